	.target	sm_90a

	.elftype	@"ET_EXEC"


//--------------------- .note.nv.tkinfo           --------------------------
	.section	.note.nv.tkinfo,"",@"SHT_NOTE"
	.sectionflags	@"SHF_NOTE_NV_TKINFO"
	.tkinfo
        /*0018*/ 	.word	0x00000002
        /*0030*/ 	.string	""
        /*0030*/ 	.string	"ptxas"
        /*0030*/ 	.string	"Cuda compilation tools, release 13.0, V13.0.88"
        /*0030*/ 	.string	"Build cuda_13.0.r13.0/compiler.36424714_0"
        /*0030*/ 	.string	"-arch sm_90a -m 64 "



//--------------------- .note.nv.cuinfo           --------------------------
	.section	.note.nv.cuinfo,"",@"SHT_NOTE"
	.sectionflags	@"SHF_NOTE_NV_CUINFO"
        /*0018*/ 	.short	0x0002
        /*001a*/ 	.short	0x005a
        /*001c*/ 	.short	0x0082
	.zero		2


//--------------------- .nv.info                  --------------------------
	.section	.nv.info,"",@"SHT_CUDA_INFO"
	.align	4


	//----- nvinfo : EIATTR_REGCOUNT
	.align		4
        /*0000*/ 	.byte	0x04, 0x2f
        /*0002*/ 	.short	(.L_18 - .L_17)
	.align		4
.L_17:
        /*0004*/ 	.word	index@(_ZN7cutlass13device_kernelIN5flash11enable_sm90INS1_16FlashAttnFwdSm90INS1_25CollectiveMainloopFwdSm90ILi2EN4cute5tupleIJNS5_1CILi1EEES8_S8_EEENS6_IJNS7_ILi128EEESA_SA_EEELi128ENS_10bfloat16_tEfNS_4arch4Sm90ELb1ELb0ELb1ELb1ELb1ELb1ELb0ELb1ELb1ELb1ELb1ELb0EEENS1_21CollectiveEpilogueFwdISB_S9_SC_SE_Li256ELb1ELb1ELb1ELb0EEENS1_36VarlenDynamicPersistentTileSchedulerILi128ELi128ELi256ELi128ELb1ELb1ELb1ELb1ELb1ELb1EEEEEEEEEvNT_6ParamsE)
        /*0008*/ 	.word	0x000000a8


	//----- nvinfo : EIATTR_FRAME_SIZE
	.align		4
.L_18:
        /*000c*/ 	.byte	0x04, 0x11
        /*000e*/ 	.short	(.L_20 - .L_19)
	.align		4
.L_19:
        /*0010*/ 	.word	index@(_ZN7cutlass13device_kernelIN5flash11enable_sm90INS1_16FlashAttnFwdSm90INS1_25CollectiveMainloopFwdSm90ILi2EN4cute5tupleIJNS5_1CILi1EEES8_S8_EEENS6_IJNS7_ILi128EEESA_SA_EEELi128ENS_10bfloat16_tEfNS_4arch4Sm90ELb1ELb0ELb1ELb1ELb1ELb1ELb0ELb1ELb1ELb1ELb1ELb0EEENS1_21CollectiveEpilogueFwdISB_S9_SC_SE_Li256ELb1ELb1ELb1ELb0EEENS1_36VarlenDynamicPersistentTileSchedulerILi128ELi128ELi256ELi128ELb1ELb1ELb1ELb1ELb1ELb1EEEEEEEEEvNT_6ParamsE)
        /*0014*/ 	.word	0x00000028


	//----- nvinfo : EIATTR_REGCOUNT
	.align		4
.L_20:
        /*0018*/ 	.byte	0x04, 0x2f
        /*001a*/ 	.short	(.L_22 - .L_21)
	.align		4
.L_21:
        /*001c*/ 	.word	index@(_ZN7cutlass13device_kernelIN5flash11enable_sm90INS1_16FlashAttnFwdSm90INS1_25CollectiveMainloopFwdSm90ILi2EN4cute5tupleIJNS5_1CILi1EEES8_S8_EEENS6_IJNS7_ILi128EEESA_SA_EEELi128ENS_10bfloat16_tEfNS_4arch4Sm90ELb1ELb0ELb1ELb1ELb1ELb0ELb0ELb1ELb1ELb1ELb1ELb0EEENS1_21CollectiveEpilogueFwdISB_S9_SC_SE_Li256ELb1ELb1ELb1ELb0EEENS1_36VarlenDynamicPersistentTileSchedulerILi128ELi128ELi256ELi128ELb1ELb1ELb1ELb1ELb1ELb1EEEEEEEEEvNT_6ParamsE)
        /*0020*/ 	.word	0x000000a8


	//----- nvinfo : EIATTR_FRAME_SIZE
	.align		4
.L_22:
        /*0024*/ 	.byte	0x04, 0x11
        /*0026*/ 	.short	(.L_24 - .L_23)
	.align		4
.L_23:
        /*0028*/ 	.word	index@(_ZN7cutlass13device_kernelIN5flash11enable_sm90INS1_16FlashAttnFwdSm90INS1_25CollectiveMainloopFwdSm90ILi2EN4cute5tupleIJNS5_1CILi1EEES8_S8_EEENS6_IJNS7_ILi128EEESA_SA_EEELi128ENS_10bfloat16_tEfNS_4arch4Sm90ELb1ELb0ELb1ELb1ELb1ELb0ELb0ELb1ELb1ELb1ELb1ELb0EEENS1_21CollectiveEpilogueFwdISB_S9_SC_SE_Li256ELb1ELb1ELb1ELb0EEENS1_36VarlenDynamicPersistentTileSchedulerILi128ELi128ELi256ELi128ELb1ELb1ELb1ELb1ELb1ELb1EEEEEEEEEvNT_6ParamsE)
        /*002c*/ 	.word	0x00000028


	//----- nvinfo : EIATTR_REGCOUNT
	.align		4
.L_24:
        /*0030*/ 	.byte	0x04, 0x2f
        /*0032*/ 	.short	(.L_26 - .L_25)
	.align		4
.L_25:
        /*0034*/ 	.word	index@(_ZN7cutlass13device_kernelIN5flash11enable_sm90INS1_16FlashAttnFwdSm90INS1_25CollectiveMainloopFwdSm90ILi2EN4cute5tupleIJNS5_1CILi1EEES8_S8_EEENS6_IJNS7_ILi128EEESA_SA_EEELi128ENS_10bfloat16_tEfNS_4arch4Sm90ELb1ELb0ELb1ELb0ELb1ELb0ELb0ELb1ELb1ELb1ELb1ELb0EEENS1_21CollectiveEpilogueFwdISB_S9_SC_SE_Li256ELb0ELb1ELb1ELb0EEENS1_19SingleTileSchedulerILb0ELb1ELb1ELi128EEEEEEEEEvNT_6ParamsE)
        /*0038*/ 	.word	0x000000a8


	//----- nvinfo : EIATTR_FRAME_SIZE
	.align		4
.L_26:
        /*003c*/ 	.byte	0x04, 0x11
        /*003e*/ 	.short	(.L_28 - .L_27)
	.align		4
.L_27:
        /*0040*/ 	.word	index@(_ZN7cutlass13device_kernelIN5flash11enable_sm90INS1_16FlashAttnFwdSm90INS1_25CollectiveMainloopFwdSm90ILi2EN4cute5tupleIJNS5_1CILi1EEES8_S8_EEENS6_IJNS7_ILi128EEESA_SA_EEELi128ENS_10bfloat16_tEfNS_4arch4Sm90ELb1ELb0ELb1ELb0ELb1ELb0ELb0ELb1ELb1ELb1ELb1ELb0EEENS1_21CollectiveEpilogueFwdISB_S9_SC_SE_Li256ELb0ELb1ELb1ELb0EEENS1_19SingleTileSchedulerILb0ELb1ELb1ELi128EEEEEEEEEvNT_6ParamsE)
        /*0044*/ 	.word	0x00000000


	//----- nvinfo : EIATTR_REGCOUNT
	.align		4
.L_28:
        /*0048*/ 	.byte	0x04, 0x2f
        /*004a*/ 	.short	(.L_30 - .L_29)
	.align		4
.L_29:
        /*004c*/ 	.word	index@(_ZN7cutlass13device_kernelIN5flash11enable_sm90INS1_16FlashAttnFwdSm90INS1_25CollectiveMainloopFwdSm90ILi2EN4cute5tupleIJNS5_1CILi1EEES8_S8_EEENS6_IJNS7_ILi128EEESA_SA_EEELi128ENS_10bfloat16_tEfNS_4arch4Sm90ELb0ELb1ELb1ELb1ELb1ELb1ELb0ELb1ELb1ELb1ELb1ELb0EEENS1_21CollectiveEpilogueFwdISB_S9_SC_SE_Li256ELb1ELb1ELb1ELb0EEENS1_36VarlenDynamicPersistentTileSchedulerILi128ELi128ELi256ELi128ELb1ELb1ELb1ELb1ELb0ELb1EEEEEEEEEvNT_6ParamsE)
        /*0050*/ 	.word	0x000000a8


	//----- nvinfo : EIATTR_FRAME_SIZE
	.align		4
.L_30:
        /*0054*/ 	.byte	0x04, 0x11
        /*0056*/ 	.short	(.L_32 - .L_31)
	.align		4
.L_31:
        /*0058*/ 	.word	index@(_ZN7cutlass13device_kernelIN5flash11enable_sm90INS1_16FlashAttnFwdSm90INS1_25CollectiveMainloopFwdSm90ILi2EN4cute5tupleIJNS5_1CILi1EEES8_S8_EEENS6_IJNS7_ILi128EEESA_SA_EEELi128ENS_10bfloat16_tEfNS_4arch4Sm90ELb0ELb1ELb1ELb1ELb1ELb1ELb0ELb1ELb1ELb1ELb1ELb0EEENS1_21CollectiveEpilogueFwdISB_S9_SC_SE_Li256ELb1ELb1ELb1ELb0EEENS1_36VarlenDynamicPersistentTileSchedulerILi128ELi128ELi256ELi128ELb1ELb1ELb1ELb1ELb0ELb1EEEEEEEEEvNT_6ParamsE)
        /*005c*/ 	.word	0x00000040


	//----- nvinfo : EIATTR_REGCOUNT
	.align		4
.L_32:
        /*0060*/ 	.byte	0x04, 0x2f
        /*0062*/ 	.short	(.L_34 - .L_33)
	.align		4
.L_33:
        /*0064*/ 	.word	index@(_ZN7cutlass13device_kernelIN5flash11enable_sm90INS1_16FlashAttnFwdSm90INS1_25CollectiveMainloopFwdSm90ILi2EN4cute5tupleIJNS5_1CILi1EEES8_S8_EEENS6_IJNS7_ILi128EEESA_SA_EEELi128ENS_10bfloat16_tEfNS_4arch4Sm90ELb0ELb1ELb1ELb1ELb1ELb0ELb0ELb1ELb1ELb1ELb1ELb0EEENS1_21CollectiveEpilogueFwdISB_S9_SC_SE_Li256ELb1ELb1ELb1ELb0EEENS1_36VarlenDynamicPersistentTileSchedulerILi128ELi128ELi256ELi128ELb1ELb1ELb1ELb1ELb0ELb1EEEEEEEEEvNT_6ParamsE)
        /*0068*/ 	.word	0x000000a8


	//----- nvinfo : EIATTR_FRAME_SIZE
	.align		4
.L_34:
        /*006c*/ 	.byte	0x04, 0x11
        /*006e*/ 	.short	(.L_36 - .L_35)
	.align		4
.L_35:
        /*0070*/ 	.word	index@(_ZN7cutlass13device_kernelIN5flash11enable_sm90INS1_16FlashAttnFwdSm90INS1_25CollectiveMainloopFwdSm90ILi2EN4cute5tupleIJNS5_1CILi1EEES8_S8_EEENS6_IJNS7_ILi128EEESA_SA_EEELi128ENS_10bfloat16_tEfNS_4arch4Sm90ELb0ELb1ELb1ELb1ELb1ELb0ELb0ELb1ELb1ELb1ELb1ELb0EEENS1_21CollectiveEpilogueFwdISB_S9_SC_SE_Li256ELb1ELb1ELb1ELb0EEENS1_36VarlenDynamicPersistentTileSchedulerILi128ELi128ELi256ELi128ELb1ELb1ELb1ELb1ELb0ELb1EEEEEEEEEvNT_6ParamsE)
        /*0074*/ 	.word	0x00000020


	//----- nvinfo : EIATTR_REGCOUNT
	.align		4
.L_36:
        /*0078*/ 	.byte	0x04, 0x2f
        /*007a*/ 	.short	(.L_38 - .L_37)
	.align		4
.L_37:
        /*007c*/ 	.word	index@(_ZN7cutlass13device_kernelIN5flash11enable_sm90INS1_16FlashAttnFwdSm90INS1_25CollectiveMainloopFwdSm90ILi2EN4cute5tupleIJNS5_1CILi1EEES8_S8_EEENS6_IJNS7_ILi128EEESA_SA_EEELi128ENS_10bfloat16_tEfNS_4arch4Sm90ELb0ELb1ELb1ELb0ELb1ELb0ELb0ELb1ELb1ELb1ELb1ELb0EEENS1_21CollectiveEpilogueFwdISB_S9_SC_SE_Li256ELb0ELb1ELb1ELb0EEENS1_19SingleTileSchedulerILb0ELb1ELb1ELi128EEEEEEEEEvNT_6ParamsE)
        /*0080*/ 	.word	0x000000a8


	//----- nvinfo : EIATTR_FRAME_SIZE
	.align		4
.L_38:
        /*0084*/ 	.byte	0x04, 0x11
        /*0086*/ 	.short	(.L_40 - .L_39)
	.align		4
.L_39:
        /*0088*/ 	.word	index@(_ZN7cutlass13device_kernelIN5flash11enable_sm90INS1_16FlashAttnFwdSm90INS1_25CollectiveMainloopFwdSm90ILi2EN4cute5tupleIJNS5_1CILi1EEES8_S8_EEENS6_IJNS7_ILi128EEESA_SA_EEELi128ENS_10bfloat16_tEfNS_4arch4Sm90ELb0ELb1ELb1ELb0ELb1ELb0ELb0ELb1ELb1ELb1ELb1ELb0EEENS1_21CollectiveEpilogueFwdISB_S9_SC_SE_Li256ELb0ELb1ELb1ELb0EEENS1_19SingleTileSchedulerILb0ELb1ELb1ELi128EEEEEEEEEvNT_6ParamsE)
        /*008c*/ 	.word	0x00000000


	//----- nvinfo : EIATTR_REGCOUNT
	.align		4
.L_40:
        /*0090*/ 	.byte	0x04, 0x2f
        /*0092*/ 	.short	(.L_42 - .L_41)
	.align		4
.L_41:
        /*0094*/ 	.word	index@(_ZN7cutlass13device_kernelIN5flash11enable_sm90INS1_16FlashAttnFwdSm90INS1_25CollectiveMainloopFwdSm90ILi2EN4cute5tupleIJNS5_1CILi1EEES8_S8_EEENS6_IJNS7_ILi128EEESA_SA_EEELi128ENS_10bfloat16_tEfNS_4arch4Sm90ELb0ELb0ELb1ELb1ELb1ELb1ELb0ELb1ELb1ELb1ELb1ELb0EEENS1_21CollectiveEpilogueFwdISB_S9_SC_SE_Li256ELb1ELb1ELb1ELb0EEENS1_36VarlenDynamicPersistentTileSchedulerILi128ELi128ELi256ELi128ELb1ELb1ELb1ELb0ELb1ELb1EEEEEEEEEvNT_6ParamsE)
        /*0098*/ 	.word	0x000000a8


	//----- nvinfo : EIATTR_FRAME_SIZE
	.align		4
.L_42:
        /*009c*/ 	.byte	0x04, 0x11
        /*009e*/ 	.short	(.L_44 - .L_43)
	.align		4
.L_43:
        /*00a0*/ 	.word	index@(_ZN7cutlass13device_kernelIN5flash11enable_sm90INS1_16FlashAttnFwdSm90INS1_25CollectiveMainloopFwdSm90ILi2EN4cute5tupleIJNS5_1CILi1EEES8_S8_EEENS6_IJNS7_ILi128EEESA_SA_EEELi128ENS_10bfloat16_tEfNS_4arch4Sm90ELb0ELb0ELb1ELb1ELb1ELb1ELb0ELb1ELb1ELb1ELb1ELb0EEENS1_21CollectiveEpilogueFwdISB_S9_SC_SE_Li256ELb1ELb1ELb1ELb0EEENS1_36VarlenDynamicPersistentTileSchedulerILi128ELi128ELi256ELi128ELb1ELb1ELb1ELb0ELb1ELb1EEEEEEEEEvNT_6ParamsE)
        /*00a4*/ 	.word	0x00000028


	//----- nvinfo : EIATTR_REGCOUNT
	.align		4
.L_44:
        /*00a8*/ 	.byte	0x04, 0x2f
        /*00aa*/ 	.short	(.L_46 - .L_45)
	.align		4
.L_45:
        /*00ac*/ 	.word	index@(_ZN7cutlass13device_kernelIN5flash11enable_sm90INS1_16FlashAttnFwdSm90INS1_25CollectiveMainloopFwdSm90ILi2EN4cute5tupleIJNS5_1CILi1EEES8_S8_EEENS6_IJNS7_ILi128EEESA_SA_EEELi128ENS_10bfloat16_tEfNS_4arch4Sm90ELb0ELb0ELb1ELb1ELb1ELb0ELb0ELb1ELb1ELb1ELb1ELb0EEENS1_21CollectiveEpilogueFwdISB_S9_SC_SE_Li256ELb1ELb1ELb1ELb0EEENS1_36VarlenDynamicPersistentTileSchedulerILi128ELi128ELi256ELi128ELb1ELb1ELb1ELb0ELb1ELb1EEEEEEEEEvNT_6ParamsE)
        /*00b0*/ 	.word	0x000000a8


	//----- nvinfo : EIATTR_FRAME_SIZE
	.align		4
.L_46:
        /*00b4*/ 	.byte	0x04, 0x11
        /*00b6*/ 	.short	(.L_48 - .L_47)
	.align		4
.L_47:
        /*00b8*/ 	.word	index@(_ZN7cutlass13device_kernelIN5flash11enable_sm90INS1_16FlashAttnFwdSm90INS1_25CollectiveMainloopFwdSm90ILi2EN4cute5tupleIJNS5_1CILi1EEES8_S8_EEENS6_IJNS7_ILi128EEESA_SA_EEELi128ENS_10bfloat16_tEfNS_4arch4Sm90ELb0ELb0ELb1ELb1ELb1ELb0ELb0ELb1ELb1ELb1ELb1ELb0EEENS1_21CollectiveEpilogueFwdISB_S9_SC_SE_Li256ELb1ELb1ELb1ELb0EEENS1_36VarlenDynamicPersistentTileSchedulerILi128ELi128ELi256ELi128ELb1ELb1ELb1ELb0ELb1ELb1EEEEEEEEEvNT_6ParamsE)
        /*00bc*/ 	.word	0x00000028


	//----- nvinfo : EIATTR_REGCOUNT
	.align		4
.L_48:
        /*00c0*/ 	.byte	0x04, 0x2f
        /*00c2*/ 	.short	(.L_50 - .L_49)
	.align		4
.L_49:
        /*00c4*/ 	.word	index@(_ZN7cutlass13device_kernelIN5flash11enable_sm90INS1_16FlashAttnFwdSm90INS1_25CollectiveMainloopFwdSm90ILi2EN4cute5tupleIJNS5_1CILi1EEES8_S8_EEENS6_IJNS7_ILi128EEESA_SA_EEELi128ENS_10bfloat16_tEfNS_4arch4Sm90ELb0ELb0ELb1ELb0ELb1ELb0ELb0ELb1ELb1ELb1ELb1ELb0EEENS1_21CollectiveEpilogueFwdISB_S9_SC_SE_Li256ELb0ELb1ELb1ELb0EEENS1_19SingleTileSchedulerILb0ELb1ELb1ELi128EEEEEEEEEvNT_6ParamsE)
        /*00c8*/ 	.word	0x000000a8


	//----- nvinfo : EIATTR_FRAME_SIZE
	.align		4
.L_50:
        /*00cc*/ 	.byte	0x04, 0x11
        /*00ce*/ 	.short	(.L_52 - .L_51)
	.align		4
.L_51:
        /*00d0*/ 	.word	index@(_ZN7cutlass13device_kernelIN5flash11enable_sm90INS1_16FlashAttnFwdSm90INS1_25CollectiveMainloopFwdSm90ILi2EN4cute5tupleIJNS5_1CILi1EEES8_S8_EEENS6_IJNS7_ILi128EEESA_SA_EEELi128ENS_10bfloat16_tEfNS_4arch4Sm90ELb0ELb0ELb1ELb0ELb1ELb0ELb0ELb1ELb1ELb1ELb1ELb0EEENS1_21CollectiveEpilogueFwdISB_S9_SC_SE_Li256ELb0ELb1ELb1ELb0EEENS1_19SingleTileSchedulerILb0ELb1ELb1ELi128EEEEEEEEEvNT_6ParamsE)
        /*00d4*/ 	.word	0x00000000


	//----- nvinfo : EIATTR_MIN_STACK_SIZE
	.align		4
.L_52:
        /*00d8*/ 	.byte	0x04, 0x12
        /*00da*/ 	.short	(.L_54 - .L_53)
	.align		4
.L_53:
        /*00dc*/ 	.word	index@(_ZN7cutlass13device_kernelIN5flash11enable_sm90INS1_16FlashAttnFwdSm90INS1_25CollectiveMainloopFwdSm90ILi2EN4cute5tupleIJNS5_1CILi1EEES8_S8_EEENS6_IJNS7_ILi128EEESA_SA_EEELi128ENS_10bfloat16_tEfNS_4arch4Sm90ELb0ELb0ELb1ELb0ELb1ELb0ELb0ELb1ELb1ELb1ELb1ELb0EEENS1_21CollectiveEpilogueFwdISB_S9_SC_SE_Li256ELb0ELb1ELb1ELb0EEENS1_19SingleTileSchedulerILb0ELb1ELb1ELi128EEEEEEEEEvNT_6ParamsE)
        /*00e0*/ 	.word	0x00000000


	//----- nvinfo : EIATTR_MIN_STACK_SIZE
	.align		4
.L_54:
        /*00e4*/ 	.byte	0x04, 0x12
        /*00e6*/ 	.short	(.L_56 - .L_55)
	.align		4
.L_55:
        /*00e8*/ 	.word	index@(_ZN7cutlass13device_kernelIN5flash11enable_sm90INS1_16FlashAttnFwdSm90INS1_25CollectiveMainloopFwdSm90ILi2EN4cute5tupleIJNS5_1CILi1EEES8_S8_EEENS6_IJNS7_ILi128EEESA_SA_EEELi128ENS_10bfloat16_tEfNS_4arch4Sm90ELb0ELb0ELb1ELb1ELb1ELb0ELb0ELb1ELb1ELb1ELb1ELb0EEENS1_21CollectiveEpilogueFwdISB_S9_SC_SE_Li256ELb1ELb1ELb1ELb0EEENS1_36VarlenDynamicPersistentTileSchedulerILi128ELi128ELi256ELi128ELb1ELb1ELb1ELb0ELb1ELb1EEEEEEEEEvNT_6ParamsE)
        /*00ec*/ 	.word	0x00000028


	//----- nvinfo : EIATTR_MIN_STACK_SIZE
	.align		4
.L_56:
        /*00f0*/ 	.byte	0x04, 0x12
        /*00f2*/ 	.short	(.L_58 - .L_57)
	.align		4
.L_57:
        /*00f4*/ 	.word	index@(_ZN7cutlass13device_kernelIN5flash11enable_sm90INS1_16FlashAttnFwdSm90INS1_25CollectiveMainloopFwdSm90ILi2EN4cute5tupleIJNS5_1CILi1EEES8_S8_EEENS6_IJNS7_ILi128EEESA_SA_EEELi128ENS_10bfloat16_tEfNS_4arch4Sm90ELb0ELb0ELb1ELb1ELb1ELb1ELb0ELb1ELb1ELb1ELb1ELb0EEENS1_21CollectiveEpilogueFwdISB_S9_SC_SE_Li256ELb1ELb1ELb1ELb0EEENS1_36VarlenDynamicPersistentTileSchedulerILi128ELi128ELi256ELi128ELb1ELb1ELb1ELb0ELb1ELb1EEEEEEEEEvNT_6ParamsE)
        /*00f8*/ 	.word	0x00000028


	//----- nvinfo : EIATTR_MIN_STACK_SIZE
	.align		4
.L_58:
        /*00fc*/ 	.byte	0x04, 0x12
        /*00fe*/ 	.short	(.L_60 - .L_59)
	.align		4
.L_59:
        /*0100*/ 	.word	index@(_ZN7cutlass13device_kernelIN5flash11enable_sm90INS1_16FlashAttnFwdSm90INS1_25CollectiveMainloopFwdSm90ILi2EN4cute5tupleIJNS5_1CILi1EEES8_S8_EEENS6_IJNS7_ILi128EEESA_SA_EEELi128ENS_10bfloat16_tEfNS_4arch4Sm90ELb0ELb1ELb1ELb0ELb1ELb0ELb0ELb1ELb1ELb1ELb1ELb0EEENS1_21CollectiveEpilogueFwdISB_S9_SC_SE_Li256ELb0ELb1ELb1ELb0EEENS1_19SingleTileSchedulerILb0ELb1ELb1ELi128EEEEEEEEEvNT_6ParamsE)
        /*0104*/ 	.word	0x00000000


	//----- nvinfo : EIATTR_MIN_STACK_SIZE
	.align		4
.L_60:
        /*0108*/ 	.byte	0x04, 0x12
        /*010a*/ 	.short	(.L_62 - .L_61)
	.align		4
.L_61:
        /*010c*/ 	.word	index@(_ZN7cutlass13device_kernelIN5flash11enable_sm90INS1_16FlashAttnFwdSm90INS1_25CollectiveMainloopFwdSm90ILi2EN4cute5tupleIJNS5_1CILi1EEES8_S8_EEENS6_IJNS7_ILi128EEESA_SA_EEELi128ENS_10bfloat16_tEfNS_4arch4Sm90ELb0ELb1ELb1ELb1ELb1ELb0ELb0ELb1ELb1ELb1ELb1ELb0EEENS1_21CollectiveEpilogueFwdISB_S9_SC_SE_Li256ELb1ELb1ELb1ELb0EEENS1_36VarlenDynamicPersistentTileSchedulerILi128ELi128ELi256ELi128ELb1ELb1ELb1ELb1ELb0ELb1EEEEEEEEEvNT_6ParamsE)
        /*0110*/ 	.word	0x00000020


	//----- nvinfo : EIATTR_MIN_STACK_SIZE
	.align		4
.L_62:
        /*0114*/ 	.byte	0x04, 0x12
        /*0116*/ 	.short	(.L_64 - .L_63)
	.align		4
.L_63:
        /*0118*/ 	.word	index@(_ZN7cutlass13device_kernelIN5flash11enable_sm90INS1_16FlashAttnFwdSm90INS1_25CollectiveMainloopFwdSm90ILi2EN4cute5tupleIJNS5_1CILi1EEES8_S8_EEENS6_IJNS7_ILi128EEESA_SA_EEELi128ENS_10bfloat16_tEfNS_4arch4Sm90ELb0ELb1ELb1ELb1ELb1ELb1ELb0ELb1ELb1ELb1ELb1ELb0EEENS1_21CollectiveEpilogueFwdISB_S9_SC_SE_Li256ELb1ELb1ELb1ELb0EEENS1_36VarlenDynamicPersistentTileSchedulerILi128ELi128ELi256ELi128ELb1ELb1ELb1ELb1ELb0ELb1EEEEEEEEEvNT_6ParamsE)
        /*011c*/ 	.word	0x00000040


	//----- nvinfo : EIATTR_MIN_STACK_SIZE
	.align		4
.L_64:
        /*0120*/ 	.byte	0x04, 0x12
        /*0122*/ 	.short	(.L_66 - .L_65)
	.align		4
.L_65:
        /*0124*/ 	.word	index@(_ZN7cutlass13device_kernelIN5flash11enable_sm90INS1_16FlashAttnFwdSm90INS1_25CollectiveMainloopFwdSm90ILi2EN4cute5tupleIJNS5_1CILi1EEES8_S8_EEENS6_IJNS7_ILi128EEESA_SA_EEELi128ENS_10bfloat16_tEfNS_4arch4Sm90ELb1ELb0ELb1ELb0ELb1ELb0ELb0ELb1ELb1ELb1ELb1ELb0EEENS1_21CollectiveEpilogueFwdISB_S9_SC_SE_Li256ELb0ELb1ELb1ELb0EEENS1_19SingleTileSchedulerILb0ELb1ELb1ELi128EEEEEEEEEvNT_6ParamsE)
        /*0128*/ 	.word	0x00000000


	//----- nvinfo : EIATTR_MIN_STACK_SIZE
	.align		4
.L_66:
        /*012c*/ 	.byte	0x04, 0x12
        /*012e*/ 	.short	(.L_68 - .L_67)
	.align		4
.L_67:
        /*0130*/ 	.word	index@(_ZN7cutlass13device_kernelIN5flash11enable_sm90INS1_16FlashAttnFwdSm90INS1_25CollectiveMainloopFwdSm90ILi2EN4cute5tupleIJNS5_1CILi1EEES8_S8_EEENS6_IJNS7_ILi128EEESA_SA_EEELi128ENS_10bfloat16_tEfNS_4arch4Sm90ELb1ELb0ELb1ELb1ELb1ELb0ELb0ELb1ELb1ELb1ELb1ELb0EEENS1_21CollectiveEpilogueFwdISB_S9_SC_SE_Li256ELb1ELb1ELb1ELb0EEENS1_36VarlenDynamicPersistentTileSchedulerILi128ELi128ELi256ELi128ELb1ELb1ELb1ELb1ELb1ELb1EEEEEEEEEvNT_6ParamsE)
        /*0134*/ 	.word	0x00000028


	//----- nvinfo : EIATTR_MIN_STACK_SIZE
	.align		4
.L_68:
        /*0138*/ 	.byte	0x04, 0x12
        /*013a*/ 	.short	(.L_70 - .L_69)
	.align		4
.L_69:
        /*013c*/ 	.word	index@(_ZN7cutlass13device_kernelIN5flash11enable_sm90INS1_16FlashAttnFwdSm90INS1_25CollectiveMainloopFwdSm90ILi2EN4cute5tupleIJNS5_1CILi1EEES8_S8_EEENS6_IJNS7_ILi128EEESA_SA_EEELi128ENS_10bfloat16_tEfNS_4arch4Sm90ELb1ELb0ELb1ELb1ELb1ELb1ELb0ELb1ELb1ELb1ELb1ELb0EEENS1_21CollectiveEpilogueFwdISB_S9_SC_SE_Li256ELb1ELb1ELb1ELb0EEENS1_36VarlenDynamicPersistentTileSchedulerILi128ELi128ELi256ELi128ELb1ELb1ELb1ELb1ELb1ELb1EEEEEEEEEvNT_6ParamsE)
        /*0140*/ 	.word	0x00000028
.L_70:


//--------------------- .nv.compat                --------------------------
	.section	.nv.compat,"",@"SHT_CUDA_COMPAT_INFO"
	.align	4
        /*0000*/ 	.byte	0x02, 0x09, 0x01, 0x00, 0x02, 0x02, 0x04, 0x00, 0x02, 0x05, 0x05, 0x00, 0x03, 0x07, 0x01, 0x01
        /*0010*/ 	.byte	0x02, 0x03, 0x01, 0x00, 0x02, 0x06, 0x01, 0x00, 0x04, 0x0b, 0x08, 0x00, 0x00, 0x00, 0x00, 0x00
        /*0020*/ 	.byte	0x00, 0x00, 0x00, 0x00


//--------------------- .nv.info._ZN7cutlass13device_kernelIN5flash11enable_sm90INS1_16FlashAttnFwdSm90INS1_25CollectiveMainloopFwdSm90ILi2EN4cute5tupleIJNS5_1CILi1EEES8_S8_EEENS6_IJNS7_ILi128EEESA_SA_EEELi128ENS_10bfloat16_tEfNS_4arch4Sm90ELb0ELb0ELb1ELb0ELb1ELb0ELb0ELb1ELb1ELb1ELb1ELb0EEENS1_21CollectiveEpilogueFwdISB_S9_SC_SE_Li256ELb0ELb1ELb1ELb0EEENS1_19SingleTileSchedulerILb0ELb1ELb1ELi128EEEEEEEEEvNT_6ParamsE --------------------------
	.section	.nv.info._ZN7cutlass13device_kernelIN5flash11enable_sm90INS1_16FlashAttnFwdSm90INS1_25CollectiveMainloopFwdSm90ILi2EN4cute5tupleIJNS5_1CILi1EEES8_S8_EEENS6_IJNS7_ILi128EEESA_SA_EEELi128ENS_10bfloat16_tEfNS_4arch4Sm90ELb0ELb0ELb1ELb0ELb1ELb0ELb0ELb1ELb1ELb1ELb1ELb0EEENS1_21CollectiveEpilogueFwdISB_S9_SC_SE_Li256ELb0ELb1ELb1ELb0EEENS1_19SingleTileSchedulerILb0ELb1ELb1ELi128EEEEEEEEEvNT_6ParamsE,"",@"SHT_CUDA_INFO"
	.sectionflags	@""
	.align	4


	//----- nvinfo : EIATTR_CUDA_API_VERSION
	.align		4
        /*0000*/ 	.byte	0x04, 0x37
        /*0002*/ 	.short	(.L_72 - .L_71)
.L_71:
        /*0004*/ 	.word	0x00000082


	//----- nvinfo : EIATTR_KPARAM_INFO
	.align		4
.L_72:
        /*0008*/ 	.byte	0x04, 0x17
        /*000a*/ 	.short	(.L_74 - .L_73)
.L_73:
        /*000c*/ 	.word	0x00000000
        /*0010*/ 	.short	0x0000
        /*0012*/ 	.short	0x0070
        /*0014*/ 	.byte	0x00, 0xf0, 0x01, 0x28


	//----- nvinfo : EIATTR_SPARSE_MMA_MASK
	.align		4
.L_74:
        /*0018*/ 	.byte	0x03, 0x50
        /*001a*/ 	.short	0x0000


	//----- nvinfo : EIATTR_MAXREG_COUNT
	.align		4
        /*001c*/ 	.byte	0x03, 0x1b
        /*001e*/ 	.short	0x00a8


	//----- nvinfo : EIATTR_NUM_BARRIERS
	.align		4
        /*0020*/ 	.byte	0x02, 0x4c
        /*0022*/ 	.byte	0x10
	.zero		1


	//----- nvinfo : EIATTR_EXTERNS
	.align		4
        /*0024*/ 	.byte	0x04, 0x0f
        /*0026*/ 	.short	(.L_76 - .L_75)


	//   ....[0]....
	.align		4
.L_75:
        /*0028*/ 	.word	index@(__assertfail)


	//----- nvinfo : EIATTR_MERCURY_ISA_VERSION
	.align		4
.L_76:
        /*002c*/ 	.byte	0x03, 0x5f
        /*002e*/ 	.short	0x0101


	//----- nvinfo : EIATTR_INT_WARP_WIDE_INSTR_OFFSETS
	.align		4
        /*0030*/ 	.byte	0x04, 0x31
        /*0032*/ 	.short	(.L_78 - .L_77)


	//   ....[0]....
.L_77:
        /*0034*/ 	.word	0x000000b0


	//   ....[1]....
        /*0038*/ 	.word	0x000000c0


	//   ....[2]....
        /*003c*/ 	.word	0x00000160


	//----- nvinfo : EIATTR_COOP_GROUP_MASK_REGIDS
	.align		4
.L_78:
        /*0040*/ 	.byte	0x04, 0x29
        /*0042*/ 	.short	(.L_80 - .L_79)


	//   ....[0]....
.L_79:
        /*0044*/ 	.word	0xffffffff


	//   ....[1]....
        /*0048*/ 	.word	0xffffffff


	//   ....[2]....
        /*004c*/ 	.word	0xffffffff


	//   ....[3]....
        /*0050*/ 	.word	0xffffffff


	//   ....[4]....
        /*0054*/ 	.word	0xffffffff


	//   ....[5]....
        /*0058*/ 	.word	0xffffffff


	//   ....[6]....
        /*005c*/ 	.word	0xffffffff


	//   ....[7]....
        /*0060*/ 	.word	0xffffffff


	//   ....[8]....
        /*0064*/ 	.word	0xffffffff


	//   ....[9]....
        /*0068*/ 	.word	0xffffffff


	//   ....[10]....
        /*006c*/ 	.word	0xffffffff


	//   ....[11]....
        /*0070*/ 	.word	0xffffffff


	//   ....[12]....
        /*0074*/ 	.word	0xffffffff


	//   ....[13]....
        /*0078*/ 	.word	0xffffffff


	//   ....[14]....
        /*007c*/ 	.word	0xffffffff


	//   ....[15]....
        /*0080*/ 	.word	0xffffffff


	//   ....[16]....
        /*0084*/ 	.word	0xffffffff


	//   ....[17]....
        /*0088*/ 	.word	0xffffffff


	//   ....[18]....
        /*008c*/ 	.word	0xffffffff


	//   ....[19]....
        /*0090*/ 	.word	0xffffffff


	//   ....[20]....
        /*0094*/ 	.word	0xffffffff


	//   ....[21]....
        /*0098*/ 	.word	0xffffffff


	//   ....[22]....
        /*009c*/ 	.word	0xffffffff


	//   ....[23]....
        /*00a0*/ 	.word	0xffffffff


	//   ....[24]....
        /*00a4*/ 	.word	0xffffffff


	//   ....[25]....
        /*00a8*/ 	.word	0xffffffff


	//   ....[26]....
        /*00ac*/ 	.word	0xffffffff


	//   ....[27]....
        /*00b0*/ 	.word	0xffffffff


	//   ....[28]....
        /*00b4*/ 	.word	0xffffffff


	//   ....[29]....
        /*00b8*/ 	.word	0xffffffff


	//   ....[30]....
        /*00bc*/ 	.word	0xffffffff


	//   ....[31]....
        /*00c0*/ 	.word	0xffffffff


	//   ....[32]....
        /*00c4*/ 	.word	0xffffffff


	//   ....[33]....
        /*00c8*/ 	.word	0xffffffff


	//   ....[34]....
        /*00cc*/ 	.word	0xffffffff


	//   ....[35]....
        /*00d0*/ 	.word	0xffffffff


	//   ....[36]....
        /*00d4*/ 	.word	0xffffffff


	//   ....[37]....
        /*00d8*/ 	.word	0xffffffff


	//   ....[38]....
        /*00dc*/ 	.word	0xffffffff


	//   ....[39]....
        /*00e0*/ 	.word	0xffffffff


	//   ....[40]....
        /*00e4*/ 	.word	0xffffffff


	//   ....[41]....
        /*00e8*/ 	.word	0xffffffff


	//   ....[42]....
        /*00ec*/ 	.word	0xffffffff


	//   ....[43]....
        /*00f0*/ 	.word	0xffffffff


	//   ....[44]....
        /*00f4*/ 	.word	0xffffffff


	//   ....[45]....
        /*00f8*/ 	.word	0xffffffff


	//   ....[46]....
        /*00fc*/ 	.word	0xffffffff


	//   ....[47]....
        /*0100*/ 	.word	0xffffffff


	//   ....[48]....
        /*0104*/ 	.word	0xffffffff


	//   ....[49]....
        /*0108*/ 	.word	0xffffffff


	//   ....[50]....
        /*010c*/ 	.word	0xffffffff


	//   ....[51]....
        /*0110*/ 	.word	0xffffffff


	//   ....[52]....
        /*0114*/ 	.word	0xffffffff


	//   ....[53]....
        /*0118*/ 	.word	0xffffffff


	//   ....[54]....
        /*011c*/ 	.word	0xffffffff


	//   ....[55]....
        /*0120*/ 	.word	0xffffffff


	//   ....[56]....
        /*0124*/ 	.word	0xffffffff


	//   ....[57]....
        /*0128*/ 	.word	0xffffffff


	//   ....[58]....
        /*012c*/ 	.word	0xffffffff


	//   ....[59]....
        /*0130*/ 	.word	0xffffffff


	//   ....[60]....
        /*0134*/ 	.word	0xffffffff


	//   ....[61]....
        /*0138*/ 	.word	0xffffffff


	//   ....[62]....
        /*013c*/ 	.word	0xffffffff


	//   ....[63]....
        /*0140*/ 	.word	0xffffffff


	//   ....[64]....
        /*0144*/ 	.word	0xffffffff


	//   ....[65]....
        /*0148*/ 	.word	0xffffffff


	//   ....[66]....
        /*014c*/ 	.word	0xffffffff


	//   ....[67]....
        /*0150*/ 	.word	0xffffffff


	//   ....[68]....
        /*0154*/ 	.word	0xffffffff


	//   ....[69]....
        /*0158*/ 	.word	0xffffffff


	//   ....[70]....
        /*015c*/ 	.word	0xffffffff


	//   ....[71]....
        /*0160*/ 	.word	0xffffffff


	//   ....[72]....
        /*0164*/ 	.word	0xffffffff


	//   ....[73]....
        /*0168*/ 	.word	0xffffffff


	//   ....[74]....
        /*016c*/ 	.word	0xffffffff


	//   ....[75]....
        /*0170*/ 	.word	0xffffffff


	//   ....[76]....
        /*0174*/ 	.word	0xffffffff


	//   ....[77]....
        /*0178*/ 	.word	0xffffffff


	//   ....[78]....
        /*017c*/ 	.word	0xffffffff


	//   ....[79]....
        /*0180*/ 	.word	0xffffffff


	//   ....[80]....
        /*0184*/ 	.word	0xffffffff


	//   ....[81]....
        /*0188*/ 	.word	0xffffffff


	//   ....[82]....
        /*018c*/ 	.word	0xffffffff


	//   ....[83]....
        /*0190*/ 	.word	0xffffffff


	//   ....[84]....
        /*0194*/ 	.word	0xffffffff


	//   ....[85]....
        /*0198*/ 	.word	0xffffffff


	//   ....[86]....
        /*019c*/ 	.word	0xffffffff


	//   ....[87]....
        /*01a0*/ 	.word	0xffffffff


	//   ....[88]....
        /*01a4*/ 	.word	0xffffffff


	//   ....[89]....
        /*01a8*/ 	.word	0xffffffff


	//   ....[90]....
        /*01ac*/ 	.word	0xffffffff


	//   ....[91]....
        /*01b0*/ 	.word	0xffffffff


	//   ....[92]....
        /*01b4*/ 	.word	0xffffffff


	//   ....[93]....
        /*01b8*/ 	.word	0xffffffff


	//   ....[94]....
        /*01bc*/ 	.word	0xffffffff


	//   ....[95]....
        /*01c0*/ 	.word	0xffffffff


	//   ....[96]....
        /*01c4*/ 	.word	0xffffffff


	//   ....[97]....
        /*01c8*/ 	.word	0xffffffff


	//   ....[98]....
        /*01cc*/ 	.word	0xffffffff


	//   ....[99]....
        /*01d0*/ 	.word	0xffffffff


	//   ....[100]....
        /*01d4*/ 	.word	0xffffffff


	//   ....[101]....
        /*01d8*/ 	.word	0xffffffff


	//   ....[102]....
        /*01dc*/ 	.word	0xffffffff


	//   ....[103]....
        /*01e0*/ 	.word	0xffffffff


	//   ....[104]....
        /*01e4*/ 	.word	0xffffffff


	//   ....[105]....
        /*01e8*/ 	.word	0xffffffff


	//   ....[106]....
        /*01ec*/ 	.word	0xffffffff


	//   ....[107]....
        /*01f0*/ 	.word	0xffffffff


	//   ....[108]....
        /*01f4*/ 	.word	0xffffffff


	//   ....[109]....
        /*01f8*/ 	.word	0x0500000f


	//   ....[110]....
        /*01fc*/ 	.word	0x0500000f


	//   ....[111]....
        /*0200*/ 	.word	0x0500000f


	//   ....[112]....
        /*0204*/ 	.word	0x0500000f


	//   ....[113]....
        /*0208*/ 	.word	0x0500000f


	//   ....[114]....
        /*020c*/ 	.word	0x0500000f


	//   ....[115]....
        /*0210*/ 	.word	0x0500000f


	//   ....[116]....
        /*0214*/ 	.word	0x0500000f


	//   ....[117]....
        /*0218*/ 	.word	0x0500000f


	//   ....[118]....
        /*021c*/ 	.word	0x0500000f


	//   ....[119]....
        /*0220*/ 	.word	0x0500000f


	//   ....[120]....
        /*0224*/ 	.word	0x0500000f


	//   ....[121]....
        /*0228*/ 	.word	0x0500000f


	//   ....[122]....
        /*022c*/ 	.word	0x0500000f


	//   ....[123]....
        /*0230*/ 	.word	0x0500000f


	//   ....[124]....
        /*0234*/ 	.word	0x0500000f


	//   ....[125]....
        /*0238*/ 	.word	0x0500000f


	//   ....[126]....
        /*023c*/ 	.word	0x0500000f


	//   ....[127]....
        /*0240*/ 	.word	0x0500000f


	//   ....[128]....
        /*0244*/ 	.word	0x0500000f


	//   ....[129]....
        /*0248*/ 	.word	0x0500000f


	//   ....[130]....
        /*024c*/ 	.word	0x0500000f


	//   ....[131]....
        /*0250*/ 	.word	0x0500000f


	//   ....[132]....
        /*0254*/ 	.word	0x0500000f


	//   ....[133]....
        /*0258*/ 	.word	0x0500000f


	//   ....[134]....
        /*025c*/ 	.word	0x0500000f


	//   ....[135]....
        /*0260*/ 	.word	0x0500000f


	//   ....[136]....
        /*0264*/ 	.word	0x0500000f


	//   ....[137]....
        /*0268*/ 	.word	0x0500000f


	//   ....[138]....
        /*026c*/ 	.word	0x0500000f


	//   ....[139]....
        /*0270*/ 	.word	0x0500000f


	//   ....[140]....
        /*0274*/ 	.word	0x0500000f


	//   ....[141]....
        /*0278*/ 	.word	0x0500000f


	//   ....[142]....
        /*027c*/ 	.word	0x0500000f


	//   ....[143]....
        /*0280*/ 	.word	0x0500000f


	//   ....[144]....
        /*0284*/ 	.word	0x0500000f


	//   ....[145]....
        /*0288*/ 	.word	0x0500000f


	//   ....[146]....
        /*028c*/ 	.word	0x0500000f


	//   ....[147]....
        /*0290*/ 	.word	0x0500000f


	//   ....[148]....
        /*0294*/ 	.word	0x0500000f


	//   ....[149]....
        /*0298*/ 	.word	0x0500000f


	//   ....[150]....
        /*029c*/ 	.word	0x0500000f


	//   ....[151]....
        /*02a0*/ 	.word	0x0500000f


	//   ....[152]....
        /*02a4*/ 	.word	0x0500000f


	//   ....[153]....
        /*02a8*/ 	.word	0x0500000f


	//   ....[154]....
        /*02ac*/ 	.word	0x0500000f


	//   ....[155]....
        /*02b0*/ 	.word	0x0500000f


	//   ....[156]....
        /*02b4*/ 	.word	0x0500000f


	//   ....[157]....
        /*02b8*/ 	.word	0x0500000f


	//   ....[158]....
        /*02bc*/ 	.word	0x0500000f


	//   ....[159]....
        /*02c0*/ 	.word	0x0500000f


	//   ....[160]....
        /*02c4*/ 	.word	0x0500000f


	//   ....[161]....
        /*02c8*/ 	.word	0x0500000f


	//   ....[162]....
        /*02cc*/ 	.word	0x0500000f


	//   ....[163]....
        /*02d0*/ 	.word	0x0500000f


	//   ....[164]....
        /*02d4*/ 	.word	0x0500000f


	//   ....[165]....
        /*02d8*/ 	.word	0x0500000f


	//   ....[166]....
        /*02dc*/ 	.word	0x0500000f


	//   ....[167]....
        /*02e0*/ 	.word	0x0500000f


	//   ....[168]....
        /*02e4*/ 	.word	0x0500000f


	//   ....[169]....
        /*02e8*/ 	.word	0x0500000f


	//   ....[170]....
        /*02ec*/ 	.word	0x0500000f


	//   ....[171]....
        /*02f0*/ 	.word	0x0500000f


	//   ....[172]....
        /*02f4*/ 	.word	0x0500000f


	//   ....[173]....
        /*02f8*/ 	.word	0x0500000f


	//   ....[174]....
        /*02fc*/ 	.word	0x0500000f


	//   ....[175]....
        /*0300*/ 	.word	0x0500000f


	//   ....[176]....
        /*0304*/ 	.word	0x0500000f


	//   ....[177]....
        /*0308*/ 	.word	0x0500000f


	//   ....[178]....
        /*030c*/ 	.word	0x0500000f


	//   ....[179]....
        /*0310*/ 	.word	0x0500000f


	//   ....[180]....
        /*0314*/ 	.word	0x0500000f


	//   ....[181]....
        /*0318*/ 	.word	0x0500000f


	//   ....[182]....
        /*031c*/ 	.word	0x0500000f


	//   ....[183]....
        /*0320*/ 	.word	0x0500000f


	//   ....[184]....
        /*0324*/ 	.word	0x0500000f


	//   ....[185]....
        /*0328*/ 	.word	0x0500000f


	//   ....[186]....
        /*032c*/ 	.word	0x0500000f


	//   ....[187]....
        /*0330*/ 	.word	0x0500000f


	//   ....[188]....
        /*0334*/ 	.word	0x0500000f


	//   ....[189]....
        /*0338*/ 	.word	0x0500000f


	//   ....[190]....
        /*033c*/ 	.word	0x0500000f


	//----- nvinfo : EIATTR_COOP_GROUP_INSTR_OFFSETS
	.align		4
.L_80:
        /*0340*/ 	.byte	0x04, 0x28
        /*0342*/ 	.short	(.L_82 - .L_81)


	//   ....[0]....
.L_81:
        /*0344*/ 	.word	0x00000070


	//   ....[1]....
        /*0348*/ 	.word	0x00000080


	//   ....[2]....
        /*034c*/ 	.word	0x000002c0


	//   ....[3]....
        /*0350*/ 	.word	0x00000420


	//   ....[4]....
        /*0354*/ 	.word	0x00000540


	//   ....[5]....
        /*0358*/ 	.word	0x000006a0


	//   ....[6]....
        /*035c*/ 	.word	0x00000fd0


	//   ....[7]....
        /*0360*/ 	.word	0x000029a0


	//   ....[8]....
        /*0364*/ 	.word	0x00002a20


	//   ....[9]....
        /*0368*/ 	.word	0x00003070


	//   ....[10]....
        /*036c*/ 	.word	0x000030d0


	//   ....[11]....
        /*0370*/ 	.word	0x00005380


	//   ....[12]....
        /*0374*/ 	.word	0x000053b0


	//   ....[13]....
        /*0378*/ 	.word	0x000053e0


	//   ....[14]....
        /*037c*/ 	.word	0x000053f0


	//   ....[15]....
        /*0380*/ 	.word	0x000068a0


	//   ....[16]....
        /*0384*/ 	.word	0x000068d0


	//   ....[17]....
        /*0388*/ 	.word	0x00006990


	//   ....[18]....
        /*038c*/ 	.word	0x000069a0


	//   ....[19]....
        /*0390*/ 	.word	0x00007940


	//   ....[20]....
        /*0394*/ 	.word	0x00007980


	//   ....[21]....
        /*0398*/ 	.word	0x000079b0


	//   ....[22]....
        /*039c*/ 	.word	0x000079f0


	//   ....[23]....
        /*03a0*/ 	.word	0x00007a00


	//   ....[24]....
        /*03a4*/ 	.word	0x00007a30


	//   ....[25]....
        /*03a8*/ 	.word	0x00008090


	//   ....[26]....
        /*03ac*/ 	.word	0x000080a0


	//   ....[27]....
        /*03b0*/ 	.word	0x00008ad0


	//   ....[28]....
        /*03b4*/ 	.word	0x00009bb0


	//   ....[29]....
        /*03b8*/ 	.word	0x00009be0


	//   ....[30]....
        /*03bc*/ 	.word	0x00009bf0


	//   ....[31]....
        /*03c0*/ 	.word	0x00009c00


	//   ....[32]....
        /*03c4*/ 	.word	0x00009c10


	//   ....[33]....
        /*03c8*/ 	.word	0x00009c20


	//   ....[34]....
        /*03cc*/ 	.word	0x00009c30


	//   ....[35]....
        /*03d0*/ 	.word	0x00009c50


	//   ....[36]....
        /*03d4*/ 	.word	0x00009cc0


	//   ....[37]....
        /*03d8*/ 	.word	0x00009d50


	//   ....[38]....
        /*03dc*/ 	.word	0x00009da0


	//   ....[39]....
        /*03e0*/ 	.word	0x00009db0


	//   ....[40]....
        /*03e4*/ 	.word	0x00009de0


	//   ....[41]....
        /*03e8*/ 	.word	0x00009e30


	//   ....[42]....
        /*03ec*/ 	.word	0x00009e70


	//   ....[43]....
        /*03f0*/ 	.word	0x00009f40


	//   ....[44]....
        /*03f4*/ 	.word	0x0000a500


	//   ....[45]....
        /*03f8*/ 	.word	0x0000a530


	//   ....[46]....
        /*03fc*/ 	.word	0x0000a560


	//   ....[47]....
        /*0400*/ 	.word	0x0000a590


	//   ....[48]....
        /*0404*/ 	.word	0x0000a5a0


	//   ....[49]....
        /*0408*/ 	.word	0x0000a630


	//   ....[50]....
        /*040c*/ 	.word	0x0000a650


	//   ....[51]....
        /*0410*/ 	.word	0x0000a660


	//   ....[52]....
        /*0414*/ 	.word	0x0000a740


	//   ....[53]....
        /*0418*/ 	.word	0x0000a760


	//   ....[54]....
        /*041c*/ 	.word	0x0000a770


	//   ....[55]....
        /*0420*/ 	.word	0x0000a7c0


	//   ....[56]....
        /*0424*/ 	.word	0x0000a850


	//   ....[57]....
        /*0428*/ 	.word	0x0000a880


	//   ....[58]....
        /*042c*/ 	.word	0x0000a890


	//   ....[59]....
        /*0430*/ 	.word	0x0000a8a0


	//   ....[60]....
        /*0434*/ 	.word	0x0000afd0


	//   ....[61]....
        /*0438*/ 	.word	0x0000b000


	//   ....[62]....
        /*043c*/ 	.word	0x0000b010


	//   ....[63]....
        /*0440*/ 	.word	0x0000b020


	//   ....[64]....
        /*0444*/ 	.word	0x0000b050


	//   ....[65]....
        /*0448*/ 	.word	0x0000b090


	//   ....[66]....
        /*044c*/ 	.word	0x0000b0a0


	//   ....[67]....
        /*0450*/ 	.word	0x0000b0c0


	//   ....[68]....
        /*0454*/ 	.word	0x0000b120


	//   ....[69]....
        /*0458*/ 	.word	0x0000b140


	//   ....[70]....
        /*045c*/ 	.word	0x0000b150


	//   ....[71]....
        /*0460*/ 	.word	0x0000b1b0


	//   ....[72]....
        /*0464*/ 	.word	0x0000b1d0


	//   ....[73]....
        /*0468*/ 	.word	0x0000b1e0


	//   ....[74]....
        /*046c*/ 	.word	0x0000b210


	//   ....[75]....
        /*0470*/ 	.word	0x0000b220


	//   ....[76]....
        /*0474*/ 	.word	0x0000b4a0


	//   ....[77]....
        /*0478*/ 	.word	0x0000b4c0


	//   ....[78]....
        /*047c*/ 	.word	0x0000b4d0


	//   ....[79]....
        /*0480*/ 	.word	0x0000b4f0


	//   ....[80]....
        /*0484*/ 	.word	0x0000b560


	//   ....[81]....
        /*0488*/ 	.word	0x0000b590


	//   ....[82]....
        /*048c*/ 	.word	0x0000b5e0


	//   ....[83]....
        /*0490*/ 	.word	0x0000b610


	//   ....[84]....
        /*0494*/ 	.word	0x0000b660


	//   ....[85]....
        /*0498*/ 	.word	0x0000b690


	//   ....[86]....
        /*049c*/ 	.word	0x0000b6e0


	//   ....[87]....
        /*04a0*/ 	.word	0x0000b710


	//   ....[88]....
        /*04a4*/ 	.word	0x0000b760


	//   ....[89]....
        /*04a8*/ 	.word	0x0000b790


	//   ....[90]....
        /*04ac*/ 	.word	0x0000b7e0


	//   ....[91]....
        /*04b0*/ 	.word	0x0000b810


	//   ....[92]....
        /*04b4*/ 	.word	0x0000bc70


	//   ....[93]....
        /*04b8*/ 	.word	0x0000bca0


	//   ....[94]....
        /*04bc*/ 	.word	0x0000bcd0


	//   ....[95]....
        /*04c0*/ 	.word	0x0000bd00


	//   ....[96]....
        /*04c4*/ 	.word	0x0000bd30


	//   ....[97]....
        /*04c8*/ 	.word	0x0000bd40


	//   ....[98]....
        /*04cc*/ 	.word	0x0000bd60


	//   ....[99]....
        /*04d0*/ 	.word	0x0000bd80


	//   ....[100]....
        /*04d4*/ 	.word	0x0000bda0


	//   ....[101]....
        /*04d8*/ 	.word	0x0000bdd0


	//   ....[102]....
        /*04dc*/ 	.word	0x0000be50


	//   ....[103]....
        /*04e0*/ 	.word	0x0000be70


	//   ....[104]....
        /*04e4*/ 	.word	0x0000be90


	//   ....[105]....
        /*04e8*/ 	.word	0x0000bec0


	//   ....[106]....
        /*04ec*/ 	.word	0x0000c090


	//   ....[107]....
        /*04f0*/ 	.word	0x0000c0a0


	//   ....[108]....
        /*04f4*/ 	.word	0x0000c300


	//   ....[109]....
        /*04f8*/ 	.word	0x0000c7a0


	//   ....[110]....
        /*04fc*/ 	.word	0x0000c890


	//   ....[111]....
        /*0500*/ 	.word	0x0000c930


	//   ....[112]....
        /*0504*/ 	.word	0x0000c990


	//   ....[113]....
        /*0508*/ 	.word	0x0000ca60


	//   ....[114]....
        /*050c*/ 	.word	0x0000cad0


	//   ....[115]....
        /*0510*/ 	.word	0x0000cba0


	//   ....[116]....
        /*0514*/ 	.word	0x0000cc10


	//   ....[117]....
        /*0518*/ 	.word	0x0000ccf0


	//   ....[118]....
        /*051c*/ 	.word	0x0000cd70


	//   ....[119]....
        /*0520*/ 	.word	0x0000ce30


	//   ....[120]....
        /*0524*/ 	.word	0x0000cea0


	//   ....[121]....
        /*0528*/ 	.word	0x0000cf80


	//   ....[122]....
        /*052c*/ 	.word	0x0000d000


	//   ....[123]....
        /*0530*/ 	.word	0x0000d0d0


	//   ....[124]....
        /*0534*/ 	.word	0x0000d150


	//   ....[125]....
        /*0538*/ 	.word	0x0000d200


	//   ....[126]....
        /*053c*/ 	.word	0x0000d290


	//   ....[127]....
        /*0540*/ 	.word	0x0000d2f0


	//   ....[128]....
        /*0544*/ 	.word	0x0000d390


	//   ....[129]....
        /*0548*/ 	.word	0x0000d450


	//   ....[130]....
        /*054c*/ 	.word	0x0000d4d0


	//   ....[131]....
        /*0550*/ 	.word	0x0000d5c0


	//   ....[132]....
        /*0554*/ 	.word	0x0000d620


	//   ....[133]....
        /*0558*/ 	.word	0x0000d6e0


	//   ....[134]....
        /*055c*/ 	.word	0x0000d760


	//   ....[135]....
        /*0560*/ 	.word	0x0000d830


	//   ....[136]....
        /*0564*/ 	.word	0x0000d8b0


	//   ....[137]....
        /*0568*/ 	.word	0x0000d980


	//   ....[138]....
        /*056c*/ 	.word	0x0000d9f0


	//   ....[139]....
        /*0570*/ 	.word	0x0000dac0


	//   ....[140]....
        /*0574*/ 	.word	0x0000db30


	//   ....[141]....
        /*0578*/ 	.word	0x0000dbe0


	//   ....[142]....
        /*057c*/ 	.word	0x0000dd20


	//   ....[143]....
        /*0580*/ 	.word	0x0000ddd0


	//   ....[144]....
        /*0584*/ 	.word	0x0000dea0


	//   ....[145]....
        /*0588*/ 	.word	0x0000def0


	//   ....[146]....
        /*058c*/ 	.word	0x0000dfd0


	//   ....[147]....
        /*0590*/ 	.word	0x0000e020


	//   ....[148]....
        /*0594*/ 	.word	0x0000e0f0


	//   ....[149]....
        /*0598*/ 	.word	0x0000e140


	//   ....[150]....
        /*059c*/ 	.word	0x0000e220


	//   ....[151]....
        /*05a0*/ 	.word	0x0000e270


	//   ....[152]....
        /*05a4*/ 	.word	0x0000e350


	//   ....[153]....
        /*05a8*/ 	.word	0x0000e3a0


	//   ....[154]....
        /*05ac*/ 	.word	0x0000e470


	//   ....[155]....
        /*05b0*/ 	.word	0x0000e4c0


	//   ....[156]....
        /*05b4*/ 	.word	0x0000e5a0


	//   ....[157]....
        /*05b8*/ 	.word	0x0000e5f0


	//   ....[158]....
        /*05bc*/ 	.word	0x0000e6e0


	//   ....[159]....
        /*05c0*/ 	.word	0x0000e780


	//   ....[160]....
        /*05c4*/ 	.word	0x0000e7e0


	//   ....[161]....
        /*05c8*/ 	.word	0x0000e8a0


	//   ....[162]....
        /*05cc*/ 	.word	0x0000e940


	//   ....[163]....
        /*05d0*/ 	.word	0x0000ea00


	//   ....[164]....
        /*05d4*/ 	.word	0x0000eaa0


	//   ....[165]....
        /*05d8*/ 	.word	0x0000eb60


	//   ....[166]....
        /*05dc*/ 	.word	0x0000ec00


	//   ....[167]....
        /*05e0*/ 	.word	0x0000ecc0


	//   ....[168]....
        /*05e4*/ 	.word	0x0000ed60


	//   ....[169]....
        /*05e8*/ 	.word	0x0000ee20


	//   ....[170]....
        /*05ec*/ 	.word	0x0000eec0


	//   ....[171]....
        /*05f0*/ 	.word	0x0000ef80


	//   ....[172]....
        /*05f4*/ 	.word	0x0000f020


	//   ....[173]....
        /*05f8*/ 	.word	0x0000f0e0


	//   ....[174]....
        /*05fc*/ 	.word	0x0000f200


	//   ....[175]....
        /*0600*/ 	.word	0x0000f2a0


	//   ....[176]....
        /*0604*/ 	.word	0x0000f350


	//   ....[177]....
        /*0608*/ 	.word	0x0000f420


	//   ....[178]....
        /*060c*/ 	.word	0x0000f490


	//   ....[179]....
        /*0610*/ 	.word	0x0000f560


	//   ....[180]....
        /*0614*/ 	.word	0x0000f5d0


	//   ....[181]....
        /*0618*/ 	.word	0x0000f6b0


	//   ....[182]....
        /*061c*/ 	.word	0x0000f730


	//   ....[183]....
        /*0620*/ 	.word	0x0000f810


	//   ....[184]....
        /*0624*/ 	.word	0x0000f880


	//   ....[185]....
        /*0628*/ 	.word	0x0000f960


	//   ....[186]....
        /*062c*/ 	.word	0x0000f9d0


	//   ....[187]....
        /*0630*/ 	.word	0x0000faa0


	//   ....[188]....
        /*0634*/ 	.word	0x0000fb10


	//   ....[189]....
        /*0638*/ 	.word	0x0000fbd0


	//   ....[190]....
        /*063c*/ 	.word	0x0000fcb0


	//----- nvinfo : EIATTR_REG_RECONFIG
	.align		4
.L_82:
        /*0640*/ 	.byte	0x01, 0x54
	.zero		2


	//----- nvinfo : EIATTR_SYSCALL_OFFSETS
	.align		4
        /*0644*/ 	.byte	0x04, 0x46
        /*0646*/ 	.short	(.L_84 - .L_83)


	//   ....[0]....
.L_83:
        /*0648*/ 	.word	0x00001190


	//   ....[1]....
        /*064c*/ 	.word	0x000091f0


	//   ....[2]....
        /*0650*/ 	.word	0x00009330


	//   ....[3]....
        /*0654*/ 	.word	0x00009420


	//   ....[4]....
        /*0658*/ 	.word	0x0000a270


	//----- nvinfo : EIATTR_MBARRIER_INSTR_OFFSETS
	.align		4
.L_84:
        /*065c*/ 	.byte	0x04, 0x39
        /*065e*/ 	.short	(.L_86 - .L_85)


	//   ....[0]....
.L_85:
        /*0660*/ 	.word	0x00000170
        /*0664*/ 	.word	0x000000ff
        /*0668*/ 	.word	0x00028800
        /*066c*/ 	.short	0x0100
        /*066e*/ 	.byte	0x08
	.zero		1


	//   ....[1]....
        /*0670*/ 	.word	0x00000180
        /*0674*/ 	.word	0x000000ff
        /*0678*/ 	.word	0x00028820
        /*067c*/ 	.short	0x0100
        /*067e*/ 	.byte	0x08
	.zero		1


	//   ....[2]....
        /*0680*/ 	.word	0x00000270
        /*0684*/ 	.word	0x000000ff
        /*0688*/ 	.word	0x00028830
        /*068c*/ 	.short	0x0100
        /*068e*/ 	.byte	0x08
	.zero		1


	//   ....[3]....
        /*0690*/ 	.word	0x00000280
        /*0694*/ 	.word	0x000000ff
        /*0698*/ 	.word	0x00028840
        /*069c*/ 	.short	0x0100
        /*069e*/ 	.byte	0x08
	.zero		1


	//   ....[4]....
        /*06a0*/ 	.word	0x00000290
        /*06a4*/ 	.word	0x000000ff
        /*06a8*/ 	.word	0x00028838
        /*06ac*/ 	.short	0x0100
        /*06ae*/ 	.byte	0x08
	.zero		1


	//   ....[5]....
        /*06b0*/ 	.word	0x000002a0
        /*06b4*/ 	.word	0x000000ff
        /*06b8*/ 	.word	0x00028848
        /*06bc*/ 	.short	0x0100
        /*06be*/ 	.byte	0x08
	.zero		1


	//   ....[6]....
        /*06c0*/ 	.word	0x000003d0
        /*06c4*/ 	.word	0x000000ff
        /*06c8*/ 	.word	0x00028850
        /*06cc*/ 	.short	0x0100
        /*06ce*/ 	.byte	0x08
	.zero		1


	//   ....[7]....
        /*06d0*/ 	.word	0x000003e0
        /*06d4*/ 	.word	0x000000ff
        /*06d8*/ 	.word	0x00028860
        /*06dc*/ 	.short	0x0100
        /*06de*/ 	.byte	0x08
	.zero		1


	//   ....[8]....
        /*06e0*/ 	.word	0x000003f0
        /*06e4*/ 	.word	0x000000ff
        /*06e8*/ 	.word	0x00028858
        /*06ec*/ 	.short	0x0100
        /*06ee*/ 	.byte	0x08
	.zero		1


	//   ....[9]....
        /*06f0*/ 	.word	0x00000400
        /*06f4*/ 	.word	0x000000ff
        /*06f8*/ 	.word	0x00028868
        /*06fc*/ 	.short	0x0100
        /*06fe*/ 	.byte	0x08
	.zero		1


	//   ....[10]....
        /*0700*/ 	.word	0x000004f0
        /*0704*/ 	.word	0x000000ff
        /*0708*/ 	.word	0x00028870
        /*070c*/ 	.short	0x0100
        /*070e*/ 	.byte	0x06
	.zero		1


	//   ....[11]....
        /*0710*/ 	.word	0x00000500
        /*0714*/ 	.word	0x000000ff
        /*0718*/ 	.word	0x00028880
        /*071c*/ 	.short	0x0100
        /*071e*/ 	.byte	0x06
	.zero		1


	//   ....[12]....
        /*0720*/ 	.word	0x00000510
        /*0724*/ 	.word	0x000000ff
        /*0728*/ 	.word	0x00028878
        /*072c*/ 	.short	0x0100
        /*072e*/ 	.byte	0x06
	.zero		1


	//   ....[13]....
        /*0730*/ 	.word	0x00000520
        /*0734*/ 	.word	0x000000ff
        /*0738*/ 	.word	0x00028888
        /*073c*/ 	.short	0x0100
        /*073e*/ 	.byte	0x06
	.zero		1


	//   ....[14]....
        /*0740*/ 	.word	0x00000650
        /*0744*/ 	.word	0x000000ff
        /*0748*/ 	.word	0x00028890
        /*074c*/ 	.short	0x0100
        /*074e*/ 	.byte	0x08
	.zero		1


	//   ....[15]....
        /*0750*/ 	.word	0x00000660
        /*0754*/ 	.word	0x000000ff
        /*0758*/ 	.word	0x000288a0
        /*075c*/ 	.short	0x0100
        /*075e*/ 	.byte	0x08
	.zero		1


	//   ....[16]....
        /*0760*/ 	.word	0x00000670
        /*0764*/ 	.word	0x000000ff
        /*0768*/ 	.word	0x00028898
        /*076c*/ 	.short	0x0100
        /*076e*/ 	.byte	0x08
	.zero		1


	//   ....[17]....
        /*0770*/ 	.word	0x00000680
        /*0774*/ 	.word	0x000000ff
        /*0778*/ 	.word	0x000288a8
        /*077c*/ 	.short	0x0100
        /*077e*/ 	.byte	0x08
	.zero		1


	//   ....[18]....
        /*0780*/ 	.word	0x000007c0
        /*0784*/ 	.word	0x000000ff
        /*0788*/ 	.word	0x000288b0
        /*078c*/ 	.short	0x0100
        /*078e*/ 	.byte	0x08
	.zero		1


	//   ....[19]....
        /*0790*/ 	.word	0x000007d0
        /*0794*/ 	.word	0x000000ff
        /*0798*/ 	.word	0x000288c0
        /*079c*/ 	.short	0x0100
        /*079e*/ 	.byte	0x08
	.zero		1


	//   ....[20]....
        /*07a0*/ 	.word	0x000007e0
        /*07a4*/ 	.word	0x000000ff
        /*07a8*/ 	.word	0x000288b8
        /*07ac*/ 	.short	0x0100
        /*07ae*/ 	.byte	0x08
	.zero		1


	//   ....[21]....
        /*07b0*/ 	.word	0x000007f0
        /*07b4*/ 	.word	0x000000ff
        /*07b8*/ 	.word	0x000288c8
        /*07bc*/ 	.short	0x0100
        /*07be*/ 	.byte	0x08
	.zero		1


	//   ....[22]....
        /*07c0*/ 	.word	0x000011b0
        /*07c4*/ 	.word	0x000000ff
        /*07c8*/ 	.word	0x00028800
        /*07cc*/ 	.short	0x010a
        /*07ce*/ 	.byte	0x24
	.zero		1


	//   ....[23]....
        /*07d0*/ 	.word	0x00001220
        /*07d4*/ 	.word	0x000000ff
        /*07d8*/ 	.word	0x00028830
        /*07dc*/ 	.short	0x010a
        /*07de*/ 	.byte	0x24
	.zero		1


	//   ....[24]....
        /*07e0*/ 	.word	0x00001280
        /*07e4*/ 	.word	0x000000ff
        /*07e8*/ 	.word	0x00028830
        /*07ec*/ 	.short	0x010a
        /*07ee*/ 	.byte	0x24
	.zero		1


	//   ....[25]....
        /*07f0*/ 	.word	0x00001fa0
        /*07f4*/ 	.word	0x000000ff
        /*07f8*/ 	.word	0x00000000
        /*07fc*/ 	.short	0x0101
        /*07fe*/ 	.byte	0x04
	.zero		1


	//   ....[26]....
        /*0800*/ 	.word	0x00004000
        /*0804*/ 	.word	0x000000ff
        /*0808*/ 	.word	0x00028830
        /*080c*/ 	.short	0x010a
        /*080e*/ 	.byte	0x0a
	.zero		1


	//   ....[27]....
        /*0810*/ 	.word	0x00004040
        /*0814*/ 	.word	0x000000ff
        /*0818*/ 	.word	0x00028830
        /*081c*/ 	.short	0x010a
        /*081e*/ 	.byte	0x0a
	.zero		1


	//   ....[28]....
        /*0820*/ 	.word	0x000043c0
        /*0824*/ 	.word	0x000000ff
        /*0828*/ 	.word	0x00028850
        /*082c*/ 	.short	0x010a
        /*082e*/ 	.byte	0x0a
	.zero		1


	//   ....[29]....
        /*0830*/ 	.word	0x00004400
        /*0834*/ 	.word	0x000000ff
        /*0838*/ 	.word	0x00028850
        /*083c*/ 	.short	0x010a
        /*083e*/ 	.byte	0x0a
	.zero		1


	//   ....[30]....
        /*0840*/ 	.word	0x00004d20
        /*0844*/ 	.word	0x000000ff
        /*0848*/ 	.word	0x00000000
        /*084c*/ 	.short	0x0101
        /*084e*/ 	.byte	0x06
	.zero		1


	//   ....[31]....
        /*0850*/ 	.word	0x000061d0
        /*0854*/ 	.word	0x000000ff
        /*0858*/ 	.word	0x00000000
        /*085c*/ 	.short	0x0101
        /*085e*/ 	.byte	0x05
	.zero		1


	//   ....[32]....
        /*0860*/ 	.word	0x000067f0
        /*0864*/ 	.word	0x000000ff
        /*0868*/ 	.word	0x00028850
        /*086c*/ 	.short	0x010a
        /*086e*/ 	.byte	0x05
	.zero		1


	//   ....[33]....
        /*0870*/ 	.word	0x00006830
        /*0874*/ 	.word	0x000000ff
        /*0878*/ 	.word	0x00028850
        /*087c*/ 	.short	0x010a
        /*087e*/ 	.byte	0x05
	.zero		1


	//   ....[34]....
        /*0880*/ 	.word	0x00006e10
        /*0884*/ 	.word	0x000000ff
        /*0888*/ 	.word	0x00000000
        /*088c*/ 	.short	0x0101
        /*088e*/ 	.byte	0x04
	.zero		1


	//   ....[35]....
        /*0890*/ 	.word	0x00007a10
        /*0894*/ 	.word	0x000000ff
        /*0898*/ 	.word	0x00000000
        /*089c*/ 	.short	0x0101
        /*089e*/ 	.byte	0x04
	.zero		1


	//   ....[36]....
        /*08a0*/ 	.word	0x00009870
        /*08a4*/ 	.word	0x000000ff
        /*08a8*/ 	.word	0x00028840
        /*08ac*/ 	.short	0x010a
        /*08ae*/ 	.byte	0x2d
	.zero		1


	//   ....[37]....
        /*08b0*/ 	.word	0x0000a030
        /*08b4*/ 	.word	0x000000ff
        /*08b8*/ 	.word	0x00028830
        /*08bc*/ 	.short	0x0107
        /*08be*/ 	.byte	0x2d
	.zero		1


	//   ....[38]....
        /*08c0*/ 	.word	0x0000a0a0
        /*08c4*/ 	.word	0x000000ff
        /*08c8*/ 	.word	0x00028830
        /*08cc*/ 	.short	0x0101
        /*08ce*/ 	.byte	0x2d
	.zero		1


	//   ....[39]....
        /*08d0*/ 	.word	0x0000aa20
        /*08d4*/ 	.word	0x000000ff
        /*08d8*/ 	.word	0x00028800
        /*08dc*/ 	.short	0x0107
        /*08de*/ 	.byte	0x2d
	.zero		1


	//   ....[40]....
        /*08e0*/ 	.word	0x0000aa60
        /*08e4*/ 	.word	0x000000ff
        /*08e8*/ 	.word	0x00028800
        /*08ec*/ 	.short	0x0101
        /*08ee*/ 	.byte	0x2d
	.zero		1


	//   ....[41]....
        /*08f0*/ 	.word	0x0000aa90
        /*08f4*/ 	.word	0x000000ff
        /*08f8*/ 	.word	0x00028820
        /*08fc*/ 	.short	0x010a
        /*08fe*/ 	.byte	0x2d
	.zero		1


	//   ....[42]....
        /*0900*/ 	.word	0x0000add0
        /*0904*/ 	.word	0x00000021
        /*0908*/ 	.word	0x00028840
        /*090c*/ 	.short	0x010a
        /*090e*/ 	.byte	0x3f
	.zero		1


	//   ....[43]....
        /*0910*/ 	.word	0x0000b330
        /*0914*/ 	.word	0x00000021
        /*0918*/ 	.word	0x00028830
        /*091c*/ 	.short	0x0107
        /*091e*/ 	.byte	0x3f
	.zero		1


	//   ....[44]....
        /*0920*/ 	.word	0x0000b3e0
        /*0924*/ 	.word	0x00000021
        /*0928*/ 	.word	0x00028830
        /*092c*/ 	.short	0x0101
        /*092e*/ 	.byte	0x3f
	.zero		1


	//   ....[45]....
        /*0930*/ 	.word	0x0000b440
        /*0934*/ 	.word	0x00000000
        /*0938*/ 	.word	0x00028860
        /*093c*/ 	.short	0x010a
        /*093e*/ 	.byte	0x3f
	.zero		1


	//   ....[46]....
        /*0940*/ 	.word	0x0000b990
        /*0944*/ 	.word	0x00000000
        /*0948*/ 	.word	0x00028850
        /*094c*/ 	.short	0x0107
        /*094e*/ 	.byte	0x3f
	.zero		1


	//   ....[47]....
        /*0950*/ 	.word	0x0000ba70
        /*0954*/ 	.word	0x00000000
        /*0958*/ 	.word	0x00028850
        /*095c*/ 	.short	0x0101
        /*095e*/ 	.byte	0x3f
	.zero		1


	//   ....[48]....
        /*0960*/ 	.word	0x0000bbf0
        /*0964*/ 	.word	0x00000000
        /*0968*/ 	.word	0x00028860
        /*096c*/ 	.short	0x010a
        /*096e*/ 	.byte	0x3f
	.zero		1


	//   ....[49]....
        /*0970*/ 	.word	0x0000c170
        /*0974*/ 	.word	0x00000000
        /*0978*/ 	.word	0x00028850
        /*097c*/ 	.short	0x0107
        /*097e*/ 	.byte	0x3f
	.zero		1


	//   ....[50]....
        /*0980*/ 	.word	0x0000c220
        /*0984*/ 	.word	0x00000000
        /*0988*/ 	.word	0x00028850
        /*098c*/ 	.short	0x0101
        /*098e*/ 	.byte	0x3f
	.zero		1


	//   ....[51]....
        /*0990*/ 	.word	0x0000c2c0
        /*0994*/ 	.word	0x00000007
        /*0998*/ 	.word	0x00028820
        /*099c*/ 	.short	0x010a
        /*099e*/ 	.byte	0x3f
	.zero		1


	//   ....[52]....
        /*09a0*/ 	.word	0x0000c3f0
        /*09a4*/ 	.word	0x00000005
        /*09a8*/ 	.word	0x00028840
        /*09ac*/ 	.short	0x010a
        /*09ae*/ 	.byte	0x3f
	.zero		1


	//   ....[53]....
        /*09b0*/ 	.word	0x0000c490
        /*09b4*/ 	.word	0x00000007
        /*09b8*/ 	.word	0x00028840
        /*09bc*/ 	.short	0x010a
        /*09be*/ 	.byte	0x3f
	.zero		1


	//   ....[54]....
        /*09c0*/ 	.word	0x0000c4d0
        /*09c4*/ 	.word	0x00000005
        /*09c8*/ 	.word	0x00028860
        /*09cc*/ 	.short	0x010a
        /*09ce*/ 	.byte	0x3f
	.zero		1


	//   ....[55]....
        /*09d0*/ 	.word	0x0000c510
        /*09d4*/ 	.word	0x00000007
        /*09d8*/ 	.word	0x00028860
        /*09dc*/ 	.short	0x010a
        /*09de*/ 	.byte	0x3f
	.zero		1


	//   ....[56]....
        /*09e0*/ 	.word	0x0000c580
        /*09e4*/ 	.word	0x00000000
        /*09e8*/ 	.word	0x00028800
        /*09ec*/ 	.short	0x010a
        /*09ee*/ 	.byte	0x3f
	.zero		1


	//   ....[57]....
        /*09f0*/ 	.word	0x0000c5e0
        /*09f4*/ 	.word	0x00000004
        /*09f8*/ 	.word	0x00028830
        /*09fc*/ 	.short	0x010a
        /*09fe*/ 	.byte	0x3f
	.zero		1


	//   ....[58]....
        /*0a00*/ 	.word	0x0000c640
        /*0a04*/ 	.word	0x00000009
        /*0a08*/ 	.word	0x00028830
        /*0a0c*/ 	.short	0x010a
        /*0a0e*/ 	.byte	0x3f
	.zero		1


	//   ....[59]....
        /*0a10*/ 	.word	0x0000c6a0
        /*0a14*/ 	.word	0x0000000a
        /*0a18*/ 	.word	0x00028850
        /*0a1c*/ 	.short	0x010a
        /*0a1e*/ 	.byte	0x3f
	.zero		1


	//   ....[60]....
        /*0a20*/ 	.word	0x0000c700
        /*0a24*/ 	.word	0x00000003
        /*0a28*/ 	.word	0x00028850
        /*0a2c*/ 	.short	0x010a
        /*0a2e*/ 	.byte	0x3f
	.zero		1


	//   ....[61]....
        /*0a30*/ 	.word	0x0000c7e0
        /*0a34*/ 	.word	0x00000003
        /*0a38*/ 	.word	0x00028840
        /*0a3c*/ 	.short	0x010a
        /*0a3e*/ 	.byte	0x3f
	.zero		1


	//   ....[62]....
        /*0a40*/ 	.word	0x0000dc20
        /*0a44*/ 	.word	0x00000003
        /*0a48*/ 	.word	0x00028820
        /*0a4c*/ 	.short	0x010a
        /*0a4e*/ 	.byte	0x3f
	.zero		1


	//   ....[63]....
        /*0a50*/ 	.word	0x0000dc70
        /*0a54*/ 	.word	0x00000021
        /*0a58*/ 	.word	0x00028840
        /*0a5c*/ 	.short	0x010a
        /*0a5e*/ 	.byte	0x3f
	.zero		1


	//   ....[64]....
        /*0a60*/ 	.word	0x0000e630
        /*0a64*/ 	.word	0x00000000
        /*0a68*/ 	.word	0x00028860
        /*0a6c*/ 	.short	0x010a
        /*0a6e*/ 	.byte	0x3f
	.zero		1


	//   ....[65]....
        /*0a70*/ 	.word	0x0000f150
        /*0a74*/ 	.word	0x00000000
        /*0a78*/ 	.word	0x00028860
        /*0a7c*/ 	.short	0x010a
        /*0a7e*/ 	.byte	0x3f
	.zero		1


	//   ....[66]....
        /*0a80*/ 	.word	0x0000fc00
        /*0a84*/ 	.word	0x00000007
        /*0a88*/ 	.word	0x00028820
        /*0a8c*/ 	.short	0x010a
        /*0a8e*/ 	.byte	0x3f
	.zero		1


	//   ....[67]....
        /*0a90*/ 	.word	0x0000fd70
        /*0a94*/ 	.word	0x00000005
        /*0a98*/ 	.word	0x00028840
        /*0a9c*/ 	.short	0x010a
        /*0a9e*/ 	.byte	0x3f
	.zero		1


	//   ....[68]....
        /*0aa0*/ 	.word	0x0000fdc0
        /*0aa4*/ 	.word	0x00000007
        /*0aa8*/ 	.word	0x00028840
        /*0aac*/ 	.short	0x010a
        /*0aae*/ 	.byte	0x3f
	.zero		1


	//   ....[69]....
        /*0ab0*/ 	.word	0x0000fe10
        /*0ab4*/ 	.word	0x00000005
        /*0ab8*/ 	.word	0x00028860
        /*0abc*/ 	.short	0x010a
        /*0abe*/ 	.byte	0x3f
	.zero		1


	//----- nvinfo : EIATTR_NUM_MBARRIERS
	.align		4
.L_86:
        /*0ac0*/ 	.byte	0x03, 0x38
        /*0ac2*/ 	.short	0x0016


	//----- nvinfo : EIATTR_EXIT_INSTR_OFFSETS
	.align		4
        /*0ac4*/ 	.byte	0x04, 0x1c
        /*0ac6*/ 	.short	(.L_88 - .L_87)


	//   ....[0]....
.L_87:
        /*0ac8*/ 	.word	0x0000c560


	//----- nvinfo : EIATTR_MAX_THREADS
	.align		4
.L_88:
        /*0acc*/ 	.byte	0x04, 0x05
        /*0ace*/ 	.short	(.L_90 - .L_89)
.L_89:
        /*0ad0*/ 	.word	0x00000180
        /*0ad4*/ 	.word	0x00000001
        /*0ad8*/ 	.word	0x00000001


	//----- nvinfo : EIATTR_CRS_STACK_SIZE
	.align		4
.L_90:
        /*0adc*/ 	.byte	0x04, 0x1e
        /*0ade*/ 	.short	(.L_92 - .L_91)
.L_91:
        /*0ae0*/ 	.word	0x00000000


	//----- nvinfo : EIATTR_CBANK_PARAM_SIZE
	.align		4
.L_92:
        /*0ae4*/ 	.byte	0x03, 0x19
        /*0ae6*/ 	.short	0x0a70


	//----- nvinfo : EIATTR_PARAM_CBANK
	.align		4
        /*0ae8*/ 	.byte	0x04, 0x0a
        /*0aea*/ 	.short	(.L_94 - .L_93)
	.align		4
.L_93:
        /*0aec*/ 	.word	index@(.nv.constant0._ZN7cutlass13device_kernelIN5flash11enable_sm90INS1_16FlashAttnFwdSm90INS1_25CollectiveMainloopFwdSm90ILi2EN4cute5tupleIJNS5_1CILi1EEES8_S8_EEENS6_IJNS7_ILi128EEESA_SA_EEELi128ENS_10bfloat16_tEfNS_4arch4Sm90ELb0ELb0ELb1ELb0ELb1ELb0ELb0ELb1ELb1ELb1ELb1ELb0EEENS1_21CollectiveEpilogueFwdISB_S9_SC_SE_Li256ELb0ELb1ELb1ELb0EEENS1_19SingleTileSchedulerILb0ELb1ELb1ELi128EEEEEEEEEvNT_6ParamsE)
        /*0af0*/ 	.short	0x0210
        /*0af2*/ 	.short	0x0a70


	//----- nvinfo : EIATTR_SW_WAR
	.align		4
.L_94:
        /*0af4*/ 	.byte	0x04, 0x36
        /*0af6*/ 	.short	(.L_96 - .L_95)
.L_95:
        /*0af8*/ 	.word	0x00000008
.L_96:


//--------------------- .nv.info._ZN7cutlass13device_kernelIN5flash11enable_sm90INS1_16FlashAttnFwdSm90INS1_25CollectiveMainloopFwdSm90ILi2EN4cute5tupleIJNS5_1CILi1EEES8_S8_EEENS6_IJNS7_ILi128EEESA_SA_EEELi128ENS_10bfloat16_tEfNS_4arch4Sm90ELb0ELb0ELb1ELb1ELb1ELb0ELb0ELb1ELb1ELb1ELb1ELb0EEENS1_21CollectiveEpilogueFwdISB_S9_SC_SE_Li256ELb1ELb1ELb1ELb0EEENS1_36VarlenDynamicPersistentTileSchedulerILi128ELi128ELi256ELi128ELb1ELb1ELb1ELb0ELb1ELb1EEEEEEEEEvNT_6ParamsE --------------------------
	.section	.nv.info._ZN7cutlass13device_kernelIN5flash11enable_sm90INS1_16FlashAttnFwdSm90INS1_25CollectiveMainloopFwdSm90ILi2EN4cute5tupleIJNS5_1CILi1EEES8_S8_EEENS6_IJNS7_ILi128EEESA_SA_EEELi128ENS_10bfloat16_tEfNS_4arch4Sm90ELb0ELb0ELb1ELb1ELb1ELb0ELb0ELb1ELb1ELb1ELb1ELb0EEENS1_21CollectiveEpilogueFwdISB_S9_SC_SE_Li256ELb1ELb1ELb1ELb0EEENS1_36VarlenDynamicPersistentTileSchedulerILi128ELi128ELi256ELi128ELb1ELb1ELb1ELb0ELb1ELb1EEEEEEEEEvNT_6ParamsE,"",@"SHT_CUDA_INFO"
	.sectionflags	@""
	.align	4


	//----- nvinfo : EIATTR_CUDA_API_VERSION
	.align		4
        /*0000*/ 	.byte	0x04, 0x37
        /*0002*/ 	.short	(.L_98 - .L_97)
.L_97:
        /*0004*/ 	.word	0x00000082


	//----- nvinfo : EIATTR_KPARAM_INFO
	.align		4
.L_98:
        /*0008*/ 	.byte	0x04, 0x17
        /*000a*/ 	.short	(.L_100 - .L_99)
.L_99:
        /*000c*/ 	.word	0x00000000
        /*0010*/ 	.short	0x0000
        /*0012*/ 	.short	0x0070
        /*0014*/ 	.byte	0x00, 0xf0, 0x01, 0x2a


	//----- nvinfo : EIATTR_SPARSE_MMA_MASK
	.align		4
.L_100:
        /*0018*/ 	.byte	0x03, 0x50
        /*001a*/ 	.short	0x0000


	//----- nvinfo : EIATTR_MAXREG_COUNT
	.align		4
        /*001c*/ 	.byte	0x03, 0x1b
        /*001e*/ 	.short	0x00a8


	//----- nvinfo : EIATTR_NUM_BARRIERS
	.align		4
        /*0020*/ 	.byte	0x02, 0x4c
        /*0022*/ 	.byte	0x10
	.zero		1


	//----- nvinfo : EIATTR_EXTERNS
	.align		4
        /*0024*/ 	.byte	0x04, 0x0f
        /*0026*/ 	.short	(.L_102 - .L_101)


	//   ....[0]....
	.align		4
.L_101:
        /*0028*/ 	.word	index@(__assertfail)


	//----- nvinfo : EIATTR_ANNOTATIONS
	.align		4
.L_102:
        /*002c*/ 	.byte	0x04, 0x55
        /*002e*/ 	.short	(.L_104 - .L_103)


	//   ....[0]....
.L_103:
        /*0030*/ 	.word	0x00000001
        /*0034*/ 	.byte	0x60, 0x08, 0x00, 0x00, 0x01, 0x00, 0x00, 0x00, 0xb0, 0x09, 0x00, 0x00, 0x01, 0x00, 0x00, 0x00
        /* <DEDUP_REMOVED lines=16> */
        /*0144*/ 	.byte	0x60, 0xfc, 0x00, 0x00, 0x01, 0x00, 0x00, 0x00, 0x00, 0xfe, 0x00, 0x00


	//----- nvinfo : EIATTR_MERCURY_ISA_VERSION
	.align		4
.L_104:
        /*0150*/ 	.byte	0x03, 0x5f
        /*0152*/ 	.short	0x0101


	//----- nvinfo : EIATTR_UNUSED_LOAD_BYTE_OFFSET
	.align		4
        /*0154*/ 	.byte	0x04, 0x44
        /*0156*/ 	.short	(.L_106 - .L_105)


	//   ....[0]....
.L_105:
        /*0158*/ 	.word	0x00000960
        /*015c*/ 	.word	0x0000fff0


	//   ....[1]....
        /*0160*/ 	.word	0x00007910
        /*0164*/ 	.word	0x0000fff0


	//----- nvinfo : EIATTR_INT_WARP_WIDE_INSTR_OFFSETS
	.align		4
.L_106:
        /*0168*/ 	.byte	0x04, 0x31
        /*016a*/ 	.short	(.L_108 - .L_107)


	//   ....[0]....
.L_107:
        /*016c*/ 	.word	0x000000c0


	//   ....[1]....
        /*0170*/ 	.word	0x000000d0


	//   ....[2]....
        /*0174*/ 	.word	0x00000170


	//   ....[3]....
        /*0178*/ 	.word	0x0000ba00


	//   ....[4]....
        /*017c*/ 	.word	0x0000ba90


	//   ....[5]....
        /*0180*/ 	.word	0x0000e890


	//   ....[6]....
        /*0184*/ 	.word	0x0000e920


	//----- nvinfo : EIATTR_COOP_GROUP_MASK_REGIDS
	.align		4
.L_108:
        /*0188*/ 	.byte	0x04, 0x29
        /*018a*/ 	.short	(.L_110 - .L_109)


	//   ....[0]....
.L_109:
        /*018c*/ 	.word	0xffffffff


	//   ....[1]....
        /*0190*/ 	.word	0xffffffff


	//   ....[2]....
        /*0194*/ 	.word	0xffffffff


	//   ....[3]....
        /*0198*/ 	.word	0xffffffff


	//   ....[4]....
        /*019c*/ 	.word	0xffffffff


	//   ....[5]....
        /*01a0*/ 	.word	0xffffffff


	//   ....[6]....
        /*01a4*/ 	.word	0xffffffff


	//   ....[7]....
        /*01a8*/ 	.word	0xffffffff


	//   ....[8]....
        /*01ac*/ 	.word	0xffffffff


	//   ....[9]....
        /*01b0*/ 	.word	0xffffffff


	//   ....[10]....
        /*01b4*/ 	.word	0xffffffff


	//   ....[11]....
        /*01b8*/ 	.word	0xffffffff


	//   ....[12]....
        /*01bc*/ 	.word	0xffffffff


	//   ....[13]....
        /*01c0*/ 	.word	0xffffffff


	//   ....[14]....
        /*01c4*/ 	.word	0xffffffff


	//   ....[15]....
        /*01c8*/ 	.word	0xffffffff


	//   ....[16]....
        /*01cc*/ 	.word	0xffffffff


	//   ....[17]....
        /*01d0*/ 	.word	0xffffffff


	//   ....[18]....
        /*01d4*/ 	.word	0xffffffff


	//   ....[19]....
        /*01d8*/ 	.word	0xffffffff


	//   ....[20]....
        /*01dc*/ 	.word	0xffffffff


	//   ....[21]....
        /*01e0*/ 	.word	0xffffffff


	//   ....[22]....
        /*01e4*/ 	.word	0xffffffff


	//   ....[23]....
        /*01e8*/ 	.word	0xffffffff


	//   ....[24]....
        /*01ec*/ 	.word	0xffffffff


	//   ....[25]....
        /*01f0*/ 	.word	0xffffffff


	//   ....[26]....
        /*01f4*/ 	.word	0xffffffff


	//   ....[27]....
        /*01f8*/ 	.word	0xffffffff


	//   ....[28]....
        /*01fc*/ 	.word	0xffffffff


	//   ....[29]....
        /*0200*/ 	.word	0xffffffff


	//   ....[30]....
        /*0204*/ 	.word	0xffffffff


	//   ....[31]....
        /*0208*/ 	.word	0xffffffff


	//   ....[32]....
        /*020c*/ 	.word	0xffffffff


	//   ....[33]....
        /*0210*/ 	.word	0xffffffff


	//   ....[34]....
        /*0214*/ 	.word	0xffffffff


	//   ....[35]....
        /*0218*/ 	.word	0xffffffff


	//   ....[36]....
        /*021c*/ 	.word	0xffffffff


	//   ....[37]....
        /*0220*/ 	.word	0xffffffff


	//   ....[38]....
        /*0224*/ 	.word	0xffffffff


	//   ....[39]....
        /*0228*/ 	.word	0xffffffff


	//   ....[40]....
        /*022c*/ 	.word	0xffffffff


	//   ....[41]....
        /*0230*/ 	.word	0xffffffff


	//   ....[42]....
        /*0234*/ 	.word	0xffffffff


	//   ....[43]....
        /*0238*/ 	.word	0xffffffff


	//   ....[44]....
        /*023c*/ 	.word	0xffffffff


	//   ....[45]....
        /*0240*/ 	.word	0xffffffff


	//   ....[46]....
        /*0244*/ 	.word	0xffffffff


	//   ....[47]....
        /*0248*/ 	.word	0xffffffff


	//   ....[48]....
        /*024c*/ 	.word	0xffffffff


	//   ....[49]....
        /*0250*/ 	.word	0xffffffff


	//   ....[50]....
        /*0254*/ 	.word	0xffffffff


	//   ....[51]....
        /*0258*/ 	.word	0xffffffff


	//   ....[52]....
        /*025c*/ 	.word	0xffffffff


	//   ....[53]....
        /*0260*/ 	.word	0xffffffff


	//   ....[54]....
        /*0264*/ 	.word	0xffffffff


	//   ....[55]....
        /*0268*/ 	.word	0xffffffff


	//   ....[56]....
        /*026c*/ 	.word	0xffffffff


	//   ....[57]....
        /*0270*/ 	.word	0xffffffff


	//   ....[58]....
        /*0274*/ 	.word	0xffffffff


	//   ....[59]....
        /*0278*/ 	.word	0xffffffff


	//   ....[60]....
        /*027c*/ 	.word	0xffffffff


	//   ....[61]....
        /*0280*/ 	.word	0xffffffff


	//   ....[62]....
        /*0284*/ 	.word	0xffffffff


	//   ....[63]....
        /*0288*/ 	.word	0xffffffff


	//   ....[64]....
        /*028c*/ 	.word	0xffffffff


	//   ....[65]....
        /*0290*/ 	.word	0xffffffff


	//   ....[66]....
        /*0294*/ 	.word	0xffffffff


	//   ....[67]....
        /*0298*/ 	.word	0xffffffff


	//   ....[68]....
        /*029c*/ 	.word	0xffffffff


	//   ....[69]....
        /*02a0*/ 	.word	0xffffffff


	//   ....[70]....
        /*02a4*/ 	.word	0xffffffff


	//   ....[71]....
        /*02a8*/ 	.word	0xffffffff


	//   ....[72]....
        /*02ac*/ 	.word	0xffffffff


	//   ....[73]....
        /*02b0*/ 	.word	0xffffffff


	//   ....[74]....
        /*02b4*/ 	.word	0xffffffff


	//   ....[75]....
        /*02b8*/ 	.word	0xffffffff


	//   ....[76]....
        /*02bc*/ 	.word	0xffffffff


	//   ....[77]....
        /*02c0*/ 	.word	0xffffffff


	//   ....[78]....
        /*02c4*/ 	.word	0xffffffff


	//   ....[79]....
        /*02c8*/ 	.word	0xffffffff


	//   ....[80]....
        /*02cc*/ 	.word	0xffffffff


	//   ....[81]....
        /*02d0*/ 	.word	0xffffffff


	//   ....[82]....
        /*02d4*/ 	.word	0xffffffff


	//   ....[83]....
        /*02d8*/ 	.word	0xffffffff


	//   ....[84]....
        /*02dc*/ 	.word	0xffffffff


	//   ....[85]....
        /*02e0*/ 	.word	0xffffffff


	//   ....[86]....
        /*02e4*/ 	.word	0xffffffff


	//   ....[87]....
        /*02e8*/ 	.word	0xffffffff


	//   ....[88]....
        /*02ec*/ 	.word	0xffffffff


	//   ....[89]....
        /*02f0*/ 	.word	0xffffffff


	//   ....[90]....
        /*02f4*/ 	.word	0xffffffff


	//   ....[91]....
        /*02f8*/ 	.word	0xffffffff


	//   ....[92]....
        /*02fc*/ 	.word	0xffffffff


	//   ....[93]....
        /*0300*/ 	.word	0xffffffff


	//   ....[94]....
        /*0304*/ 	.word	0xffffffff


	//   ....[95]....
        /*0308*/ 	.word	0xffffffff


	//   ....[96]....
        /*030c*/ 	.word	0xffffffff


	//   ....[97]....
        /*0310*/ 	.word	0xffffffff


	//   ....[98]....
        /*0314*/ 	.word	0xffffffff


	//   ....[99]....
        /*0318*/ 	.word	0xffffffff


	//   ....[100]....
        /*031c*/ 	.word	0xffffffff


	//   ....[101]....
        /*0320*/ 	.word	0xffffffff


	//   ....[102]....
        /*0324*/ 	.word	0xffffffff


	//   ....[103]....
        /*0328*/ 	.word	0xffffffff


	//   ....[104]....
        /*032c*/ 	.word	0xffffffff


	//   ....[105]....
        /*0330*/ 	.word	0xffffffff


	//   ....[106]....
        /*0334*/ 	.word	0xffffffff


	//   ....[107]....
        /*0338*/ 	.word	0xffffffff


	//   ....[108]....
        /*033c*/ 	.word	0xffffffff


	//   ....[109]....
        /*0340*/ 	.word	0xffffffff


	//   ....[110]....
        /*0344*/ 	.word	0xffffffff


	//   ....[111]....
        /*0348*/ 	.word	0xffffffff


	//   ....[112]....
        /*034c*/ 	.word	0xffffffff


	//   ....[113]....
        /*0350*/ 	.word	0xffffffff


	//   ....[114]....
        /*0354*/ 	.word	0xffffffff


	//   ....[115]....
        /*0358*/ 	.word	0xffffffff


	//   ....[116]....
        /*035c*/ 	.word	0xffffffff


	//   ....[117]....
        /*0360*/ 	.word	0xffffffff


	//   ....[118]....
        /*0364*/ 	.word	0xffffffff


	//   ....[119]....
        /*0368*/ 	.word	0xffffffff


	//   ....[120]....
        /*036c*/ 	.word	0xffffffff


	//   ....[121]....
        /*0370*/ 	.word	0xffffffff


	//   ....[122]....
        /*0374*/ 	.word	0xffffffff


	//   ....[123]....
        /*0378*/ 	.word	0xffffffff


	//   ....[124]....
        /*037c*/ 	.word	0xffffffff


	//   ....[125]....
        /*0380*/ 	.word	0xffffffff


	//   ....[126]....
        /*0384*/ 	.word	0xffffffff


	//   ....[127]....
        /*0388*/ 	.word	0xffffffff


	//   ....[128]....
        /*038c*/ 	.word	0xffffffff


	//   ....[129]....
        /*0390*/ 	.word	0xffffffff


	//   ....[130]....
        /*0394*/ 	.word	0xffffffff


	//   ....[131]....
        /*0398*/ 	.word	0xffffffff


	//   ....[132]....
        /*039c*/ 	.word	0xffffffff


	//   ....[133]....
        /*03a0*/ 	.word	0xffffffff


	//   ....[134]....
        /*03a4*/ 	.word	0xffffffff


	//   ....[135]....
        /*03a8*/ 	.word	0xffffffff


	//   ....[136]....
        /*03ac*/ 	.word	0xffffffff


	//   ....[137]....
        /*03b0*/ 	.word	0xffffffff


	//   ....[138]....
        /*03b4*/ 	.word	0xffffffff


	//   ....[139]....
        /*03b8*/ 	.word	0xffffffff


	//   ....[140]....
        /*03bc*/ 	.word	0xffffffff


	//   ....[141]....
        /*03c0*/ 	.word	0xffffffff


	//   ....[142]....
        /*03c4*/ 	.word	0xffffffff


	//   ....[143]....
        /*03c8*/ 	.word	0xffffffff


	//   ....[144]....
        /*03cc*/ 	.word	0xffffffff


	//   ....[145]....
        /*03d0*/ 	.word	0xffffffff


	//   ....[146]....
        /*03d4*/ 	.word	0xffffffff


	//   ....[147]....
        /*03d8*/ 	.word	0xffffffff


	//   ....[148]....
        /*03dc*/ 	.word	0xffffffff


	//   ....[149]....
        /*03e0*/ 	.word	0xffffffff


	//   ....[150]....
        /*03e4*/ 	.word	0xffffffff


	//   ....[151]....
        /*03e8*/ 	.word	0xffffffff


	//   ....[152]....
        /*03ec*/ 	.word	0xffffffff


	//   ....[153]....
        /*03f0*/ 	.word	0xffffffff


	//   ....[154]....
        /*03f4*/ 	.word	0xffffffff


	//   ....[155]....
        /*03f8*/ 	.word	0xffffffff


	//   ....[156]....
        /*03fc*/ 	.word	0xffffffff


	//   ....[157]....
        /*0400*/ 	.word	0xffffffff


	//   ....[158]....
        /*0404*/ 	.word	0xffffffff


	//   ....[159]....
        /*0408*/ 	.word	0x0500000f


	//   ....[160]....
        /*040c*/ 	.word	0x0500000f


	//   ....[161]....
        /*0410*/ 	.word	0x0500000f


	//   ....[162]....
        /*0414*/ 	.word	0x0500000f


	//   ....[163]....
        /*0418*/ 	.word	0x0500000f


	//   ....[164]....
        /*041c*/ 	.word	0x0500000f


	//   ....[165]....
        /*0420*/ 	.word	0x0500000f


	//   ....[166]....
        /*0424*/ 	.word	0x0500000f


	//   ....[167]....
        /*0428*/ 	.word	0x0500000f


	//   ....[168]....
        /*042c*/ 	.word	0x0500000f


	//   ....[169]....
        /*0430*/ 	.word	0x0500000f


	//   ....[170]....
        /*0434*/ 	.word	0x0500000f


	//   ....[171]....
        /*0438*/ 	.word	0x0500000f


	//   ....[172]....
        /*043c*/ 	.word	0x0500000f


	//   ....[173]....
        /*0440*/ 	.word	0x0500000f


	//   ....[174]....
        /*0444*/ 	.word	0x0500000f


	//   ....[175]....
        /*0448*/ 	.word	0x0500000f


	//   ....[176]....
        /*044c*/ 	.word	0x0500000f


	//   ....[177]....
        /*0450*/ 	.word	0x0500000f


	//   ....[178]....
        /*0454*/ 	.word	0x0500000f


	//   ....[179]....
        /*0458*/ 	.word	0x0500000f


	//   ....[180]....
        /*045c*/ 	.word	0x0500000f


	//   ....[181]....
        /*0460*/ 	.word	0x0500000f


	//   ....[182]....
        /*0464*/ 	.word	0x0500000f


	//   ....[183]....
        /*0468*/ 	.word	0x0500000f


	//   ....[184]....
        /*046c*/ 	.word	0x0500000f


	//   ....[185]....
        /*0470*/ 	.word	0x0500000f


	//   ....[186]....
        /*0474*/ 	.word	0x0500000f


	//   ....[187]....
        /*0478*/ 	.word	0x0500000f


	//   ....[188]....
        /*047c*/ 	.word	0x0500000f


	//   ....[189]....
        /*0480*/ 	.word	0x0500000f


	//   ....[190]....
        /*0484*/ 	.word	0x0500000f


	//   ....[191]....
        /*0488*/ 	.word	0x0500000f


	//   ....[192]....
        /*048c*/ 	.word	0x0500000f


	//   ....[193]....
        /*0490*/ 	.word	0x0500000f


	//   ....[194]....
        /*0494*/ 	.word	0x0500000f


	//   ....[195]....
        /*0498*/ 	.word	0x0500000f


	//   ....[196]....
        /*049c*/ 	.word	0x0500000f


	//   ....[197]....
        /*04a0*/ 	.word	0x0500000f


	//   ....[198]....
        /*04a4*/ 	.word	0x0500000f


	//   ....[199]....
        /*04a8*/ 	.word	0x0500000f


	//   ....[200]....
        /*04ac*/ 	.word	0x0500000f


	//   ....[201]....
        /*04b0*/ 	.word	0x0500000f


	//   ....[202]....
        /*04b4*/ 	.word	0x0500000f


	//   ....[203]....
        /*04b8*/ 	.word	0x0500000f


	//   ....[204]....
        /*04bc*/ 	.word	0x0500000f


	//   ....[205]....
        /*04c0*/ 	.word	0x0500000f


	//   ....[206]....
        /*04c4*/ 	.word	0x0500000f


	//   ....[207]....
        /*04c8*/ 	.word	0x0500000f


	//   ....[208]....
        /*04cc*/ 	.word	0x0500000f


	//   ....[209]....
        /*04d0*/ 	.word	0x0500000f


	//   ....[210]....
        /*04d4*/ 	.word	0x0500000f


	//   ....[211]....
        /*04d8*/ 	.word	0x0500000f


	//   ....[212]....
        /*04dc*/ 	.word	0x0500000f


	//   ....[213]....
        /*04e0*/ 	.word	0x0500000f


	//   ....[214]....
        /*04e4*/ 	.word	0x0500000f


	//   ....[215]....
        /*04e8*/ 	.word	0x0500000f


	//   ....[216]....
        /*04ec*/ 	.word	0x0500000f


	//   ....[217]....
        /*04f0*/ 	.word	0x0500000f


	//   ....[218]....
        /*04f4*/ 	.word	0x0500000f


	//   ....[219]....
        /*04f8*/ 	.word	0x0500000f


	//   ....[220]....
        /*04fc*/ 	.word	0x0500000f


	//   ....[221]....
        /*0500*/ 	.word	0x0500000f


	//   ....[222]....
        /*0504*/ 	.word	0x0500000f


	//   ....[223]....
        /*0508*/ 	.word	0x0500000f


	//   ....[224]....
        /*050c*/ 	.word	0x0500000f


	//   ....[225]....
        /*0510*/ 	.word	0x0500000f


	//   ....[226]....
        /*0514*/ 	.word	0x0500000f


	//   ....[227]....
        /*0518*/ 	.word	0x0500000f


	//   ....[228]....
        /*051c*/ 	.word	0x0500000f


	//   ....[229]....
        /*0520*/ 	.word	0x0500000f


	//   ....[230]....
        /*0524*/ 	.word	0x0500000f


	//   ....[231]....
        /*0528*/ 	.word	0x0500000f


	//   ....[232]....
        /*052c*/ 	.word	0x0500000f


	//   ....[233]....
        /*0530*/ 	.word	0x0500000f


	//   ....[234]....
        /*0534*/ 	.word	0x0500000f


	//   ....[235]....
        /*0538*/ 	.word	0x0500000f


	//   ....[236]....
        /*053c*/ 	.word	0x0500000f


	//   ....[237]....
        /*0540*/ 	.word	0x0500000f


	//   ....[238]....
        /*0544*/ 	.word	0x0500000f


	//   ....[239]....
        /*0548*/ 	.word	0x0500000f


	//   ....[240]....
        /*054c*/ 	.word	0x0500000f


	//   ....[241]....
        /*0550*/ 	.word	0x0500000f


	//   ....[242]....
        /*0554*/ 	.word	0x0500000f


	//   ....[243]....
        /*0558*/ 	.word	0x0500000f


	//   ....[244]....
        /*055c*/ 	.word	0x0500000f


	//   ....[245]....
        /*0560*/ 	.word	0x0500000f


	//   ....[246]....
        /*0564*/ 	.word	0x0500000f


	//   ....[247]....
        /*0568*/ 	.word	0x0500000f


	//   ....[248]....
        /*056c*/ 	.word	0x0500000f


	//   ....[249]....
        /*0570*/ 	.word	0x0500000f


	//   ....[250]....
        /*0574*/ 	.word	0x0500000f


	//   ....[251]....
        /*0578*/ 	.word	0x0500000f


	//   ....[252]....
        /*057c*/ 	.word	0x0500000f


	//   ....[253]....
        /*0580*/ 	.word	0x0500000f


	//   ....[254]....
        /*0584*/ 	.word	0x0500000f


	//   ....[255]....
        /*0588*/ 	.word	0x0500000f


	//   ....[0]....
        /*058c*/ 	.word	0x0500000f


	//   ....[1]....
        /*0590*/ 	.word	0x0500000f


	//   ....[2]....
        /*0594*/ 	.word	0x0500000f


	//----- nvinfo : EIATTR_COOP_GROUP_INSTR_OFFSETS
	.align		4
.L_110:
        /*0598*/ 	.byte	0x04, 0x28
        /*059a*/ 	.short	(.L_112 - .L_111)


	//   ....[0]....
.L_111:
        /*059c*/ 	.word	0x00000080


	//   ....[1]....
        /*05a0*/ 	.word	0x000000b0


	//   ....[2]....
        /*05a4*/ 	.word	0x000002d0


	//   ....[3]....
        /*05a8*/ 	.word	0x00000430


	//   ....[4]....
        /*05ac*/ 	.word	0x00000550


	//   ....[5]....
        /*05b0*/ 	.word	0x000006b0


	//   ....[6]....
        /*05b4*/ 	.word	0x000016a0


	//   ....[7]....
        /*05b8*/ 	.word	0x000031e0


	//   ....[8]....
        /*05bc*/ 	.word	0x00003220


	//   ....[9]....
        /*05c0*/ 	.word	0x000034a0


	//   ....[10]....
        /*05c4*/ 	.word	0x00003640


	//   ....[11]....
        /*05c8*/ 	.word	0x00005a60


	//   ....[12]....
        /*05cc*/ 	.word	0x00005a90


	//   ....[13]....
        /*05d0*/ 	.word	0x00005ab0


	//   ....[14]....
        /*05d4*/ 	.word	0x00005ad0


	//   ....[15]....
        /*05d8*/ 	.word	0x00006f70


	//   ....[16]....
        /*05dc*/ 	.word	0x00006fb0


	//   ....[17]....
        /*05e0*/ 	.word	0x00007090


	//   ....[18]....
        /*05e4*/ 	.word	0x000070a0


	//   ....[19]....
        /*05e8*/ 	.word	0x00008390


	//   ....[20]....
        /*05ec*/ 	.word	0x000083d0


	//   ....[21]....
        /*05f0*/ 	.word	0x000083f0


	//   ....[22]....
        /*05f4*/ 	.word	0x00008420


	//   ....[23]....
        /*05f8*/ 	.word	0x00008aa0


	//   ....[24]....
        /*05fc*/ 	.word	0x00008ad0


	//   ....[25]....
        /*0600*/ 	.word	0x00008bb0


	//   ....[26]....
        /*0604*/ 	.word	0x00008bd0


	//   ....[27]....
        /*0608*/ 	.word	0x00008c90


	//   ....[28]....
        /*060c*/ 	.word	0x00008cb0


	//   ....[29]....
        /*0610*/ 	.word	0x00008d80


	//   ....[30]....
        /*0614*/ 	.word	0x00008da0


	//   ....[31]....
        /*0618*/ 	.word	0x00009120


	//   ....[32]....
        /*061c*/ 	.word	0x00009130


	//   ....[33]....
        /*0620*/ 	.word	0x00009560


	//   ....[34]....
        /*0624*/ 	.word	0x00009570


	//   ....[35]....
        /*0628*/ 	.word	0x0000a1a0


	//   ....[36]....
        /*062c*/ 	.word	0x0000a1c0


	//   ....[37]....
        /*0630*/ 	.word	0x0000a280


	//   ....[38]....
        /*0634*/ 	.word	0x0000a2a0


	//   ....[39]....
        /*0638*/ 	.word	0x0000a360


	//   ....[40]....
        /*063c*/ 	.word	0x0000a380


	//   ....[41]....
        /*0640*/ 	.word	0x0000a450


	//   ....[42]....
        /*0644*/ 	.word	0x0000a470


	//   ....[43]....
        /*0648*/ 	.word	0x0000a5b0


	//   ....[44]....
        /*064c*/ 	.word	0x0000a7c0


	//   ....[45]....
        /*0650*/ 	.word	0x0000a7f0


	//   ....[46]....
        /*0654*/ 	.word	0x0000a820


	//   ....[47]....
        /*0658*/ 	.word	0x0000a850


	//   ....[48]....
        /*065c*/ 	.word	0x0000a880


	//   ....[49]....
        /*0660*/ 	.word	0x0000a8b0


	//   ....[50]....
        /*0664*/ 	.word	0x0000aa20


	//   ....[51]....
        /*0668*/ 	.word	0x0000aa50


	//   ....[52]....
        /*066c*/ 	.word	0x0000aa80


	//   ....[53]....
        /*0670*/ 	.word	0x0000aab0


	//   ....[54]....
        /*0674*/ 	.word	0x0000aae0


	//   ....[55]....
        /*0678*/ 	.word	0x0000ab10


	//   ....[56]....
        /*067c*/ 	.word	0x0000aba0


	//   ....[57]....
        /*0680*/ 	.word	0x0000abd0


	//   ....[58]....
        /*0684*/ 	.word	0x0000abe0


	//   ....[59]....
        /*0688*/ 	.word	0x0000ac70


	//   ....[60]....
        /*068c*/ 	.word	0x0000c500


	//   ....[61]....
        /*0690*/ 	.word	0x0000c520


	//   ....[62]....
        /*0694*/ 	.word	0x0000c5c0


	//   ....[63]....
        /*0698*/ 	.word	0x0000c5e0


	//   ....[64]....
        /*069c*/ 	.word	0x0000c670


	//   ....[65]....
        /*06a0*/ 	.word	0x0000c690


	//   ....[66]....
        /*06a4*/ 	.word	0x0000c720


	//   ....[67]....
        /*06a8*/ 	.word	0x0000c740


	//   ....[68]....
        /*06ac*/ 	.word	0x0000c7d0


	//   ....[69]....
        /*06b0*/ 	.word	0x0000c7f0


	//   ....[70]....
        /*06b4*/ 	.word	0x0000c880


	//   ....[71]....
        /*06b8*/ 	.word	0x0000c8a0


	//   ....[72]....
        /*06bc*/ 	.word	0x0000c930


	//   ....[73]....
        /*06c0*/ 	.word	0x0000c950


	//   ....[74]....
        /*06c4*/ 	.word	0x0000c960


	//   ....[75]....
        /*06c8*/ 	.word	0x0000c9e0


	//   ....[76]....
        /*06cc*/ 	.word	0x0000d0e0


	//   ....[77]....
        /*06d0*/ 	.word	0x0000d110


	//   ....[78]....
        /*06d4*/ 	.word	0x0000d170


	//   ....[79]....
        /*06d8*/ 	.word	0x0000d1b0


	//   ....[80]....
        /*06dc*/ 	.word	0x0000d1f0


	//   ....[81]....
        /*06e0*/ 	.word	0x0000d250


	//   ....[82]....
        /*06e4*/ 	.word	0x0000d2a0


	//   ....[83]....
        /*06e8*/ 	.word	0x0000d2f0


	//   ....[84]....
        /*06ec*/ 	.word	0x0000d340


	//   ....[85]....
        /*06f0*/ 	.word	0x0000d390


	//   ....[86]....
        /*06f4*/ 	.word	0x0000d3d0


	//   ....[87]....
        /*06f8*/ 	.word	0x0000d430


	//   ....[88]....
        /*06fc*/ 	.word	0x0000d480


	//   ....[89]....
        /*0700*/ 	.word	0x0000d4d0


	//   ....[90]....
        /*0704*/ 	.word	0x0000d4f0


	//   ....[91]....
        /*0708*/ 	.word	0x0000d520


	//   ....[92]....
        /*070c*/ 	.word	0x0000dc60


	//   ....[93]....
        /*0710*/ 	.word	0x0000dc90


	//   ....[94]....
        /*0714*/ 	.word	0x0000dcf0


	//   ....[95]....
        /*0718*/ 	.word	0x0000dd00


	//   ....[96]....
        /*071c*/ 	.word	0x0000dd50


	//   ....[97]....
        /*0720*/ 	.word	0x0000dd60


	//   ....[98]....
        /*0724*/ 	.word	0x0000ddb0


	//   ....[99]....
        /*0728*/ 	.word	0x0000ddc0


	//   ....[100]....
        /*072c*/ 	.word	0x0000de10


	//   ....[101]....
        /*0730*/ 	.word	0x0000de20


	//   ....[102]....
        /*0734*/ 	.word	0x0000de70


	//   ....[103]....
        /*0738*/ 	.word	0x0000de80


	//   ....[104]....
        /*073c*/ 	.word	0x0000ded0


	//   ....[105]....
        /*0740*/ 	.word	0x0000dee0


	//   ....[106]....
        /*0744*/ 	.word	0x0000def0


	//   ....[107]....
        /*0748*/ 	.word	0x0000df40


	//   ....[108]....
        /*074c*/ 	.word	0x0000e1a0


	//   ....[109]....
        /*0750*/ 	.word	0x0000e1c0


	//   ....[110]....
        /*0754*/ 	.word	0x0000e1d0


	//   ....[111]....
        /*0758*/ 	.word	0x0000e240


	//   ....[112]....
        /*075c*/ 	.word	0x0000e250


	//   ....[113]....
        /*0760*/ 	.word	0x0000e2c0


	//   ....[114]....
        /*0764*/ 	.word	0x0000e2d0


	//   ....[115]....
        /*0768*/ 	.word	0x0000e340


	//   ....[116]....
        /*076c*/ 	.word	0x0000e350


	//   ....[117]....
        /*0770*/ 	.word	0x0000e3c0


	//   ....[118]....
        /*0774*/ 	.word	0x0000e3d0


	//   ....[119]....
        /*0778*/ 	.word	0x0000e440


	//   ....[120]....
        /*077c*/ 	.word	0x0000e450


	//   ....[121]....
        /*0780*/ 	.word	0x0000e4c0


	//   ....[122]....
        /*0784*/ 	.word	0x0000e4d0


	//   ....[123]....
        /*0788*/ 	.word	0x0000e4e0


	//   ....[124]....
        /*078c*/ 	.word	0x0000ea70


	//   ....[125]....
        /*0790*/ 	.word	0x0000eab0


	//   ....[126]....
        /*0794*/ 	.word	0x0000eaf0


	//   ....[127]....
        /*0798*/ 	.word	0x0000eb10


	//   ....[128]....
        /*079c*/ 	.word	0x0000eb20


	//   ....[129]....
        /*07a0*/ 	.word	0x0000eb40


	//   ....[130]....
        /*07a4*/ 	.word	0x0000ebb0


	//   ....[131]....
        /*07a8*/ 	.word	0x0000ebd0


	//   ....[132]....
        /*07ac*/ 	.word	0x0000ec30


	//   ....[133]....
        /*07b0*/ 	.word	0x0000ec50


	//   ....[134]....
        /*07b4*/ 	.word	0x0000ecb0


	//   ....[135]....
        /*07b8*/ 	.word	0x0000ecd0


	//   ....[136]....
        /*07bc*/ 	.word	0x0000ed30


	//   ....[137]....
        /*07c0*/ 	.word	0x0000ed50


	//   ....[138]....
        /*07c4*/ 	.word	0x0000eda0


	//   ....[139]....
        /*07c8*/ 	.word	0x0000edc0


	//   ....[140]....
        /*07cc*/ 	.word	0x0000f200


	//   ....[141]....
        /*07d0*/ 	.word	0x0000f230


	//   ....[142]....
        /*07d4*/ 	.word	0x0000f290


	//   ....[143]....
        /*07d8*/ 	.word	0x0000f2c0


	//   ....[144]....
        /*07dc*/ 	.word	0x0000f2f0


	//   ....[145]....
        /*07e0*/ 	.word	0x0000f320


	//   ....[146]....
        /*07e4*/ 	.word	0x0000f350


	//   ....[147]....
        /*07e8*/ 	.word	0x0000f380


	//   ....[148]....
        /*07ec*/ 	.word	0x0000f520


	//   ....[149]....
        /*07f0*/ 	.word	0x0000f550


	//   ....[150]....
        /*07f4*/ 	.word	0x0000f580


	//   ....[151]....
        /*07f8*/ 	.word	0x0000f5b0


	//   ....[152]....
        /*07fc*/ 	.word	0x0000f5e0


	//   ....[153]....
        /*0800*/ 	.word	0x0000f610


	//   ....[154]....
        /*0804*/ 	.word	0x0000f6d0


	//   ....[155]....
        /*0808*/ 	.word	0x0000f6f0


	//   ....[156]....
        /*080c*/ 	.word	0x0000f700


	//   ....[157]....
        /*0810*/ 	.word	0x0000f760


	//   ....[158]....
        /*0814*/ 	.word	0x0000fd80


	//   ....[159]....
        /*0818*/ 	.word	0x00010260


	//   ....[160]....
        /*081c*/ 	.word	0x00010350


	//   ....[161]....
        /*0820*/ 	.word	0x000103f0


	//   ....[162]....
        /*0824*/ 	.word	0x00010450


	//   ....[163]....
        /*0828*/ 	.word	0x00010550


	//   ....[164]....
        /*082c*/ 	.word	0x000105c0


	//   ....[165]....
        /*0830*/ 	.word	0x000106c0


	//   ....[166]....
        /*0834*/ 	.word	0x00010730


	//   ....[167]....
        /*0838*/ 	.word	0x00010830


	//   ....[168]....
        /*083c*/ 	.word	0x000108a0


	//   ....[169]....
        /*0840*/ 	.word	0x000109a0


	//   ....[170]....
        /*0844*/ 	.word	0x00010a10


	//   ....[171]....
        /*0848*/ 	.word	0x00010b10


	//   ....[172]....
        /*084c*/ 	.word	0x00010b80


	//   ....[173]....
        /*0850*/ 	.word	0x00010c80


	//   ....[174]....
        /*0854*/ 	.word	0x00010cf0


	//   ....[175]....
        /*0858*/ 	.word	0x00010dd0


	//   ....[176]....
        /*085c*/ 	.word	0x00010ec0


	//   ....[177]....
        /*0860*/ 	.word	0x00010f30


	//   ....[178]....
        /*0864*/ 	.word	0x00010fb0


	//   ....[179]....
        /*0868*/ 	.word	0x00011060


	//   ....[180]....
        /*086c*/ 	.word	0x000110e0


	//   ....[181]....
        /*0870*/ 	.word	0x000111b0


	//   ....[182]....
        /*0874*/ 	.word	0x00011230


	//   ....[183]....
        /*0878*/ 	.word	0x00011300


	//   ....[184]....
        /*087c*/ 	.word	0x00011380


	//   ....[185]....
        /*0880*/ 	.word	0x00011450


	//   ....[186]....
        /*0884*/ 	.word	0x000114d0


	//   ....[187]....
        /*0888*/ 	.word	0x000115a0


	//   ....[188]....
        /*088c*/ 	.word	0x00011620


	//   ....[189]....
        /*0890*/ 	.word	0x000116f0


	//   ....[190]....
        /*0894*/ 	.word	0x00011770


	//   ....[191]....
        /*0898*/ 	.word	0x00011820


	//   ....[192]....
        /*089c*/ 	.word	0x00011950


	//   ....[193]....
        /*08a0*/ 	.word	0x000119f0


	//   ....[194]....
        /*08a4*/ 	.word	0x00011a60


	//   ....[195]....
        /*08a8*/ 	.word	0x00011b20


	//   ....[196]....
        /*08ac*/ 	.word	0x00011b80


	//   ....[197]....
        /*08b0*/ 	.word	0x00011c40


	//   ....[198]....
        /*08b4*/ 	.word	0x00011ca0


	//   ....[199]....
        /*08b8*/ 	.word	0x00011d60


	//   ....[200]....
        /*08bc*/ 	.word	0x00011dc0


	//   ....[201]....
        /*08c0*/ 	.word	0x00011e80


	//   ....[202]....
        /*08c4*/ 	.word	0x00011ee0


	//   ....[203]....
        /*08c8*/ 	.word	0x00011fa0


	//   ....[204]....
        /*08cc*/ 	.word	0x00012000


	//   ....[205]....
        /*08d0*/ 	.word	0x000120c0


	//   ....[206]....
        /*08d4*/ 	.word	0x00012120


	//   ....[207]....
        /*08d8*/ 	.word	0x000121e0


	//   ....[208]....
        /*08dc*/ 	.word	0x000122d0


	//   ....[209]....
        /*08e0*/ 	.word	0x00012370


	//   ....[210]....
        /*08e4*/ 	.word	0x000123d0


	//   ....[211]....
        /*08e8*/ 	.word	0x000124b0


	//   ....[212]....
        /*08ec*/ 	.word	0x00012510


	//   ....[213]....
        /*08f0*/ 	.word	0x000125f0


	//   ....[214]....
        /*08f4*/ 	.word	0x00012650


	//   ....[215]....
        /*08f8*/ 	.word	0x00012730


	//   ....[216]....
        /*08fc*/ 	.word	0x00012790


	//   ....[217]....
        /*0900*/ 	.word	0x00012870


	//   ....[218]....
        /*0904*/ 	.word	0x000128d0


	//   ....[219]....
        /*0908*/ 	.word	0x000129b0


	//   ....[220]....
        /*090c*/ 	.word	0x00012a10


	//   ....[221]....
        /*0910*/ 	.word	0x00012af0


	//   ....[222]....
        /*0914*/ 	.word	0x00012b50


	//   ....[223]....
        /*0918*/ 	.word	0x00012c20


	//   ....[224]....
        /*091c*/ 	.word	0x00012d40


	//   ....[225]....
        /*0920*/ 	.word	0x00012de0


	//   ....[226]....
        /*0924*/ 	.word	0x00012ea0


	//   ....[227]....
        /*0928*/ 	.word	0x00012f70


	//   ....[228]....
        /*092c*/ 	.word	0x00012fd0


	//   ....[229]....
        /*0930*/ 	.word	0x000130b0


	//   ....[230]....
        /*0934*/ 	.word	0x00013110


	//   ....[231]....
        /*0938*/ 	.word	0x000131e0


	//   ....[232]....
        /*093c*/ 	.word	0x00013240


	//   ....[233]....
        /*0940*/ 	.word	0x00013310


	//   ....[234]....
        /*0944*/ 	.word	0x00013370


	//   ....[235]....
        /*0948*/ 	.word	0x00013450


	//   ....[236]....
        /*094c*/ 	.word	0x000134b0


	//   ....[237]....
        /*0950*/ 	.word	0x00013580


	//   ....[238]....
        /*0954*/ 	.word	0x000135e0


	//   ....[239]....
        /*0958*/ 	.word	0x000136a0


	//   ....[240]....
        /*095c*/ 	.word	0x00013730


	//   ....[241]....
        /*0960*/ 	.word	0x000137d0


	//   ....[242]....
        /*0964*/ 	.word	0x00013950


	//   ....[243]....
        /*0968*/ 	.word	0x000139c0


	//   ....[244]....
        /*096c*/ 	.word	0x00013a30


	//   ....[245]....
        /*0970*/ 	.word	0x00013aa0


	//   ....[246]....
        /*0974*/ 	.word	0x00013b10


	//   ....[247]....
        /*0978*/ 	.word	0x00013b90


	//   ....[248]....
        /*097c*/ 	.word	0x00013c10


	//   ....[249]....
        /*0980*/ 	.word	0x00013ca0


	//   ....[250]....
        /*0984*/ 	.word	0x00013d10


	//   ....[251]....
        /*0988*/ 	.word	0x00013d80


	//   ....[252]....
        /*098c*/ 	.word	0x00013df0


	//   ....[253]....
        /*0990*/ 	.word	0x00013e70


	//   ....[254]....
        /*0994*/ 	.word	0x00013ee0


	//   ....[255]....
        /*0998*/ 	.word	0x00013f80


	//   ....[0]....
        /*099c*/ 	.word	0x00013fd0


	//   ....[1]....
        /*09a0*/ 	.word	0x00014060


	//   ....[2]....
        /*09a4*/ 	.word	0x00014190


	//----- nvinfo : EIATTR_REG_RECONFIG
	.align		4
.L_112:
        /*09a8*/ 	.byte	0x01, 0x54
	.zero		2


	//----- nvinfo : EIATTR_SYSCALL_OFFSETS
	.align		4
        /*09ac*/ 	.byte	0x04, 0x46
        /*09ae*/ 	.short	(.L_114 - .L_113)


	//   ....[0]....
.L_113:
        /*09b0*/ 	.word	0x00001880


	//   ....[1]....
        /*09b4*/ 	.word	0x0000bbf0


	//   ....[2]....
        /*09b8*/ 	.word	0x0000bd40


	//   ....[3]....
        /*09bc*/ 	.word	0x0000be30


	//   ....[4]....
        /*09c0*/ 	.word	0x0000cd90


	//----- nvinfo : EIATTR_MBARRIER_INSTR_OFFSETS
	.align		4
.L_114:
        /*09c4*/ 	.byte	0x04, 0x39
        /*09c6*/ 	.short	(.L_116 - .L_115)


	//   ....[0]....
.L_115:
        /*09c8*/ 	.word	0x00000180
        /*09cc*/ 	.word	0x000000ff
        /*09d0*/ 	.word	0x00028800
        /*09d4*/ 	.short	0x0100
        /*09d6*/ 	.byte	0x08
	.zero		1


	//   ....[1]....
        /*09d8*/ 	.word	0x00000190
        /*09dc*/ 	.word	0x000000ff
        /*09e0*/ 	.word	0x00028820
        /*09e4*/ 	.short	0x0100
        /*09e6*/ 	.byte	0x08
	.zero		1


	//   ....[2]....
        /*09e8*/ 	.word	0x00000280
        /*09ec*/ 	.word	0x000000ff
        /*09f0*/ 	.word	0x00028830
        /*09f4*/ 	.short	0x0100
        /*09f6*/ 	.byte	0x08
	.zero		1


	//   ....[3]....
        /*09f8*/ 	.word	0x00000290
        /*09fc*/ 	.word	0x000000ff
        /*0a00*/ 	.word	0x00028840
        /*0a04*/ 	.short	0x0100
        /*0a06*/ 	.byte	0x08
	.zero		1


	//   ....[4]....
        /*0a08*/ 	.word	0x000002a0
        /*0a0c*/ 	.word	0x000000ff
        /*0a10*/ 	.word	0x00028838
        /*0a14*/ 	.short	0x0100
        /*0a16*/ 	.byte	0x08
	.zero		1


	//   ....[5]....
        /*0a18*/ 	.word	0x000002b0
        /*0a1c*/ 	.word	0x000000ff
        /*0a20*/ 	.word	0x00028848
        /*0a24*/ 	.short	0x0100
        /*0a26*/ 	.byte	0x08
	.zero		1


	//   ....[6]....
        /*0a28*/ 	.word	0x000003e0
        /*0a2c*/ 	.word	0x000000ff
        /*0a30*/ 	.word	0x00028850
        /*0a34*/ 	.short	0x0100
        /*0a36*/ 	.byte	0x08
	.zero		1


	//   ....[7]....
        /*0a38*/ 	.word	0x000003f0
        /*0a3c*/ 	.word	0x000000ff
        /*0a40*/ 	.word	0x00028860
        /*0a44*/ 	.short	0x0100
        /*0a46*/ 	.byte	0x08
	.zero		1


	//   ....[8]....
        /*0a48*/ 	.word	0x00000400
        /*0a4c*/ 	.word	0x000000ff
        /*0a50*/ 	.word	0x00028858
        /*0a54*/ 	.short	0x0100
        /*0a56*/ 	.byte	0x08
	.zero		1


	//   ....[9]....
        /*0a58*/ 	.word	0x00000410
        /*0a5c*/ 	.word	0x000000ff
        /*0a60*/ 	.word	0x00028868
        /*0a64*/ 	.short	0x0100
        /*0a66*/ 	.byte	0x08
	.zero		1


	//   ....[10]....
        /*0a68*/ 	.word	0x00000500
        /*0a6c*/ 	.word	0x000000ff
        /*0a70*/ 	.word	0x00028870
        /*0a74*/ 	.short	0x0100
        /*0a76*/ 	.byte	0x06
	.zero		1


	//   ....[11]....
        /*0a78*/ 	.word	0x00000510
        /*0a7c*/ 	.word	0x000000ff
        /*0a80*/ 	.word	0x00028880
        /*0a84*/ 	.short	0x0100
        /*0a86*/ 	.byte	0x06
	.zero		1


	//   ....[12]....
        /*0a88*/ 	.word	0x00000520
        /*0a8c*/ 	.word	0x000000ff
        /*0a90*/ 	.word	0x00028878
        /*0a94*/ 	.short	0x0100
        /*0a96*/ 	.byte	0x06
	.zero		1


	//   ....[13]....
        /*0a98*/ 	.word	0x00000530
        /*0a9c*/ 	.word	0x000000ff
        /*0aa0*/ 	.word	0x00028888
        /*0aa4*/ 	.short	0x0100
        /*0aa6*/ 	.byte	0x06
	.zero		1


	//   ....[14]....
        /*0aa8*/ 	.word	0x00000660
        /*0aac*/ 	.word	0x000000ff
        /*0ab0*/ 	.word	0x00028890
        /*0ab4*/ 	.short	0x0100
        /*0ab6*/ 	.byte	0x08
	.zero		1


	//   ....[15]....
        /*0ab8*/ 	.word	0x00000670
        /*0abc*/ 	.word	0x000000ff
        /*0ac0*/ 	.word	0x000288a0
        /*0ac4*/ 	.short	0x0100
        /*0ac6*/ 	.byte	0x08
	.zero		1


	//   ....[16]....
        /*0ac8*/ 	.word	0x00000680
        /*0acc*/ 	.word	0x000000ff
        /*0ad0*/ 	.word	0x00028898
        /*0ad4*/ 	.short	0x0100
        /*0ad6*/ 	.byte	0x08
	.zero		1


	//   ....[17]....
        /*0ad8*/ 	.word	0x00000690
        /*0adc*/ 	.word	0x000000ff
        /*0ae0*/ 	.word	0x000288a8
        /*0ae4*/ 	.short	0x0100
        /*0ae6*/ 	.byte	0x08
	.zero		1


	//   ....[18]....
        /*0ae8*/ 	.word	0x000007c0
        /*0aec*/ 	.word	0x000000ff
        /*0af0*/ 	.word	0x000288b0
        /*0af4*/ 	.short	0x0100
        /*0af6*/ 	.byte	0x08
	.zero		1


	//   ....[19]....
        /*0af8*/ 	.word	0x000007d0
        /*0afc*/ 	.word	0x000000ff
        /*0b00*/ 	.word	0x000288c0
        /*0b04*/ 	.short	0x0100
        /*0b06*/ 	.byte	0x08
	.zero		1


	//   ....[20]....
        /*0b08*/ 	.word	0x000007e0
        /*0b0c*/ 	.word	0x000000ff
        /*0b10*/ 	.word	0x000288b8
        /*0b14*/ 	.short	0x0100
        /*0b16*/ 	.byte	0x08
	.zero		1


	//   ....[21]....
        /*0b18*/ 	.word	0x000007f0
        /*0b1c*/ 	.word	0x000000ff
        /*0b20*/ 	.word	0x000288c8
        /*0b24*/ 	.short	0x0100
        /*0b26*/ 	.byte	0x08
	.zero		1


	//   ....[22]....
        /*0b28*/ 	.word	0x000018e0
        /*0b2c*/ 	.word	0x000000ff
        /*0b30*/ 	.word	0x00028800
        /*0b34*/ 	.short	0x010a
        /*0b36*/ 	.byte	0x2a
	.zero		1


	//   ....[23]....
        /*0b38*/ 	.word	0x00001960
        /*0b3c*/ 	.word	0x00000000
        /*0b40*/ 	.word	0x00028830
        /*0b44*/ 	.short	0x010a
        /*0b46*/ 	.byte	0x3f
	.zero		1


	//   ....[24]....
        /*0b48*/ 	.word	0x000019b0
        /*0b4c*/ 	.word	0x00000000
        /*0b50*/ 	.word	0x00028830
        /*0b54*/ 	.short	0x010a
        /*0b56*/ 	.byte	0x3f
	.zero		1


	//   ....[25]....
        /*0b58*/ 	.word	0x00002530
        /*0b5c*/ 	.word	0x000000ff
        /*0b60*/ 	.word	0x00000000
        /*0b64*/ 	.short	0x0101
        /*0b66*/ 	.byte	0x06
	.zero		1


	//   ....[26]....
        /*0b68*/ 	.word	0x00004680
        /*0b6c*/ 	.word	0x000000ff
        /*0b70*/ 	.word	0x00028830
        /*0b74*/ 	.short	0x010a
        /*0b76*/ 	.byte	0x06
	.zero		1


	//   ....[27]....
        /*0b78*/ 	.word	0x000046c0
        /*0b7c*/ 	.word	0x000000ff
        /*0b80*/ 	.word	0x00028830
        /*0b84*/ 	.short	0x010a
        /*0b86*/ 	.byte	0x06
	.zero		1


	//   ....[28]....
        /*0b88*/ 	.word	0x00004a60
        /*0b8c*/ 	.word	0x000000ff
        /*0b90*/ 	.word	0x00028850
        /*0b94*/ 	.short	0x010a
        /*0b96*/ 	.byte	0x06
	.zero		1


	//   ....[29]....
        /*0b98*/ 	.word	0x00004aa0
        /*0b9c*/ 	.word	0x000000ff
        /*0ba0*/ 	.word	0x00028850
        /*0ba4*/ 	.short	0x010a
        /*0ba6*/ 	.byte	0x06
	.zero		1


	//   ....[30]....
        /*0ba8*/ 	.word	0x000053c0
        /*0bac*/ 	.word	0x000000ff
        /*0bb0*/ 	.word	0x00000000
        /*0bb4*/ 	.short	0x0101
        /*0bb6*/ 	.byte	0x07
	.zero		1


	//   ....[31]....
        /*0bb8*/ 	.word	0x000068b0
        /*0bbc*/ 	.word	0x000000ff
        /*0bc0*/ 	.word	0x00000000
        /*0bc4*/ 	.short	0x0101
        /*0bc6*/ 	.byte	0x07
	.zero		1


	//   ....[32]....
        /*0bc8*/ 	.word	0x00006ee0
        /*0bcc*/ 	.word	0x000000ff
        /*0bd0*/ 	.word	0x00028850
        /*0bd4*/ 	.short	0x010a
        /*0bd6*/ 	.byte	0x05
	.zero		1


	//   ....[33]....
        /*0bd8*/ 	.word	0x00006f20
        /*0bdc*/ 	.word	0x000000ff
        /*0be0*/ 	.word	0x00028850
        /*0be4*/ 	.short	0x010a
        /*0be6*/ 	.byte	0x05
	.zero		1


	//   ....[34]....
        /*0be8*/ 	.word	0x000074f0
        /*0bec*/ 	.word	0x000000ff
        /*0bf0*/ 	.word	0x00000000
        /*0bf4*/ 	.short	0x0101
        /*0bf6*/ 	.byte	0x04
	.zero		1


	//   ....[35]....
        /*0bf8*/ 	.word	0x00008ab0
        /*0bfc*/ 	.word	0x00000011
        /*0c00*/ 	.word	0x00000000
        /*0c04*/ 	.short	0x0101
        /*0c06*/ 	.byte	0x3f
	.zero		1


	//   ....[36]....
        /*0c08*/ 	.word	0x00008f50
        /*0c0c*/ 	.word	0x00000011
        /*0c10*/ 	.word	0x00000000
        /*0c14*/ 	.short	0x0101
        /*0c16*/ 	.byte	0x3f
	.zero		1


	//   ....[37]....
        /*0c18*/ 	.word	0x0000c330
        /*0c1c*/ 	.word	0x00000007
        /*0c20*/ 	.word	0x00028840
        /*0c24*/ 	.short	0x010a
        /*0c26*/ 	.byte	0x3f
	.zero		1


	//   ....[38]....
        /*0c28*/ 	.word	0x0000ca90
        /*0c2c*/ 	.word	0x00000007
        /*0c30*/ 	.word	0x00028830
        /*0c34*/ 	.short	0x0107
        /*0c36*/ 	.byte	0x3f
	.zero		1


	//   ....[39]....
        /*0c38*/ 	.word	0x0000cb60
        /*0c3c*/ 	.word	0x00000007
        /*0c40*/ 	.word	0x00028830
        /*0c44*/ 	.short	0x0101
        /*0c46*/ 	.byte	0x3f
	.zero		1


	//   ....[40]....
        /*0c48*/ 	.word	0x0000d620
        /*0c4c*/ 	.word	0x00000016
        /*0c50*/ 	.word	0x00028800
        /*0c54*/ 	.short	0x0107
        /*0c56*/ 	.byte	0x3f
	.zero		1


	//   ....[41]....
        /*0c58*/ 	.word	0x0000d730
        /*0c5c*/ 	.word	0x00000016
        /*0c60*/ 	.word	0x00028800
        /*0c64*/ 	.short	0x0101
        /*0c66*/ 	.byte	0x3f
	.zero		1


	//   ....[42]....
        /*0c68*/ 	.word	0x0000d750
        /*0c6c*/ 	.word	0x00000016
        /*0c70*/ 	.word	0x00028820
        /*0c74*/ 	.short	0x010a
        /*0c76*/ 	.byte	0x3f
	.zero		1


	//   ....[43]....
        /*0c78*/ 	.word	0x0000dad0
        /*0c7c*/ 	.word	0x00000006
        /*0c80*/ 	.word	0x00028840
        /*0c84*/ 	.short	0x010a
        /*0c86*/ 	.byte	0x3f
	.zero		1


	//   ....[44]....
        /*0c88*/ 	.word	0x0000dfd0
        /*0c8c*/ 	.word	0x00000006
        /*0c90*/ 	.word	0x00028830
        /*0c94*/ 	.short	0x0107
        /*0c96*/ 	.byte	0x3f
	.zero		1


	//   ....[45]....
        /*0c98*/ 	.word	0x0000e090
        /*0c9c*/ 	.word	0x00000006
        /*0ca0*/ 	.word	0x00028830
        /*0ca4*/ 	.short	0x0101
        /*0ca6*/ 	.byte	0x3f
	.zero		1


	//   ....[46]....
        /*0ca8*/ 	.word	0x0000e0f0
        /*0cac*/ 	.word	0x00000006
        /*0cb0*/ 	.word	0x00028860
        /*0cb4*/ 	.short	0x010a
        /*0cb6*/ 	.byte	0x3f
	.zero		1


	//   ....[47]....
        /*0cb8*/ 	.word	0x0000e690
        /*0cbc*/ 	.word	0x00000006
        /*0cc0*/ 	.word	0x00028850
        /*0cc4*/ 	.short	0x0107
        /*0cc6*/ 	.byte	0x3f
	.zero		1


	//   ....[48]....
        /*0cc8*/ 	.word	0x0000e7c0
        /*0ccc*/ 	.word	0x00000006
        /*0cd0*/ 	.word	0x00028850
        /*0cd4*/ 	.short	0x0101
        /*0cd6*/ 	.byte	0x3f
	.zero		1


	//   ....[49]....
        /*0cd8*/ 	.word	0x0000e9d0
        /*0cdc*/ 	.word	0x00000000
        /*0ce0*/ 	.word	0x00028860
        /*0ce4*/ 	.short	0x010a
        /*0ce6*/ 	.byte	0x3f
	.zero		1


	//   ....[50]....
        /*0ce8*/ 	.word	0x0000ef00
        /*0cec*/ 	.word	0x00000000
        /*0cf0*/ 	.word	0x00028850
        /*0cf4*/ 	.short	0x0107
        /*0cf6*/ 	.byte	0x3f
	.zero		1


	//   ....[51]....
        /*0cf8*/ 	.word	0x0000efc0
        /*0cfc*/ 	.word	0x00000000
        /*0d00*/ 	.word	0x00028850
        /*0d04*/ 	.short	0x0101
        /*0d06*/ 	.byte	0x3f
	.zero		1


	//   ....[52]....
        /*0d08*/ 	.word	0x0000fd00
        /*0d0c*/ 	.word	0x00000004
        /*0d10*/ 	.word	0x00028820
        /*0d14*/ 	.short	0x010a
        /*0d16*/ 	.byte	0x3f
	.zero		1


	//   ....[53]....
        /*0d18*/ 	.word	0x0000fe80
        /*0d1c*/ 	.word	0x00000005
        /*0d20*/ 	.word	0x00028840
        /*0d24*/ 	.short	0x010a
        /*0d26*/ 	.byte	0x3f
	.zero		1


	//   ....[54]....
        /*0d28*/ 	.word	0x0000ff20
        /*0d2c*/ 	.word	0x00000019
        /*0d30*/ 	.word	0x00028840
        /*0d34*/ 	.short	0x010a
        /*0d36*/ 	.byte	0x3f
	.zero		1


	//   ....[55]....
        /*0d38*/ 	.word	0x0000ff60
        /*0d3c*/ 	.word	0x00000005
        /*0d40*/ 	.word	0x00028860
        /*0d44*/ 	.short	0x010a
        /*0d46*/ 	.byte	0x3f
	.zero		1


	//   ....[56]....
        /*0d48*/ 	.word	0x0000ffa0
        /*0d4c*/ 	.word	0x00000019
        /*0d50*/ 	.word	0x00028860
        /*0d54*/ 	.short	0x010a
        /*0d56*/ 	.byte	0x3f
	.zero		1


	//   ....[57]....
        /*0d58*/ 	.word	0x00010010
        /*0d5c*/ 	.word	0x00000003
        /*0d60*/ 	.word	0x00028800
        /*0d64*/ 	.short	0x010a
        /*0d66*/ 	.byte	0x3f
	.zero		1


	//   ....[58]....
        /*0d68*/ 	.word	0x00010060
        /*0d6c*/ 	.word	0x00000000
        /*0d70*/ 	.word	0x00028830
        /*0d74*/ 	.short	0x010a
        /*0d76*/ 	.byte	0x3f
	.zero		1


	//   ....[59]....
        /*0d78*/ 	.word	0x000100c0
        /*0d7c*/ 	.word	0x00000008
        /*0d80*/ 	.word	0x00028830
        /*0d84*/ 	.short	0x010a
        /*0d86*/ 	.byte	0x3f
	.zero		1


	//   ....[60]....
        /*0d88*/ 	.word	0x00010120
        /*0d8c*/ 	.word	0x00000008
        /*0d90*/ 	.word	0x00028850
        /*0d94*/ 	.short	0x010a
        /*0d96*/ 	.byte	0x3f
	.zero		1


	//   ....[61]....
        /*0d98*/ 	.word	0x00010180
        /*0d9c*/ 	.word	0x00000005
        /*0da0*/ 	.word	0x00028850
        /*0da4*/ 	.short	0x010a
        /*0da6*/ 	.byte	0x3f
	.zero		1


	//   ....[62]....
        /*0da8*/ 	.word	0x000102a0
        /*0dac*/ 	.word	0x00000007
        /*0db0*/ 	.word	0x00028840
        /*0db4*/ 	.short	0x010a
        /*0db6*/ 	.byte	0x3f
	.zero		1


	//   ....[63]....
        /*0db8*/ 	.word	0x00011850
        /*0dbc*/ 	.word	0x00000016
        /*0dc0*/ 	.word	0x00028820
        /*0dc4*/ 	.short	0x010a
        /*0dc6*/ 	.byte	0x3f
	.zero		1


	//   ....[64]....
        /*0dc8*/ 	.word	0x000118a0
        /*0dcc*/ 	.word	0x00000006
        /*0dd0*/ 	.word	0x00028840
        /*0dd4*/ 	.short	0x010a
        /*0dd6*/ 	.byte	0x3f
	.zero		1


	//   ....[65]....
        /*0dd8*/ 	.word	0x00012220
        /*0ddc*/ 	.word	0x00000006
        /*0de0*/ 	.word	0x00028860
        /*0de4*/ 	.short	0x010a
        /*0de6*/ 	.byte	0x3f
	.zero		1


	//   ....[66]....
        /*0de8*/ 	.word	0x00012c90
        /*0dec*/ 	.word	0x00000000
        /*0df0*/ 	.word	0x00028860
        /*0df4*/ 	.short	0x010a
        /*0df6*/ 	.byte	0x3f
	.zero		1


	//   ....[67]....
        /*0df8*/ 	.word	0x000140b0
        /*0dfc*/ 	.word	0x00000004
        /*0e00*/ 	.word	0x00028820
        /*0e04*/ 	.short	0x010a
        /*0e06*/ 	.byte	0x3f
	.zero		1


	//   ....[68]....
        /*0e08*/ 	.word	0x00014250
        /*0e0c*/ 	.word	0x00000005
        /*0e10*/ 	.word	0x00028840
        /*0e14*/ 	.short	0x010a
        /*0e16*/ 	.byte	0x3f
	.zero		1


	//   ....[69]....
        /*0e18*/ 	.word	0x000142a0
        /*0e1c*/ 	.word	0x00000019
        /*0e20*/ 	.word	0x00028840
        /*0e24*/ 	.short	0x010a
        /*0e26*/ 	.byte	0x3f
	.zero		1


	//   ....[70]....
        /*0e28*/ 	.word	0x000142f0
        /*0e2c*/ 	.word	0x00000005
        /*0e30*/ 	.word	0x00028860
        /*0e34*/ 	.short	0x010a
        /*0e36*/ 	.byte	0x3f
	.zero		1


	//----- nvinfo : EIATTR_NUM_MBARRIERS
	.align		4
.L_116:
        /*0e38*/ 	.byte	0x03, 0x38
        /*0e3a*/ 	.short	0x0016


	//----- nvinfo : EIATTR_EXIT_INSTR_OFFSETS
	.align		4
        /*0e3c*/ 	.byte	0x04, 0x1c
        /*0e3e*/ 	.short	(.L_118 - .L_117)


	//   ....[0]....
.L_117:
        /*0e40*/ 	.word	0x000009a0


	//   ....[1]....
        /*0e44*/ 	.word	0x0000a560


	//   ....[2]....
        /*0e48*/ 	.word	0x0000fff0


	//----- nvinfo : EIATTR_MAX_THREADS
	.align		4
.L_118:
        /*0e4c*/ 	.byte	0x04, 0x05
        /*0e4e*/ 	.short	(.L_120 - .L_119)
.L_119:
        /*0e50*/ 	.word	0x00000180
        /*0e54*/ 	.word	0x00000001
        /*0e58*/ 	.word	0x00000001


	//----- nvinfo : EIATTR_CRS_STACK_SIZE
	.align		4
.L_120:
        /*0e5c*/ 	.byte	0x04, 0x1e
        /*0e5e*/ 	.short	(.L_122 - .L_121)
.L_121:
        /*0e60*/ 	.word	0x00000000


	//----- nvinfo : EIATTR_CBANK_PARAM_SIZE
	.align		4
.L_122:
        /*0e64*/ 	.byte	0x03, 0x19
        /*0e66*/ 	.short	0x0af0


	//----- nvinfo : EIATTR_PARAM_CBANK
	.align		4
        /*0e68*/ 	.byte	0x04, 0x0a
        /*0e6a*/ 	.short	(.L_124 - .L_123)
	.align		4
.L_123:
        /*0e6c*/ 	.word	index@(.nv.constant0._ZN7cutlass13device_kernelIN5flash11enable_sm90INS1_16FlashAttnFwdSm90INS1_25CollectiveMainloopFwdSm90ILi2EN4cute5tupleIJNS5_1CILi1EEES8_S8_EEENS6_IJNS7_ILi128EEESA_SA_EEELi128ENS_10bfloat16_tEfNS_4arch4Sm90ELb0ELb0ELb1ELb1ELb1ELb0ELb0ELb1ELb1ELb1ELb1ELb0EEENS1_21CollectiveEpilogueFwdISB_S9_SC_SE_Li256ELb1ELb1ELb1ELb0EEENS1_36VarlenDynamicPersistentTileSchedulerILi128ELi128ELi256ELi128ELb1ELb1ELb1ELb0ELb1ELb1EEEEEEEEEvNT_6ParamsE)
        /*0e70*/ 	.short	0x0210
        /*0e72*/ 	.short	0x0af0


	//----- nvinfo : EIATTR_SW_WAR
	.align		4
.L_124:
        /*0e74*/ 	.byte	0x04, 0x36
        /*0e76*/ 	.short	(.L_126 - .L_125)
.L_125:
        /*0e78*/ 	.word	0x00000008
.L_126:


//--------------------- .nv.info._ZN7cutlass13device_kernelIN5flash11enable_sm90INS1_16FlashAttnFwdSm90INS1_25CollectiveMainloopFwdSm90ILi2EN4cute5tupleIJNS5_1CILi1EEES8_S8_EEENS6_IJNS7_ILi128EEESA_SA_EEELi128ENS_10bfloat16_tEfNS_4arch4Sm90ELb0ELb0ELb1ELb1ELb1ELb1ELb0ELb1ELb1ELb1ELb1ELb0EEENS1_21CollectiveEpilogueFwdISB_S9_SC_SE_Li256ELb1ELb1ELb1ELb0EEENS1_36VarlenDynamicPersistentTileSchedulerILi128ELi128ELi256ELi128ELb1ELb1ELb1ELb0ELb1ELb1EEEEEEEEEvNT_6ParamsE --------------------------
	.section	.nv.info._ZN7cutlass13device_kernelIN5flash11enable_sm90INS1_16FlashAttnFwdSm90INS1_25CollectiveMainloopFwdSm90ILi2EN4cute5tupleIJNS5_1CILi1EEES8_S8_EEENS6_IJNS7_ILi128EEESA_SA_EEELi128ENS_10bfloat16_tEfNS_4arch4Sm90ELb0ELb0ELb1ELb1ELb1ELb1ELb0ELb1ELb1ELb1ELb1ELb0EEENS1_21CollectiveEpilogueFwdISB_S9_SC_SE_Li256ELb1ELb1ELb1ELb0EEENS1_36VarlenDynamicPersistentTileSchedulerILi128ELi128ELi256ELi128ELb1ELb1ELb1ELb0ELb1ELb1EEEEEEEEEvNT_6ParamsE,"",@"SHT_CUDA_INFO"
	.sectionflags	@""
	.align	4


	//----- nvinfo : EIATTR_CUDA_API_VERSION
	.align		4
        /*0000*/ 	.byte	0x04, 0x37
        /*0002*/ 	.short	(.L_128 - .L_127)
.L_127:
        /*0004*/ 	.word	0x00000082


	//----- nvinfo : EIATTR_KPARAM_INFO
	.align		4
.L_128:
        /*0008*/ 	.byte	0x04, 0x17
        /*000a*/ 	.short	(.L_130 - .L_129)
.L_129:
        /*000c*/ 	.word	0x00000000
        /*0010*/ 	.short	0x0000
        /*0012*/ 	.short	0x0070
        /*0014*/ 	.byte	0x00, 0xf0, 0x01, 0x2a


	//----- nvinfo : EIATTR_SPARSE_MMA_MASK
	.align		4
.L_130:
        /*0018*/ 	.byte	0x03, 0x50
        /*001a*/ 	.short	0x0000


	//----- nvinfo : EIATTR_MAXREG_COUNT
	.align		4
        /*001c*/ 	.byte	0x03, 0x1b
        /*001e*/ 	.short	0x00a8


	//----- nvinfo : EIATTR_NUM_BARRIERS
	.align		4
        /*0020*/ 	.byte	0x02, 0x4c
        /*0022*/ 	.byte	0x10
	.zero		1


	//----- nvinfo : EIATTR_EXTERNS
	.align		4
        /*0024*/ 	.byte	0x04, 0x0f
        /*0026*/ 	.short	(.L_132 - .L_131)


	//   ....[0]....
	.align		4
.L_131:
        /*0028*/ 	.word	index@(__assertfail)


	//----- nvinfo : EIATTR_ANNOTATIONS
	.align		4
.L_132:
        /*002c*/ 	.byte	0x04, 0x55
        /*002e*/ 	.short	(.L_134 - .L_133)


	//   ....[0]....
.L_133:
        /* <DEDUP_REMOVED lines=24> */
        /*01a4*/ 	.byte	0xa0, 0xc9, 0x01, 0x00


	//----- nvinfo : EIATTR_MERCURY_ISA_VERSION
	.align		4
.L_134:
        /*01a8*/ 	.byte	0x03, 0x5f
        /*01aa*/ 	.short	0x0101


	//----- nvinfo : EIATTR_UNUSED_LOAD_BYTE_OFFSET
	.align		4
        /*01ac*/ 	.byte	0x04, 0x44
        /*01ae*/ 	.short	(.L_136 - .L_135)


	//   ....[0]....
.L_135:
        /*01b0*/ 	.word	0x00000a70
        /*01b4*/ 	.word	0x0000fff0


	//   ....[1]....
        /*01b8*/ 	.word	0x00012eb0
        /*01bc*/ 	.word	0x0000fff0


	//----- nvinfo : EIATTR_INT_WARP_WIDE_INSTR_OFFSETS
	.align		4
.L_136:
        /*01c0*/ 	.byte	0x04, 0x31
        /*01c2*/ 	.short	(.L_138 - .L_137)


	//   ....[0]....
.L_137:
        /*01c4*/ 	.word	0x00000130


	//   ....[1]....
        /*01c8*/ 	.word	0x00000170


	//   ....[2]....
        /*01cc*/ 	.word	0x000001e0


	//   ....[3]....
        /*01d0*/ 	.word	0x000186e0


	//   ....[4]....
        /*01d4*/ 	.word	0x00018770


	//   ....[5]....
        /*01d8*/ 	.word	0x0001b5c0


	//   ....[6]....
        /*01dc*/ 	.word	0x0001b650


	//----- nvinfo : EIATTR_COOP_GROUP_MASK_REGIDS
	.align		4
.L_138:
        /*01e0*/ 	.byte	0x04, 0x29
        /*01e2*/ 	.short	(.L_140 - .L_139)


	//   ....[0]....
.L_139:
        /*01e4*/ 	.word	0xffffffff


	//   ....[1]....
        /*01e8*/ 	.word	0xffffffff


	//   ....[2]....
        /*01ec*/ 	.word	0xffffffff


	//   ....[3]....
        /*01f0*/ 	.word	0xffffffff


	//   ....[4]....
        /*01f4*/ 	.word	0xffffffff


	//   ....[5]....
        /*01f8*/ 	.word	0xffffffff


	//   ....[6]....
        /*01fc*/ 	.word	0xffffffff


	//   ....[7]....
        /*0200*/ 	.word	0xffffffff


	//   ....[8]....
        /*0204*/ 	.word	0xffffffff


	//   ....[9]....
        /*0208*/ 	.word	0xffffffff


	//   ....[10]....
        /*020c*/ 	.word	0xffffffff


	//   ....[11]....
        /*0210*/ 	.word	0xffffffff


	//   ....[12]....
        /*0214*/ 	.word	0xffffffff


	//   ....[13]....
        /*0218*/ 	.word	0xffffffff


	//   ....[14]....
        /*021c*/ 	.word	0xffffffff


	//   ....[15]....
        /*0220*/ 	.word	0xffffffff


	//   ....[16]....
        /*0224*/ 	.word	0xffffffff


	//   ....[17]....
        /*0228*/ 	.word	0xffffffff


	//   ....[18]....
        /*022c*/ 	.word	0xffffffff


	//   ....[19]....
        /*0230*/ 	.word	0xffffffff


	//   ....[20]....
        /*0234*/ 	.word	0xffffffff


	//   ....[21]....
        /*0238*/ 	.word	0xffffffff


	//   ....[22]....
        /*023c*/ 	.word	0xffffffff


	//   ....[23]....
        /*0240*/ 	.word	0xffffffff


	//   ....[24]....
        /*0244*/ 	.word	0xffffffff


	//   ....[25]....
        /*0248*/ 	.word	0xffffffff


	//   ....[26]....
        /*024c*/ 	.word	0xffffffff


	//   ....[27]....
        /*0250*/ 	.word	0xffffffff


	//   ....[28]....
        /*0254*/ 	.word	0xffffffff


	//   ....[29]....
        /*0258*/ 	.word	0xffffffff


	//   ....[30]....
        /*025c*/ 	.word	0xffffffff


	//   ....[31]....
        /*0260*/ 	.word	0xffffffff


	//   ....[32]....
        /*0264*/ 	.word	0xffffffff


	//   ....[33]....
        /*0268*/ 	.word	0xffffffff


	//   ....[34]....
        /*026c*/ 	.word	0xffffffff


	//   ....[35]....
        /*0270*/ 	.word	0xffffffff


	//   ....[36]....
        /*0274*/ 	.word	0xffffffff


	//   ....[37]....
        /*0278*/ 	.word	0xffffffff


	//   ....[38]....
        /*027c*/ 	.word	0xffffffff


	//   ....[39]....
        /*0280*/ 	.word	0xffffffff


	//   ....[40]....
        /*0284*/ 	.word	0xffffffff


	//   ....[41]....
        /*0288*/ 	.word	0xffffffff


	//   ....[42]....
        /*028c*/ 	.word	0xffffffff


	//   ....[43]....
        /*0290*/ 	.word	0xffffffff


	//   ....[44]....
        /*0294*/ 	.word	0xffffffff


	//   ....[45]....
        /*0298*/ 	.word	0xffffffff


	//   ....[46]....
        /*029c*/ 	.word	0xffffffff


	//   ....[47]....
        /*02a0*/ 	.word	0xffffffff


	//   ....[48]....
        /*02a4*/ 	.word	0xffffffff


	//   ....[49]....
        /*02a8*/ 	.word	0xffffffff


	//   ....[50]....
        /*02ac*/ 	.word	0xffffffff


	//   ....[51]....
        /*02b0*/ 	.word	0xffffffff


	//   ....[52]....
        /*02b4*/ 	.word	0xffffffff


	//   ....[53]....
        /*02b8*/ 	.word	0xffffffff


	//   ....[54]....
        /*02bc*/ 	.word	0xffffffff


	//   ....[55]....
        /*02c0*/ 	.word	0xffffffff


	//   ....[56]....
        /*02c4*/ 	.word	0xffffffff


	//   ....[57]....
        /*02c8*/ 	.word	0xffffffff


	//   ....[58]....
        /*02cc*/ 	.word	0xffffffff


	//   ....[59]....
        /*02d0*/ 	.word	0xffffffff


	//   ....[60]....
        /*02d4*/ 	.word	0xffffffff


	//   ....[61]....
        /*02d8*/ 	.word	0xffffffff


	//   ....[62]....
        /*02dc*/ 	.word	0xffffffff


	//   ....[63]....
        /*02e0*/ 	.word	0xffffffff


	//   ....[64]....
        /*02e4*/ 	.word	0xffffffff


	//   ....[65]....
        /*02e8*/ 	.word	0xffffffff


	//   ....[66]....
        /*02ec*/ 	.word	0xffffffff


	//   ....[67]....
        /*02f0*/ 	.word	0xffffffff


	//   ....[68]....
        /*02f4*/ 	.word	0xffffffff


	//   ....[69]....
        /*02f8*/ 	.word	0xffffffff


	//   ....[70]....
        /*02fc*/ 	.word	0xffffffff


	//   ....[71]....
        /*0300*/ 	.word	0xffffffff


	//   ....[72]....
        /*0304*/ 	.word	0xffffffff


	//   ....[73]....
        /*0308*/ 	.word	0xffffffff


	//   ....[74]....
        /*030c*/ 	.word	0xffffffff


	//   ....[75]....
        /*0310*/ 	.word	0xffffffff


	//   ....[76]....
        /*0314*/ 	.word	0xffffffff


	//   ....[77]....
        /*0318*/ 	.word	0xffffffff


	//   ....[78]....
        /*031c*/ 	.word	0xffffffff


	//   ....[79]....
        /*0320*/ 	.word	0xffffffff


	//   ....[80]....
        /*0324*/ 	.word	0xffffffff


	//   ....[81]....
        /*0328*/ 	.word	0xffffffff


	//   ....[82]....
        /*032c*/ 	.word	0xffffffff


	//   ....[83]....
        /*0330*/ 	.word	0xffffffff


	//   ....[84]....
        /*0334*/ 	.word	0xffffffff


	//   ....[85]....
        /*0338*/ 	.word	0xffffffff


	//   ....[86]....
        /*033c*/ 	.word	0xffffffff


	//   ....[87]....
        /*0340*/ 	.word	0xffffffff


	//   ....[88]....
        /*0344*/ 	.word	0xffffffff


	//   ....[89]....
        /*0348*/ 	.word	0xffffffff


	//   ....[90]....
        /*034c*/ 	.word	0xffffffff


	//   ....[91]....
        /*0350*/ 	.word	0xffffffff


	//   ....[92]....
        /*0354*/ 	.word	0xffffffff


	//   ....[93]....
        /*0358*/ 	.word	0xffffffff


	//   ....[94]....
        /*035c*/ 	.word	0xffffffff


	//   ....[95]....
        /*0360*/ 	.word	0xffffffff


	//   ....[96]....
        /*0364*/ 	.word	0xffffffff


	//   ....[97]....
        /*0368*/ 	.word	0xffffffff


	//   ....[98]....
        /*036c*/ 	.word	0xffffffff


	//   ....[99]....
        /*0370*/ 	.word	0xffffffff


	//   ....[100]....
        /*0374*/ 	.word	0xffffffff


	//   ....[101]....
        /*0378*/ 	.word	0xffffffff


	//   ....[102]....
        /*037c*/ 	.word	0xffffffff


	//   ....[103]....
        /*0380*/ 	.word	0xffffffff


	//   ....[104]....
        /*0384*/ 	.word	0xffffffff


	//   ....[105]....
        /*0388*/ 	.word	0xffffffff


	//   ....[106]....
        /*038c*/ 	.word	0xffffffff


	//   ....[107]....
        /*0390*/ 	.word	0xffffffff


	//   ....[108]....
        /*0394*/ 	.word	0xffffffff


	//   ....[109]....
        /*0398*/ 	.word	0xffffffff


	//   ....[110]....
        /*039c*/ 	.word	0xffffffff


	//   ....[111]....
        /*03a0*/ 	.word	0xffffffff


	//   ....[112]....
        /*03a4*/ 	.word	0xffffffff


	//   ....[113]....
        /*03a8*/ 	.word	0xffffffff


	//   ....[114]....
        /*03ac*/ 	.word	0xffffffff


	//   ....[115]....
        /*03b0*/ 	.word	0xffffffff


	//   ....[116]....
        /*03b4*/ 	.word	0xffffffff


	//   ....[117]....
        /*03b8*/ 	.word	0xffffffff


	//   ....[118]....
        /*03bc*/ 	.word	0xffffffff


	//   ....[119]....
        /*03c0*/ 	.word	0xffffffff


	//   ....[120]....
        /*03c4*/ 	.word	0xffffffff


	//   ....[121]....
        /*03c8*/ 	.word	0xffffffff


	//   ....[122]....
        /*03cc*/ 	.word	0xffffffff


	//   ....[123]....
        /*03d0*/ 	.word	0xffffffff


	//   ....[124]....
        /*03d4*/ 	.word	0xffffffff


	//   ....[125]....
        /*03d8*/ 	.word	0xffffffff


	//   ....[126]....
        /*03dc*/ 	.word	0xffffffff


	//   ....[127]....
        /*03e0*/ 	.word	0xffffffff


	//   ....[128]....
        /*03e4*/ 	.word	0xffffffff


	//   ....[129]....
        /*03e8*/ 	.word	0xffffffff


	//   ....[130]....
        /*03ec*/ 	.word	0xffffffff


	//   ....[131]....
        /*03f0*/ 	.word	0xffffffff


	//   ....[132]....
        /*03f4*/ 	.word	0xffffffff


	//   ....[133]....
        /*03f8*/ 	.word	0xffffffff


	//   ....[134]....
        /*03fc*/ 	.word	0xffffffff


	//   ....[135]....
        /*0400*/ 	.word	0xffffffff


	//   ....[136]....
        /*0404*/ 	.word	0xffffffff


	//   ....[137]....
        /*0408*/ 	.word	0xffffffff


	//   ....[138]....
        /*040c*/ 	.word	0xffffffff


	//   ....[139]....
        /*0410*/ 	.word	0xffffffff


	//   ....[140]....
        /*0414*/ 	.word	0xffffffff


	//   ....[141]....
        /*0418*/ 	.word	0xffffffff


	//   ....[142]....
        /*041c*/ 	.word	0xffffffff


	//   ....[143]....
        /*0420*/ 	.word	0xffffffff


	//   ....[144]....
        /*0424*/ 	.word	0xffffffff


	//   ....[145]....
        /*0428*/ 	.word	0xffffffff


	//   ....[146]....
        /*042c*/ 	.word	0xffffffff


	//   ....[147]....
        /*0430*/ 	.word	0xffffffff


	//   ....[148]....
        /*0434*/ 	.word	0xffffffff


	//   ....[149]....
        /*0438*/ 	.word	0xffffffff


	//   ....[150]....
        /*043c*/ 	.word	0xffffffff


	//   ....[151]....
        /*0440*/ 	.word	0xffffffff


	//   ....[152]....
        /*0444*/ 	.word	0xffffffff


	//   ....[153]....
        /*0448*/ 	.word	0xffffffff


	//   ....[154]....
        /*044c*/ 	.word	0xffffffff


	//   ....[155]....
        /*0450*/ 	.word	0xffffffff


	//   ....[156]....
        /*0454*/ 	.word	0xffffffff


	//   ....[157]....
        /*0458*/ 	.word	0xffffffff


	//   ....[158]....
        /*045c*/ 	.word	0xffffffff


	//   ....[159]....
        /*0460*/ 	.word	0xffffffff


	//   ....[160]....
        /*0464*/ 	.word	0xffffffff


	//   ....[161]....
        /*0468*/ 	.word	0xffffffff


	//   ....[162]....
        /*046c*/ 	.word	0xffffffff


	//   ....[163]....
        /*0470*/ 	.word	0xffffffff


	//   ....[164]....
        /*0474*/ 	.word	0xffffffff


	//   ....[165]....
        /*0478*/ 	.word	0xffffffff


	//   ....[166]....
        /*047c*/ 	.word	0xffffffff


	//   ....[167]....
        /*0480*/ 	.word	0xffffffff


	//   ....[168]....
        /*0484*/ 	.word	0xffffffff


	//   ....[169]....
        /*0488*/ 	.word	0xffffffff


	//   ....[170]....
        /*048c*/ 	.word	0xffffffff


	//   ....[171]....
        /*0490*/ 	.word	0xffffffff


	//   ....[172]....
        /*0494*/ 	.word	0xffffffff


	//   ....[173]....
        /*0498*/ 	.word	0xffffffff


	//   ....[174]....
        /*049c*/ 	.word	0xffffffff


	//   ....[175]....
        /*04a0*/ 	.word	0xffffffff


	//   ....[176]....
        /*04a4*/ 	.word	0xffffffff


	//   ....[177]....
        /*04a8*/ 	.word	0xffffffff


	//   ....[178]....
        /*04ac*/ 	.word	0xffffffff


	//   ....[179]....
        /*04b0*/ 	.word	0xffffffff


	//   ....[180]....
        /*04b4*/ 	.word	0xffffffff


	//   ....[181]....
        /*04b8*/ 	.word	0xffffffff


	//   ....[182]....
        /*04bc*/ 	.word	0xffffffff


	//   ....[183]....
        /*04c0*/ 	.word	0xffffffff


	//   ....[184]....
        /*04c4*/ 	.word	0xffffffff


	//   ....[185]....
        /*04c8*/ 	.word	0xffffffff


	//   ....[186]....
        /*04cc*/ 	.word	0xffffffff


	//   ....[187]....
        /*04d0*/ 	.word	0xffffffff


	//   ....[188]....
        /*04d4*/ 	.word	0xffffffff


	//   ....[189]....
        /*04d8*/ 	.word	0xffffffff


	//   ....[190]....
        /*04dc*/ 	.word	0xffffffff


	//   ....[191]....
        /*04e0*/ 	.word	0xffffffff


	//   ....[192]....
        /*04e4*/ 	.word	0xffffffff


	//   ....[193]....
        /*04e8*/ 	.word	0xffffffff


	//   ....[194]....
        /*04ec*/ 	.word	0xffffffff


	//   ....[195]....
        /*04f0*/ 	.word	0xffffffff


	//   ....[196]....
        /*04f4*/ 	.word	0xffffffff


	//   ....[197]....
        /*04f8*/ 	.word	0xffffffff


	//   ....[198]....
        /*04fc*/ 	.word	0xffffffff


	//   ....[199]....
        /*0500*/ 	.word	0xffffffff


	//   ....[200]....
        /*0504*/ 	.word	0xffffffff


	//   ....[201]....
        /*0508*/ 	.word	0x0500000f


	//   ....[202]....
        /*050c*/ 	.word	0x0500000f


	//   ....[203]....
        /*0510*/ 	.word	0x0500000f


	//   ....[204]....
        /*0514*/ 	.word	0x0500000f


	//   ....[205]....
        /*0518*/ 	.word	0x0500000f


	//   ....[206]....
        /*051c*/ 	.word	0x0500000f


	//   ....[207]....
        /*0520*/ 	.word	0x0500000f


	//   ....[208]....
        /*0524*/ 	.word	0x0500000f


	//   ....[209]....
        /*0528*/ 	.word	0x0500000f


	//   ....[210]....
        /*052c*/ 	.word	0x0500000f


	//   ....[211]....
        /*0530*/ 	.word	0x0500000f


	//   ....[212]....
        /*0534*/ 	.word	0x0500000f


	//   ....[213]....
        /*0538*/ 	.word	0x0500000f


	//   ....[214]....
        /*053c*/ 	.word	0x0500000f


	//   ....[215]....
        /*0540*/ 	.word	0x0500000f


	//   ....[216]....
        /*0544*/ 	.word	0x0500000f


	//   ....[217]....
        /*0548*/ 	.word	0x0500000f


	//   ....[218]....
        /*054c*/ 	.word	0x0500000f


	//   ....[219]....
        /*0550*/ 	.word	0x0500000f


	//   ....[220]....
        /*0554*/ 	.word	0x0500000f


	//   ....[221]....
        /*0558*/ 	.word	0x0500000f


	//   ....[222]....
        /*055c*/ 	.word	0x0500000f


	//   ....[223]....
        /*0560*/ 	.word	0x0500000f


	//   ....[224]....
        /*0564*/ 	.word	0x0500000f


	//   ....[225]....
        /*0568*/ 	.word	0x0500000f


	//   ....[226]....
        /*056c*/ 	.word	0x0500000f


	//   ....[227]....
        /*0570*/ 	.word	0x0500000f


	//   ....[228]....
        /*0574*/ 	.word	0x0500000f


	//   ....[229]....
        /*0578*/ 	.word	0x0500000f


	//   ....[230]....
        /*057c*/ 	.word	0x0500000f


	//   ....[231]....
        /*0580*/ 	.word	0x0500000f


	//   ....[232]....
        /*0584*/ 	.word	0x0500000f


	//   ....[233]....
        /*0588*/ 	.word	0x0500000f


	//   ....[234]....
        /*058c*/ 	.word	0x0500000f


	//   ....[235]....
        /*0590*/ 	.word	0x0500000f


	//   ....[236]....
        /*0594*/ 	.word	0x0500000f


	//   ....[237]....
        /*0598*/ 	.word	0x0500000f


	//   ....[238]....
        /*059c*/ 	.word	0x0500000f


	//   ....[239]....
        /*05a0*/ 	.word	0x0500000f


	//   ....[240]....
        /*05a4*/ 	.word	0x0500000f


	//   ....[241]....
        /*05a8*/ 	.word	0x0500000f


	//   ....[242]....
        /*05ac*/ 	.word	0x0500000f


	//   ....[243]....
        /*05b0*/ 	.word	0x0500000f


	//   ....[244]....
        /*05b4*/ 	.word	0x0500000f


	//   ....[245]....
        /*05b8*/ 	.word	0x0500000f


	//   ....[246]....
        /*05bc*/ 	.word	0x0500000f


	//   ....[247]....
        /*05c0*/ 	.word	0x0500000f


	//   ....[248]....
        /*05c4*/ 	.word	0x0500000f


	//   ....[249]....
        /*05c8*/ 	.word	0x0500000f


	//   ....[250]....
        /*05cc*/ 	.word	0x0500000f


	//   ....[251]....
        /*05d0*/ 	.word	0x0500000f


	//   ....[252]....
        /*05d4*/ 	.word	0x0500000f


	//   ....[253]....
        /*05d8*/ 	.word	0x0500000f


	//   ....[254]....
        /*05dc*/ 	.word	0x0500000f


	//   ....[255]....
        /*05e0*/ 	.word	0x0500000f


	//   ....[0]....
        /*05e4*/ 	.word	0x0500000f


	//   ....[1]....
        /*05e8*/ 	.word	0x0500000f


	//   ....[2]....
        /*05ec*/ 	.word	0x0500000f


	//   ....[3]....
        /*05f0*/ 	.word	0x0500000f


	//   ....[4]....
        /*05f4*/ 	.word	0x0500000f


	//   ....[5]....
        /*05f8*/ 	.word	0x0500000f


	//   ....[6]....
        /*05fc*/ 	.word	0x0500000f


	//   ....[7]....
        /*0600*/ 	.word	0x0500000f


	//   ....[8]....
        /*0604*/ 	.word	0x0500000f


	//   ....[9]....
        /*0608*/ 	.word	0x0500000f


	//   ....[10]....
        /*060c*/ 	.word	0x0500000f


	//   ....[11]....
        /*0610*/ 	.word	0x0500000f


	//   ....[12]....
        /*0614*/ 	.word	0x0500000f


	//   ....[13]....
        /*0618*/ 	.word	0x0500000f


	//   ....[14]....
        /*061c*/ 	.word	0x0500000f


	//   ....[15]....
        /*0620*/ 	.word	0x0500000f


	//   ....[16]....
        /*0624*/ 	.word	0x0500000f


	//   ....[17]....
        /*0628*/ 	.word	0x0500000f


	//   ....[18]....
        /*062c*/ 	.word	0x0500000f


	//   ....[19]....
        /*0630*/ 	.word	0x0500000f


	//   ....[20]....
        /*0634*/ 	.word	0x0500000f


	//   ....[21]....
        /*0638*/ 	.word	0x0500000f


	//   ....[22]....
        /*063c*/ 	.word	0x0500000f


	//   ....[23]....
        /*0640*/ 	.word	0x0500000f


	//   ....[24]....
        /*0644*/ 	.word	0x0500000f


	//   ....[25]....
        /*0648*/ 	.word	0x0500000f


	//   ....[26]....
        /*064c*/ 	.word	0x0500000f


	//   ....[27]....
        /*0650*/ 	.word	0x0500000f


	//   ....[28]....
        /*0654*/ 	.word	0x0500000f


	//   ....[29]....
        /*0658*/ 	.word	0x0500000f


	//   ....[30]....
        /*065c*/ 	.word	0x0500000f


	//   ....[31]....
        /*0660*/ 	.word	0x0500000f


	//   ....[32]....
        /*0664*/ 	.word	0x0500000f


	//   ....[33]....
        /*0668*/ 	.word	0x0500000f


	//   ....[34]....
        /*066c*/ 	.word	0x0500000f


	//   ....[35]....
        /*0670*/ 	.word	0x0500000f


	//   ....[36]....
        /*0674*/ 	.word	0x0500000f


	//   ....[37]....
        /*0678*/ 	.word	0x0500000f


	//   ....[38]....
        /*067c*/ 	.word	0x0500000f


	//   ....[39]....
        /*0680*/ 	.word	0x0500000f


	//   ....[40]....
        /*0684*/ 	.word	0x0500000f


	//   ....[41]....
        /*0688*/ 	.word	0x0500000f


	//   ....[42]....
        /*068c*/ 	.word	0x0500000f


	//   ....[43]....
        /*0690*/ 	.word	0x0500000f


	//   ....[44]....
        /*0694*/ 	.word	0x0500000f


	//   ....[45]....
        /*0698*/ 	.word	0x0500000f


	//   ....[46]....
        /*069c*/ 	.word	0x0500000f


	//   ....[47]....
        /*06a0*/ 	.word	0x0500000f


	//   ....[48]....
        /*06a4*/ 	.word	0x0500000f


	//   ....[49]....
        /*06a8*/ 	.word	0x0500000f


	//   ....[50]....
        /*06ac*/ 	.word	0x0500000f


	//   ....[51]....
        /*06b0*/ 	.word	0x0500000f


	//   ....[52]....
        /*06b4*/ 	.word	0x0500000f


	//   ....[53]....
        /*06b8*/ 	.word	0x0500000f


	//   ....[54]....
        /*06bc*/ 	.word	0x0500000f


	//   ....[55]....
        /*06c0*/ 	.word	0x0500000f


	//   ....[56]....
        /*06c4*/ 	.word	0x0500000f


	//   ....[57]....
        /*06c8*/ 	.word	0x0500000f


	//   ....[58]....
        /*06cc*/ 	.word	0x0500000f


	//   ....[59]....
        /*06d0*/ 	.word	0x0500000f


	//   ....[60]....
        /*06d4*/ 	.word	0x0500000f


	//   ....[61]....
        /*06d8*/ 	.word	0x0500000f


	//   ....[62]....
        /*06dc*/ 	.word	0x0500000f


	//   ....[63]....
        /*06e0*/ 	.word	0x0500000f


	//   ....[64]....
        /*06e4*/ 	.word	0x0500000f


	//   ....[65]....
        /*06e8*/ 	.word	0x0500000f


	//   ....[66]....
        /*06ec*/ 	.word	0x0500000f


	//   ....[67]....
        /*06f0*/ 	.word	0x0500000f


	//   ....[68]....
        /*06f4*/ 	.word	0x0500000f


	//   ....[69]....
        /*06f8*/ 	.word	0x0500000f


	//   ....[70]....
        /*06fc*/ 	.word	0x0500000f


	//   ....[71]....
        /*0700*/ 	.word	0x0500000f


	//   ....[72]....
        /*0704*/ 	.word	0x0500000f


	//   ....[73]....
        /*0708*/ 	.word	0x0500000f


	//   ....[74]....
        /*070c*/ 	.word	0x0500000f


	//   ....[75]....
        /*0710*/ 	.word	0x0500000f


	//   ....[76]....
        /*0714*/ 	.word	0x0500000f


	//   ....[77]....
        /*0718*/ 	.word	0x0500000f


	//   ....[78]....
        /*071c*/ 	.word	0x0500000f


	//   ....[79]....
        /*0720*/ 	.word	0x0500000f


	//   ....[80]....
        /*0724*/ 	.word	0x0500000f


	//   ....[81]....
        /*0728*/ 	.word	0x0500000f


	//   ....[82]....
        /*072c*/ 	.word	0x0500000f


	//   ....[83]....
        /*0730*/ 	.word	0x0500000f


	//   ....[84]....
        /*0734*/ 	.word	0x0500000f


	//   ....[85]....
        /*0738*/ 	.word	0x0500000f


	//   ....[86]....
        /*073c*/ 	.word	0x0500000f


	//   ....[87]....
        /*0740*/ 	.word	0x0500000f


	//   ....[88]....
        /*0744*/ 	.word	0x0500000f


	//   ....[89]....
        /*0748*/ 	.word	0x0500000f


	//   ....[90]....
        /*074c*/ 	.word	0x0500000f


	//   ....[91]....
        /*0750*/ 	.word	0x0500000f


	//   ....[92]....
        /*0754*/ 	.word	0x0500000f


	//   ....[93]....
        /*0758*/ 	.word	0x0500000f


	//   ....[94]....
        /*075c*/ 	.word	0x0500000f


	//   ....[95]....
        /*0760*/ 	.word	0x0500000f


	//   ....[96]....
        /*0764*/ 	.word	0x0500000f


	//   ....[97]....
        /*0768*/ 	.word	0x0500000f


	//   ....[98]....
        /*076c*/ 	.word	0x0500000f


	//----- nvinfo : EIATTR_COOP_GROUP_INSTR_OFFSETS
	.align		4
.L_140:
        /*0770*/ 	.byte	0x04, 0x28
        /*0772*/ 	.short	(.L_142 - .L_141)


	//   ....[0]....
.L_141:
        /*0774*/ 	.word	0x00000070


	//   ....[1]....
        /*0778*/ 	.word	0x00000140


	//   ....[2]....
        /*077c*/ 	.word	0x00000190


	//   ....[3]....
        /*0780*/ 	.word	0x000003c0


	//   ....[4]....
        /*0784*/ 	.word	0x00000520


	//   ....[5]....
        /*0788*/ 	.word	0x00000640


	//   ....[6]....
        /*078c*/ 	.word	0x000007a0


	//   ....[7]....
        /*0790*/ 	.word	0x00003480


	//   ....[8]....
        /*0794*/ 	.word	0x00003490


	//   ....[9]....
        /*0798*/ 	.word	0x00003bf0


	//   ....[10]....
        /*079c*/ 	.word	0x00003c00


	//   ....[11]....
        /*07a0*/ 	.word	0x00004370


	//   ....[12]....
        /*07a4*/ 	.word	0x00004380


	//   ....[13]....
        /*07a8*/ 	.word	0x00004ae0


	//   ....[14]....
        /*07ac*/ 	.word	0x00004af0


	//   ....[15]....
        /*07b0*/ 	.word	0x00005c70


	//   ....[16]....
        /*07b4*/ 	.word	0x00005c80


	//   ....[17]....
        /*07b8*/ 	.word	0x00006470


	//   ....[18]....
        /*07bc*/ 	.word	0x00006480


	//   ....[19]....
        /*07c0*/ 	.word	0x00006c70


	//   ....[20]....
        /*07c4*/ 	.word	0x00006c80


	//   ....[21]....
        /*07c8*/ 	.word	0x00007460


	//   ....[22]....
        /*07cc*/ 	.word	0x00007470


	//   ....[23]....
        /*07d0*/ 	.word	0x00007e90


	//   ....[24]....
        /*07d4*/ 	.word	0x00007ea0


	//   ....[25]....
        /*07d8*/ 	.word	0x00007fb0


	//   ....[26]....
        /*07dc*/ 	.word	0x00007fc0


	//   ....[27]....
        /*07e0*/ 	.word	0x000080e0


	//   ....[28]....
        /*07e4*/ 	.word	0x000080f0


	//   ....[29]....
        /*07e8*/ 	.word	0x00008210


	//   ....[30]....
        /*07ec*/ 	.word	0x00008220


	//   ....[31]....
        /*07f0*/ 	.word	0x000085a0


	//   ....[32]....
        /*07f4*/ 	.word	0x000085c0


	//   ....[33]....
        /*07f8*/ 	.word	0x000086a0


	//   ....[34]....
        /*07fc*/ 	.word	0x000086c0


	//   ....[35]....
        /*0800*/ 	.word	0x000087a0


	//   ....[36]....
        /*0804*/ 	.word	0x000087c0


	//   ....[37]....
        /*0808*/ 	.word	0x000088a0


	//   ....[38]....
        /*080c*/ 	.word	0x000088c0


	//   ....[39]....
        /*0810*/ 	.word	0x00009050


	//   ....[40]....
        /*0814*/ 	.word	0x000095e0


	//   ....[41]....
        /*0818*/ 	.word	0x000095f0


	//   ....[42]....
        /*081c*/ 	.word	0x00009600


	//   ....[43]....
        /*0820*/ 	.word	0x00009610


	//   ....[44]....
        /*0824*/ 	.word	0x0000b040


	//   ....[45]....
        /*0828*/ 	.word	0x0000b050


	//   ....[46]....
        /*082c*/ 	.word	0x0000b060


	//   ....[47]....
        /*0830*/ 	.word	0x0000b070


	//   ....[48]....
        /*0834*/ 	.word	0x0000e540


	//   ....[49]....
        /*0838*/ 	.word	0x0000e580


	//   ....[50]....
        /*083c*/ 	.word	0x0000eae0


	//   ....[51]....
        /*0840*/ 	.word	0x0000eb50


	//   ....[52]....
        /*0844*/ 	.word	0x00010f00


	//   ....[53]....
        /*0848*/ 	.word	0x00010f20


	//   ....[54]....
        /*084c*/ 	.word	0x00010f50


	//   ....[55]....
        /*0850*/ 	.word	0x00010f60


	//   ....[56]....
        /*0854*/ 	.word	0x000124a0


	//   ....[57]....
        /*0858*/ 	.word	0x000127f0


	//   ....[58]....
        /*085c*/ 	.word	0x00012820


	//   ....[59]....
        /*0860*/ 	.word	0x00012830


	//   ....[60]....
        /*0864*/ 	.word	0x00013960


	//   ....[61]....
        /*0868*/ 	.word	0x00013980


	//   ....[62]....
        /*086c*/ 	.word	0x00013990


	//   ....[63]....
        /*0870*/ 	.word	0x000139a0


	//   ....[64]....
        /*0874*/ 	.word	0x00014050


	//   ....[65]....
        /*0878*/ 	.word	0x00014060


	//   ....[66]....
        /*087c*/ 	.word	0x00014160


	//   ....[67]....
        /*0880*/ 	.word	0x00014170


	//   ....[68]....
        /*0884*/ 	.word	0x00014280


	//   ....[69]....
        /*0888*/ 	.word	0x00014290


	//   ....[70]....
        /*088c*/ 	.word	0x000143a0


	//   ....[71]....
        /*0890*/ 	.word	0x000143b0


	//   ....[72]....
        /*0894*/ 	.word	0x00014870


	//   ....[73]....
        /*0898*/ 	.word	0x00014880


	//   ....[74]....
        /*089c*/ 	.word	0x00014d00


	//   ....[75]....
        /*08a0*/ 	.word	0x00014d10


	//   ....[76]....
        /*08a4*/ 	.word	0x00015940


	//   ....[77]....
        /*08a8*/ 	.word	0x00015950


	//   ....[78]....
        /*08ac*/ 	.word	0x00015a60


	//   ....[79]....
        /*08b0*/ 	.word	0x00015a70


	//   ....[80]....
        /*08b4*/ 	.word	0x00015b80


	//   ....[81]....
        /*08b8*/ 	.word	0x00015b90


	//   ....[82]....
        /*08bc*/ 	.word	0x00015ca0


	//   ....[83]....
        /*08c0*/ 	.word	0x00015cb0


	//   ....[84]....
        /*08c4*/ 	.word	0x00015e20


	//   ....[85]....
        /*08c8*/ 	.word	0x00016030


	//   ....[86]....
        /*08cc*/ 	.word	0x00016060


	//   ....[87]....
        /*08d0*/ 	.word	0x00016090


	//   ....[88]....
        /*08d4*/ 	.word	0x000160c0


	//   ....[89]....
        /*08d8*/ 	.word	0x000160f0


	//   ....[90]....
        /*08dc*/ 	.word	0x00016120


	//   ....[91]....
        /*08e0*/ 	.word	0x000162b0


	//   ....[92]....
        /*08e4*/ 	.word	0x000162e0


	//   ....[93]....
        /*08e8*/ 	.word	0x00016310


	//   ....[94]....
        /*08ec*/ 	.word	0x00016340


	//   ....[95]....
        /*08f0*/ 	.word	0x00016370


	//   ....[96]....
        /*08f4*/ 	.word	0x000163a0


	//   ....[97]....
        /*08f8*/ 	.word	0x00016430


	//   ....[98]....
        /*08fc*/ 	.word	0x00016460


	//   ....[99]....
        /*0900*/ 	.word	0x00016470


	//   ....[100]....
        /*0904*/ 	.word	0x00016500


	//   ....[101]....
        /*0908*/ 	.word	0x00017430


	//   ....[102]....
        /*090c*/ 	.word	0x000191f0


	//   ....[103]....
        /*0910*/ 	.word	0x00019210


	//   ....[104]....
        /*0914*/ 	.word	0x000192b0


	//   ....[105]....
        /*0918*/ 	.word	0x000192d0


	//   ....[106]....
        /*091c*/ 	.word	0x00019360


	//   ....[107]....
        /*0920*/ 	.word	0x00019380


	//   ....[108]....
        /*0924*/ 	.word	0x00019410


	//   ....[109]....
        /*0928*/ 	.word	0x00019430


	//   ....[110]....
        /*092c*/ 	.word	0x000194c0


	//   ....[111]....
        /*0930*/ 	.word	0x000194e0


	//   ....[112]....
        /*0934*/ 	.word	0x00019570


	//   ....[113]....
        /*0938*/ 	.word	0x00019590


	//   ....[114]....
        /*093c*/ 	.word	0x00019620


	//   ....[115]....
        /*0940*/ 	.word	0x00019640


	//   ....[116]....
        /*0944*/ 	.word	0x00019650


	//   ....[117]....
        /*0948*/ 	.word	0x000196d0


	//   ....[118]....
        /*094c*/ 	.word	0x00019df0


	//   ....[119]....
        /*0950*/ 	.word	0x00019e20


	//   ....[120]....
        /*0954*/ 	.word	0x00019e80


	//   ....[121]....
        /*0958*/ 	.word	0x00019ec0


	//   ....[122]....
        /*095c*/ 	.word	0x00019f10


	//   ....[123]....
        /*0960*/ 	.word	0x00019f60


	//   ....[124]....
        /*0964*/ 	.word	0x00019fa0


	//   ....[125]....
        /*0968*/ 	.word	0x0001a000


	//   ....[126]....
        /*096c*/ 	.word	0x0001a050


	//   ....[127]....
        /*0970*/ 	.word	0x0001a0a0


	//   ....[128]....
        /*0974*/ 	.word	0x0001a0e0


	//   ....[129]....
        /*0978*/ 	.word	0x0001a140


	//   ....[130]....
        /*097c*/ 	.word	0x0001a190


	//   ....[131]....
        /*0980*/ 	.word	0x0001a1e0


	//   ....[132]....
        /*0984*/ 	.word	0x0001a200


	//   ....[133]....
        /*0988*/ 	.word	0x0001a230


	//   ....[134]....
        /*098c*/ 	.word	0x0001a990


	//   ....[135]....
        /*0990*/ 	.word	0x0001a9c0


	//   ....[136]....
        /*0994*/ 	.word	0x0001aa20


	//   ....[137]....
        /*0998*/ 	.word	0x0001aa30


	//   ....[138]....
        /*099c*/ 	.word	0x0001aa80


	//   ....[139]....
        /*09a0*/ 	.word	0x0001aa90


	//   ....[140]....
        /*09a4*/ 	.word	0x0001aae0


	//   ....[141]....
        /*09a8*/ 	.word	0x0001aaf0


	//   ....[142]....
        /*09ac*/ 	.word	0x0001ab40


	//   ....[143]....
        /*09b0*/ 	.word	0x0001ab50


	//   ....[144]....
        /*09b4*/ 	.word	0x0001aba0


	//   ....[145]....
        /*09b8*/ 	.word	0x0001abb0


	//   ....[146]....
        /*09bc*/ 	.word	0x0001ac00


	//   ....[147]....
        /*09c0*/ 	.word	0x0001ac10


	//   ....[148]....
        /*09c4*/ 	.word	0x0001ac20


	//   ....[149]....
        /*09c8*/ 	.word	0x0001ac70


	//   ....[150]....
        /*09cc*/ 	.word	0x0001aed0


	//   ....[151]....
        /*09d0*/ 	.word	0x0001aef0


	//   ....[152]....
        /*09d4*/ 	.word	0x0001af00


	//   ....[153]....
        /*09d8*/ 	.word	0x0001af70


	//   ....[154]....
        /*09dc*/ 	.word	0x0001af80


	//   ....[155]....
        /*09e0*/ 	.word	0x0001aff0


	//   ....[156]....
        /*09e4*/ 	.word	0x0001b000


	//   ....[157]....
        /*09e8*/ 	.word	0x0001b070


	//   ....[158]....
        /*09ec*/ 	.word	0x0001b080


	//   ....[159]....
        /*09f0*/ 	.word	0x0001b0f0


	//   ....[160]....
        /*09f4*/ 	.word	0x0001b100


	//   ....[161]....
        /*09f8*/ 	.word	0x0001b170


	//   ....[162]....
        /*09fc*/ 	.word	0x0001b180


	//   ....[163]....
        /*0a00*/ 	.word	0x0001b1f0


	//   ....[164]....
        /*0a04*/ 	.word	0x0001b200


	//   ....[165]....
        /*0a08*/ 	.word	0x0001b210


	//   ....[166]....
        /*0a0c*/ 	.word	0x0001b7a0


	//   ....[167]....
        /*0a10*/ 	.word	0x0001b7e0


	//   ....[168]....
        /*0a14*/ 	.word	0x0001b820


	//   ....[169]....
        /*0a18*/ 	.word	0x0001b840


	//   ....[170]....
        /*0a1c*/ 	.word	0x0001b850


	//   ....[171]....
        /*0a20*/ 	.word	0x0001b870


	//   ....[172]....
        /*0a24*/ 	.word	0x0001b8e0


	//   ....[173]....
        /*0a28*/ 	.word	0x0001b900


	//   ....[174]....
        /*0a2c*/ 	.word	0x0001b960


	//   ....[175]....
        /*0a30*/ 	.word	0x0001b980


	//   ....[176]....
        /*0a34*/ 	.word	0x0001b9e0


	//   ....[177]....
        /*0a38*/ 	.word	0x0001ba00


	//   ....[178]....
        /*0a3c*/ 	.word	0x0001ba60


	//   ....[179]....
        /*0a40*/ 	.word	0x0001ba80


	//   ....[180]....
        /*0a44*/ 	.word	0x0001bad0


	//   ....[181]....
        /*0a48*/ 	.word	0x0001baf0


	//   ....[182]....
        /*0a4c*/ 	.word	0x0001bf30


	//   ....[183]....
        /*0a50*/ 	.word	0x0001bf60


	//   ....[184]....
        /*0a54*/ 	.word	0x0001bfd0


	//   ....[185]....
        /*0a58*/ 	.word	0x0001c000


	//   ....[186]....
        /*0a5c*/ 	.word	0x0001c030


	//   ....[187]....
        /*0a60*/ 	.word	0x0001c060


	//   ....[188]....
        /*0a64*/ 	.word	0x0001c090


	//   ....[189]....
        /*0a68*/ 	.word	0x0001c0c0


	//   ....[190]....
        /*0a6c*/ 	.word	0x0001c260


	//   ....[191]....
        /*0a70*/ 	.word	0x0001c290


	//   ....[192]....
        /*0a74*/ 	.word	0x0001c2c0


	//   ....[193]....
        /*0a78*/ 	.word	0x0001c2f0


	//   ....[194]....
        /*0a7c*/ 	.word	0x0001c320


	//   ....[195]....
        /*0a80*/ 	.word	0x0001c350


	//   ....[196]....
        /*0a84*/ 	.word	0x0001c410


	//   ....[197]....
        /*0a88*/ 	.word	0x0001c430


	//   ....[198]....
        /*0a8c*/ 	.word	0x0001c440


	//   ....[199]....
        /*0a90*/ 	.word	0x0001c4a0


	//   ....[200]....
        /*0a94*/ 	.word	0x0001cac0


	//   ....[201]....
        /*0a98*/ 	.word	0x0001cde0


	//   ....[202]....
        /*0a9c*/ 	.word	0x0001ce70


	//   ....[203]....
        /*0aa0*/ 	.word	0x0001cf10


	//   ....[204]....
        /*0aa4*/ 	.word	0x0001cfa0


	//   ....[205]....
        /*0aa8*/ 	.word	0x0001d040


	//   ....[206]....
        /*0aac*/ 	.word	0x0001d0d0


	//   ....[207]....
        /*0ab0*/ 	.word	0x0001d170


	//   ....[208]....
        /*0ab4*/ 	.word	0x0001d200


	//   ....[209]....
        /*0ab8*/ 	.word	0x0001d2f0


	//   ....[210]....
        /*0abc*/ 	.word	0x0001d380


	//   ....[211]....
        /*0ac0*/ 	.word	0x0001d420


	//   ....[212]....
        /*0ac4*/ 	.word	0x0001d4b0


	//   ....[213]....
        /*0ac8*/ 	.word	0x0001d550


	//   ....[214]....
        /*0acc*/ 	.word	0x0001d5e0


	//   ....[215]....
        /*0ad0*/ 	.word	0x0001d680


	//   ....[216]....
        /*0ad4*/ 	.word	0x0001d710


	//   ....[217]....
        /*0ad8*/ 	.word	0x0001d800


	//   ....[218]....
        /*0adc*/ 	.word	0x0001d890


	//   ....[219]....
        /*0ae0*/ 	.word	0x0001d920


	//   ....[220]....
        /*0ae4*/ 	.word	0x0001d9b0


	//   ....[221]....
        /*0ae8*/ 	.word	0x0001da40


	//   ....[222]....
        /*0aec*/ 	.word	0x0001dad0


	//   ....[223]....
        /*0af0*/ 	.word	0x0001db60


	//   ....[224]....
        /*0af4*/ 	.word	0x0001dbf0


	//   ....[225]....
        /*0af8*/ 	.word	0x0001dd20


	//   ....[226]....
        /*0afc*/ 	.word	0x0001ddd0


	//   ....[227]....
        /*0b00*/ 	.word	0x0001de60


	//   ....[228]....
        /*0b04*/ 	.word	0x0001deb0


	//   ....[229]....
        /*0b08*/ 	.word	0x0001df00


	//   ....[230]....
        /*0b0c*/ 	.word	0x0001dfe0


	//   ....[231]....
        /*0b10*/ 	.word	0x0001e070


	//   ....[232]....
        /*0b14*/ 	.word	0x0001e0c0


	//   ....[233]....
        /*0b18*/ 	.word	0x0001e110


	//   ....[234]....
        /*0b1c*/ 	.word	0x0001e320


	//   ....[235]....
        /*0b20*/ 	.word	0x0001e370


	//   ....[236]....
        /*0b24*/ 	.word	0x0001e400


	//   ....[237]....
        /*0b28*/ 	.word	0x0001e490


	//   ....[238]....
        /*0b2c*/ 	.word	0x0001e520


	//   ....[239]....
        /*0b30*/ 	.word	0x0001e5b0


	//   ....[240]....
        /*0b34*/ 	.word	0x0001e640


	//   ....[241]....
        /*0b38*/ 	.word	0x0001e6d0


	//   ....[242]....
        /*0b3c*/ 	.word	0x0001e750


	//   ....[243]....
        /*0b40*/ 	.word	0x0001e7a0


	//   ....[244]....
        /*0b44*/ 	.word	0x0001e830


	//   ....[245]....
        /*0b48*/ 	.word	0x0001e8c0


	//   ....[246]....
        /*0b4c*/ 	.word	0x0001e940


	//   ....[247]....
        /*0b50*/ 	.word	0x0001e990


	//   ....[248]....
        /*0b54*/ 	.word	0x0001ea20


	//   ....[249]....
        /*0b58*/ 	.word	0x0001eab0


	//   ....[250]....
        /*0b5c*/ 	.word	0x0001eb40


	//   ....[251]....
        /*0b60*/ 	.word	0x0001ebd0


	//   ....[252]....
        /*0b64*/ 	.word	0x0001ec60


	//   ....[253]....
        /*0b68*/ 	.word	0x0001ecf0


	//   ....[254]....
        /*0b6c*/ 	.word	0x0001edb0


	//   ....[255]....
        /*0b70*/ 	.word	0x0001f090


	//   ....[0]....
        /*0b74*/ 	.word	0x0001f180


	//   ....[1]....
        /*0b78*/ 	.word	0x0001f220


	//   ....[2]....
        /*0b7c*/ 	.word	0x0001f280


	//   ....[3]....
        /*0b80*/ 	.word	0x0001f380


	//   ....[4]....
        /*0b84*/ 	.word	0x0001f3f0


	//   ....[5]....
        /*0b88*/ 	.word	0x0001f4f0


	//   ....[6]....
        /*0b8c*/ 	.word	0x0001f560


	//   ....[7]....
        /*0b90*/ 	.word	0x0001f660


	//   ....[8]....
        /*0b94*/ 	.word	0x0001f6d0


	//   ....[9]....
        /*0b98*/ 	.word	0x0001f7d0


	//   ....[10]....
        /*0b9c*/ 	.word	0x0001f840


	//   ....[11]....
        /*0ba0*/ 	.word	0x0001f940


	//   ....[12]....
        /*0ba4*/ 	.word	0x0001f9b0


	//   ....[13]....
        /*0ba8*/ 	.word	0x0001fab0


	//   ....[14]....
        /*0bac*/ 	.word	0x0001fb20


	//   ....[15]....
        /*0bb0*/ 	.word	0x0001fbc0


	//   ....[16]....
        /*0bb4*/ 	.word	0x0001fcc0


	//   ....[17]....
        /*0bb8*/ 	.word	0x0001fd30


	//   ....[18]....
        /*0bbc*/ 	.word	0x0001fdb0


	//   ....[19]....
        /*0bc0*/ 	.word	0x0001fe60


	//   ....[20]....
        /*0bc4*/ 	.word	0x0001fee0


	//   ....[21]....
        /*0bc8*/ 	.word	0x0001ffb0


	//   ....[22]....
        /*0bcc*/ 	.word	0x00020030


	//   ....[23]....
        /*0bd0*/ 	.word	0x00020100


	//   ....[24]....
        /*0bd4*/ 	.word	0x00020180


	//   ....[25]....
        /*0bd8*/ 	.word	0x00020250


	//   ....[26]....
        /*0bdc*/ 	.word	0x000202d0


	//   ....[27]....
        /*0be0*/ 	.word	0x000203a0


	//   ....[28]....
        /*0be4*/ 	.word	0x00020420


	//   ....[29]....
        /*0be8*/ 	.word	0x000204e0


	//   ....[30]....
        /*0bec*/ 	.word	0x00020570


	//   ....[31]....
        /*0bf0*/ 	.word	0x00020620


	//   ....[32]....
        /*0bf4*/ 	.word	0x00020750


	//   ....[33]....
        /*0bf8*/ 	.word	0x00020800


	//   ....[34]....
        /*0bfc*/ 	.word	0x00020860


	//   ....[35]....
        /*0c00*/ 	.word	0x00020920


	//   ....[36]....
        /*0c04*/ 	.word	0x00020980


	//   ....[37]....
        /*0c08*/ 	.word	0x00020a40


	//   ....[38]....
        /*0c0c*/ 	.word	0x00020aa0


	//   ....[39]....
        /*0c10*/ 	.word	0x00020b60


	//   ....[40]....
        /*0c14*/ 	.word	0x00020bc0


	//   ....[41]....
        /*0c18*/ 	.word	0x00020c80


	//   ....[42]....
        /*0c1c*/ 	.word	0x00020ce0


	//   ....[43]....
        /*0c20*/ 	.word	0x00020da0


	//   ....[44]....
        /*0c24*/ 	.word	0x00020e00


	//   ....[45]....
        /*0c28*/ 	.word	0x00020ec0


	//   ....[46]....
        /*0c2c*/ 	.word	0x00020f20


	//   ....[47]....
        /*0c30*/ 	.word	0x00020fe0


	//   ....[48]....
        /*0c34*/ 	.word	0x000210d0


	//   ....[49]....
        /*0c38*/ 	.word	0x00021170


	//   ....[50]....
        /*0c3c*/ 	.word	0x000211d0


	//   ....[51]....
        /*0c40*/ 	.word	0x000212b0


	//   ....[52]....
        /*0c44*/ 	.word	0x00021310


	//   ....[53]....
        /*0c48*/ 	.word	0x000213f0


	//   ....[54]....
        /*0c4c*/ 	.word	0x00021450


	//   ....[55]....
        /*0c50*/ 	.word	0x00021530


	//   ....[56]....
        /*0c54*/ 	.word	0x00021590


	//   ....[57]....
        /*0c58*/ 	.word	0x00021670


	//   ....[58]....
        /*0c5c*/ 	.word	0x000216d0


	//   ....[59]....
        /*0c60*/ 	.word	0x000217b0


	//   ....[60]....
        /*0c64*/ 	.word	0x00021810


	//   ....[61]....
        /*0c68*/ 	.word	0x000218f0


	//   ....[62]....
        /*0c6c*/ 	.word	0x00021950


	//   ....[63]....
        /*0c70*/ 	.word	0x00021a20


	//   ....[64]....
        /*0c74*/ 	.word	0x00021b40


	//   ....[65]....
        /*0c78*/ 	.word	0x00021be0


	//   ....[66]....
        /*0c7c*/ 	.word	0x00021ca0


	//   ....[67]....
        /*0c80*/ 	.word	0x00021d70


	//   ....[68]....
        /*0c84*/ 	.word	0x00021dd0


	//   ....[69]....
        /*0c88*/ 	.word	0x00021eb0


	//   ....[70]....
        /*0c8c*/ 	.word	0x00021f10


	//   ....[71]....
        /*0c90*/ 	.word	0x00021fe0


	//   ....[72]....
        /*0c94*/ 	.word	0x00022040


	//   ....[73]....
        /*0c98*/ 	.word	0x00022110


	//   ....[74]....
        /*0c9c*/ 	.word	0x00022170


	//   ....[75]....
        /*0ca0*/ 	.word	0x00022250


	//   ....[76]....
        /*0ca4*/ 	.word	0x000222b0


	//   ....[77]....
        /*0ca8*/ 	.word	0x00022380


	//   ....[78]....
        /*0cac*/ 	.word	0x000223e0


	//   ....[79]....
        /*0cb0*/ 	.word	0x000224a0


	//   ....[80]....
        /*0cb4*/ 	.word	0x00022530


	//   ....[81]....
        /*0cb8*/ 	.word	0x000225d0


	//   ....[82]....
        /*0cbc*/ 	.word	0x00022750


	//   ....[83]....
        /*0cc0*/ 	.word	0x000227c0


	//   ....[84]....
        /*0cc4*/ 	.word	0x00022830


	//   ....[85]....
        /*0cc8*/ 	.word	0x000228a0


	//   ....[86]....
        /*0ccc*/ 	.word	0x00022910


	//   ....[87]....
        /*0cd0*/ 	.word	0x00022990


	//   ....[88]....
        /*0cd4*/ 	.word	0x00022a10


	//   ....[89]....
        /*0cd8*/ 	.word	0x00022aa0


	//   ....[90]....
        /*0cdc*/ 	.word	0x00022b10


	//   ....[91]....
        /*0ce0*/ 	.word	0x00022b80


	//   ....[92]....
        /*0ce4*/ 	.word	0x00022bf0


	//   ....[93]....
        /*0ce8*/ 	.word	0x00022c70


	//   ....[94]....
        /*0cec*/ 	.word	0x00022ce0


	//   ....[95]....
        /*0cf0*/ 	.word	0x00022d80


	//   ....[96]....
        /*0cf4*/ 	.word	0x00022dd0


	//   ....[97]....
        /*0cf8*/ 	.word	0x00022e60


	//   ....[98]....
        /*0cfc*/ 	.word	0x00022f90


	//----- nvinfo : EIATTR_REG_RECONFIG
	.align		4
.L_142:
        /*0d00*/ 	.byte	0x01, 0x54
	.zero		2


	//----- nvinfo : EIATTR_SYSCALL_OFFSETS
	.align		4
        /*0d04*/ 	.byte	0x04, 0x46
        /*0d06*/ 	.short	(.L_144 - .L_143)


	//   ....[0]....
.L_143:
        /*0d08*/ 	.word	0x00001c90


	//   ....[1]....
        /*0d0c*/ 	.word	0x00001de0


	//   ....[2]....
        /*0d10*/ 	.word	0x000091f0


	//   ....[3]....
        /*0d14*/ 	.word	0x00009550


	//   ....[4]....
        /*0d18*/ 	.word	0x000188d0


	//   ....[5]....
        /*0d1c*/ 	.word	0x00018a20


	//   ....[6]....
        /*0d20*/ 	.word	0x00018b10


	//   ....[7]....
        /*0d24*/ 	.word	0x00019aa0


	//----- nvinfo : EIATTR_MBARRIER_INSTR_OFFSETS
	.align		4
.L_144:
        /*0d28*/ 	.byte	0x04, 0x39
        /*0d2a*/ 	.short	(.L_146 - .L_145)


	//   ....[0]....
.L_145:
        /*0d2c*/ 	.word	0x00000270
        /*0d30*/ 	.word	0x000000ff
        /*0d34*/ 	.word	0x00028800
        /*0d38*/ 	.short	0x0100
        /*0d3a*/ 	.byte	0x08
	.zero		1


	//   ....[1]....
        /*0d3c*/ 	.word	0x00000280
        /*0d40*/ 	.word	0x000000ff
        /*0d44*/ 	.word	0x00028820
        /*0d48*/ 	.short	0x0100
        /*0d4a*/ 	.byte	0x08
	.zero		1


	//   ....[2]....
        /*0d4c*/ 	.word	0x00000370
        /*0d50*/ 	.word	0x000000ff
        /*0d54*/ 	.word	0x00028830
        /*0d58*/ 	.short	0x0100
        /*0d5a*/ 	.byte	0x08
	.zero		1


	//   ....[3]....
        /*0d5c*/ 	.word	0x00000380
        /*0d60*/ 	.word	0x000000ff
        /*0d64*/ 	.word	0x00028840
        /*0d68*/ 	.short	0x0100
        /*0d6a*/ 	.byte	0x08
	.zero		1


	//   ....[4]....
        /*0d6c*/ 	.word	0x00000390
        /*0d70*/ 	.word	0x000000ff
        /*0d74*/ 	.word	0x00028838
        /*0d78*/ 	.short	0x0100
        /*0d7a*/ 	.byte	0x08
	.zero		1


	//   ....[5]....
        /*0d7c*/ 	.word	0x000003a0
        /*0d80*/ 	.word	0x000000ff
        /*0d84*/ 	.word	0x00028848
        /*0d88*/ 	.short	0x0100
        /*0d8a*/ 	.byte	0x08
	.zero		1


	//   ....[6]....
        /*0d8c*/ 	.word	0x000004d0
        /*0d90*/ 	.word	0x000000ff
        /*0d94*/ 	.word	0x00028850
        /*0d98*/ 	.short	0x0100
        /*0d9a*/ 	.byte	0x08
	.zero		1


	//   ....[7]....
        /*0d9c*/ 	.word	0x000004e0
        /*0da0*/ 	.word	0x000000ff
        /*0da4*/ 	.word	0x00028860
        /*0da8*/ 	.short	0x0100
        /*0daa*/ 	.byte	0x08
	.zero		1


	//   ....[8]....
        /*0dac*/ 	.word	0x000004f0
        /*0db0*/ 	.word	0x000000ff
        /*0db4*/ 	.word	0x00028858
        /*0db8*/ 	.short	0x0100
        /*0dba*/ 	.byte	0x08
	.zero		1


	//   ....[9]....
        /*0dbc*/ 	.word	0x00000500
        /*0dc0*/ 	.word	0x000000ff
        /*0dc4*/ 	.word	0x00028868
        /*0dc8*/ 	.short	0x0100
        /*0dca*/ 	.byte	0x08
	.zero		1


	//   ....[10]....
        /*0dcc*/ 	.word	0x000005f0
        /*0dd0*/ 	.word	0x000000ff
        /*0dd4*/ 	.word	0x00028870
        /*0dd8*/ 	.short	0x0100
        /*0dda*/ 	.byte	0x06
	.zero		1


	//   ....[11]....
        /*0ddc*/ 	.word	0x00000600
        /*0de0*/ 	.word	0x000000ff
        /*0de4*/ 	.word	0x00028880
        /*0de8*/ 	.short	0x0100
        /*0dea*/ 	.byte	0x06
	.zero		1


	//   ....[12]....
        /*0dec*/ 	.word	0x00000610
        /*0df0*/ 	.word	0x000000ff
        /*0df4*/ 	.word	0x00028878
        /*0df8*/ 	.short	0x0100
        /*0dfa*/ 	.byte	0x06
	.zero		1


	//   ....[13]....
        /*0dfc*/ 	.word	0x00000620
        /*0e00*/ 	.word	0x000000ff
        /*0e04*/ 	.word	0x00028888
        /*0e08*/ 	.short	0x0100
        /*0e0a*/ 	.byte	0x06
	.zero		1


	//   ....[14]....
        /*0e0c*/ 	.word	0x00000750
        /*0e10*/ 	.word	0x000000ff
        /*0e14*/ 	.word	0x00028890
        /*0e18*/ 	.short	0x0100
        /*0e1a*/ 	.byte	0x08
	.zero		1


	//   ....[15]....
        /*0e1c*/ 	.word	0x00000760
        /*0e20*/ 	.word	0x000000ff
        /*0e24*/ 	.word	0x000288a0
        /*0e28*/ 	.short	0x0100
        /*0e2a*/ 	.byte	0x08
	.zero		1


	//   ....[16]....
        /*0e2c*/ 	.word	0x00000770
        /*0e30*/ 	.word	0x000000ff
        /*0e34*/ 	.word	0x00028898
        /*0e38*/ 	.short	0x0100
        /*0e3a*/ 	.byte	0x08
	.zero		1


	//   ....[17]....
        /*0e3c*/ 	.word	0x00000780
        /*0e40*/ 	.word	0x000000ff
        /*0e44*/ 	.word	0x000288a8
        /*0e48*/ 	.short	0x0100
        /*0e4a*/ 	.byte	0x08
	.zero		1


	//   ....[18]....
        /*0e4c*/ 	.word	0x000008b0
        /*0e50*/ 	.word	0x000000ff
        /*0e54*/ 	.word	0x000288b0
        /*0e58*/ 	.short	0x0100
        /*0e5a*/ 	.byte	0x08
	.zero		1


	//   ....[19]....
        /*0e5c*/ 	.word	0x000008c0
        /*0e60*/ 	.word	0x000000ff
        /*0e64*/ 	.word	0x000288c0
        /*0e68*/ 	.short	0x0100
        /*0e6a*/ 	.byte	0x08
	.zero		1


	//   ....[20]....
        /*0e6c*/ 	.word	0x000008d0
        /*0e70*/ 	.word	0x000000ff
        /*0e74*/ 	.word	0x000288b8
        /*0e78*/ 	.short	0x0100
        /*0e7a*/ 	.byte	0x08
	.zero		1


	//   ....[21]....
        /*0e7c*/ 	.word	0x000008e0
        /*0e80*/ 	.word	0x000000ff
        /*0e84*/ 	.word	0x000288c8
        /*0e88*/ 	.short	0x0100
        /*0e8a*/ 	.byte	0x08
	.zero		1


	//   ....[22]....
        /*0e8c*/ 	.word	0x00003430
        /*0e90*/ 	.word	0x0000005a
        /*0e94*/ 	.word	0x00028890
        /*0e98*/ 	.short	0x010a
        /*0e9a*/ 	.byte	0x3f
	.zero		1


	//   ....[23]....
        /*0e9c*/ 	.word	0x00005c10
        /*0ea0*/ 	.word	0x0000005a
        /*0ea4*/ 	.word	0x00028890
        /*0ea8*/ 	.short	0x010a
        /*0eaa*/ 	.byte	0x3f
	.zero		1


	//   ....[24]....
        /*0eac*/ 	.word	0x00007cf0
        /*0eb0*/ 	.word	0x0000005a
        /*0eb4*/ 	.word	0x00028890
        /*0eb8*/ 	.short	0x010a
        /*0eba*/ 	.byte	0x3f
	.zero		1


	//   ....[25]....
        /*0ebc*/ 	.word	0x000083f0
        /*0ec0*/ 	.word	0x0000000b
        /*0ec4*/ 	.word	0x00000000
        /*0ec8*/ 	.short	0x0101
        /*0eca*/ 	.byte	0x3f
	.zero		1


	//   ....[26]....
        /*0ecc*/ 	.word	0x00008430
        /*0ed0*/ 	.word	0x0000005a
        /*0ed4*/ 	.word	0x000288b0
        /*0ed8*/ 	.short	0x010a
        /*0eda*/ 	.byte	0x3f
	.zero		1


	//   ....[27]....
        /*0edc*/ 	.word	0x00008a40
        /*0ee0*/ 	.word	0x0000005a
        /*0ee4*/ 	.word	0x00000000
        /*0ee8*/ 	.short	0x0101
        /*0eea*/ 	.byte	0x3f
	.zero		1


	//   ....[28]....
        /*0eec*/ 	.word	0x00009280
        /*0ef0*/ 	.word	0x0000009c
        /*0ef4*/ 	.word	0x00028800
        /*0ef8*/ 	.short	0x010a
        /*0efa*/ 	.byte	0x3f
	.zero		1


	//   ....[29]....
        /*0efc*/ 	.word	0x000092d0
        /*0f00*/ 	.word	0x0000009c
        /*0f04*/ 	.word	0x00028800
        /*0f08*/ 	.short	0x010a
        /*0f0a*/ 	.byte	0x3f
	.zero		1


	//   ....[30]....
        /*0f0c*/ 	.word	0x00009970
        /*0f10*/ 	.word	0x0000009c
        /*0f14*/ 	.word	0x00028800
        /*0f18*/ 	.short	0x010a
        /*0f1a*/ 	.byte	0x3f
	.zero		1


	//   ....[31]....
        /*0f1c*/ 	.word	0x0000b360
        /*0f20*/ 	.word	0x0000009c
        /*0f24*/ 	.word	0x00028800
        /*0f28*/ 	.short	0x010a
        /*0f2a*/ 	.byte	0x3f
	.zero		1


	//   ....[32]....
        /*0f2c*/ 	.word	0x0000cc00
        /*0f30*/ 	.word	0x00000003
        /*0f34*/ 	.word	0x00028830
        /*0f38*/ 	.short	0x010a
        /*0f3a*/ 	.byte	0x3f
	.zero		1


	//   ....[33]....
        /*0f3c*/ 	.word	0x0000cc50
        /*0f40*/ 	.word	0x00000003
        /*0f44*/ 	.word	0x00028830
        /*0f48*/ 	.short	0x010a
        /*0f4a*/ 	.byte	0x3f
	.zero		1


	//   ....[34]....
        /*0f4c*/ 	.word	0x0000eb80
        /*0f50*/ 	.word	0x00000003
        /*0f54*/ 	.word	0x00000000
        /*0f58*/ 	.short	0x0101
        /*0f5a*/ 	.byte	0x3f
	.zero		1


	//   ....[35]....
        /*0f5c*/ 	.word	0x0000f9e0
        /*0f60*/ 	.word	0x00000005
        /*0f64*/ 	.word	0x00028830
        /*0f68*/ 	.short	0x010a
        /*0f6a*/ 	.byte	0x3f
	.zero		1


	//   ....[36]....
        /*0f6c*/ 	.word	0x0000fa30
        /*0f70*/ 	.word	0x00000005
        /*0f74*/ 	.word	0x00028830
        /*0f78*/ 	.short	0x010a
        /*0f7a*/ 	.byte	0x3f
	.zero		1


	//   ....[37]....
        /*0f7c*/ 	.word	0x0000fe70
        /*0f80*/ 	.word	0x00000005
        /*0f84*/ 	.word	0x00028850
        /*0f88*/ 	.short	0x010a
        /*0f8a*/ 	.byte	0x3f
	.zero		1


	//   ....[38]....
        /*0f8c*/ 	.word	0x0000feb0
        /*0f90*/ 	.word	0x00000005
        /*0f94*/ 	.word	0x00028850
        /*0f98*/ 	.short	0x010a
        /*0f9a*/ 	.byte	0x3f
	.zero		1


	//   ....[39]....
        /*0f9c*/ 	.word	0x00011aa0
        /*0fa0*/ 	.word	0x00000003
        /*0fa4*/ 	.word	0x00000000
        /*0fa8*/ 	.short	0x0101
        /*0faa*/ 	.byte	0x3f
	.zero		1


	//   ....[40]....
        /*0fac*/ 	.word	0x00011d50
        /*0fb0*/ 	.word	0x0000000c
        /*0fb4*/ 	.word	0x00000000
        /*0fb8*/ 	.short	0x0101
        /*0fba*/ 	.byte	0x3f
	.zero		1


	//   ....[41]....
        /*0fbc*/ 	.word	0x000123a0
        /*0fc0*/ 	.word	0x00000009
        /*0fc4*/ 	.word	0x00028850
        /*0fc8*/ 	.short	0x010a
        /*0fca*/ 	.byte	0x3f
	.zero		1


	//   ....[42]....
        /*0fcc*/ 	.word	0x00012420
        /*0fd0*/ 	.word	0x00000009
        /*0fd4*/ 	.word	0x00028850
        /*0fd8*/ 	.short	0x010a
        /*0fda*/ 	.byte	0x3f
	.zero		1


	//   ....[43]....
        /*0fdc*/ 	.word	0x00012a20
        /*0fe0*/ 	.word	0x00000004
        /*0fe4*/ 	.word	0x00000000
        /*0fe8*/ 	.short	0x0101
        /*0fea*/ 	.byte	0x3f
	.zero		1


	//   ....[44]....
        /*0fec*/ 	.word	0x00013f50
        /*0ff0*/ 	.word	0x00000000
        /*0ff4*/ 	.word	0x00000000
        /*0ff8*/ 	.short	0x0101
        /*0ffa*/ 	.byte	0x3f
	.zero		1


	//   ....[45]....
        /*0ffc*/ 	.word	0x000147d0
        /*1000*/ 	.word	0x00000004
        /*1004*/ 	.word	0x00000000
        /*1008*/ 	.short	0x0101
        /*100a*/ 	.byte	0x3f
	.zero		1


	//   ....[46]....
        /*100c*/ 	.word	0x00017510
        /*1010*/ 	.word	0x00000016
        /*1014*/ 	.word	0x00028820
        /*1018*/ 	.short	0x010a
        /*101a*/ 	.byte	0x3f
	.zero		1


	//   ....[47]....
        /*101c*/ 	.word	0x000175a0
        /*1020*/ 	.word	0x0000000a
        /*1024*/ 	.word	0x000288a0
        /*1028*/ 	.short	0x010a
        /*102a*/ 	.byte	0x3f
	.zero		1


	//   ....[48]....
        /*102c*/ 	.word	0x00017900
        /*1030*/ 	.word	0x0000000a
        /*1034*/ 	.word	0x000288c0
        /*1038*/ 	.short	0x010a
        /*103a*/ 	.byte	0x3f
	.zero		1


	//   ....[49]....
        /*103c*/ 	.word	0x00017d30
        /*1040*/ 	.word	0x0000000a
        /*1044*/ 	.word	0x000288a0
        /*1048*/ 	.short	0x010a
        /*104a*/ 	.byte	0x3f
	.zero		1


	//   ....[50]....
        /*104c*/ 	.word	0x00018070
        /*1050*/ 	.word	0x0000000a
        /*1054*/ 	.word	0x000288c0
        /*1058*/ 	.short	0x010a
        /*105a*/ 	.byte	0x3f
	.zero		1


	//   ....[51]....
        /*105c*/ 	.word	0x00019010
        /*1060*/ 	.word	0x00000007
        /*1064*/ 	.word	0x00028840
        /*1068*/ 	.short	0x010a
        /*106a*/ 	.byte	0x3f
	.zero		1


	//   ....[52]....
        /*106c*/ 	.word	0x00019780
        /*1070*/ 	.word	0x00000007
        /*1074*/ 	.word	0x00028830
        /*1078*/ 	.short	0x0107
        /*107a*/ 	.byte	0x3f
	.zero		1


	//   ....[53]....
        /*107c*/ 	.word	0x00019850
        /*1080*/ 	.word	0x00000007
        /*1084*/ 	.word	0x00028830
        /*1088*/ 	.short	0x0101
        /*108a*/ 	.byte	0x3f
	.zero		1


	//   ....[54]....
        /*108c*/ 	.word	0x0001a330
        /*1090*/ 	.word	0x00000016
        /*1094*/ 	.word	0x00028800
        /*1098*/ 	.short	0x0107
        /*109a*/ 	.byte	0x3f
	.zero		1


	//   ....[55]....
        /*109c*/ 	.word	0x0001a440
        /*10a0*/ 	.word	0x00000016
        /*10a4*/ 	.word	0x00028800
        /*10a8*/ 	.short	0x0101
        /*10aa*/ 	.byte	0x3f
	.zero		1


	//   ....[56]....
        /*10ac*/ 	.word	0x0001a460
        /*10b0*/ 	.word	0x00000016
        /*10b4*/ 	.word	0x00028820
        /*10b8*/ 	.short	0x010a
        /*10ba*/ 	.byte	0x3f
	.zero		1


	//   ....[57]....
        /*10bc*/ 	.word	0x0001a7f0
        /*10c0*/ 	.word	0x00000006
        /*10c4*/ 	.word	0x00028840
        /*10c8*/ 	.short	0x010a
        /*10ca*/ 	.byte	0x3f
	.zero		1


	//   ....[58]....
        /*10cc*/ 	.word	0x0001ad00
        /*10d0*/ 	.word	0x00000006
        /*10d4*/ 	.word	0x00028830
        /*10d8*/ 	.short	0x0107
        /*10da*/ 	.byte	0x3f
	.zero		1


	//   ....[59]....
        /*10dc*/ 	.word	0x0001adc0
        /*10e0*/ 	.word	0x00000006
        /*10e4*/ 	.word	0x00028830
        /*10e8*/ 	.short	0x0101
        /*10ea*/ 	.byte	0x3f
	.zero		1


	//   ....[60]....
        /*10ec*/ 	.word	0x0001ae20
        /*10f0*/ 	.word	0x00000006
        /*10f4*/ 	.word	0x00028860
        /*10f8*/ 	.short	0x010a
        /*10fa*/ 	.byte	0x3f
	.zero		1


	//   ....[61]....
        /*10fc*/ 	.word	0x0001b350
        /*1100*/ 	.word	0x00000006
        /*1104*/ 	.word	0x00028850
        /*1108*/ 	.short	0x0107
        /*110a*/ 	.byte	0x3f
	.zero		1


	//   ....[62]....
        /*110c*/ 	.word	0x0001b4f0
        /*1110*/ 	.word	0x00000006
        /*1114*/ 	.word	0x00028850
        /*1118*/ 	.short	0x0101
        /*111a*/ 	.byte	0x3f
	.zero		1


	//   ....[63]....
        /*111c*/ 	.word	0x0001b700
        /*1120*/ 	.word	0x00000000
        /*1124*/ 	.word	0x00028860
        /*1128*/ 	.short	0x010a
        /*112a*/ 	.byte	0x3f
	.zero		1


	//   ....[64]....
        /*112c*/ 	.word	0x0001bc30
        /*1130*/ 	.word	0x00000000
        /*1134*/ 	.word	0x00028850
        /*1138*/ 	.short	0x0107
        /*113a*/ 	.byte	0x3f
	.zero		1


	//   ....[65]....
        /*113c*/ 	.word	0x0001bcf0
        /*1140*/ 	.word	0x00000000
        /*1144*/ 	.word	0x00028850
        /*1148*/ 	.short	0x0101
        /*114a*/ 	.byte	0x3f
	.zero		1


	//   ....[66]....
        /*114c*/ 	.word	0x0001ca40
        /*1150*/ 	.word	0x00000004
        /*1154*/ 	.word	0x00028820
        /*1158*/ 	.short	0x010a
        /*115a*/ 	.byte	0x3f
	.zero		1


	//   ....[67]....
        /*115c*/ 	.word	0x0001cbb0
        /*1160*/ 	.word	0x00000005
        /*1164*/ 	.word	0x00028840
        /*1168*/ 	.short	0x010a
        /*116a*/ 	.byte	0x3f
	.zero		1


	//   ....[68]....
        /*116c*/ 	.word	0x0001cc50
        /*1170*/ 	.word	0x00000019
        /*1174*/ 	.word	0x00028840
        /*1178*/ 	.short	0x010a
        /*117a*/ 	.byte	0x3f
	.zero		1


	//   ....[69]....
        /*117c*/ 	.word	0x0001cc90
        /*1180*/ 	.word	0x00000005
        /*1184*/ 	.word	0x00028860
        /*1188*/ 	.short	0x010a
        /*118a*/ 	.byte	0x3f
	.zero		1


	//   ....[70]....
        /*118c*/ 	.word	0x0001ccd0
        /*1190*/ 	.word	0x00000019
        /*1194*/ 	.word	0x00028860
        /*1198*/ 	.short	0x010a
        /*119a*/ 	.byte	0x3f
	.zero		1


	//   ....[71]....
        /*119c*/ 	.word	0x0001cd30
        /*11a0*/ 	.word	0x0000005a
        /*11a4*/ 	.word	0x00028890
        /*11a8*/ 	.short	0x010a
        /*11aa*/ 	.byte	0x3f
	.zero		1


	//   ....[72]....
        /*11ac*/ 	.word	0x0001d240
        /*11b0*/ 	.word	0x0000005a
        /*11b4*/ 	.word	0x00028890
        /*11b8*/ 	.short	0x010a
        /*11ba*/ 	.byte	0x3f
	.zero		1


	//   ....[73]....
        /*11bc*/ 	.word	0x0001d750
        /*11c0*/ 	.word	0x0000005a
        /*11c4*/ 	.word	0x00028890
        /*11c8*/ 	.short	0x010a
        /*11ca*/ 	.byte	0x3f
	.zero		1


	//   ....[74]....
        /*11cc*/ 	.word	0x0001dc20
        /*11d0*/ 	.word	0x0000005a
        /*11d4*/ 	.word	0x000288b0
        /*11d8*/ 	.short	0x010a
        /*11da*/ 	.byte	0x3f
	.zero		1


	//   ....[75]....
        /*11dc*/ 	.word	0x0001df30
        /*11e0*/ 	.word	0x0000009c
        /*11e4*/ 	.word	0x00028800
        /*11e8*/ 	.short	0x010a
        /*11ea*/ 	.byte	0x3f
	.zero		1


	//   ....[76]....
        /*11ec*/ 	.word	0x0001e140
        /*11f0*/ 	.word	0x0000009c
        /*11f4*/ 	.word	0x00028800
        /*11f8*/ 	.short	0x010a
        /*11fa*/ 	.byte	0x3f
	.zero		1


	//   ....[77]....
        /*11fc*/ 	.word	0x0001e190
        /*1200*/ 	.word	0x00000003
        /*1204*/ 	.word	0x00028830
        /*1208*/ 	.short	0x010a
        /*120a*/ 	.byte	0x3f
	.zero		1


	//   ....[78]....
        /*120c*/ 	.word	0x0001e1e0
        /*1210*/ 	.word	0x00000005
        /*1214*/ 	.word	0x00028830
        /*1218*/ 	.short	0x010a
        /*121a*/ 	.byte	0x3f
	.zero		1


	//   ....[79]....
        /*121c*/ 	.word	0x0001e230
        /*1220*/ 	.word	0x00000005
        /*1224*/ 	.word	0x00028850
        /*1228*/ 	.short	0x010a
        /*122a*/ 	.byte	0x3f
	.zero		1


	//   ....[80]....
        /*122c*/ 	.word	0x0001e280
        /*1230*/ 	.word	0x00000009
        /*1234*/ 	.word	0x00028850
        /*1238*/ 	.short	0x010a
        /*123a*/ 	.byte	0x3f
	.zero		1


	//   ....[81]....
        /*123c*/ 	.word	0x0001ee70
        /*1240*/ 	.word	0x00000016
        /*1244*/ 	.word	0x00028820
        /*1248*/ 	.short	0x010a
        /*124a*/ 	.byte	0x3f
	.zero		1


	//   ....[82]....
        /*124c*/ 	.word	0x0001eec0
        /*1250*/ 	.word	0x0000000a
        /*1254*/ 	.word	0x000288a0
        /*1258*/ 	.short	0x010a
        /*125a*/ 	.byte	0x3f
	.zero		1


	//   ....[83]....
        /*125c*/ 	.word	0x0001ef10
        /*1260*/ 	.word	0x0000000a
        /*1264*/ 	.word	0x000288c0
        /*1268*/ 	.short	0x010a
        /*126a*/ 	.byte	0x3f
	.zero		1


	//   ....[84]....
        /*126c*/ 	.word	0x0001ef60
        /*1270*/ 	.word	0x0000000a
        /*1274*/ 	.word	0x000288a0
        /*1278*/ 	.short	0x010a
        /*127a*/ 	.byte	0x3f
	.zero		1


	//   ....[85]....
        /*127c*/ 	.word	0x0001efb0
        /*1280*/ 	.word	0x0000000a
        /*1284*/ 	.word	0x000288c0
        /*1288*/ 	.short	0x010a
        /*128a*/ 	.byte	0x3f
	.zero		1


	//   ....[86]....
        /*128c*/ 	.word	0x0001f0d0
        /*1290*/ 	.word	0x00000007
        /*1294*/ 	.word	0x00028840
        /*1298*/ 	.short	0x010a
        /*129a*/ 	.byte	0x3f
	.zero		1


	//   ....[87]....
        /*129c*/ 	.word	0x00020650
        /*12a0*/ 	.word	0x00000016
        /*12a4*/ 	.word	0x00028820
        /*12a8*/ 	.short	0x010a
        /*12aa*/ 	.byte	0x3f
	.zero		1


	//   ....[88]....
        /*12ac*/ 	.word	0x000206a0
        /*12b0*/ 	.word	0x00000006
        /*12b4*/ 	.word	0x00028840
        /*12b8*/ 	.short	0x010a
        /*12ba*/ 	.byte	0x3f
	.zero		1


	//   ....[89]....
        /*12bc*/ 	.word	0x00021020
        /*12c0*/ 	.word	0x00000006
        /*12c4*/ 	.word	0x00028860
        /*12c8*/ 	.short	0x010a
        /*12ca*/ 	.byte	0x3f
	.zero		1


	//   ....[90]....
        /*12cc*/ 	.word	0x00021a90
        /*12d0*/ 	.word	0x00000000
        /*12d4*/ 	.word	0x00028860
        /*12d8*/ 	.short	0x010a
        /*12da*/ 	.byte	0x3f
	.zero		1


	//   ....[91]....
        /*12dc*/ 	.word	0x00022eb0
        /*12e0*/ 	.word	0x00000004
        /*12e4*/ 	.word	0x00028820
        /*12e8*/ 	.short	0x010a
        /*12ea*/ 	.byte	0x3f
	.zero		1


	//   ....[92]....
        /*12ec*/ 	.word	0x00023050
        /*12f0*/ 	.word	0x00000005
        /*12f4*/ 	.word	0x00028840
        /*12f8*/ 	.short	0x010a
        /*12fa*/ 	.byte	0x3f
	.zero		1


	//   ....[93]....
        /*12fc*/ 	.word	0x000230a0
        /*1300*/ 	.word	0x00000019
        /*1304*/ 	.word	0x00028840
        /*1308*/ 	.short	0x010a
        /*130a*/ 	.byte	0x3f
	.zero		1


	//   ....[94]....
        /*130c*/ 	.word	0x000230f0
        /*1310*/ 	.word	0x00000005
        /*1314*/ 	.word	0x00028860
        /*1318*/ 	.short	0x010a
        /*131a*/ 	.byte	0x3f
	.zero		1


	//----- nvinfo : EIATTR_NUM_MBARRIERS
	.align		4
.L_146:
        /*131c*/ 	.byte	0x03, 0x38
        /*131e*/ 	.short	0x0016


	//----- nvinfo : EIATTR_EXIT_INSTR_OFFSETS
	.align		4
        /*1320*/ 	.byte	0x04, 0x1c
        /*1322*/ 	.short	(.L_148 - .L_147)


	//   ....[0]....
.L_147:
        /*1324*/ 	.word	0x0001cd20


	//----- nvinfo : EIATTR_MAX_THREADS
	.align		4
.L_148:
        /*1328*/ 	.byte	0x04, 0x05
        /*132a*/ 	.short	(.L_150 - .L_149)
.L_149:
        /*132c*/ 	.word	0x00000180
        /*1330*/ 	.word	0x00000001
        /*1334*/ 	.word	0x00000001


	//----- nvinfo : EIATTR_CRS_STACK_SIZE
	.align		4
.L_150:
        /*1338*/ 	.byte	0x04, 0x1e
        /*133a*/ 	.short	(.L_152 - .L_151)
.L_151:
        /*133c*/ 	.word	0x00000000


	//----- nvinfo : EIATTR_CBANK_PARAM_SIZE
	.align		4
.L_152:
        /*1340*/ 	.byte	0x03, 0x19
        /*1342*/ 	.short	0x0af0


	//----- nvinfo : EIATTR_PARAM_CBANK
	.align		4
        /*1344*/ 	.byte	0x04, 0x0a
        /*1346*/ 	.short	(.L_154 - .L_153)
	.align		4
.L_153:
        /*1348*/ 	.word	index@(.nv.constant0._ZN7cutlass13device_kernelIN5flash11enable_sm90INS1_16FlashAttnFwdSm90INS1_25CollectiveMainloopFwdSm90ILi2EN4cute5tupleIJNS5_1CILi1EEES8_S8_EEENS6_IJNS7_ILi128EEESA_SA_EEELi128ENS_10bfloat16_tEfNS_4arch4Sm90ELb0ELb0ELb1ELb1ELb1ELb1ELb0ELb1ELb1ELb1ELb1ELb0EEENS1_21CollectiveEpilogueFwdISB_S9_SC_SE_Li256ELb1ELb1ELb1ELb0EEENS1_36VarlenDynamicPersistentTileSchedulerILi128ELi128ELi256ELi128ELb1ELb1ELb1ELb0ELb1ELb1EEEEEEEEEvNT_6ParamsE)
        /*134c*/ 	.short	0x0210
        /*134e*/ 	.short	0x0af0


	//----- nvinfo : EIATTR_SW_WAR
	.align		4
.L_154:
        /*1350*/ 	.byte	0x04, 0x36
        /*1352*/ 	.short	(.L_156 - .L_155)
.L_155:
        /*1354*/ 	.word	0x00000008
.L_156:


//--------------------- .nv.info._ZN7cutlass13device_kernelIN5flash11enable_sm90INS1_16FlashAttnFwdSm90INS1_25CollectiveMainloopFwdSm90ILi2EN4cute5tupleIJNS5_1CILi1EEES8_S8_EEENS6_IJNS7_ILi128EEESA_SA_EEELi128ENS_10bfloat16_tEfNS_4arch4Sm90ELb0ELb1ELb1ELb0ELb1ELb0ELb0ELb1ELb1ELb1ELb1ELb0EEENS1_21CollectiveEpilogueFwdISB_S9_SC_SE_Li256ELb0ELb1ELb1ELb0EEENS1_19SingleTileSchedulerILb0ELb1ELb1ELi128EEEEEEEEEvNT_6ParamsE --------------------------
	.section	.nv.info._ZN7cutlass13device_kernelIN5flash11enable_sm90INS1_16FlashAttnFwdSm90INS1_25CollectiveMainloopFwdSm90ILi2EN4cute5tupleIJNS5_1CILi1EEES8_S8_EEENS6_IJNS7_ILi128EEESA_SA_EEELi128ENS_10bfloat16_tEfNS_4arch4Sm90ELb0ELb1ELb1ELb0ELb1ELb0ELb0ELb1ELb1ELb1ELb1ELb0EEENS1_21CollectiveEpilogueFwdISB_S9_SC_SE_Li256ELb0ELb1ELb1ELb0EEENS1_19SingleTileSchedulerILb0ELb1ELb1ELi128EEEEEEEEEvNT_6ParamsE,"",@"SHT_CUDA_INFO"
	.sectionflags	@""
	.align	4


	//----- nvinfo : EIATTR_CUDA_API_VERSION
	.align		4
        /*0000*/ 	.byte	0x04, 0x37
        /*0002*/ 	.short	(.L_158 - .L_157)
.L_157:
        /*0004*/ 	.word	0x00000082


	//----- nvinfo : EIATTR_KPARAM_INFO
	.align		4
.L_158:
        /*0008*/ 	.byte	0x04, 0x17
        /*000a*/ 	.short	(.L_160 - .L_159)
.L_159:
        /*000c*/ 	.word	0x00000000
        /*0010*/ 	.short	0x0000
        /*0012*/ 	.short	0x0070
        /*0014*/ 	.byte	0x00, 0xf0, 0x01, 0x28


	//----- nvinfo : EIATTR_SPARSE_MMA_MASK
	.align		4
.L_160:
        /*0018*/ 	.byte	0x03, 0x50
        /*001a*/ 	.short	0x0000


	//----- nvinfo : EIATTR_MAXREG_COUNT
	.align		4
        /*001c*/ 	.byte	0x03, 0x1b
        /*001e*/ 	.short	0x00a8


	//----- nvinfo : EIATTR_NUM_BARRIERS
	.align		4
        /*0020*/ 	.byte	0x02, 0x4c
        /*0022*/ 	.byte	0x10
	.zero		1


	//----- nvinfo : EIATTR_EXTERNS
	.align		4
        /*0024*/ 	.byte	0x04, 0x0f
        /*0026*/ 	.short	(.L_162 - .L_161)


	//   ....[0]....
	.align		4
.L_161:
        /*0028*/ 	.word	index@(__assertfail)


	//----- nvinfo : EIATTR_MERCURY_ISA_VERSION
	.align		4
.L_162:
        /*002c*/ 	.byte	0x03, 0x5f
        /*002e*/ 	.short	0x0101


	//----- nvinfo : EIATTR_INT_WARP_WIDE_INSTR_OFFSETS
	.align		4
        /*0030*/ 	.byte	0x04, 0x31
        /*0032*/ 	.short	(.L_164 - .L_163)


	//   ....[0]....
.L_163:
        /*0034*/ 	.word	0x000000b0


	//   ....[1]....
        /*0038*/ 	.word	0x000000c0


	//   ....[2]....
        /*003c*/ 	.word	0x00000160


	//----- nvinfo : EIATTR_COOP_GROUP_MASK_REGIDS
	.align		4
.L_164:
        /*0040*/ 	.byte	0x04, 0x29
        /*0042*/ 	.short	(.L_166 - .L_165)


	//   ....[0]....
.L_165:
        /*0044*/ 	.word	0xffffffff


	//   ....[1]....
        /*0048*/ 	.word	0xffffffff


	//   ....[2]....
        /*004c*/ 	.word	0xffffffff


	//   ....[3]....
        /*0050*/ 	.word	0xffffffff


	//   ....[4]....
        /*0054*/ 	.word	0xffffffff


	//   ....[5]....
        /*0058*/ 	.word	0xffffffff


	//   ....[6]....
        /*005c*/ 	.word	0xffffffff


	//   ....[7]....
        /*0060*/ 	.word	0xffffffff


	//   ....[8]....
        /*0064*/ 	.word	0xffffffff


	//   ....[9]....
        /*0068*/ 	.word	0xffffffff


	//   ....[10]....
        /*006c*/ 	.word	0xffffffff


	//   ....[11]....
        /*0070*/ 	.word	0xffffffff


	//   ....[12]....
        /*0074*/ 	.word	0xffffffff


	//   ....[13]....
        /*0078*/ 	.word	0xffffffff


	//   ....[14]....
        /*007c*/ 	.word	0xffffffff


	//   ....[15]....
        /*0080*/ 	.word	0xffffffff


	//   ....[16]....
        /*0084*/ 	.word	0xffffffff


	//   ....[17]....
        /*0088*/ 	.word	0xffffffff


	//   ....[18]....
        /*008c*/ 	.word	0xffffffff


	//   ....[19]....
        /*0090*/ 	.word	0xffffffff


	//   ....[20]....
        /*0094*/ 	.word	0xffffffff


	//   ....[21]....
        /*0098*/ 	.word	0xffffffff


	//   ....[22]....
        /*009c*/ 	.word	0xffffffff


	//   ....[23]....
        /*00a0*/ 	.word	0xffffffff


	//   ....[24]....
        /*00a4*/ 	.word	0xffffffff


	//   ....[25]....
        /*00a8*/ 	.word	0xffffffff


	//   ....[26]....
        /*00ac*/ 	.word	0xffffffff


	//   ....[27]....
        /*00b0*/ 	.word	0xffffffff


	//   ....[28]....
        /*00b4*/ 	.word	0xffffffff


	//   ....[29]....
        /*00b8*/ 	.word	0xffffffff


	//   ....[30]....
        /*00bc*/ 	.word	0xffffffff


	//   ....[31]....
        /*00c0*/ 	.word	0xffffffff


	//   ....[32]....
        /*00c4*/ 	.word	0xffffffff


	//   ....[33]....
        /*00c8*/ 	.word	0xffffffff


	//   ....[34]....
        /*00cc*/ 	.word	0xffffffff


	//   ....[35]....
        /*00d0*/ 	.word	0xffffffff


	//   ....[36]....
        /*00d4*/ 	.word	0xffffffff


	//   ....[37]....
        /*00d8*/ 	.word	0xffffffff


	//   ....[38]....
        /*00dc*/ 	.word	0xffffffff


	//   ....[39]....
        /*00e0*/ 	.word	0xffffffff


	//   ....[40]....
        /*00e4*/ 	.word	0xffffffff


	//   ....[41]....
        /*00e8*/ 	.word	0xffffffff


	//   ....[42]....
        /*00ec*/ 	.word	0xffffffff


	//   ....[43]....
        /*00f0*/ 	.word	0xffffffff


	//   ....[44]....
        /*00f4*/ 	.word	0xffffffff


	//   ....[45]....
        /*00f8*/ 	.word	0xffffffff


	//   ....[46]....
        /*00fc*/ 	.word	0xffffffff


	//   ....[47]....
        /*0100*/ 	.word	0xffffffff


	//   ....[48]....
        /*0104*/ 	.word	0xffffffff


	//   ....[49]....
        /*0108*/ 	.word	0xffffffff


	//   ....[50]....
        /*010c*/ 	.word	0xffffffff


	//   ....[51]....
        /*0110*/ 	.word	0xffffffff


	//   ....[52]....
        /*0114*/ 	.word	0xffffffff


	//   ....[53]....
        /*0118*/ 	.word	0xffffffff


	//   ....[54]....
        /*011c*/ 	.word	0xffffffff


	//   ....[55]....
        /*0120*/ 	.word	0xffffffff


	//   ....[56]....
        /*0124*/ 	.word	0xffffffff


	//   ....[57]....
        /*0128*/ 	.word	0xffffffff


	//   ....[58]....
        /*012c*/ 	.word	0xffffffff


	//   ....[59]....
        /*0130*/ 	.word	0xffffffff


	//   ....[60]....
        /*0134*/ 	.word	0xffffffff


	//   ....[61]....
        /*0138*/ 	.word	0xffffffff


	//   ....[62]....
        /*013c*/ 	.word	0xffffffff


	//   ....[63]....
        /*0140*/ 	.word	0xffffffff


	//   ....[64]....
        /*0144*/ 	.word	0xffffffff


	//   ....[65]....
        /*0148*/ 	.word	0xffffffff


	//   ....[66]....
        /*014c*/ 	.word	0xffffffff


	//   ....[67]....
        /*0150*/ 	.word	0xffffffff


	//   ....[68]....
        /*0154*/ 	.word	0xffffffff


	//   ....[69]....
        /*0158*/ 	.word	0xffffffff


	//   ....[70]....
        /*015c*/ 	.word	0xffffffff


	//   ....[71]....
        /*0160*/ 	.word	0xffffffff


	//   ....[72]....
        /*0164*/ 	.word	0xffffffff


	//   ....[73]....
        /*0168*/ 	.word	0xffffffff


	//   ....[74]....
        /*016c*/ 	.word	0xffffffff


	//   ....[75]....
        /*0170*/ 	.word	0xffffffff


	//   ....[76]....
        /*0174*/ 	.word	0xffffffff


	//   ....[77]....
        /*0178*/ 	.word	0xffffffff


	//   ....[78]....
        /*017c*/ 	.word	0xffffffff


	//   ....[79]....
        /*0180*/ 	.word	0xffffffff


	//   ....[80]....
        /*0184*/ 	.word	0xffffffff


	//   ....[81]....
        /*0188*/ 	.word	0xffffffff


	//   ....[82]....
        /*018c*/ 	.word	0xffffffff


	//   ....[83]....
        /*0190*/ 	.word	0xffffffff


	//   ....[84]....
        /*0194*/ 	.word	0xffffffff


	//   ....[85]....
        /*0198*/ 	.word	0xffffffff


	//   ....[86]....
        /*019c*/ 	.word	0xffffffff


	//   ....[87]....
        /*01a0*/ 	.word	0xffffffff


	//   ....[88]....
        /*01a4*/ 	.word	0xffffffff


	//   ....[89]....
        /*01a8*/ 	.word	0xffffffff


	//   ....[90]....
        /*01ac*/ 	.word	0xffffffff


	//   ....[91]....
        /*01b0*/ 	.word	0xffffffff


	//   ....[92]....
        /*01b4*/ 	.word	0xffffffff


	//   ....[93]....
        /*01b8*/ 	.word	0xffffffff


	//   ....[94]....
        /*01bc*/ 	.word	0xffffffff


	//   ....[95]....
        /*01c0*/ 	.word	0xffffffff


	//   ....[96]....
        /*01c4*/ 	.word	0xffffffff


	//   ....[97]....
        /*01c8*/ 	.word	0xffffffff


	//   ....[98]....
        /*01cc*/ 	.word	0xffffffff


	//   ....[99]....
        /*01d0*/ 	.word	0xffffffff


	//   ....[100]....
        /*01d4*/ 	.word	0xffffffff


	//   ....[101]....
        /*01d8*/ 	.word	0xffffffff


	//   ....[102]....
        /*01dc*/ 	.word	0xffffffff


	//   ....[103]....
        /*01e0*/ 	.word	0xffffffff


	//   ....[104]....
        /*01e4*/ 	.word	0xffffffff


	//   ....[105]....
        /*01e8*/ 	.word	0xffffffff


	//   ....[106]....
        /*01ec*/ 	.word	0xffffffff


	//   ....[107]....
        /*01f0*/ 	.word	0xffffffff


	//   ....[108]....
        /*01f4*/ 	.word	0xffffffff


	//   ....[109]....
        /*01f8*/ 	.word	0xffffffff


	//   ....[110]....
        /*01fc*/ 	.word	0xffffffff


	//   ....[111]....
        /*0200*/ 	.word	0xffffffff


	//   ....[112]....
        /*0204*/ 	.word	0xffffffff


	//   ....[113]....
        /*0208*/ 	.word	0xffffffff


	//   ....[114]....
        /*020c*/ 	.word	0xffffffff


	//   ....[115]....
        /*0210*/ 	.word	0xffffffff


	//   ....[116]....
        /*0214*/ 	.word	0xffffffff


	//   ....[117]....
        /*0218*/ 	.word	0xffffffff


	//   ....[118]....
        /*021c*/ 	.word	0xffffffff


	//   ....[119]....
        /*0220*/ 	.word	0xffffffff


	//   ....[120]....
        /*0224*/ 	.word	0xffffffff


	//   ....[121]....
        /*0228*/ 	.word	0xffffffff


	//   ....[122]....
        /*022c*/ 	.word	0xffffffff


	//   ....[123]....
        /*0230*/ 	.word	0x0500000f


	//   ....[124]....
        /*0234*/ 	.word	0x0500000f


	//   ....[125]....
        /*0238*/ 	.word	0x0500000f


	//   ....[126]....
        /*023c*/ 	.word	0x0500000f


	//   ....[127]....
        /*0240*/ 	.word	0x0500000f


	//   ....[128]....
        /*0244*/ 	.word	0x0500000f


	//   ....[129]....
        /*0248*/ 	.word	0x0500000f


	//   ....[130]....
        /*024c*/ 	.word	0x0500000f


	//   ....[131]....
        /*0250*/ 	.word	0x0500000f


	//   ....[132]....
        /*0254*/ 	.word	0x0500000f


	//   ....[133]....
        /*0258*/ 	.word	0x0500000f


	//   ....[134]....
        /*025c*/ 	.word	0x0500000f


	//   ....[135]....
        /*0260*/ 	.word	0x0500000f


	//   ....[136]....
        /*0264*/ 	.word	0x0500000f


	//   ....[137]....
        /*0268*/ 	.word	0x0500000f


	//   ....[138]....
        /*026c*/ 	.word	0x0500000f


	//   ....[139]....
        /*0270*/ 	.word	0x0500000f


	//   ....[140]....
        /*0274*/ 	.word	0x0500000f


	//   ....[141]....
        /*0278*/ 	.word	0x0500000f


	//   ....[142]....
        /*027c*/ 	.word	0x0500000f


	//   ....[143]....
        /*0280*/ 	.word	0x0500000f


	//   ....[144]....
        /*0284*/ 	.word	0x0500000f


	//   ....[145]....
        /*0288*/ 	.word	0x0500000f


	//   ....[146]....
        /*028c*/ 	.word	0x0500000f


	//   ....[147]....
        /*0290*/ 	.word	0x0500000f


	//   ....[148]....
        /*0294*/ 	.word	0x0500000f


	//   ....[149]....
        /*0298*/ 	.word	0x0500000f


	//   ....[150]....
        /*029c*/ 	.word	0x0500000f


	//   ....[151]....
        /*02a0*/ 	.word	0x0500000f


	//   ....[152]....
        /*02a4*/ 	.word	0x0500000f


	//   ....[153]....
        /*02a8*/ 	.word	0x0500000f


	//   ....[154]....
        /*02ac*/ 	.word	0x0500000f


	//   ....[155]....
        /*02b0*/ 	.word	0x0500000f


	//   ....[156]....
        /*02b4*/ 	.word	0x0500000f


	//   ....[157]....
        /*02b8*/ 	.word	0x0500000f


	//   ....[158]....
        /*02bc*/ 	.word	0x0500000f


	//   ....[159]....
        /*02c0*/ 	.word	0x0500000f


	//   ....[160]....
        /*02c4*/ 	.word	0x0500000f


	//   ....[161]....
        /*02c8*/ 	.word	0x0500000f


	//   ....[162]....
        /*02cc*/ 	.word	0x0500000f


	//   ....[163]....
        /*02d0*/ 	.word	0x0500000f


	//   ....[164]....
        /*02d4*/ 	.word	0x0500000f


	//   ....[165]....
        /*02d8*/ 	.word	0x0500000f


	//   ....[166]....
        /*02dc*/ 	.word	0x0500000f


	//   ....[167]....
        /*02e0*/ 	.word	0x0500000f


	//   ....[168]....
        /*02e4*/ 	.word	0x0500000f


	//   ....[169]....
        /*02e8*/ 	.word	0x0500000f


	//   ....[170]....
        /*02ec*/ 	.word	0x0500000f


	//   ....[171]....
        /*02f0*/ 	.word	0x0500000f


	//   ....[172]....
        /*02f4*/ 	.word	0x0500000f


	//   ....[173]....
        /*02f8*/ 	.word	0x0500000f


	//   ....[174]....
        /*02fc*/ 	.word	0x0500000f


	//   ....[175]....
        /*0300*/ 	.word	0x0500000f


	//   ....[176]....
        /*0304*/ 	.word	0x0500000f


	//   ....[177]....
        /*0308*/ 	.word	0x0500000f


	//   ....[178]....
        /*030c*/ 	.word	0x0500000f


	//   ....[179]....
        /*0310*/ 	.word	0x0500000f


	//   ....[180]....
        /*0314*/ 	.word	0x0500000f


	//   ....[181]....
        /*0318*/ 	.word	0x0500000f


	//   ....[182]....
        /*031c*/ 	.word	0x0500000f


	//   ....[183]....
        /*0320*/ 	.word	0x0500000f


	//   ....[184]....
        /*0324*/ 	.word	0x0500000f


	//   ....[185]....
        /*0328*/ 	.word	0x0500000f


	//   ....[186]....
        /*032c*/ 	.word	0x0500000f


	//   ....[187]....
        /*0330*/ 	.word	0x0500000f


	//   ....[188]....
        /*0334*/ 	.word	0x0500000f


	//   ....[189]....
        /*0338*/ 	.word	0x0500000f


	//   ....[190]....
        /*033c*/ 	.word	0x0500000f


	//   ....[191]....
        /*0340*/ 	.word	0x0500000f


	//   ....[192]....
        /*0344*/ 	.word	0x0500000f


	//   ....[193]....
        /*0348*/ 	.word	0x0500000f


	//   ....[194]....
        /*034c*/ 	.word	0x0500000f


	//   ....[195]....
        /*0350*/ 	.word	0x0500000f


	//   ....[196]....
        /*0354*/ 	.word	0x0500000f


	//   ....[197]....
        /*0358*/ 	.word	0x0500000f


	//   ....[198]....
        /*035c*/ 	.word	0x0500000f


	//   ....[199]....
        /*0360*/ 	.word	0x0500000f


	//   ....[200]....
        /*0364*/ 	.word	0x0500000f


	//   ....[201]....
        /*0368*/ 	.word	0x0500000f


	//   ....[202]....
        /*036c*/ 	.word	0x0500000f


	//   ....[203]....
        /*0370*/ 	.word	0x0500000f


	//   ....[204]....
        /*0374*/ 	.word	0x0500000f


	//----- nvinfo : EIATTR_COOP_GROUP_INSTR_OFFSETS
	.align		4
.L_166:
        /*0378*/ 	.byte	0x04, 0x28
        /*037a*/ 	.short	(.L_168 - .L_167)


	//   ....[0]....
.L_167:
        /*037c*/ 	.word	0x00000070


	//   ....[1]....
        /*0380*/ 	.word	0x00000080


	//   ....[2]....
        /*0384*/ 	.word	0x000002c0


	//   ....[3]....
        /*0388*/ 	.word	0x00000420


	//   ....[4]....
        /*038c*/ 	.word	0x00000540


	//   ....[5]....
        /*0390*/ 	.word	0x000006a0


	//   ....[6]....
        /*0394*/ 	.word	0x00001510


	//   ....[7]....
        /*0398*/ 	.word	0x00001ff0


	//   ....[8]....
        /*039c*/ 	.word	0x000032f0


	//   ....[9]....
        /*03a0*/ 	.word	0x00003b70


	//   ....[10]....
        /*03a4*/ 	.word	0x00003c80


	//   ....[11]....
        /*03a8*/ 	.word	0x000045b0


	//   ....[12]....
        /*03ac*/ 	.word	0x00004600


	//   ....[13]....
        /*03b0*/ 	.word	0x00005e60


	//   ....[14]....
        /*03b4*/ 	.word	0x000067b0


	//   ....[15]....
        /*03b8*/ 	.word	0x00007360


	//   ....[16]....
        /*03bc*/ 	.word	0x00007380


	//   ....[17]....
        /*03c0*/ 	.word	0x00007d80


	//   ....[18]....
        /*03c4*/ 	.word	0x00007e00


	//   ....[19]....
        /*03c8*/ 	.word	0x0000a510


	//   ....[20]....
        /*03cc*/ 	.word	0x0000a530


	//   ....[21]....
        /*03d0*/ 	.word	0x0000a550


	//   ....[22]....
        /*03d4*/ 	.word	0x0000a570


	//   ....[23]....
        /*03d8*/ 	.word	0x0000c330


	//   ....[24]....
        /*03dc*/ 	.word	0x0000cc70


	//   ....[25]....
        /*03e0*/ 	.word	0x0000d820


	//   ....[26]....
        /*03e4*/ 	.word	0x0000d840


	//   ....[27]....
        /*03e8*/ 	.word	0x0000e240


	//   ....[28]....
        /*03ec*/ 	.word	0x0000e2c0


	//   ....[29]....
        /*03f0*/ 	.word	0x0000f390


	//   ....[30]....
        /*03f4*/ 	.word	0x0000f3b0


	//   ....[31]....
        /*03f8*/ 	.word	0x0000f460


	//   ....[32]....
        /*03fc*/ 	.word	0x0000f470


	//   ....[33]....
        /*0400*/ 	.word	0x00010440


	//   ....[34]....
        /*0404*/ 	.word	0x00010480


	//   ....[35]....
        /*0408*/ 	.word	0x000104c0


	//   ....[36]....
        /*040c*/ 	.word	0x000104e0


	//   ....[37]....
        /*0410*/ 	.word	0x00010500


	//   ....[38]....
        /*0414*/ 	.word	0x00010510


	//   ....[39]....
        /*0418*/ 	.word	0x00010b50


	//   ....[40]....
        /*041c*/ 	.word	0x00010b60


	//   ....[41]....
        /*0420*/ 	.word	0x00011590


	//   ....[42]....
        /*0424*/ 	.word	0x00012b10


	//   ....[43]....
        /*0428*/ 	.word	0x00012b40


	//   ....[44]....
        /*042c*/ 	.word	0x00012b50


	//   ....[45]....
        /*0430*/ 	.word	0x00012b60


	//   ....[46]....
        /*0434*/ 	.word	0x00012b70


	//   ....[47]....
        /*0438*/ 	.word	0x00012b80


	//   ....[48]....
        /*043c*/ 	.word	0x00012b90


	//   ....[49]....
        /*0440*/ 	.word	0x00012bb0


	//   ....[50]....
        /*0444*/ 	.word	0x00012c20


	//   ....[51]....
        /*0448*/ 	.word	0x00012cb0


	//   ....[52]....
        /*044c*/ 	.word	0x00012d00


	//   ....[53]....
        /*0450*/ 	.word	0x00012d10


	//   ....[54]....
        /*0454*/ 	.word	0x00012d40


	//   ....[55]....
        /*0458*/ 	.word	0x00012d90


	//   ....[56]....
        /*045c*/ 	.word	0x00012dd0


	//   ....[57]....
        /*0460*/ 	.word	0x00012df0


	//   ....[58]....
        /*0464*/ 	.word	0x00013470


	//   ....[59]....
        /*0468*/ 	.word	0x000134a0


	//   ....[60]....
        /*046c*/ 	.word	0x000134d0


	//   ....[61]....
        /*0470*/ 	.word	0x00013500


	//   ....[62]....
        /*0474*/ 	.word	0x00013510


	//   ....[63]....
        /*0478*/ 	.word	0x000135a0


	//   ....[64]....
        /*047c*/ 	.word	0x000135c0


	//   ....[65]....
        /*0480*/ 	.word	0x000135d0


	//   ....[66]....
        /*0484*/ 	.word	0x000136b0


	//   ....[67]....
        /*0488*/ 	.word	0x000136d0


	//   ....[68]....
        /*048c*/ 	.word	0x000136e0


	//   ....[69]....
        /*0490*/ 	.word	0x00013730


	//   ....[70]....
        /*0494*/ 	.word	0x000137d0


	//   ....[71]....
        /*0498*/ 	.word	0x000137f0


	//   ....[72]....
        /*049c*/ 	.word	0x00013800


	//   ....[73]....
        /*04a0*/ 	.word	0x00013840


	//   ....[74]....
        /*04a4*/ 	.word	0x00013f60


	//   ....[75]....
        /*04a8*/ 	.word	0x00013f90


	//   ....[76]....
        /*04ac*/ 	.word	0x00013fa0


	//   ....[77]....
        /*04b0*/ 	.word	0x00013fb0


	//   ....[78]....
        /*04b4*/ 	.word	0x00013fe0


	//   ....[79]....
        /*04b8*/ 	.word	0x00014020


	//   ....[80]....
        /*04bc*/ 	.word	0x00014030


	//   ....[81]....
        /*04c0*/ 	.word	0x00014050


	//   ....[82]....
        /*04c4*/ 	.word	0x000140b0


	//   ....[83]....
        /*04c8*/ 	.word	0x000140c0


	//   ....[84]....
        /*04cc*/ 	.word	0x000140e0


	//   ....[85]....
        /*04d0*/ 	.word	0x00014140


	//   ....[86]....
        /*04d4*/ 	.word	0x00014160


	//   ....[87]....
        /*04d8*/ 	.word	0x00014170


	//   ....[88]....
        /*04dc*/ 	.word	0x000141a0


	//   ....[89]....
        /*04e0*/ 	.word	0x000141b0


	//   ....[90]....
        /*04e4*/ 	.word	0x00014430


	//   ....[91]....
        /*04e8*/ 	.word	0x00014450


	//   ....[92]....
        /*04ec*/ 	.word	0x00014460


	//   ....[93]....
        /*04f0*/ 	.word	0x00014480


	//   ....[94]....
        /*04f4*/ 	.word	0x000144f0


	//   ....[95]....
        /*04f8*/ 	.word	0x00014520


	//   ....[96]....
        /*04fc*/ 	.word	0x00014570


	//   ....[97]....
        /*0500*/ 	.word	0x000145a0


	//   ....[98]....
        /*0504*/ 	.word	0x000145f0


	//   ....[99]....
        /*0508*/ 	.word	0x00014620


	//   ....[100]....
        /*050c*/ 	.word	0x00014670


	//   ....[101]....
        /*0510*/ 	.word	0x000146a0


	//   ....[102]....
        /*0514*/ 	.word	0x000146f0


	//   ....[103]....
        /*0518*/ 	.word	0x00014720


	//   ....[104]....
        /*051c*/ 	.word	0x00014770


	//   ....[105]....
        /*0520*/ 	.word	0x000147a0


	//   ....[106]....
        /*0524*/ 	.word	0x00014c00


	//   ....[107]....
        /*0528*/ 	.word	0x00014c30


	//   ....[108]....
        /*052c*/ 	.word	0x00014c60


	//   ....[109]....
        /*0530*/ 	.word	0x00014c90


	//   ....[110]....
        /*0534*/ 	.word	0x00014cc0


	//   ....[111]....
        /*0538*/ 	.word	0x00014cd0


	//   ....[112]....
        /*053c*/ 	.word	0x00014cf0


	//   ....[113]....
        /*0540*/ 	.word	0x00014d10


	//   ....[114]....
        /*0544*/ 	.word	0x00014d30


	//   ....[115]....
        /*0548*/ 	.word	0x00014d50


	//   ....[116]....
        /*054c*/ 	.word	0x00014dd0


	//   ....[117]....
        /*0550*/ 	.word	0x00014df0


	//   ....[118]....
        /*0554*/ 	.word	0x00014e20


	//   ....[119]....
        /*0558*/ 	.word	0x00014e40


	//   ....[120]....
        /*055c*/ 	.word	0x00014ff0


	//   ....[121]....
        /*0560*/ 	.word	0x00015000


	//   ....[122]....
        /*0564*/ 	.word	0x00015260


	//   ....[123]....
        /*0568*/ 	.word	0x00015880


	//   ....[124]....
        /*056c*/ 	.word	0x00015970


	//   ....[125]....
        /*0570*/ 	.word	0x00015a10


	//   ....[126]....
        /*0574*/ 	.word	0x00015a70


	//   ....[127]....
        /*0578*/ 	.word	0x00015b30


	//   ....[128]....
        /*057c*/ 	.word	0x00015bb0


	//   ....[129]....
        /*0580*/ 	.word	0x00015c70


	//   ....[130]....
        /*0584*/ 	.word	0x00015ce0


	//   ....[131]....
        /*0588*/ 	.word	0x00015dc0


	//   ....[132]....
        /*058c*/ 	.word	0x00015e40


	//   ....[133]....
        /*0590*/ 	.word	0x00015f10


	//   ....[134]....
        /*0594*/ 	.word	0x00015f90


	//   ....[135]....
        /*0598*/ 	.word	0x00016050


	//   ....[136]....
        /*059c*/ 	.word	0x000160d0


	//   ....[137]....
        /*05a0*/ 	.word	0x000161a0


	//   ....[138]....
        /*05a4*/ 	.word	0x00016220


	//   ....[139]....
        /*05a8*/ 	.word	0x000162e0


	//   ....[140]....
        /*05ac*/ 	.word	0x00016380


	//   ....[141]....
        /*05b0*/ 	.word	0x000163d0


	//   ....[142]....
        /*05b4*/ 	.word	0x00016470


	//   ....[143]....
        /*05b8*/ 	.word	0x00016540


	//   ....[144]....
        /*05bc*/ 	.word	0x000165b0


	//   ....[145]....
        /*05c0*/ 	.word	0x000166a0


	//   ....[146]....
        /*05c4*/ 	.word	0x00016700


	//   ....[147]....
        /*05c8*/ 	.word	0x000167d0


	//   ....[148]....
        /*05cc*/ 	.word	0x00016840


	//   ....[149]....
        /*05d0*/ 	.word	0x00016930


	//   ....[150]....
        /*05d4*/ 	.word	0x00016990


	//   ....[151]....
        /*05d8*/ 	.word	0x00016a60


	//   ....[152]....
        /*05dc*/ 	.word	0x00016ad0


	//   ....[153]....
        /*05e0*/ 	.word	0x00016bb0


	//   ....[154]....
        /*05e4*/ 	.word	0x00016c10


	//   ....[155]....
        /*05e8*/ 	.word	0x00016cc0


	//   ....[156]....
        /*05ec*/ 	.word	0x00016e00


	//   ....[157]....
        /*05f0*/ 	.word	0x00016eb0


	//   ....[158]....
        /*05f4*/ 	.word	0x00016f80


	//   ....[159]....
        /*05f8*/ 	.word	0x00016fd0


	//   ....[160]....
        /*05fc*/ 	.word	0x000170b0


	//   ....[161]....
        /*0600*/ 	.word	0x00017100


	//   ....[162]....
        /*0604*/ 	.word	0x000171d0


	//   ....[163]....
        /*0608*/ 	.word	0x00017220


	//   ....[164]....
        /*060c*/ 	.word	0x00017300


	//   ....[165]....
        /*0610*/ 	.word	0x00017350


	//   ....[166]....
        /*0614*/ 	.word	0x00017430


	//   ....[167]....
        /*0618*/ 	.word	0x00017480


	//   ....[168]....
        /*061c*/ 	.word	0x00017550


	//   ....[169]....
        /*0620*/ 	.word	0x000175a0


	//   ....[170]....
        /*0624*/ 	.word	0x00017680


	//   ....[171]....
        /*0628*/ 	.word	0x000176d0


	//   ....[172]....
        /*062c*/ 	.word	0x000177c0


	//   ....[173]....
        /*0630*/ 	.word	0x00017860


	//   ....[174]....
        /*0634*/ 	.word	0x000178c0


	//   ....[175]....
        /*0638*/ 	.word	0x00017980


	//   ....[176]....
        /*063c*/ 	.word	0x00017a20


	//   ....[177]....
        /*0640*/ 	.word	0x00017ae0


	//   ....[178]....
        /*0644*/ 	.word	0x00017b80


	//   ....[179]....
        /*0648*/ 	.word	0x00017c40


	//   ....[180]....
        /*064c*/ 	.word	0x00017ce0


	//   ....[181]....
        /*0650*/ 	.word	0x00017da0


	//   ....[182]....
        /*0654*/ 	.word	0x00017e40


	//   ....[183]....
        /*0658*/ 	.word	0x00017f00


	//   ....[184]....
        /*065c*/ 	.word	0x00017fa0


	//   ....[185]....
        /*0660*/ 	.word	0x00018060


	//   ....[186]....
        /*0664*/ 	.word	0x00018100


	//   ....[187]....
        /*0668*/ 	.word	0x000181c0


	//   ....[188]....
        /*066c*/ 	.word	0x000182e0


	//   ....[189]....
        /*0670*/ 	.word	0x00018380


	//   ....[190]....
        /*0674*/ 	.word	0x00018430


	//   ....[191]....
        /*0678*/ 	.word	0x00018500


	//   ....[192]....
        /*067c*/ 	.word	0x00018570


	//   ....[193]....
        /*0680*/ 	.word	0x00018640


	//   ....[194]....
        /*0684*/ 	.word	0x000186b0


	//   ....[195]....
        /*0688*/ 	.word	0x00018790


	//   ....[196]....
        /*068c*/ 	.word	0x00018800


	//   ....[197]....
        /*0690*/ 	.word	0x000188e0


	//   ....[198]....
        /*0694*/ 	.word	0x00018960


	//   ....[199]....
        /*0698*/ 	.word	0x00018a40


	//   ....[200]....
        /*069c*/ 	.word	0x00018ab0


	//   ....[201]....
        /*06a0*/ 	.word	0x00018b80


	//   ....[202]....
        /*06a4*/ 	.word	0x00018bf0


	//   ....[203]....
        /*06a8*/ 	.word	0x00018cb0


	//   ....[204]....
        /*06ac*/ 	.word	0x00018d90


	//----- nvinfo : EIATTR_REG_RECONFIG
	.align		4
.L_168:
        /*06b0*/ 	.byte	0x01, 0x54
	.zero		2


	//----- nvinfo : EIATTR_SYSCALL_OFFSETS
	.align		4
        /*06b4*/ 	.byte	0x04, 0x46
        /*06b6*/ 	.short	(.L_170 - .L_169)


	//   ....[0]....
.L_169:
        /*06b8*/ 	.word	0x000016d0


	//   ....[1]....
        /*06bc*/ 	.word	0x00012150


	//   ....[2]....
        /*06c0*/ 	.word	0x00012290


	//   ....[3]....
        /*06c4*/ 	.word	0x00012380


	//   ....[4]....
        /*06c8*/ 	.word	0x000131d0


	//----- nvinfo : EIATTR_MBARRIER_INSTR_OFFSETS
	.align		4
.L_170:
        /*06cc*/ 	.byte	0x04, 0x39
        /*06ce*/ 	.short	(.L_172 - .L_171)


	//   ....[0]....
.L_171:
        /*06d0*/ 	.word	0x00000170
        /*06d4*/ 	.word	0x000000ff
        /*06d8*/ 	.word	0x00028800
        /*06dc*/ 	.short	0x0100
        /*06de*/ 	.byte	0x08
	.zero		1


	//   ....[1]....
        /*06e0*/ 	.word	0x00000180
        /*06e4*/ 	.word	0x000000ff
        /*06e8*/ 	.word	0x00028820
        /*06ec*/ 	.short	0x0100
        /*06ee*/ 	.byte	0x08
	.zero		1


	//   ....[2]....
        /*06f0*/ 	.word	0x00000270
        /*06f4*/ 	.word	0x000000ff
        /*06f8*/ 	.word	0x00028830
        /*06fc*/ 	.short	0x0100
        /*06fe*/ 	.byte	0x08
	.zero		1


	//   ....[3]....
        /*0700*/ 	.word	0x00000280
        /*0704*/ 	.word	0x000000ff
        /*0708*/ 	.word	0x00028840
        /*070c*/ 	.short	0x0100
        /*070e*/ 	.byte	0x08
	.zero		1


	//   ....[4]....
        /*0710*/ 	.word	0x00000290
        /*0714*/ 	.word	0x000000ff
        /*0718*/ 	.word	0x00028838
        /*071c*/ 	.short	0x0100
        /*071e*/ 	.byte	0x08
	.zero		1


	//   ....[5]....
        /*0720*/ 	.word	0x000002a0
        /*0724*/ 	.word	0x000000ff
        /*0728*/ 	.word	0x00028848
        /*072c*/ 	.short	0x0100
        /*072e*/ 	.byte	0x08
	.zero		1


	//   ....[6]....
        /*0730*/ 	.word	0x000003d0
        /*0734*/ 	.word	0x000000ff
        /*0738*/ 	.word	0x00028850
        /*073c*/ 	.short	0x0100
        /*073e*/ 	.byte	0x08
	.zero		1


	//   ....[7]....
        /*0740*/ 	.word	0x000003e0
        /*0744*/ 	.word	0x000000ff
        /*0748*/ 	.word	0x00028860
        /*074c*/ 	.short	0x0100
        /*074e*/ 	.byte	0x08
	.zero		1


	//   ....[8]....
        /*0750*/ 	.word	0x000003f0
        /*0754*/ 	.word	0x000000ff
        /*0758*/ 	.word	0x00028858
        /*075c*/ 	.short	0x0100
        /*075e*/ 	.byte	0x08
	.zero		1


	//   ....[9]....
        /*0760*/ 	.word	0x00000400
        /*0764*/ 	.word	0x000000ff
        /*0768*/ 	.word	0x00028868
        /*076c*/ 	.short	0x0100
        /*076e*/ 	.byte	0x08
	.zero		1


	//   ....[10]....
        /*0770*/ 	.word	0x000004f0
        /*0774*/ 	.word	0x000000ff
        /*0778*/ 	.word	0x00028870
        /*077c*/ 	.short	0x0100
        /*077e*/ 	.byte	0x06
	.zero		1


	//   ....[11]....
        /*0780*/ 	.word	0x00000500
        /*0784*/ 	.word	0x000000ff
        /*0788*/ 	.word	0x00028880
        /*078c*/ 	.short	0x0100
        /*078e*/ 	.byte	0x06
	.zero		1


	//   ....[12]....
        /*0790*/ 	.word	0x00000510
        /*0794*/ 	.word	0x000000ff
        /*0798*/ 	.word	0x00028878
        /*079c*/ 	.short	0x0100
        /*079e*/ 	.byte	0x06
	.zero		1


	//   ....[13]....
        /*07a0*/ 	.word	0x00000520
        /*07a4*/ 	.word	0x000000ff
        /*07a8*/ 	.word	0x00028888
        /*07ac*/ 	.short	0x0100
        /*07ae*/ 	.byte	0x06
	.zero		1


	//   ....[14]....
        /*07b0*/ 	.word	0x00000650
        /*07b4*/ 	.word	0x000000ff
        /*07b8*/ 	.word	0x00028890
        /*07bc*/ 	.short	0x0100
        /*07be*/ 	.byte	0x08
	.zero		1


	//   ....[15]....
        /*07c0*/ 	.word	0x00000660
        /*07c4*/ 	.word	0x000000ff
        /*07c8*/ 	.word	0x000288a0
        /*07cc*/ 	.short	0x0100
        /*07ce*/ 	.byte	0x08
	.zero		1


	//   ....[16]....
        /*07d0*/ 	.word	0x00000670
        /*07d4*/ 	.word	0x000000ff
        /*07d8*/ 	.word	0x00028898
        /*07dc*/ 	.short	0x0100
        /*07de*/ 	.byte	0x08
	.zero		1


	//   ....[17]....
        /*07e0*/ 	.word	0x00000680
        /*07e4*/ 	.word	0x000000ff
        /*07e8*/ 	.word	0x000288a8
        /*07ec*/ 	.short	0x0100
        /*07ee*/ 	.byte	0x08
	.zero		1


	//   ....[18]....
        /*07f0*/ 	.word	0x000007c0
        /*07f4*/ 	.word	0x000000ff
        /*07f8*/ 	.word	0x000288b0
        /*07fc*/ 	.short	0x0100
        /*07fe*/ 	.byte	0x08
	.zero		1


	//   ....[19]....
        /*0800*/ 	.word	0x000007d0
        /*0804*/ 	.word	0x000000ff
        /*0808*/ 	.word	0x000288c0
        /*080c*/ 	.short	0x0100
        /*080e*/ 	.byte	0x08
	.zero		1


	//   ....[20]....
        /*0810*/ 	.word	0x000007e0
        /*0814*/ 	.word	0x000000ff
        /*0818*/ 	.word	0x000288b8
        /*081c*/ 	.short	0x0100
        /*081e*/ 	.byte	0x08
	.zero		1


	//   ....[21]....
        /*0820*/ 	.word	0x000007f0
        /*0824*/ 	.word	0x000000ff
        /*0828*/ 	.word	0x000288c8
        /*082c*/ 	.short	0x0100
        /*082e*/ 	.byte	0x08
	.zero		1


	//   ....[22]....
        /*0830*/ 	.word	0x000016f0
        /*0834*/ 	.word	0x000000ff
        /*0838*/ 	.word	0x00028800
        /*083c*/ 	.short	0x010a
        /*083e*/ 	.byte	0x28
	.zero		1


	//   ....[23]....
        /*0840*/ 	.word	0x00001760
        /*0844*/ 	.word	0x000000ff
        /*0848*/ 	.word	0x00028830
        /*084c*/ 	.short	0x010a
        /*084e*/ 	.byte	0x28
	.zero		1


	//   ....[24]....
        /*0850*/ 	.word	0x000017c0
        /*0854*/ 	.word	0x000000ff
        /*0858*/ 	.word	0x00028830
        /*085c*/ 	.short	0x010a
        /*085e*/ 	.byte	0x28
	.zero		1


	//   ....[25]....
        /*0860*/ 	.word	0x00002310
        /*0864*/ 	.word	0x000000ff
        /*0868*/ 	.word	0x00000000
        /*086c*/ 	.short	0x0101
        /*086e*/ 	.byte	0x06
	.zero		1


	//   ....[26]....
        /*0870*/ 	.word	0x00005570
        /*0874*/ 	.word	0x000000ff
        /*0878*/ 	.word	0x00028830
        /*087c*/ 	.short	0x010a
        /*087e*/ 	.byte	0x06
	.zero		1


	//   ....[27]....
        /*0880*/ 	.word	0x000055b0
        /*0884*/ 	.word	0x000000ff
        /*0888*/ 	.word	0x00028830
        /*088c*/ 	.short	0x010a
        /*088e*/ 	.byte	0x06
	.zero		1


	//   ....[28]....
        /*0890*/ 	.word	0x00005920
        /*0894*/ 	.word	0x000000ff
        /*0898*/ 	.word	0x00028850
        /*089c*/ 	.short	0x010a
        /*089e*/ 	.byte	0x06
	.zero		1


	//   ....[29]....
        /*08a0*/ 	.word	0x00005960
        /*08a4*/ 	.word	0x000000ff
        /*08a8*/ 	.word	0x00028850
        /*08ac*/ 	.short	0x010a
        /*08ae*/ 	.byte	0x06
	.zero		1


	//   ....[30]....
        /*08b0*/ 	.word	0x00006210
        /*08b4*/ 	.word	0x000000ff
        /*08b8*/ 	.word	0x00000000
        /*08bc*/ 	.short	0x0101
        /*08be*/ 	.byte	0x06
	.zero		1


	//   ....[31]....
        /*08c0*/ 	.word	0x00008820
        /*08c4*/ 	.word	0x000000ff
        /*08c8*/ 	.word	0x00000000
        /*08cc*/ 	.short	0x0101
        /*08ce*/ 	.byte	0x06
	.zero		1


	//   ....[32]....
        /*08d0*/ 	.word	0x000091b0
        /*08d4*/ 	.word	0x000000ff
        /*08d8*/ 	.word	0x00028830
        /*08dc*/ 	.short	0x010a
        /*08de*/ 	.byte	0x06
	.zero		1


	//   ....[33]....
        /*08e0*/ 	.word	0x000091f0
        /*08e4*/ 	.word	0x000000ff
        /*08e8*/ 	.word	0x00028830
        /*08ec*/ 	.short	0x010a
        /*08ee*/ 	.byte	0x06
	.zero		1


	//   ....[34]....
        /*08f0*/ 	.word	0x00009560
        /*08f4*/ 	.word	0x000000ff
        /*08f8*/ 	.word	0x00028850
        /*08fc*/ 	.short	0x010a
        /*08fe*/ 	.byte	0x06
	.zero		1


	//   ....[35]....
        /*0900*/ 	.word	0x000095a0
        /*0904*/ 	.word	0x000000ff
        /*0908*/ 	.word	0x00028850
        /*090c*/ 	.short	0x010a
        /*090e*/ 	.byte	0x06
	.zero		1


	//   ....[36]....
        /*0910*/ 	.word	0x00009e60
        /*0914*/ 	.word	0x000000ff
        /*0918*/ 	.word	0x00000000
        /*091c*/ 	.short	0x0101
        /*091e*/ 	.byte	0x06
	.zero		1


	//   ....[37]....
        /*0920*/ 	.word	0x0000b350
        /*0924*/ 	.word	0x000000ff
        /*0928*/ 	.word	0x00000000
        /*092c*/ 	.short	0x0101
        /*092e*/ 	.byte	0x06
	.zero		1


	//   ....[38]....
        /*0930*/ 	.word	0x0000ba90
        /*0934*/ 	.word	0x000000ff
        /*0938*/ 	.word	0x00028830
        /*093c*/ 	.short	0x010a
        /*093e*/ 	.byte	0x06
	.zero		1


	//   ....[39]....
        /*0940*/ 	.word	0x0000bad0
        /*0944*/ 	.word	0x000000ff
        /*0948*/ 	.word	0x00028830
        /*094c*/ 	.short	0x010a
        /*094e*/ 	.byte	0x06
	.zero		1


	//   ....[40]....
        /*0950*/ 	.word	0x0000be00
        /*0954*/ 	.word	0x000000ff
        /*0958*/ 	.word	0x00028850
        /*095c*/ 	.short	0x010a
        /*095e*/ 	.byte	0x06
	.zero		1


	//   ....[41]....
        /*0960*/ 	.word	0x0000be40
        /*0964*/ 	.word	0x000000ff
        /*0968*/ 	.word	0x00028850
        /*096c*/ 	.short	0x010a
        /*096e*/ 	.byte	0x06
	.zero		1


	//   ....[42]....
        /*0970*/ 	.word	0x0000c6d0
        /*0974*/ 	.word	0x000000ff
        /*0978*/ 	.word	0x00000000
        /*097c*/ 	.short	0x0101
        /*097e*/ 	.byte	0x06
	.zero		1


	//   ....[43]....
        /*0980*/ 	.word	0x0000ece0
        /*0984*/ 	.word	0x000000ff
        /*0988*/ 	.word	0x00000000
        /*098c*/ 	.short	0x0101
        /*098e*/ 	.byte	0x06
	.zero		1


	//   ....[44]....
        /*0990*/ 	.word	0x0000f2e0
        /*0994*/ 	.word	0x000000ff
        /*0998*/ 	.word	0x00028850
        /*099c*/ 	.short	0x010a
        /*099e*/ 	.byte	0x05
	.zero		1


	//   ....[45]....
        /*09a0*/ 	.word	0x0000f320
        /*09a4*/ 	.word	0x000000ff
        /*09a8*/ 	.word	0x00028850
        /*09ac*/ 	.short	0x010a
        /*09ae*/ 	.byte	0x05
	.zero		1


	//   ....[46]....
        /*09b0*/ 	.word	0x0000f8d0
        /*09b4*/ 	.word	0x000000ff
        /*09b8*/ 	.word	0x00000000
        /*09bc*/ 	.short	0x0101
        /*09be*/ 	.byte	0x04
	.zero		1


	//   ....[47]....
        /*09c0*/ 	.word	0x000104f0
        /*09c4*/ 	.word	0x000000ff
        /*09c8*/ 	.word	0x00000000
        /*09cc*/ 	.short	0x0101
        /*09ce*/ 	.byte	0x04
	.zero		1


	//   ....[48]....
        /*09d0*/ 	.word	0x00012840
        /*09d4*/ 	.word	0x000000ff
        /*09d8*/ 	.word	0x00028840
        /*09dc*/ 	.short	0x010a
        /*09de*/ 	.byte	0x2e
	.zero		1


	//   ....[49]....
        /*09e0*/ 	.word	0x00012f90
        /*09e4*/ 	.word	0x000000ff
        /*09e8*/ 	.word	0x00028830
        /*09ec*/ 	.short	0x0107
        /*09ee*/ 	.byte	0x2e
	.zero		1


	//   ....[50]....
        /*09f0*/ 	.word	0x00013000
        /*09f4*/ 	.word	0x000000ff
        /*09f8*/ 	.word	0x00028830
        /*09fc*/ 	.short	0x0101
        /*09fe*/ 	.byte	0x2e
	.zero		1


	//   ....[51]....
        /*0a00*/ 	.word	0x00013990
        /*0a04*/ 	.word	0x000000ff
        /*0a08*/ 	.word	0x00028800
        /*0a0c*/ 	.short	0x0107
        /*0a0e*/ 	.byte	0x2e
	.zero		1


	//   ....[52]....
        /*0a10*/ 	.word	0x000139d0
        /*0a14*/ 	.word	0x000000ff
        /*0a18*/ 	.word	0x00028800
        /*0a1c*/ 	.short	0x0101
        /*0a1e*/ 	.byte	0x2e
	.zero		1


	//   ....[53]....
        /*0a20*/ 	.word	0x00013a00
        /*0a24*/ 	.word	0x000000ff
        /*0a28*/ 	.word	0x00028820
        /*0a2c*/ 	.short	0x010a
        /*0a2e*/ 	.byte	0x2e
	.zero		1


	//   ....[54]....
        /*0a30*/ 	.word	0x00013d60
        /*0a34*/ 	.word	0x00000022
        /*0a38*/ 	.word	0x00028840
        /*0a3c*/ 	.short	0x010a
        /*0a3e*/ 	.byte	0x3f
	.zero		1


	//   ....[55]....
        /*0a40*/ 	.word	0x000142c0
        /*0a44*/ 	.word	0x00000022
        /*0a48*/ 	.word	0x00028830
        /*0a4c*/ 	.short	0x0107
        /*0a4e*/ 	.byte	0x3f
	.zero		1


	//   ....[56]....
        /*0a50*/ 	.word	0x00014370
        /*0a54*/ 	.word	0x00000022
        /*0a58*/ 	.word	0x00028830
        /*0a5c*/ 	.short	0x0101
        /*0a5e*/ 	.byte	0x3f
	.zero		1


	//   ....[57]....
        /*0a60*/ 	.word	0x000143d0
        /*0a64*/ 	.word	0x00000000
        /*0a68*/ 	.word	0x00028860
        /*0a6c*/ 	.short	0x010a
        /*0a6e*/ 	.byte	0x3f
	.zero		1


	//   ....[58]....
        /*0a70*/ 	.word	0x00014920
        /*0a74*/ 	.word	0x00000000
        /*0a78*/ 	.word	0x00028850
        /*0a7c*/ 	.short	0x0107
        /*0a7e*/ 	.byte	0x3f
	.zero		1


	//   ....[59]....
        /*0a80*/ 	.word	0x00014a00
        /*0a84*/ 	.word	0x00000000
        /*0a88*/ 	.word	0x00028850
        /*0a8c*/ 	.short	0x0101
        /*0a8e*/ 	.byte	0x3f
	.zero		1


	//   ....[60]....
        /*0a90*/ 	.word	0x00014b90
        /*0a94*/ 	.word	0x00000000
        /*0a98*/ 	.word	0x00028860
        /*0a9c*/ 	.short	0x010a
        /*0a9e*/ 	.byte	0x3f
	.zero		1


	//   ....[61]....
        /*0aa0*/ 	.word	0x000150d0
        /*0aa4*/ 	.word	0x00000000
        /*0aa8*/ 	.word	0x00028850
        /*0aac*/ 	.short	0x0107
        /*0aae*/ 	.byte	0x3f
	.zero		1


	//   ....[62]....
        /*0ab0*/ 	.word	0x00015180
        /*0ab4*/ 	.word	0x00000000
        /*0ab8*/ 	.word	0x00028850
        /*0abc*/ 	.short	0x0101
        /*0abe*/ 	.byte	0x3f
	.zero		1


	//   ....[63]....
        /*0ac0*/ 	.word	0x00015220
        /*0ac4*/ 	.word	0x00000007
        /*0ac8*/ 	.word	0x00028820
        /*0acc*/ 	.short	0x010a
        /*0ace*/ 	.byte	0x3f
	.zero		1


	//   ....[64]....
        /*0ad0*/ 	.word	0x00015350
        /*0ad4*/ 	.word	0x00000005
        /*0ad8*/ 	.word	0x00028840
        /*0adc*/ 	.short	0x010a
        /*0ade*/ 	.byte	0x3f
	.zero		1


	//   ....[65]....
        /*0ae0*/ 	.word	0x000153f0
        /*0ae4*/ 	.word	0x00000007
        /*0ae8*/ 	.word	0x00028840
        /*0aec*/ 	.short	0x010a
        /*0aee*/ 	.byte	0x3f
	.zero		1


	//   ....[66]....
        /*0af0*/ 	.word	0x00015430
        /*0af4*/ 	.word	0x00000005
        /*0af8*/ 	.word	0x00028860
        /*0afc*/ 	.short	0x010a
        /*0afe*/ 	.byte	0x3f
	.zero		1


	//   ....[67]....
        /*0b00*/ 	.word	0x00015470
        /*0b04*/ 	.word	0x00000007
        /*0b08*/ 	.word	0x00028860
        /*0b0c*/ 	.short	0x010a
        /*0b0e*/ 	.byte	0x3f
	.zero		1


	//   ....[68]....
        /*0b10*/ 	.word	0x000154e0
        /*0b14*/ 	.word	0x00000003
        /*0b18*/ 	.word	0x00028800
        /*0b1c*/ 	.short	0x010a
        /*0b1e*/ 	.byte	0x3f
	.zero		1


	//   ....[69]....
        /*0b20*/ 	.word	0x00015540
        /*0b24*/ 	.word	0x00000003
        /*0b28*/ 	.word	0x00028830
        /*0b2c*/ 	.short	0x010a
        /*0b2e*/ 	.byte	0x3f
	.zero		1


	//   ....[70]....
        /*0b30*/ 	.word	0x000155a0
        /*0b34*/ 	.word	0x00000009
        /*0b38*/ 	.word	0x00028830
        /*0b3c*/ 	.short	0x010a
        /*0b3e*/ 	.byte	0x3f
	.zero		1


	//   ....[71]....
        /*0b40*/ 	.word	0x00015600
        /*0b44*/ 	.word	0x00000009
        /*0b48*/ 	.word	0x00028850
        /*0b4c*/ 	.short	0x010a
        /*0b4e*/ 	.byte	0x3f
	.zero		1


	//   ....[72]....
        /*0b50*/ 	.word	0x00015660
        /*0b54*/ 	.word	0x0000000a
        /*0b58*/ 	.word	0x00028830
        /*0b5c*/ 	.short	0x010a
        /*0b5e*/ 	.byte	0x3f
	.zero		1


	//   ....[73]....
        /*0b60*/ 	.word	0x000156c0
        /*0b64*/ 	.word	0x0000000a
        /*0b68*/ 	.word	0x00028850
        /*0b6c*/ 	.short	0x010a
        /*0b6e*/ 	.byte	0x3f
	.zero		1


	//   ....[74]....
        /*0b70*/ 	.word	0x00015720
        /*0b74*/ 	.word	0x0000000a
        /*0b78*/ 	.word	0x00028830
        /*0b7c*/ 	.short	0x010a
        /*0b7e*/ 	.byte	0x3f
	.zero		1


	//   ....[75]....
        /*0b80*/ 	.word	0x00015780
        /*0b84*/ 	.word	0x0000000a
        /*0b88*/ 	.word	0x00028850
        /*0b8c*/ 	.short	0x010a
        /*0b8e*/ 	.byte	0x3f
	.zero		1


	//   ....[76]....
        /*0b90*/ 	.word	0x000157e0
        /*0b94*/ 	.word	0x00000003
        /*0b98*/ 	.word	0x00028850
        /*0b9c*/ 	.short	0x010a
        /*0b9e*/ 	.byte	0x3f
	.zero		1


	//   ....[77]....
        /*0ba0*/ 	.word	0x000158c0
        /*0ba4*/ 	.word	0x0000000a
        /*0ba8*/ 	.word	0x00028840
        /*0bac*/ 	.short	0x010a
        /*0bae*/ 	.byte	0x3f
	.zero		1


	//   ....[78]....
        /*0bb0*/ 	.word	0x00016d00
        /*0bb4*/ 	.word	0x00000003
        /*0bb8*/ 	.word	0x00028820
        /*0bbc*/ 	.short	0x010a
        /*0bbe*/ 	.byte	0x3f
	.zero		1


	//   ....[79]....
        /*0bc0*/ 	.word	0x00016d50
        /*0bc4*/ 	.word	0x00000022
        /*0bc8*/ 	.word	0x00028840
        /*0bcc*/ 	.short	0x010a
        /*0bce*/ 	.byte	0x3f
	.zero		1


	//   ....[80]....
        /*0bd0*/ 	.word	0x00017710
        /*0bd4*/ 	.word	0x00000000
        /*0bd8*/ 	.word	0x00028860
        /*0bdc*/ 	.short	0x010a
        /*0bde*/ 	.byte	0x3f
	.zero		1


	//   ....[81]....
        /*0be0*/ 	.word	0x00018230
        /*0be4*/ 	.word	0x00000000
        /*0be8*/ 	.word	0x00028860
        /*0bec*/ 	.short	0x010a
        /*0bee*/ 	.byte	0x3f
	.zero		1


	//   ....[82]....
        /*0bf0*/ 	.word	0x00018ce0
        /*0bf4*/ 	.word	0x00000007
        /*0bf8*/ 	.word	0x00028820
        /*0bfc*/ 	.short	0x010a
        /*0bfe*/ 	.byte	0x3f
	.zero		1


	//   ....[83]....
        /*0c00*/ 	.word	0x00018e50
        /*0c04*/ 	.word	0x00000005
        /*0c08*/ 	.word	0x00028840
        /*0c0c*/ 	.short	0x010a
        /*0c0e*/ 	.byte	0x3f
	.zero		1


	//   ....[84]....
        /*0c10*/ 	.word	0x00018ea0
        /*0c14*/ 	.word	0x00000007
        /*0c18*/ 	.word	0x00028840
        /*0c1c*/ 	.short	0x010a
        /*0c1e*/ 	.byte	0x3f
	.zero		1


	//   ....[85]....
        /*0c20*/ 	.word	0x00018ef0
        /*0c24*/ 	.word	0x00000005
        /*0c28*/ 	.word	0x00028860
        /*0c2c*/ 	.short	0x010a
        /*0c2e*/ 	.byte	0x3f
	.zero		1


	//----- nvinfo : EIATTR_NUM_MBARRIERS
	.align		4
.L_172:
        /*0c30*/ 	.byte	0x03, 0x38
        /*0c32*/ 	.short	0x0016


	//----- nvinfo : EIATTR_EXIT_INSTR_OFFSETS
	.align		4
        /*0c34*/ 	.byte	0x04, 0x1c
        /*0c36*/ 	.short	(.L_174 - .L_173)


	//   ....[0]....
.L_173:
        /*0c38*/ 	.word	0x000154c0


	//----- nvinfo : EIATTR_MAX_THREADS
	.align		4
.L_174:
        /*0c3c*/ 	.byte	0x04, 0x05
        /*0c3e*/ 	.short	(.L_176 - .L_175)
.L_175:
        /*0c40*/ 	.word	0x00000180
        /*0c44*/ 	.word	0x00000001
        /*0c48*/ 	.word	0x00000001


	//----- nvinfo : EIATTR_CRS_STACK_SIZE
	.align		4
.L_176:
        /*0c4c*/ 	.byte	0x04, 0x1e
        /*0c4e*/ 	.short	(.L_178 - .L_177)
.L_177:
        /*0c50*/ 	.word	0x00000000


	//----- nvinfo : EIATTR_CBANK_PARAM_SIZE
	.align		4
.L_178:
        /*0c54*/ 	.byte	0x03, 0x19
        /*0c56*/ 	.short	0x0a70


	//----- nvinfo : EIATTR_PARAM_CBANK
	.align		4
        /*0c58*/ 	.byte	0x04, 0x0a
        /*0c5a*/ 	.short	(.L_180 - .L_179)
	.align		4
.L_179:
        /*0c5c*/ 	.word	index@(.nv.constant0._ZN7cutlass13device_kernelIN5flash11enable_sm90INS1_16FlashAttnFwdSm90INS1_25CollectiveMainloopFwdSm90ILi2EN4cute5tupleIJNS5_1CILi1EEES8_S8_EEENS6_IJNS7_ILi128EEESA_SA_EEELi128ENS_10bfloat16_tEfNS_4arch4Sm90ELb0ELb1ELb1ELb0ELb1ELb0ELb0ELb1ELb1ELb1ELb1ELb0EEENS1_21CollectiveEpilogueFwdISB_S9_SC_SE_Li256ELb0ELb1ELb1ELb0EEENS1_19SingleTileSchedulerILb0ELb1ELb1ELi128EEEEEEEEEvNT_6ParamsE)
        /*0c60*/ 	.short	0x0210
        /*0c62*/ 	.short	0x0a70


	//----- nvinfo : EIATTR_SW_WAR
	.align		4
.L_180:
        /*0c64*/ 	.byte	0x04, 0x36
        /*0c66*/ 	.short	(.L_182 - .L_181)
.L_181:
        /*0c68*/ 	.word	0x00000008
.L_182:


//--------------------- .nv.info._ZN7cutlass13device_kernelIN5flash11enable_sm90INS1_16FlashAttnFwdSm90INS1_25CollectiveMainloopFwdSm90ILi2EN4cute5tupleIJNS5_1CILi1EEES8_S8_EEENS6_IJNS7_ILi128EEESA_SA_EEELi128ENS_10bfloat16_tEfNS_4arch4Sm90ELb0ELb1ELb1ELb1ELb1ELb0ELb0ELb1ELb1ELb1ELb1ELb0EEENS1_21CollectiveEpilogueFwdISB_S9_SC_SE_Li256ELb1ELb1ELb1ELb0EEENS1_36VarlenDynamicPersistentTileSchedulerILi128ELi128ELi256ELi128ELb1ELb1ELb1ELb1ELb0ELb1EEEEEEEEEvNT_6ParamsE --------------------------
	.section	.nv.info._ZN7cutlass13device_kernelIN5flash11enable_sm90INS1_16FlashAttnFwdSm90INS1_25CollectiveMainloopFwdSm90ILi2EN4cute5tupleIJNS5_1CILi1EEES8_S8_EEENS6_IJNS7_ILi128EEESA_SA_EEELi128ENS_10bfloat16_tEfNS_4arch4Sm90ELb0ELb1ELb1ELb1ELb1ELb0ELb0ELb1ELb1ELb1ELb1ELb0EEENS1_21CollectiveEpilogueFwdISB_S9_SC_SE_Li256ELb1ELb1ELb1ELb0EEENS1_36VarlenDynamicPersistentTileSchedulerILi128ELi128ELi256ELi128ELb1ELb1ELb1ELb1ELb0ELb1EEEEEEEEEvNT_6ParamsE,"",@"SHT_CUDA_INFO"
	.sectionflags	@""
	.align	4


	//----- nvinfo : EIATTR_CUDA_API_VERSION
	.align		4
        /*0000*/ 	.byte	0x04, 0x37
        /*0002*/ 	.short	(.L_184 - .L_183)
.L_183:
        /*0004*/ 	.word	0x00000082


	//----- nvinfo : EIATTR_KPARAM_INFO
	.align		4
.L_184:
        /*0008*/ 	.byte	0x04, 0x17
        /*000a*/ 	.short	(.L_186 - .L_185)
.L_185:
        /*000c*/ 	.word	0x00000000
        /*0010*/ 	.short	0x0000
        /*0012*/ 	.short	0x0070
        /*0014*/ 	.byte	0x00, 0xf0, 0x01, 0x2a


	//----- nvinfo : EIATTR_SPARSE_MMA_MASK
	.align		4
.L_186:
        /*0018*/ 	.byte	0x03, 0x50
        /*001a*/ 	.short	0x0000


	//----- nvinfo : EIATTR_MAXREG_COUNT
	.align		4
        /*001c*/ 	.byte	0x03, 0x1b
        /*001e*/ 	.short	0x00a8


	//----- nvinfo : EIATTR_NUM_BARRIERS
	.align		4
        /*0020*/ 	.byte	0x02, 0x4c
        /*0022*/ 	.byte	0x10
	.zero		1


	//----- nvinfo : EIATTR_EXTERNS
	.align		4
        /*0024*/ 	.byte	0x04, 0x0f
        /*0026*/ 	.short	(.L_188 - .L_187)


	//   ....[0]....
	.align		4
.L_187:
        /*0028*/ 	.word	index@(__assertfail)


	//----- nvinfo : EIATTR_ANNOTATIONS
	.align		4
.L_188:
        /*002c*/ 	.byte	0x04, 0x55
        /*002e*/ 	.short	(.L_190 - .L_189)


	//   ....[0]....
.L_189:
        /* <DEDUP_REMOVED lines=11> */


	//----- nvinfo : EIATTR_MERCURY_ISA_VERSION
	.align		4
.L_190:
        /*00c8*/ 	.byte	0x03, 0x5f
        /*00ca*/ 	.short	0x0101


	//----- nvinfo : EIATTR_UNUSED_LOAD_BYTE_OFFSET
	.align		4
        /*00cc*/ 	.byte	0x04, 0x44
        /*00ce*/ 	.short	(.L_192 - .L_191)


	//   ....[0]....
.L_191:
        /*00d0*/ 	.word	0x00000980
        /*00d4*/ 	.word	0x0000fff0


	//   ....[1]....
        /*00d8*/ 	.word	0x000104d0
        /*00dc*/ 	.word	0x0000fff0


	//----- nvinfo : EIATTR_INT_WARP_WIDE_INSTR_OFFSETS
	.align		4
.L_192:
        /*00e0*/ 	.byte	0x04, 0x31
        /*00e2*/ 	.short	(.L_194 - .L_193)


	//   ....[0]....
.L_193:
        /*00e4*/ 	.word	0x000000c0


	//   ....[1]....
        /*00e8*/ 	.word	0x000000d0


	//   ....[2]....
        /*00ec*/ 	.word	0x00000170


	//   ....[3]....
        /*00f0*/ 	.word	0x00015010


	//   ....[4]....
        /*00f4*/ 	.word	0x000150a0


	//   ....[5]....
        /*00f8*/ 	.word	0x00017e90


	//   ....[6]....
        /*00fc*/ 	.word	0x00017f20


	//----- nvinfo : EIATTR_COOP_GROUP_MASK_REGIDS
	.align		4
.L_194:
        /*0100*/ 	.byte	0x04, 0x29
        /*0102*/ 	.short	(.L_196 - .L_195)


	//   ....[0]....
.L_195:
        /*0104*/ 	.word	0xffffffff


	//   ....[1]....
        /*0108*/ 	.word	0xffffffff


	//   ....[2]....
        /*010c*/ 	.word	0xffffffff


	//   ....[3]....
        /*0110*/ 	.word	0xffffffff


	//   ....[4]....
        /*0114*/ 	.word	0xffffffff


	//   ....[5]....
        /*0118*/ 	.word	0xffffffff


	//   ....[6]....
        /*011c*/ 	.word	0xffffffff


	//   ....[7]....
        /*0120*/ 	.word	0xffffffff


	//   ....[8]....
        /*0124*/ 	.word	0xffffffff


	//   ....[9]....
        /*0128*/ 	.word	0xffffffff


	//   ....[10]....
        /*012c*/ 	.word	0xffffffff


	//   ....[11]....
        /*0130*/ 	.word	0xffffffff


	//   ....[12]....
        /*0134*/ 	.word	0xffffffff


	//   ....[13]....
        /*0138*/ 	.word	0xffffffff


	//   ....[14]....
        /*013c*/ 	.word	0xffffffff


	//   ....[15]....
        /*0140*/ 	.word	0xffffffff


	//   ....[16]....
        /*0144*/ 	.word	0xffffffff


	//   ....[17]....
        /*0148*/ 	.word	0xffffffff


	//   ....[18]....
        /*014c*/ 	.word	0xffffffff


	//   ....[19]....
        /*0150*/ 	.word	0xffffffff


	//   ....[20]....
        /*0154*/ 	.word	0xffffffff


	//   ....[21]....
        /*0158*/ 	.word	0xffffffff


	//   ....[22]....
        /*015c*/ 	.word	0xffffffff


	//   ....[23]....
        /*0160*/ 	.word	0xffffffff


	//   ....[24]....
        /*0164*/ 	.word	0xffffffff


	//   ....[25]....
        /*0168*/ 	.word	0xffffffff


	//   ....[26]....
        /*016c*/ 	.word	0xffffffff


	//   ....[27]....
        /*0170*/ 	.word	0xffffffff


	//   ....[28]....
        /*0174*/ 	.word	0xffffffff


	//   ....[29]....
        /*0178*/ 	.word	0xffffffff


	//   ....[30]....
        /*017c*/ 	.word	0xffffffff


	//   ....[31]....
        /*0180*/ 	.word	0xffffffff


	//   ....[32]....
        /*0184*/ 	.word	0xffffffff


	//   ....[33]....
        /*0188*/ 	.word	0xffffffff


	//   ....[34]....
        /*018c*/ 	.word	0xffffffff


	//   ....[35]....
        /*0190*/ 	.word	0xffffffff


	//   ....[36]....
        /*0194*/ 	.word	0xffffffff


	//   ....[37]....
        /*0198*/ 	.word	0xffffffff


	//   ....[38]....
        /*019c*/ 	.word	0xffffffff


	//   ....[39]....
        /*01a0*/ 	.word	0xffffffff


	//   ....[40]....
        /*01a4*/ 	.word	0xffffffff


	//   ....[41]....
        /*01a8*/ 	.word	0xffffffff


	//   ....[42]....
        /*01ac*/ 	.word	0xffffffff


	//   ....[43]....
        /*01b0*/ 	.word	0xffffffff


	//   ....[44]....
        /*01b4*/ 	.word	0xffffffff


	//   ....[45]....
        /*01b8*/ 	.word	0xffffffff


	//   ....[46]....
        /*01bc*/ 	.word	0xffffffff


	//   ....[47]....
        /*01c0*/ 	.word	0xffffffff


	//   ....[48]....
        /*01c4*/ 	.word	0xffffffff


	//   ....[49]....
        /*01c8*/ 	.word	0xffffffff


	//   ....[50]....
        /*01cc*/ 	.word	0xffffffff


	//   ....[51]....
        /*01d0*/ 	.word	0xffffffff


	//   ....[52]....
        /*01d4*/ 	.word	0xffffffff


	//   ....[53]....
        /*01d8*/ 	.word	0xffffffff


	//   ....[54]....
        /*01dc*/ 	.word	0xffffffff


	//   ....[55]....
        /*01e0*/ 	.word	0xffffffff


	//   ....[56]....
        /*01e4*/ 	.word	0xffffffff


	//   ....[57]....
        /*01e8*/ 	.word	0xffffffff


	//   ....[58]....
        /*01ec*/ 	.word	0xffffffff


	//   ....[59]....
        /*01f0*/ 	.word	0xffffffff


	//   ....[60]....
        /*01f4*/ 	.word	0xffffffff


	//   ....[61]....
        /*01f8*/ 	.word	0xffffffff


	//   ....[62]....
        /*01fc*/ 	.word	0xffffffff


	//   ....[63]....
        /*0200*/ 	.word	0xffffffff


	//   ....[64]....
        /*0204*/ 	.word	0xffffffff


	//   ....[65]....
        /*0208*/ 	.word	0xffffffff


	//   ....[66]....
        /*020c*/ 	.word	0xffffffff


	//   ....[67]....
        /*0210*/ 	.word	0xffffffff


	//   ....[68]....
        /*0214*/ 	.word	0xffffffff


	//   ....[69]....
        /*0218*/ 	.word	0xffffffff


	//   ....[70]....
        /*021c*/ 	.word	0xffffffff


	//   ....[71]....
        /*0220*/ 	.word	0xffffffff


	//   ....[72]....
        /*0224*/ 	.word	0xffffffff


	//   ....[73]....
        /*0228*/ 	.word	0xffffffff


	//   ....[74]....
        /*022c*/ 	.word	0xffffffff


	//   ....[75]....
        /*0230*/ 	.word	0xffffffff


	//   ....[76]....
        /*0234*/ 	.word	0xffffffff


	//   ....[77]....
        /*0238*/ 	.word	0xffffffff


	//   ....[78]....
        /*023c*/ 	.word	0xffffffff


	//   ....[79]....
        /*0240*/ 	.word	0xffffffff


	//   ....[80]....
        /*0244*/ 	.word	0xffffffff


	//   ....[81]....
        /*0248*/ 	.word	0xffffffff


	//   ....[82]....
        /*024c*/ 	.word	0xffffffff


	//   ....[83]....
        /*0250*/ 	.word	0xffffffff


	//   ....[84]....
        /*0254*/ 	.word	0xffffffff


	//   ....[85]....
        /*0258*/ 	.word	0xffffffff


	//   ....[86]....
        /*025c*/ 	.word	0xffffffff


	//   ....[87]....
        /*0260*/ 	.word	0xffffffff


	//   ....[88]....
        /*0264*/ 	.word	0xffffffff


	//   ....[89]....
        /*0268*/ 	.word	0xffffffff


	//   ....[90]....
        /*026c*/ 	.word	0xffffffff


	//   ....[91]....
        /*0270*/ 	.word	0xffffffff


	//   ....[92]....
        /*0274*/ 	.word	0xffffffff


	//   ....[93]....
        /*0278*/ 	.word	0xffffffff


	//   ....[94]....
        /*027c*/ 	.word	0xffffffff


	//   ....[95]....
        /*0280*/ 	.word	0xffffffff


	//   ....[96]....
        /*0284*/ 	.word	0xffffffff


	//   ....[97]....
        /*0288*/ 	.word	0xffffffff


	//   ....[98]....
        /*028c*/ 	.word	0xffffffff


	//   ....[99]....
        /*0290*/ 	.word	0xffffffff


	//   ....[100]....
        /*0294*/ 	.word	0xffffffff


	//   ....[101]....
        /*0298*/ 	.word	0xffffffff


	//   ....[102]....
        /*029c*/ 	.word	0xffffffff


	//   ....[103]....
        /*02a0*/ 	.word	0xffffffff


	//   ....[104]....
        /*02a4*/ 	.word	0xffffffff


	//   ....[105]....
        /*02a8*/ 	.word	0xffffffff


	//   ....[106]....
        /*02ac*/ 	.word	0xffffffff


	//   ....[107]....
        /*02b0*/ 	.word	0xffffffff


	//   ....[108]....
        /*02b4*/ 	.word	0xffffffff


	//   ....[109]....
        /*02b8*/ 	.word	0xffffffff


	//   ....[110]....
        /*02bc*/ 	.word	0xffffffff


	//   ....[111]....
        /*02c0*/ 	.word	0xffffffff


	//   ....[112]....
        /*02c4*/ 	.word	0xffffffff


	//   ....[113]....
        /*02c8*/ 	.word	0xffffffff


	//   ....[114]....
        /*02cc*/ 	.word	0xffffffff


	//   ....[115]....
        /*02d0*/ 	.word	0xffffffff


	//   ....[116]....
        /*02d4*/ 	.word	0xffffffff


	//   ....[117]....
        /*02d8*/ 	.word	0xffffffff


	//   ....[118]....
        /*02dc*/ 	.word	0xffffffff


	//   ....[119]....
        /*02e0*/ 	.word	0xffffffff


	//   ....[120]....
        /*02e4*/ 	.word	0xffffffff


	//   ....[121]....
        /*02e8*/ 	.word	0xffffffff


	//   ....[122]....
        /*02ec*/ 	.word	0xffffffff


	//   ....[123]....
        /*02f0*/ 	.word	0xffffffff


	//   ....[124]....
        /*02f4*/ 	.word	0xffffffff


	//   ....[125]....
        /*02f8*/ 	.word	0xffffffff


	//   ....[126]....
        /*02fc*/ 	.word	0xffffffff


	//   ....[127]....
        /*0300*/ 	.word	0xffffffff


	//   ....[128]....
        /*0304*/ 	.word	0xffffffff


	//   ....[129]....
        /*0308*/ 	.word	0xffffffff


	//   ....[130]....
        /*030c*/ 	.word	0xffffffff


	//   ....[131]....
        /*0310*/ 	.word	0xffffffff


	//   ....[132]....
        /*0314*/ 	.word	0xffffffff


	//   ....[133]....
        /*0318*/ 	.word	0xffffffff


	//   ....[134]....
        /*031c*/ 	.word	0xffffffff


	//   ....[135]....
        /*0320*/ 	.word	0xffffffff


	//   ....[136]....
        /*0324*/ 	.word	0xffffffff


	//   ....[137]....
        /*0328*/ 	.word	0xffffffff


	//   ....[138]....
        /*032c*/ 	.word	0xffffffff


	//   ....[139]....
        /*0330*/ 	.word	0xffffffff


	//   ....[140]....
        /*0334*/ 	.word	0xffffffff


	//   ....[141]....
        /*0338*/ 	.word	0xffffffff


	//   ....[142]....
        /*033c*/ 	.word	0xffffffff


	//   ....[143]....
        /*0340*/ 	.word	0xffffffff


	//   ....[144]....
        /*0344*/ 	.word	0xffffffff


	//   ....[145]....
        /*0348*/ 	.word	0xffffffff


	//   ....[146]....
        /*034c*/ 	.word	0xffffffff


	//   ....[147]....
        /*0350*/ 	.word	0xffffffff


	//   ....[148]....
        /*0354*/ 	.word	0xffffffff


	//   ....[149]....
        /*0358*/ 	.word	0xffffffff


	//   ....[150]....
        /*035c*/ 	.word	0xffffffff


	//   ....[151]....
        /*0360*/ 	.word	0xffffffff


	//   ....[152]....
        /*0364*/ 	.word	0xffffffff


	//   ....[153]....
        /*0368*/ 	.word	0xffffffff


	//   ....[154]....
        /*036c*/ 	.word	0xffffffff


	//   ....[155]....
        /*0370*/ 	.word	0xffffffff


	//   ....[156]....
        /*0374*/ 	.word	0xffffffff


	//   ....[157]....
        /*0378*/ 	.word	0xffffffff


	//   ....[158]....
        /*037c*/ 	.word	0xffffffff


	//   ....[159]....
        /*0380*/ 	.word	0xffffffff


	//   ....[160]....
        /*0384*/ 	.word	0xffffffff


	//   ....[161]....
        /*0388*/ 	.word	0xffffffff


	//   ....[162]....
        /*038c*/ 	.word	0xffffffff


	//   ....[163]....
        /*0390*/ 	.word	0xffffffff


	//   ....[164]....
        /*0394*/ 	.word	0xffffffff


	//   ....[165]....
        /*0398*/ 	.word	0xffffffff


	//   ....[166]....
        /*039c*/ 	.word	0xffffffff


	//   ....[167]....
        /*03a0*/ 	.word	0xffffffff


	//   ....[168]....
        /*03a4*/ 	.word	0xffffffff


	//   ....[169]....
        /*03a8*/ 	.word	0xffffffff


	//   ....[170]....
        /*03ac*/ 	.word	0xffffffff


	//   ....[171]....
        /*03b0*/ 	.word	0xffffffff


	//   ....[172]....
        /*03b4*/ 	.word	0xffffffff


	//   ....[173]....
        /*03b8*/ 	.word	0x0500000f


	//   ....[174]....
        /*03bc*/ 	.word	0x0500000f


	//   ....[175]....
        /*03c0*/ 	.word	0x0500000f


	//   ....[176]....
        /*03c4*/ 	.word	0x0500000f


	//   ....[177]....
        /*03c8*/ 	.word	0x0500000f


	//   ....[178]....
        /*03cc*/ 	.word	0x0500000f


	//   ....[179]....
        /*03d0*/ 	.word	0x0500000f


	//   ....[180]....
        /*03d4*/ 	.word	0x0500000f


	//   ....[181]....
        /*03d8*/ 	.word	0x0500000f


	//   ....[182]....
        /*03dc*/ 	.word	0x0500000f


	//   ....[183]....
        /*03e0*/ 	.word	0x0500000f


	//   ....[184]....
        /*03e4*/ 	.word	0x0500000f


	//   ....[185]....
        /*03e8*/ 	.word	0x0500000f


	//   ....[186]....
        /*03ec*/ 	.word	0x0500000f


	//   ....[187]....
        /*03f0*/ 	.word	0x0500000f


	//   ....[188]....
        /*03f4*/ 	.word	0x0500000f


	//   ....[189]....
        /*03f8*/ 	.word	0x0500000f


	//   ....[190]....
        /*03fc*/ 	.word	0x0500000f


	//   ....[191]....
        /*0400*/ 	.word	0x0500000f


	//   ....[192]....
        /*0404*/ 	.word	0x0500000f


	//   ....[193]....
        /*0408*/ 	.word	0x0500000f


	//   ....[194]....
        /*040c*/ 	.word	0x0500000f


	//   ....[195]....
        /*0410*/ 	.word	0x0500000f


	//   ....[196]....
        /*0414*/ 	.word	0x0500000f


	//   ....[197]....
        /*0418*/ 	.word	0x0500000f


	//   ....[198]....
        /*041c*/ 	.word	0x0500000f


	//   ....[199]....
        /*0420*/ 	.word	0x0500000f


	//   ....[200]....
        /*0424*/ 	.word	0x0500000f


	//   ....[201]....
        /*0428*/ 	.word	0x0500000f


	//   ....[202]....
        /*042c*/ 	.word	0x0500000f


	//   ....[203]....
        /*0430*/ 	.word	0x0500000f


	//   ....[204]....
        /*0434*/ 	.word	0x0500000f


	//   ....[205]....
        /*0438*/ 	.word	0x0500000f


	//   ....[206]....
        /*043c*/ 	.word	0x0500000f


	//   ....[207]....
        /*0440*/ 	.word	0x0500000f


	//   ....[208]....
        /*0444*/ 	.word	0x0500000f


	//   ....[209]....
        /*0448*/ 	.word	0x0500000f


	//   ....[210]....
        /*044c*/ 	.word	0x0500000f


	//   ....[211]....
        /*0450*/ 	.word	0x0500000f


	//   ....[212]....
        /*0454*/ 	.word	0x0500000f


	//   ....[213]....
        /*0458*/ 	.word	0x0500000f


	//   ....[214]....
        /*045c*/ 	.word	0x0500000f


	//   ....[215]....
        /*0460*/ 	.word	0x0500000f


	//   ....[216]....
        /*0464*/ 	.word	0x0500000f


	//   ....[217]....
        /*0468*/ 	.word	0x0500000f


	//   ....[218]....
        /*046c*/ 	.word	0x0500000f


	//   ....[219]....
        /*0470*/ 	.word	0x0500000f


	//   ....[220]....
        /*0474*/ 	.word	0x0500000f


	//   ....[221]....
        /*0478*/ 	.word	0x0500000f


	//   ....[222]....
        /*047c*/ 	.word	0x0500000f


	//   ....[223]....
        /*0480*/ 	.word	0x0500000f


	//   ....[224]....
        /*0484*/ 	.word	0x0500000f


	//   ....[225]....
        /*0488*/ 	.word	0x0500000f


	//   ....[226]....
        /*048c*/ 	.word	0x0500000f


	//   ....[227]....
        /*0490*/ 	.word	0x0500000f


	//   ....[228]....
        /*0494*/ 	.word	0x0500000f


	//   ....[229]....
        /*0498*/ 	.word	0x0500000f


	//   ....[230]....
        /*049c*/ 	.word	0x0500000f


	//   ....[231]....
        /*04a0*/ 	.word	0x0500000f


	//   ....[232]....
        /*04a4*/ 	.word	0x0500000f


	//   ....[233]....
        /*04a8*/ 	.word	0x0500000f


	//   ....[234]....
        /*04ac*/ 	.word	0x0500000f


	//   ....[235]....
        /*04b0*/ 	.word	0x0500000f


	//   ....[236]....
        /*04b4*/ 	.word	0x0500000f


	//   ....[237]....
        /*04b8*/ 	.word	0x0500000f


	//   ....[238]....
        /*04bc*/ 	.word	0x0500000f


	//   ....[239]....
        /*04c0*/ 	.word	0x0500000f


	//   ....[240]....
        /*04c4*/ 	.word	0x0500000f


	//   ....[241]....
        /*04c8*/ 	.word	0x0500000f


	//   ....[242]....
        /*04cc*/ 	.word	0x0500000f


	//   ....[243]....
        /*04d0*/ 	.word	0x0500000f


	//   ....[244]....
        /*04d4*/ 	.word	0x0500000f


	//   ....[245]....
        /*04d8*/ 	.word	0x0500000f


	//   ....[246]....
        /*04dc*/ 	.word	0x0500000f


	//   ....[247]....
        /*04e0*/ 	.word	0x0500000f


	//   ....[248]....
        /*04e4*/ 	.word	0x0500000f


	//   ....[249]....
        /*04e8*/ 	.word	0x0500000f


	//   ....[250]....
        /*04ec*/ 	.word	0x0500000f


	//   ....[251]....
        /*04f0*/ 	.word	0x0500000f


	//   ....[252]....
        /*04f4*/ 	.word	0x0500000f


	//   ....[253]....
        /*04f8*/ 	.word	0x0500000f


	//   ....[254]....
        /*04fc*/ 	.word	0x0500000f


	//   ....[255]....
        /*0500*/ 	.word	0x0500000f


	//   ....[0]....
        /*0504*/ 	.word	0x0500000f


	//   ....[1]....
        /*0508*/ 	.word	0x0500000f


	//   ....[2]....
        /*050c*/ 	.word	0x0500000f


	//   ....[3]....
        /*0510*/ 	.word	0x0500000f


	//   ....[4]....
        /*0514*/ 	.word	0x0500000f


	//   ....[5]....
        /*0518*/ 	.word	0x0500000f


	//   ....[6]....
        /*051c*/ 	.word	0x0500000f


	//   ....[7]....
        /*0520*/ 	.word	0x0500000f


	//   ....[8]....
        /*0524*/ 	.word	0x0500000f


	//   ....[9]....
        /*0528*/ 	.word	0x0500000f


	//   ....[10]....
        /*052c*/ 	.word	0x0500000f


	//   ....[11]....
        /*0530*/ 	.word	0x0500000f


	//   ....[12]....
        /*0534*/ 	.word	0x0500000f


	//   ....[13]....
        /*0538*/ 	.word	0x0500000f


	//   ....[14]....
        /*053c*/ 	.word	0x0500000f


	//   ....[15]....
        /*0540*/ 	.word	0x0500000f


	//   ....[16]....
        /*0544*/ 	.word	0x0500000f


	//----- nvinfo : EIATTR_COOP_GROUP_INSTR_OFFSETS
	.align		4
.L_196:
        /*0548*/ 	.byte	0x04, 0x28
        /*054a*/ 	.short	(.L_198 - .L_197)


	//   ....[0]....
.L_197:
        /*054c*/ 	.word	0x00000080


	//   ....[1]....
        /*0550*/ 	.word	0x00000090


	//   ....[2]....
        /*0554*/ 	.word	0x000002d0


	//   ....[3]....
        /*0558*/ 	.word	0x00000430


	//   ....[4]....
        /*055c*/ 	.word	0x00000550


	//   ....[5]....
        /*0560*/ 	.word	0x000006b0


	//   ....[6]....
        /*0564*/ 	.word	0x00001e60


	//   ....[7]....
        /*0568*/ 	.word	0x00002780


	//   ....[8]....
        /*056c*/ 	.word	0x00003ac0


	//   ....[9]....
        /*0570*/ 	.word	0x00004330


	//   ....[10]....
        /*0574*/ 	.word	0x00004450


	//   ....[11]....
        /*0578*/ 	.word	0x00004c70


	//   ....[12]....
        /*057c*/ 	.word	0x00004cd0


	//   ....[13]....
        /*0580*/ 	.word	0x00006630


	//   ....[14]....
        /*0584*/ 	.word	0x00006f80


	//   ....[15]....
        /*0588*/ 	.word	0x00007b70


	//   ....[16]....
        /*058c*/ 	.word	0x00007c70


	//   ....[17]....
        /*0590*/ 	.word	0x00008490


	//   ....[18]....
        /*0594*/ 	.word	0x00008510


	//   ....[19]....
        /*0598*/ 	.word	0x0000ace0


	//   ....[20]....
        /*059c*/ 	.word	0x0000acf0


	//   ....[21]....
        /*05a0*/ 	.word	0x0000ad20


	//   ....[22]....
        /*05a4*/ 	.word	0x0000ad30


	//   ....[23]....
        /*05a8*/ 	.word	0x0000cb10


	//   ....[24]....
        /*05ac*/ 	.word	0x0000d450


	//   ....[25]....
        /*05b0*/ 	.word	0x0000e040


	//   ....[26]....
        /*05b4*/ 	.word	0x0000e140


	//   ....[27]....
        /*05b8*/ 	.word	0x0000e960


	//   ....[28]....
        /*05bc*/ 	.word	0x0000e9e0


	//   ....[29]....
        /*05c0*/ 	.word	0x0000fb50


	//   ....[30]....
        /*05c4*/ 	.word	0x0000fb80


	//   ....[31]....
        /*05c8*/ 	.word	0x0000fc30


	//   ....[32]....
        /*05cc*/ 	.word	0x0000fc50


	//   ....[33]....
        /*05d0*/ 	.word	0x00011000


	//   ....[34]....
        /*05d4*/ 	.word	0x00011040


	//   ....[35]....
        /*05d8*/ 	.word	0x00011070


	//   ....[36]....
        /*05dc*/ 	.word	0x000110a0


	//   ....[37]....
        /*05e0*/ 	.word	0x00011780


	//   ....[38]....
        /*05e4*/ 	.word	0x000117b0


	//   ....[39]....
        /*05e8*/ 	.word	0x00011870


	//   ....[40]....
        /*05ec*/ 	.word	0x00011890


	//   ....[41]....
        /*05f0*/ 	.word	0x00011950


	//   ....[42]....
        /*05f4*/ 	.word	0x00011970


	//   ....[43]....
        /*05f8*/ 	.word	0x00011a40


	//   ....[44]....
        /*05fc*/ 	.word	0x00011a60


	//   ....[45]....
        /*0600*/ 	.word	0x00011e10


	//   ....[46]....
        /*0604*/ 	.word	0x00011e20


	//   ....[47]....
        /*0608*/ 	.word	0x00012260


	//   ....[48]....
        /*060c*/ 	.word	0x00012270


	//   ....[49]....
        /*0610*/ 	.word	0x00012fa0


	//   ....[50]....
        /*0614*/ 	.word	0x00012fc0


	//   ....[51]....
        /*0618*/ 	.word	0x00013080


	//   ....[52]....
        /*061c*/ 	.word	0x000130a0


	//   ....[53]....
        /*0620*/ 	.word	0x00013160


	//   ....[54]....
        /*0624*/ 	.word	0x00013180


	//   ....[55]....
        /*0628*/ 	.word	0x00013250


	//   ....[56]....
        /*062c*/ 	.word	0x00013270


	//   ....[57]....
        /*0630*/ 	.word	0x000133d0


	//   ....[58]....
        /*0634*/ 	.word	0x000135c0


	//   ....[59]....
        /*0638*/ 	.word	0x000135f0


	//   ....[60]....
        /*063c*/ 	.word	0x00013620


	//   ....[61]....
        /*0640*/ 	.word	0x00013650


	//   ....[62]....
        /*0644*/ 	.word	0x00013680


	//   ....[63]....
        /*0648*/ 	.word	0x000136b0


	//   ....[64]....
        /*064c*/ 	.word	0x00013820


	//   ....[65]....
        /*0650*/ 	.word	0x00013850


	//   ....[66]....
        /*0654*/ 	.word	0x00013880


	//   ....[67]....
        /*0658*/ 	.word	0x000138b0


	//   ....[68]....
        /*065c*/ 	.word	0x000138e0


	//   ....[69]....
        /*0660*/ 	.word	0x00013910


	//   ....[70]....
        /*0664*/ 	.word	0x000139a0


	//   ....[71]....
        /*0668*/ 	.word	0x000139d0


	//   ....[72]....
        /*066c*/ 	.word	0x000139e0


	//   ....[73]....
        /*0670*/ 	.word	0x00013a20


	//   ....[74]....
        /*0674*/ 	.word	0x00015b10


	//   ....[75]....
        /*0678*/ 	.word	0x00015b30


	//   ....[76]....
        /*067c*/ 	.word	0x00015bd0


	//   ....[77]....
        /*0680*/ 	.word	0x00015bf0


	//   ....[78]....
        /*0684*/ 	.word	0x00015c80


	//   ....[79]....
        /*0688*/ 	.word	0x00015ca0


	//   ....[80]....
        /*068c*/ 	.word	0x00015d30


	//   ....[81]....
        /*0690*/ 	.word	0x00015d50


	//   ....[82]....
        /*0694*/ 	.word	0x00015de0


	//   ....[83]....
        /*0698*/ 	.word	0x00015e00


	//   ....[84]....
        /*069c*/ 	.word	0x00015e90


	//   ....[85]....
        /*06a0*/ 	.word	0x00015eb0


	//   ....[86]....
        /*06a4*/ 	.word	0x00015f40


	//   ....[87]....
        /*06a8*/ 	.word	0x00015f60


	//   ....[88]....
        /*06ac*/ 	.word	0x00015f70


	//   ....[89]....
        /*06b0*/ 	.word	0x00015ff0


	//   ....[90]....
        /*06b4*/ 	.word	0x00016700


	//   ....[91]....
        /*06b8*/ 	.word	0x00016730


	//   ....[92]....
        /*06bc*/ 	.word	0x00016790


	//   ....[93]....
        /*06c0*/ 	.word	0x000167e0


	//   ....[94]....
        /*06c4*/ 	.word	0x00016830


	//   ....[95]....
        /*06c8*/ 	.word	0x00016880


	//   ....[96]....
        /*06cc*/ 	.word	0x000168d0


	//   ....[97]....
        /*06d0*/ 	.word	0x00016920


	//   ....[98]....
        /*06d4*/ 	.word	0x00016970


	//   ....[99]....
        /*06d8*/ 	.word	0x000169c0


	//   ....[100]....
        /*06dc*/ 	.word	0x00016a10


	//   ....[101]....
        /*06e0*/ 	.word	0x00016a60


	//   ....[102]....
        /*06e4*/ 	.word	0x00016ab0


	//   ....[103]....
        /*06e8*/ 	.word	0x00016af0


	//   ....[104]....
        /*06ec*/ 	.word	0x00016b10


	//   ....[105]....
        /*06f0*/ 	.word	0x00016b50


	//   ....[106]....
        /*06f4*/ 	.word	0x00017280


	//   ....[107]....
        /*06f8*/ 	.word	0x000172b0


	//   ....[108]....
        /*06fc*/ 	.word	0x00017310


	//   ....[109]....
        /*0700*/ 	.word	0x00017320


	//   ....[110]....
        /*0704*/ 	.word	0x00017370


	//   ....[111]....
        /*0708*/ 	.word	0x00017380


	//   ....[112]....
        /*070c*/ 	.word	0x000173d0


	//   ....[113]....
        /*0710*/ 	.word	0x000173e0


	//   ....[114]....
        /*0714*/ 	.word	0x00017430


	//   ....[115]....
        /*0718*/ 	.word	0x00017440


	//   ....[116]....
        /*071c*/ 	.word	0x00017490


	//   ....[117]....
        /*0720*/ 	.word	0x000174a0


	//   ....[118]....
        /*0724*/ 	.word	0x000174f0


	//   ....[119]....
        /*0728*/ 	.word	0x00017500


	//   ....[120]....
        /*072c*/ 	.word	0x00017510


	//   ....[121]....
        /*0730*/ 	.word	0x00017560


	//   ....[122]....
        /*0734*/ 	.word	0x000177b0


	//   ....[123]....
        /*0738*/ 	.word	0x000177d0


	//   ....[124]....
        /*073c*/ 	.word	0x000177e0


	//   ....[125]....
        /*0740*/ 	.word	0x00017850


	//   ....[126]....
        /*0744*/ 	.word	0x00017860


	//   ....[127]....
        /*0748*/ 	.word	0x000178d0


	//   ....[128]....
        /*074c*/ 	.word	0x000178e0


	//   ....[129]....
        /*0750*/ 	.word	0x00017950


	//   ....[130]....
        /*0754*/ 	.word	0x00017960


	//   ....[131]....
        /*0758*/ 	.word	0x000179d0


	//   ....[132]....
        /*075c*/ 	.word	0x000179e0


	//   ....[133]....
        /*0760*/ 	.word	0x00017a50


	//   ....[134]....
        /*0764*/ 	.word	0x00017a60


	//   ....[135]....
        /*0768*/ 	.word	0x00017ad0


	//   ....[136]....
        /*076c*/ 	.word	0x00017ae0


	//   ....[137]....
        /*0770*/ 	.word	0x00017af0


	//   ....[138]....
        /*0774*/ 	.word	0x00018060


	//   ....[139]....
        /*0778*/ 	.word	0x000180a0


	//   ....[140]....
        /*077c*/ 	.word	0x000180e0


	//   ....[141]....
        /*0780*/ 	.word	0x00018100


	//   ....[142]....
        /*0784*/ 	.word	0x00018110


	//   ....[143]....
        /*0788*/ 	.word	0x00018130


	//   ....[144]....
        /*078c*/ 	.word	0x000181a0


	//   ....[145]....
        /*0790*/ 	.word	0x000181c0


	//   ....[146]....
        /*0794*/ 	.word	0x00018220


	//   ....[147]....
        /*0798*/ 	.word	0x00018240


	//   ....[148]....
        /*079c*/ 	.word	0x000182a0


	//   ....[149]....
        /*07a0*/ 	.word	0x000182c0


	//   ....[150]....
        /*07a4*/ 	.word	0x00018320


	//   ....[151]....
        /*07a8*/ 	.word	0x00018340


	//   ....[152]....
        /*07ac*/ 	.word	0x00018390


	//   ....[153]....
        /*07b0*/ 	.word	0x000183b0


	//   ....[154]....
        /*07b4*/ 	.word	0x00018800


	//   ....[155]....
        /*07b8*/ 	.word	0x00018810


	//   ....[156]....
        /*07bc*/ 	.word	0x00018850


	//   ....[157]....
        /*07c0*/ 	.word	0x00018890


	//   ....[158]....
        /*07c4*/ 	.word	0x000188c0


	//   ....[159]....
        /*07c8*/ 	.word	0x000188f0


	//   ....[160]....
        /*07cc*/ 	.word	0x00018920


	//   ....[161]....
        /*07d0*/ 	.word	0x00018950


	//   ....[162]....
        /*07d4*/ 	.word	0x00018b00


	//   ....[163]....
        /*07d8*/ 	.word	0x00018b30


	//   ....[164]....
        /*07dc*/ 	.word	0x00018b60


	//   ....[165]....
        /*07e0*/ 	.word	0x00018b90


	//   ....[166]....
        /*07e4*/ 	.word	0x00018bc0


	//   ....[167]....
        /*07e8*/ 	.word	0x00018bf0


	//   ....[168]....
        /*07ec*/ 	.word	0x00018cb0


	//   ....[169]....
        /*07f0*/ 	.word	0x00018cd0


	//   ....[170]....
        /*07f4*/ 	.word	0x00018cf0


	//   ....[171]....
        /*07f8*/ 	.word	0x00018d50


	//   ....[172]....
        /*07fc*/ 	.word	0x00019770


	//   ....[173]....
        /*0800*/ 	.word	0x00019df0


	//   ....[174]....
        /*0804*/ 	.word	0x00019ee0


	//   ....[175]....
        /*0808*/ 	.word	0x00019f80


	//   ....[176]....
        /*080c*/ 	.word	0x00019fe0


	//   ....[177]....
        /*0810*/ 	.word	0x0001a0e0


	//   ....[178]....
        /*0814*/ 	.word	0x0001a150


	//   ....[179]....
        /*0818*/ 	.word	0x0001a250


	//   ....[180]....
        /*081c*/ 	.word	0x0001a2c0


	//   ....[181]....
        /*0820*/ 	.word	0x0001a3c0


	//   ....[182]....
        /*0824*/ 	.word	0x0001a430


	//   ....[183]....
        /*0828*/ 	.word	0x0001a530


	//   ....[184]....
        /*082c*/ 	.word	0x0001a5a0


	//   ....[185]....
        /*0830*/ 	.word	0x0001a6a0


	//   ....[186]....
        /*0834*/ 	.word	0x0001a710


	//   ....[187]....
        /*0838*/ 	.word	0x0001a810


	//   ....[188]....
        /*083c*/ 	.word	0x0001a880


	//   ....[189]....
        /*0840*/ 	.word	0x0001a920


	//   ....[190]....
        /*0844*/ 	.word	0x0001aa20


	//   ....[191]....
        /*0848*/ 	.word	0x0001aa90


	//   ....[192]....
        /*084c*/ 	.word	0x0001ab10


	//   ....[193]....
        /*0850*/ 	.word	0x0001abd0


	//   ....[194]....
        /*0854*/ 	.word	0x0001ac50


	//   ....[195]....
        /*0858*/ 	.word	0x0001ad20


	//   ....[196]....
        /*085c*/ 	.word	0x0001ada0


	//   ....[197]....
        /*0860*/ 	.word	0x0001ae70


	//   ....[198]....
        /*0864*/ 	.word	0x0001aef0


	//   ....[199]....
        /*0868*/ 	.word	0x0001afc0


	//   ....[200]....
        /*086c*/ 	.word	0x0001b040


	//   ....[201]....
        /*0870*/ 	.word	0x0001b110


	//   ....[202]....
        /*0874*/ 	.word	0x0001b190


	//   ....[203]....
        /*0878*/ 	.word	0x0001b250


	//   ....[204]....
        /*087c*/ 	.word	0x0001b2d0


	//   ....[205]....
        /*0880*/ 	.word	0x0001b380


	//   ....[206]....
        /*0884*/ 	.word	0x0001b4b0


	//   ....[207]....
        /*0888*/ 	.word	0x0001b550


	//   ....[208]....
        /*088c*/ 	.word	0x0001b5c0


	//   ....[209]....
        /*0890*/ 	.word	0x0001b680


	//   ....[210]....
        /*0894*/ 	.word	0x0001b6e0


	//   ....[211]....
        /*0898*/ 	.word	0x0001b7a0


	//   ....[212]....
        /*089c*/ 	.word	0x0001b800


	//   ....[213]....
        /*08a0*/ 	.word	0x0001b8c0


	//   ....[214]....
        /*08a4*/ 	.word	0x0001b920


	//   ....[215]....
        /*08a8*/ 	.word	0x0001b9e0


	//   ....[216]....
        /*08ac*/ 	.word	0x0001ba40


	//   ....[217]....
        /*08b0*/ 	.word	0x0001bb00


	//   ....[218]....
        /*08b4*/ 	.word	0x0001bb60


	//   ....[219]....
        /*08b8*/ 	.word	0x0001bc20


	//   ....[220]....
        /*08bc*/ 	.word	0x0001bc80


	//   ....[221]....
        /*08c0*/ 	.word	0x0001bd40


	//   ....[222]....
        /*08c4*/ 	.word	0x0001be30


	//   ....[223]....
        /*08c8*/ 	.word	0x0001bed0


	//   ....[224]....
        /*08cc*/ 	.word	0x0001bf30


	//   ....[225]....
        /*08d0*/ 	.word	0x0001c010


	//   ....[226]....
        /*08d4*/ 	.word	0x0001c070


	//   ....[227]....
        /*08d8*/ 	.word	0x0001c150


	//   ....[228]....
        /*08dc*/ 	.word	0x0001c1b0


	//   ....[229]....
        /*08e0*/ 	.word	0x0001c290


	//   ....[230]....
        /*08e4*/ 	.word	0x0001c2f0


	//   ....[231]....
        /*08e8*/ 	.word	0x0001c3d0


	//   ....[232]....
        /*08ec*/ 	.word	0x0001c430


	//   ....[233]....
        /*08f0*/ 	.word	0x0001c510


	//   ....[234]....
        /*08f4*/ 	.word	0x0001c570


	//   ....[235]....
        /*08f8*/ 	.word	0x0001c650


	//   ....[236]....
        /*08fc*/ 	.word	0x0001c6b0


	//   ....[237]....
        /*0900*/ 	.word	0x0001c780


	//   ....[238]....
        /*0904*/ 	.word	0x0001c8a0


	//   ....[239]....
        /*0908*/ 	.word	0x0001c940


	//   ....[240]....
        /*090c*/ 	.word	0x0001ca00


	//   ....[241]....
        /*0910*/ 	.word	0x0001cad0


	//   ....[242]....
        /*0914*/ 	.word	0x0001cb30


	//   ....[243]....
        /*0918*/ 	.word	0x0001cc10


	//   ....[244]....
        /*091c*/ 	.word	0x0001cc70


	//   ....[245]....
        /*0920*/ 	.word	0x0001cd40


	//   ....[246]....
        /*0924*/ 	.word	0x0001cda0


	//   ....[247]....
        /*0928*/ 	.word	0x0001ce70


	//   ....[248]....
        /*092c*/ 	.word	0x0001ced0


	//   ....[249]....
        /*0930*/ 	.word	0x0001cfb0


	//   ....[250]....
        /*0934*/ 	.word	0x0001d010


	//   ....[251]....
        /*0938*/ 	.word	0x0001d0e0


	//   ....[252]....
        /*093c*/ 	.word	0x0001d140


	//   ....[253]....
        /*0940*/ 	.word	0x0001d200


	//   ....[254]....
        /*0944*/ 	.word	0x0001d290


	//   ....[255]....
        /*0948*/ 	.word	0x0001d330


	//   ....[0]....
        /*094c*/ 	.word	0x0001d4a0


	//   ....[1]....
        /*0950*/ 	.word	0x0001d510


	//   ....[2]....
        /*0954*/ 	.word	0x0001d590


	//   ....[3]....
        /*0958*/ 	.word	0x0001d600


	//   ....[4]....
        /*095c*/ 	.word	0x0001d670


	//   ....[5]....
        /*0960*/ 	.word	0x0001d6f0


	//   ....[6]....
        /*0964*/ 	.word	0x0001d770


	//   ....[7]....
        /*0968*/ 	.word	0x0001d800


	//   ....[8]....
        /*096c*/ 	.word	0x0001d870


	//   ....[9]....
        /*0970*/ 	.word	0x0001d8e0


	//   ....[10]....
        /*0974*/ 	.word	0x0001d950


	//   ....[11]....
        /*0978*/ 	.word	0x0001d9d0


	//   ....[12]....
        /*097c*/ 	.word	0x0001da40


	//   ....[13]....
        /*0980*/ 	.word	0x0001dad0


	//   ....[14]....
        /*0984*/ 	.word	0x0001db30


	//   ....[15]....
        /*0988*/ 	.word	0x0001dbc0


	//   ....[16]....
        /*098c*/ 	.word	0x0001dcf0


	//----- nvinfo : EIATTR_REG_RECONFIG
	.align		4
.L_198:
        /*0990*/ 	.byte	0x01, 0x54
	.zero		2


	//----- nvinfo : EIATTR_SYSCALL_OFFSETS
	.align		4
        /*0994*/ 	.byte	0x04, 0x46
        /*0996*/ 	.short	(.L_200 - .L_199)


	//   ....[0]....
.L_199:
        /*0998*/ 	.word	0x00002040


	//   ....[1]....
        /*099c*/ 	.word	0x00015200


	//   ....[2]....
        /*09a0*/ 	.word	0x00015350


	//   ....[3]....
        /*09a4*/ 	.word	0x00015440


	//   ....[4]....
        /*09a8*/ 	.word	0x00016340


	//----- nvinfo : EIATTR_MBARRIER_INSTR_OFFSETS
	.align		4
.L_200:
        /*09ac*/ 	.byte	0x04, 0x39
        /*09ae*/ 	.short	(.L_202 - .L_201)


	//   ....[0]....
.L_201:
        /*09b0*/ 	.word	0x00000180
        /*09b4*/ 	.word	0x000000ff
        /*09b8*/ 	.word	0x00028800
        /*09bc*/ 	.short	0x0100
        /*09be*/ 	.byte	0x08
	.zero		1


	//   ....[1]....
        /*09c0*/ 	.word	0x00000190
        /*09c4*/ 	.word	0x000000ff
        /*09c8*/ 	.word	0x00028820
        /*09cc*/ 	.short	0x0100
        /*09ce*/ 	.byte	0x08
	.zero		1


	//   ....[2]....
        /*09d0*/ 	.word	0x00000280
        /*09d4*/ 	.word	0x000000ff
        /*09d8*/ 	.word	0x00028830
        /*09dc*/ 	.short	0x0100
        /*09de*/ 	.byte	0x08
	.zero		1


	//   ....[3]....
        /*09e0*/ 	.word	0x00000290
        /*09e4*/ 	.word	0x000000ff
        /*09e8*/ 	.word	0x00028840
        /*09ec*/ 	.short	0x0100
        /*09ee*/ 	.byte	0x08
	.zero		1


	//   ....[4]....
        /*09f0*/ 	.word	0x000002a0
        /*09f4*/ 	.word	0x000000ff
        /*09f8*/ 	.word	0x00028838
        /*09fc*/ 	.short	0x0100
        /*09fe*/ 	.byte	0x08
	.zero		1


	//   ....[5]....
        /*0a00*/ 	.word	0x000002b0
        /*0a04*/ 	.word	0x000000ff
        /*0a08*/ 	.word	0x00028848
        /*0a0c*/ 	.short	0x0100
        /*0a0e*/ 	.byte	0x08
	.zero		1


	//   ....[6]....
        /*0a10*/ 	.word	0x000003e0
        /*0a14*/ 	.word	0x000000ff
        /*0a18*/ 	.word	0x00028850
        /*0a1c*/ 	.short	0x0100
        /*0a1e*/ 	.byte	0x08
	.zero		1


	//   ....[7]....
        /*0a20*/ 	.word	0x000003f0
        /*0a24*/ 	.word	0x000000ff
        /*0a28*/ 	.word	0x00028860
        /*0a2c*/ 	.short	0x0100
        /*0a2e*/ 	.byte	0x08
	.zero		1


	//   ....[8]....
        /*0a30*/ 	.word	0x00000400
        /*0a34*/ 	.word	0x000000ff
        /*0a38*/ 	.word	0x00028858
        /*0a3c*/ 	.short	0x0100
        /*0a3e*/ 	.byte	0x08
	.zero		1


	//   ....[9]....
        /*0a40*/ 	.word	0x00000410
        /*0a44*/ 	.word	0x000000ff
        /*0a48*/ 	.word	0x00028868
        /*0a4c*/ 	.short	0x0100
        /*0a4e*/ 	.byte	0x08
	.zero		1


	//   ....[10]....
        /*0a50*/ 	.word	0x00000500
        /*0a54*/ 	.word	0x000000ff
        /*0a58*/ 	.word	0x00028870
        /*0a5c*/ 	.short	0x0100
        /*0a5e*/ 	.byte	0x06
	.zero		1


	//   ....[11]....
        /*0a60*/ 	.word	0x00000510
        /*0a64*/ 	.word	0x000000ff
        /*0a68*/ 	.word	0x00028880
        /*0a6c*/ 	.short	0x0100
        /*0a6e*/ 	.byte	0x06
	.zero		1


	//   ....[12]....
        /*0a70*/ 	.word	0x00000520
        /*0a74*/ 	.word	0x000000ff
        /*0a78*/ 	.word	0x00028878
        /*0a7c*/ 	.short	0x0100
        /*0a7e*/ 	.byte	0x06
	.zero		1


	//   ....[13]....
        /*0a80*/ 	.word	0x00000530
        /*0a84*/ 	.word	0x000000ff
        /*0a88*/ 	.word	0x00028888
        /*0a8c*/ 	.short	0x0100
        /*0a8e*/ 	.byte	0x06
	.zero		1


	//   ....[14]....
        /*0a90*/ 	.word	0x00000660
        /*0a94*/ 	.word	0x000000ff
        /*0a98*/ 	.word	0x00028890
        /*0a9c*/ 	.short	0x0100
        /*0a9e*/ 	.byte	0x08
	.zero		1


	//   ....[15]....
        /*0aa0*/ 	.word	0x00000670
        /*0aa4*/ 	.word	0x000000ff
        /*0aa8*/ 	.word	0x000288a0
        /*0aac*/ 	.short	0x0100
        /*0aae*/ 	.byte	0x08
	.zero		1


	//   ....[16]....
        /*0ab0*/ 	.word	0x00000680
        /*0ab4*/ 	.word	0x000000ff
        /*0ab8*/ 	.word	0x00028898
        /*0abc*/ 	.short	0x0100
        /*0abe*/ 	.byte	0x08
	.zero		1


	//   ....[17]....
        /*0ac0*/ 	.word	0x00000690
        /*0ac4*/ 	.word	0x000000ff
        /*0ac8*/ 	.word	0x000288a8
        /*0acc*/ 	.short	0x0100
        /*0ace*/ 	.byte	0x08
	.zero		1


	//   ....[18]....
        /*0ad0*/ 	.word	0x000007d0
        /*0ad4*/ 	.word	0x000000ff
        /*0ad8*/ 	.word	0x000288b0
        /*0adc*/ 	.short	0x0100
        /*0ade*/ 	.byte	0x08
	.zero		1


	//   ....[19]....
        /*0ae0*/ 	.word	0x000007e0
        /*0ae4*/ 	.word	0x000000ff
        /*0ae8*/ 	.word	0x000288c0
        /*0aec*/ 	.short	0x0100
        /*0aee*/ 	.byte	0x08
	.zero		1


	//   ....[20]....
        /*0af0*/ 	.word	0x000007f0
        /*0af4*/ 	.word	0x000000ff
        /*0af8*/ 	.word	0x000288b8
        /*0afc*/ 	.short	0x0100
        /*0afe*/ 	.byte	0x08
	.zero		1


	//   ....[21]....
        /*0b00*/ 	.word	0x00000800
        /*0b04*/ 	.word	0x000000ff
        /*0b08*/ 	.word	0x000288c8
        /*0b0c*/ 	.short	0x0100
        /*0b0e*/ 	.byte	0x08
	.zero		1


	//   ....[22]....
        /*0b10*/ 	.word	0x000020e0
        /*0b14*/ 	.word	0x000000ff
        /*0b18*/ 	.word	0x00028800
        /*0b1c*/ 	.short	0x010a
        /*0b1e*/ 	.byte	0x28
	.zero		1


	//   ....[23]....
        /*0b20*/ 	.word	0x00002160
        /*0b24*/ 	.word	0x00000059
        /*0b28*/ 	.word	0x00028830
        /*0b2c*/ 	.short	0x010a
        /*0b2e*/ 	.byte	0x3f
	.zero		1


	//   ....[24]....
        /*0b30*/ 	.word	0x000021a0
        /*0b34*/ 	.word	0x00000059
        /*0b38*/ 	.word	0x00028830
        /*0b3c*/ 	.short	0x010a
        /*0b3e*/ 	.byte	0x3f
	.zero		1


	//   ....[25]....
        /*0b40*/ 	.word	0x00002b20
        /*0b44*/ 	.word	0x000000ff
        /*0b48*/ 	.word	0x00000000
        /*0b4c*/ 	.short	0x0101
        /*0b4e*/ 	.byte	0x06
	.zero		1


	//   ....[26]....
        /*0b50*/ 	.word	0x00005d10
        /*0b54*/ 	.word	0x000000ff
        /*0b58*/ 	.word	0x00028830
        /*0b5c*/ 	.short	0x010a
        /*0b5e*/ 	.byte	0x06
	.zero		1


	//   ....[27]....
        /*0b60*/ 	.word	0x00005d50
        /*0b64*/ 	.word	0x000000ff
        /*0b68*/ 	.word	0x00028830
        /*0b6c*/ 	.short	0x010a
        /*0b6e*/ 	.byte	0x06
	.zero		1


	//   ....[28]....
        /*0b70*/ 	.word	0x000060d0
        /*0b74*/ 	.word	0x000000ff
        /*0b78*/ 	.word	0x00028850
        /*0b7c*/ 	.short	0x010a
        /*0b7e*/ 	.byte	0x06
	.zero		1


	//   ....[29]....
        /*0b80*/ 	.word	0x00006110
        /*0b84*/ 	.word	0x000000ff
        /*0b88*/ 	.word	0x00028850
        /*0b8c*/ 	.short	0x010a
        /*0b8e*/ 	.byte	0x06
	.zero		1


	//   ....[30]....
        /*0b90*/ 	.word	0x00006990
        /*0b94*/ 	.word	0x000000ff
        /*0b98*/ 	.word	0x00000000
        /*0b9c*/ 	.short	0x0101
        /*0b9e*/ 	.byte	0x06
	.zero		1


	//   ....[31]....
        /*0ba0*/ 	.word	0x00008ff0
        /*0ba4*/ 	.word	0x000000ff
        /*0ba8*/ 	.word	0x00000000
        /*0bac*/ 	.short	0x0101
        /*0bae*/ 	.byte	0x0a
	.zero		1


	//   ....[32]....
        /*0bb0*/ 	.word	0x00009940
        /*0bb4*/ 	.word	0x000000ff
        /*0bb8*/ 	.word	0x00028830
        /*0bbc*/ 	.short	0x010a
        /*0bbe*/ 	.byte	0x06
	.zero		1


	//   ....[33]....
        /*0bc0*/ 	.word	0x00009980
        /*0bc4*/ 	.word	0x000000ff
        /*0bc8*/ 	.word	0x00028830
        /*0bcc*/ 	.short	0x010a
        /*0bce*/ 	.byte	0x06
	.zero		1


	//   ....[34]....
        /*0bd0*/ 	.word	0x00009d00
        /*0bd4*/ 	.word	0x000000ff
        /*0bd8*/ 	.word	0x00028850
        /*0bdc*/ 	.short	0x010a
        /*0bde*/ 	.byte	0x06
	.zero		1


	//   ....[35]....
        /*0be0*/ 	.word	0x00009d40
        /*0be4*/ 	.word	0x000000ff
        /*0be8*/ 	.word	0x00028850
        /*0bec*/ 	.short	0x010a
        /*0bee*/ 	.byte	0x06
	.zero		1


	//   ....[36]....
        /*0bf0*/ 	.word	0x0000a5a0
        /*0bf4*/ 	.word	0x000000ff
        /*0bf8*/ 	.word	0x00000000
        /*0bfc*/ 	.short	0x0101
        /*0bfe*/ 	.byte	0x07
	.zero		1


	//   ....[37]....
        /*0c00*/ 	.word	0x0000bb10
        /*0c04*/ 	.word	0x000000ff
        /*0c08*/ 	.word	0x00000000
        /*0c0c*/ 	.short	0x0101
        /*0c0e*/ 	.byte	0x07
	.zero		1


	//   ....[38]....
        /*0c10*/ 	.word	0x0000c220
        /*0c14*/ 	.word	0x000000ff
        /*0c18*/ 	.word	0x00028830
        /*0c1c*/ 	.short	0x010a
        /*0c1e*/ 	.byte	0x06
	.zero		1


	//   ....[39]....
        /*0c20*/ 	.word	0x0000c260
        /*0c24*/ 	.word	0x000000ff
        /*0c28*/ 	.word	0x00028830
        /*0c2c*/ 	.short	0x010a
        /*0c2e*/ 	.byte	0x06
	.zero		1


	//   ....[40]....
        /*0c30*/ 	.word	0x0000c5b0
        /*0c34*/ 	.word	0x000000ff
        /*0c38*/ 	.word	0x00028850
        /*0c3c*/ 	.short	0x010a
        /*0c3e*/ 	.byte	0x06
	.zero		1


	//   ....[41]....
        /*0c40*/ 	.word	0x0000c5f0
        /*0c44*/ 	.word	0x000000ff
        /*0c48*/ 	.word	0x00028850
        /*0c4c*/ 	.short	0x010a
        /*0c4e*/ 	.byte	0x06
	.zero		1


	//   ....[42]....
        /*0c50*/ 	.word	0x0000ce60
        /*0c54*/ 	.word	0x000000ff
        /*0c58*/ 	.word	0x00000000
        /*0c5c*/ 	.short	0x0101
        /*0c5e*/ 	.byte	0x06
	.zero		1


	//   ....[43]....
        /*0c60*/ 	.word	0x0000f4c0
        /*0c64*/ 	.word	0x000000ff
        /*0c68*/ 	.word	0x00000000
        /*0c6c*/ 	.short	0x0101
        /*0c6e*/ 	.byte	0x07
	.zero		1


	//   ....[44]....
        /*0c70*/ 	.word	0x0000fac0
        /*0c74*/ 	.word	0x000000ff
        /*0c78*/ 	.word	0x00028850
        /*0c7c*/ 	.short	0x010a
        /*0c7e*/ 	.byte	0x05
	.zero		1


	//   ....[45]....
        /*0c80*/ 	.word	0x0000fb00
        /*0c84*/ 	.word	0x000000ff
        /*0c88*/ 	.word	0x00028850
        /*0c8c*/ 	.short	0x010a
        /*0c8e*/ 	.byte	0x05
	.zero		1


	//   ....[46]....
        /*0c90*/ 	.word	0x000100a0
        /*0c94*/ 	.word	0x000000ff
        /*0c98*/ 	.word	0x00000000
        /*0c9c*/ 	.short	0x0101
        /*0c9e*/ 	.byte	0x04
	.zero		1


	//   ....[47]....
        /*0ca0*/ 	.word	0x00011770
        /*0ca4*/ 	.word	0x00000015
        /*0ca8*/ 	.word	0x00000000
        /*0cac*/ 	.short	0x0101
        /*0cae*/ 	.byte	0x3f
	.zero		1


	//   ....[48]....
        /*0cb0*/ 	.word	0x00011c10
        /*0cb4*/ 	.word	0x00000015
        /*0cb8*/ 	.word	0x00000000
        /*0cbc*/ 	.short	0x0101
        /*0cbe*/ 	.byte	0x3f
	.zero		1


	//   ....[49]....
        /*0cc0*/ 	.word	0x00015940
        /*0cc4*/ 	.word	0x00000007
        /*0cc8*/ 	.word	0x00028840
        /*0ccc*/ 	.short	0x010a
        /*0cce*/ 	.byte	0x3f
	.zero		1


	//   ....[50]....
        /*0cd0*/ 	.word	0x000160a0
        /*0cd4*/ 	.word	0x00000007
        /*0cd8*/ 	.word	0x00028830
        /*0cdc*/ 	.short	0x0107
        /*0cde*/ 	.byte	0x3f
	.zero		1


	//   ....[51]....
        /*0ce0*/ 	.word	0x00016160
        /*0ce4*/ 	.word	0x00000007
        /*0ce8*/ 	.word	0x00028830
        /*0cec*/ 	.short	0x0101
        /*0cee*/ 	.byte	0x3f
	.zero		1


	//   ....[52]....
        /*0cf0*/ 	.word	0x00016c40
        /*0cf4*/ 	.word	0x00000016
        /*0cf8*/ 	.word	0x00028800
        /*0cfc*/ 	.short	0x0107
        /*0cfe*/ 	.byte	0x3f
	.zero		1


	//   ....[53]....
        /*0d00*/ 	.word	0x00016d50
        /*0d04*/ 	.word	0x00000016
        /*0d08*/ 	.word	0x00028800
        /*0d0c*/ 	.short	0x0101
        /*0d0e*/ 	.byte	0x3f
	.zero		1


	//   ....[54]....
        /*0d10*/ 	.word	0x00016d70
        /*0d14*/ 	.word	0x00000016
        /*0d18*/ 	.word	0x00028820
        /*0d1c*/ 	.short	0x010a
        /*0d1e*/ 	.byte	0x3f
	.zero		1


	//   ....[55]....
        /*0d20*/ 	.word	0x000170f0
        /*0d24*/ 	.word	0x00000006
        /*0d28*/ 	.word	0x00028840
        /*0d2c*/ 	.short	0x010a
        /*0d2e*/ 	.byte	0x3f
	.zero		1


	//   ....[56]....
        /*0d30*/ 	.word	0x000175f0
        /*0d34*/ 	.word	0x00000006
        /*0d38*/ 	.word	0x00028830
        /*0d3c*/ 	.short	0x0107
        /*0d3e*/ 	.byte	0x3f
	.zero		1


	//   ....[57]....
        /*0d40*/ 	.word	0x000176a0
        /*0d44*/ 	.word	0x00000006
        /*0d48*/ 	.word	0x00028830
        /*0d4c*/ 	.short	0x0101
        /*0d4e*/ 	.byte	0x3f
	.zero		1


	//   ....[58]....
        /*0d50*/ 	.word	0x00017710
        /*0d54*/ 	.word	0x00000006
        /*0d58*/ 	.word	0x00028860
        /*0d5c*/ 	.short	0x010a
        /*0d5e*/ 	.byte	0x3f
	.zero		1


	//   ....[59]....
        /*0d60*/ 	.word	0x00017ca0
        /*0d64*/ 	.word	0x00000006
        /*0d68*/ 	.word	0x00028850
        /*0d6c*/ 	.short	0x0107
        /*0d6e*/ 	.byte	0x3f
	.zero		1


	//   ....[60]....
        /*0d70*/ 	.word	0x00017dc0
        /*0d74*/ 	.word	0x00000006
        /*0d78*/ 	.word	0x00028850
        /*0d7c*/ 	.short	0x0101
        /*0d7e*/ 	.byte	0x3f
	.zero		1


	//   ....[61]....
        /*0d80*/ 	.word	0x00017fc0
        /*0d84*/ 	.word	0x00000000
        /*0d88*/ 	.word	0x00028860
        /*0d8c*/ 	.short	0x010a
        /*0d8e*/ 	.byte	0x3f
	.zero		1


	//   ....[62]....
        /*0d90*/ 	.word	0x000184f0
        /*0d94*/ 	.word	0x00000000
        /*0d98*/ 	.word	0x00028850
        /*0d9c*/ 	.short	0x0107
        /*0d9e*/ 	.byte	0x3f
	.zero		1


	//   ....[63]....
        /*0da0*/ 	.word	0x000185a0
        /*0da4*/ 	.word	0x00000000
        /*0da8*/ 	.word	0x00028850
        /*0dac*/ 	.short	0x0101
        /*0dae*/ 	.byte	0x3f
	.zero		1


	//   ....[64]....
        /*0db0*/ 	.word	0x000196f0
        /*0db4*/ 	.word	0x00000004
        /*0db8*/ 	.word	0x00028820
        /*0dbc*/ 	.short	0x010a
        /*0dbe*/ 	.byte	0x3f
	.zero		1


	//   ....[65]....
        /*0dc0*/ 	.word	0x00019890
        /*0dc4*/ 	.word	0x00000005
        /*0dc8*/ 	.word	0x00028840
        /*0dcc*/ 	.short	0x010a
        /*0dce*/ 	.byte	0x3f
	.zero		1


	//   ....[66]....
        /*0dd0*/ 	.word	0x00019930
        /*0dd4*/ 	.word	0x00000019
        /*0dd8*/ 	.word	0x00028840
        /*0ddc*/ 	.short	0x010a
        /*0dde*/ 	.byte	0x3f
	.zero		1


	//   ....[67]....
        /*0de0*/ 	.word	0x00019970
        /*0de4*/ 	.word	0x00000005
        /*0de8*/ 	.word	0x00028860
        /*0dec*/ 	.short	0x010a
        /*0dee*/ 	.byte	0x3f
	.zero		1


	//   ....[68]....
        /*0df0*/ 	.word	0x000199b0
        /*0df4*/ 	.word	0x00000019
        /*0df8*/ 	.word	0x00028860
        /*0dfc*/ 	.short	0x010a
        /*0dfe*/ 	.byte	0x3f
	.zero		1


	//   ....[69]....
        /*0e00*/ 	.word	0x00019a20
        /*0e04*/ 	.word	0x00000003
        /*0e08*/ 	.word	0x00028800
        /*0e0c*/ 	.short	0x010a
        /*0e0e*/ 	.byte	0x3f
	.zero		1


	//   ....[70]....
        /*0e10*/ 	.word	0x00019a70
        /*0e14*/ 	.word	0x00000059
        /*0e18*/ 	.word	0x00028830
        /*0e1c*/ 	.short	0x010a
        /*0e1e*/ 	.byte	0x3f
	.zero		1


	//   ....[71]....
        /*0e20*/ 	.word	0x00019ad0
        /*0e24*/ 	.word	0x00000007
        /*0e28*/ 	.word	0x00028830
        /*0e2c*/ 	.short	0x010a
        /*0e2e*/ 	.byte	0x3f
	.zero		1


	//   ....[72]....
        /*0e30*/ 	.word	0x00019b30
        /*0e34*/ 	.word	0x00000007
        /*0e38*/ 	.word	0x00028850
        /*0e3c*/ 	.short	0x010a
        /*0e3e*/ 	.byte	0x3f
	.zero		1


	//   ....[73]....
        /*0e40*/ 	.word	0x00019b90
        /*0e44*/ 	.word	0x00000007
        /*0e48*/ 	.word	0x00028830
        /*0e4c*/ 	.short	0x010a
        /*0e4e*/ 	.byte	0x3f
	.zero		1


	//   ....[74]....
        /*0e50*/ 	.word	0x00019bf0
        /*0e54*/ 	.word	0x00000007
        /*0e58*/ 	.word	0x00028850
        /*0e5c*/ 	.short	0x010a
        /*0e5e*/ 	.byte	0x3f
	.zero		1


	//   ....[75]....
        /*0e60*/ 	.word	0x00019c50
        /*0e64*/ 	.word	0x00000007
        /*0e68*/ 	.word	0x00028830
        /*0e6c*/ 	.short	0x010a
        /*0e6e*/ 	.byte	0x3f
	.zero		1


	//   ....[76]....
        /*0e70*/ 	.word	0x00019cb0
        /*0e74*/ 	.word	0x00000007
        /*0e78*/ 	.word	0x00028850
        /*0e7c*/ 	.short	0x010a
        /*0e7e*/ 	.byte	0x3f
	.zero		1


	//   ....[77]....
        /*0e80*/ 	.word	0x00019d10
        /*0e84*/ 	.word	0x00000004
        /*0e88*/ 	.word	0x00028850
        /*0e8c*/ 	.short	0x010a
        /*0e8e*/ 	.byte	0x3f
	.zero		1


	//   ....[78]....
        /*0e90*/ 	.word	0x00019e30
        /*0e94*/ 	.word	0x00000007
        /*0e98*/ 	.word	0x00028840
        /*0e9c*/ 	.short	0x010a
        /*0e9e*/ 	.byte	0x3f
	.zero		1


	//   ....[79]....
        /*0ea0*/ 	.word	0x0001b3b0
        /*0ea4*/ 	.word	0x00000016
        /*0ea8*/ 	.word	0x00028820
        /*0eac*/ 	.short	0x010a
        /*0eae*/ 	.byte	0x3f
	.zero		1


	//   ....[80]....
        /*0eb0*/ 	.word	0x0001b400
        /*0eb4*/ 	.word	0x00000006
        /*0eb8*/ 	.word	0x00028840
        /*0ebc*/ 	.short	0x010a
        /*0ebe*/ 	.byte	0x3f
	.zero		1


	//   ....[81]....
        /*0ec0*/ 	.word	0x0001bd80
        /*0ec4*/ 	.word	0x00000006
        /*0ec8*/ 	.word	0x00028860
        /*0ecc*/ 	.short	0x010a
        /*0ece*/ 	.byte	0x3f
	.zero		1


	//   ....[82]....
        /*0ed0*/ 	.word	0x0001c7f0
        /*0ed4*/ 	.word	0x00000000
        /*0ed8*/ 	.word	0x00028860
        /*0edc*/ 	.short	0x010a
        /*0ede*/ 	.byte	0x3f
	.zero		1


	//   ....[83]....
        /*0ee0*/ 	.word	0x0001dc10
        /*0ee4*/ 	.word	0x00000004
        /*0ee8*/ 	.word	0x00028820
        /*0eec*/ 	.short	0x010a
        /*0eee*/ 	.byte	0x3f
	.zero		1


	//   ....[84]....
        /*0ef0*/ 	.word	0x0001ddb0
        /*0ef4*/ 	.word	0x00000005
        /*0ef8*/ 	.word	0x00028840
        /*0efc*/ 	.short	0x010a
        /*0efe*/ 	.byte	0x3f
	.zero		1


	//   ....[85]....
        /*0f00*/ 	.word	0x0001de00
        /*0f04*/ 	.word	0x00000019
        /*0f08*/ 	.word	0x00028840
        /*0f0c*/ 	.short	0x010a
        /*0f0e*/ 	.byte	0x3f
	.zero		1


	//   ....[86]....
        /*0f10*/ 	.word	0x0001de50
        /*0f14*/ 	.word	0x00000005
        /*0f18*/ 	.word	0x00028860
        /*0f1c*/ 	.short	0x010a
        /*0f1e*/ 	.byte	0x3f
	.zero		1


	//----- nvinfo : EIATTR_NUM_MBARRIERS
	.align		4
.L_202:
        /*0f20*/ 	.byte	0x03, 0x38
        /*0f22*/ 	.short	0x0016


	//----- nvinfo : EIATTR_EXIT_INSTR_OFFSETS
	.align		4
        /*0f24*/ 	.byte	0x04, 0x1c
        /*0f26*/ 	.short	(.L_204 - .L_203)


	//   ....[0]....
.L_203:
        /*0f28*/ 	.word	0x000009c0


	//   ....[1]....
        /*0f2c*/ 	.word	0x00013370


	//   ....[2]....
        /*0f30*/ 	.word	0x00019a00


	//----- nvinfo : EIATTR_MAX_THREADS
	.align		4
.L_204:
        /*0f34*/ 	.byte	0x04, 0x05
        /*0f36*/ 	.short	(.L_206 - .L_205)
.L_205:
        /*0f38*/ 	.word	0x00000180
        /*0f3c*/ 	.word	0x00000001
        /*0f40*/ 	.word	0x00000001


	//----- nvinfo : EIATTR_CRS_STACK_SIZE
	.align		4
.L_206:
        /*0f44*/ 	.byte	0x04, 0x1e
        /*0f46*/ 	.short	(.L_208 - .L_207)
.L_207:
        /*0f48*/ 	.word	0x00000000


	//----- nvinfo : EIATTR_CBANK_PARAM_SIZE
	.align		4
.L_208:
        /*0f4c*/ 	.byte	0x03, 0x19
        /*0f4e*/ 	.short	0x0af0


	//----- nvinfo : EIATTR_PARAM_CBANK
	.align		4
        /*0f50*/ 	.byte	0x04, 0x0a
        /*0f52*/ 	.short	(.L_210 - .L_209)
	.align		4
.L_209:
        /*0f54*/ 	.word	index@(.nv.constant0._ZN7cutlass13device_kernelIN5flash11enable_sm90INS1_16FlashAttnFwdSm90INS1_25CollectiveMainloopFwdSm90ILi2EN4cute5tupleIJNS5_1CILi1EEES8_S8_EEENS6_IJNS7_ILi128EEESA_SA_EEELi128ENS_10bfloat16_tEfNS_4arch4Sm90ELb0ELb1ELb1ELb1ELb1ELb0ELb0ELb1ELb1ELb1ELb1ELb0EEENS1_21CollectiveEpilogueFwdISB_S9_SC_SE_Li256ELb1ELb1ELb1ELb0EEENS1_36VarlenDynamicPersistentTileSchedulerILi128ELi128ELi256ELi128ELb1ELb1ELb1ELb1ELb0ELb1EEEEEEEEEvNT_6ParamsE)
        /*0f58*/ 	.short	0x0210
        /*0f5a*/ 	.short	0x0af0


	//----- nvinfo : EIATTR_SW_WAR
	.align		4
.L_210:
        /*0f5c*/ 	.byte	0x04, 0x36
        /*0f5e*/ 	.short	(.L_212 - .L_211)
.L_211:
        /*0f60*/ 	.word	0x00000008
.L_212:


//--------------------- .nv.info._ZN7cutlass13device_kernelIN5flash11enable_sm90INS1_16FlashAttnFwdSm90INS1_25CollectiveMainloopFwdSm90ILi2EN4cute5tupleIJNS5_1CILi1EEES8_S8_EEENS6_IJNS7_ILi128EEESA_SA_EEELi128ENS_10bfloat16_tEfNS_4arch4Sm90ELb0ELb1ELb1ELb1ELb1ELb1ELb0ELb1ELb1ELb1ELb1ELb0EEENS1_21CollectiveEpilogueFwdISB_S9_SC_SE_Li256ELb1ELb1ELb1ELb0EEENS1_36VarlenDynamicPersistentTileSchedulerILi128ELi128ELi256ELi128ELb1ELb1ELb1ELb1ELb0ELb1EEEEEEEEEvNT_6ParamsE --------------------------
	.section	.nv.info._ZN7cutlass13device_kernelIN5flash11enable_sm90INS1_16FlashAttnFwdSm90INS1_25CollectiveMainloopFwdSm90ILi2EN4cute5tupleIJNS5_1CILi1EEES8_S8_EEENS6_IJNS7_ILi128EEESA_SA_EEELi128ENS_10bfloat16_tEfNS_4arch4Sm90ELb0ELb1ELb1ELb1ELb1ELb1ELb0ELb1ELb1ELb1ELb1ELb0EEENS1_21CollectiveEpilogueFwdISB_S9_SC_SE_Li256ELb1ELb1ELb1ELb0EEENS1_36VarlenDynamicPersistentTileSchedulerILi128ELi128ELi256ELi128ELb1ELb1ELb1ELb1ELb0ELb1EEEEEEEEEvNT_6ParamsE,"",@"SHT_CUDA_INFO"
	.sectionflags	@""
	.align	4


	//----- nvinfo : EIATTR_CUDA_API_VERSION
	.align		4
        /*0000*/ 	.byte	0x04, 0x37
        /*0002*/ 	.short	(.L_214 - .L_213)
.L_213:
        /*0004*/ 	.word	0x00000082


	//----- nvinfo : EIATTR_KPARAM_INFO
	.align		4
.L_214:
        /*0008*/ 	.byte	0x04, 0x17
        /*000a*/ 	.short	(.L_216 - .L_215)
.L_215:
        /*000c*/ 	.word	0x00000000
        /*0010*/ 	.short	0x0000
        /*0012*/ 	.short	0x0070
        /*0014*/ 	.byte	0x00, 0xf0, 0x01, 0x2a


	//----- nvinfo : EIATTR_SPARSE_MMA_MASK
	.align		4
.L_216:
        /*0018*/ 	.byte	0x03, 0x50
        /*001a*/ 	.short	0x0000


	//----- nvinfo : EIATTR_MAXREG_COUNT
	.align		4
        /*001c*/ 	.byte	0x03, 0x1b
        /*001e*/ 	.short	0x00a8


	//----- nvinfo : EIATTR_NUM_BARRIERS
	.align		4
        /*0020*/ 	.byte	0x02, 0x4c
        /*0022*/ 	.byte	0x10
	.zero		1


	//----- nvinfo : EIATTR_EXTERNS
	.align		4
        /*0024*/ 	.byte	0x04, 0x0f
        /*0026*/ 	.short	(.L_218 - .L_217)


	//   ....[0]....
	.align		4
.L_217:
        /*0028*/ 	.word	index@(__assertfail)


	//----- nvinfo : EIATTR_ANNOTATIONS
	.align		4
.L_218:
        /*002c*/ 	.byte	0x04, 0x55
        /*002e*/ 	.short	(.L_220 - .L_219)


	//   ....[0]....
.L_219:
        /* <DEDUP_REMOVED lines=21> */


	//----- nvinfo : EIATTR_MERCURY_ISA_VERSION
	.align		4
.L_220:
        /*0170*/ 	.byte	0x03, 0x5f
        /*0172*/ 	.short	0x0101


	//----- nvinfo : EIATTR_UNUSED_LOAD_BYTE_OFFSET
	.align		4
        /*0174*/ 	.byte	0x04, 0x44
        /*0176*/ 	.short	(.L_222 - .L_221)


	//   ....[0]....
.L_221:
        /*0178*/ 	.word	0x00000a60
        /*017c*/ 	.word	0x0000fff0


	//   ....[1]....
        /*0180*/ 	.word	0x0001dcd0
        /*0184*/ 	.word	0x0000fff0


	//----- nvinfo : EIATTR_INT_WARP_WIDE_INSTR_OFFSETS
	.align		4
.L_222:
        /*0188*/ 	.byte	0x04, 0x31
        /*018a*/ 	.short	(.L_224 - .L_223)


	//   ....[0]....
.L_223:
        /*018c*/ 	.word	0x00000130


	//   ....[1]....
        /*0190*/ 	.word	0x00000170


	//   ....[2]....
        /*0194*/ 	.word	0x000001e0


	//   ....[3]....
        /*0198*/ 	.word	0x00024230


	//   ....[4]....
        /*019c*/ 	.word	0x000242c0


	//   ....[5]....
        /*01a0*/ 	.word	0x00027120


	//   ....[6]....
        /*01a4*/ 	.word	0x000271b0


	//----- nvinfo : EIATTR_COOP_GROUP_MASK_REGIDS
	.align		4
.L_224:
        /*01a8*/ 	.byte	0x04, 0x29
        /*01aa*/ 	.short	(.L_226 - .L_225)


	//   ....[0]....
.L_225:
        /*01ac*/ 	.word	0xffffffff


	//   ....[1]....
        /*01b0*/ 	.word	0xffffffff


	//   ....[2]....
        /*01b4*/ 	.word	0xffffffff


	//   ....[3]....
        /*01b8*/ 	.word	0xffffffff


	//   ....[4]....
        /*01bc*/ 	.word	0xffffffff


	//   ....[5]....
        /*01c0*/ 	.word	0xffffffff


	//   ....[6]....
        /*01c4*/ 	.word	0xffffffff


	//   ....[7]....
        /*01c8*/ 	.word	0xffffffff


	//   ....[8]....
        /*01cc*/ 	.word	0xffffffff


	//   ....[9]....
        /*01d0*/ 	.word	0xffffffff


	//   ....[10]....
        /*01d4*/ 	.word	0xffffffff


	//   ....[11]....
        /*01d8*/ 	.word	0xffffffff


	//   ....[12]....
        /*01dc*/ 	.word	0xffffffff


	//   ....[13]....
        /*01e0*/ 	.word	0xffffffff


	//   ....[14]....
        /*01e4*/ 	.word	0xffffffff


	//   ....[15]....
        /*01e8*/ 	.word	0xffffffff


	//   ....[16]....
        /*01ec*/ 	.word	0xffffffff


	//   ....[17]....
        /*01f0*/ 	.word	0xffffffff


	//   ....[18]....
        /*01f4*/ 	.word	0xffffffff


	//   ....[19]....
        /*01f8*/ 	.word	0xffffffff


	//   ....[20]....
        /*01fc*/ 	.word	0xffffffff


	//   ....[21]....
        /*0200*/ 	.word	0xffffffff


	//   ....[22]....
        /*0204*/ 	.word	0xffffffff


	//   ....[23]....
        /*0208*/ 	.word	0xffffffff


	//   ....[24]....
        /*020c*/ 	.word	0xffffffff


	//   ....[25]....
        /*0210*/ 	.word	0xffffffff


	//   ....[26]....
        /*0214*/ 	.word	0xffffffff


	//   ....[27]....
        /*0218*/ 	.word	0xffffffff


	//   ....[28]....
        /*021c*/ 	.word	0xffffffff


	//   ....[29]....
        /*0220*/ 	.word	0xffffffff


	//   ....[30]....
        /*0224*/ 	.word	0xffffffff


	//   ....[31]....
        /*0228*/ 	.word	0xffffffff


	//   ....[32]....
        /*022c*/ 	.word	0xffffffff


	//   ....[33]....
        /*0230*/ 	.word	0xffffffff


	//   ....[34]....
        /*0234*/ 	.word	0xffffffff


	//   ....[35]....
        /*0238*/ 	.word	0xffffffff


	//   ....[36]....
        /*023c*/ 	.word	0xffffffff


	//   ....[37]....
        /*0240*/ 	.word	0xffffffff


	//   ....[38]....
        /*0244*/ 	.word	0xffffffff


	//   ....[39]....
        /*0248*/ 	.word	0xffffffff


	//   ....[40]....
        /*024c*/ 	.word	0xffffffff


	//   ....[41]....
        /*0250*/ 	.word	0xffffffff


	//   ....[42]....
        /*0254*/ 	.word	0xffffffff


	//   ....[43]....
        /*0258*/ 	.word	0xffffffff


	//   ....[44]....
        /*025c*/ 	.word	0xffffffff


	//   ....[45]....
        /*0260*/ 	.word	0xffffffff


	//   ....[46]....
        /*0264*/ 	.word	0xffffffff


	//   ....[47]....
        /*0268*/ 	.word	0xffffffff


	//   ....[48]....
        /*026c*/ 	.word	0xffffffff


	//   ....[49]....
        /*0270*/ 	.word	0xffffffff


	//   ....[50]....
        /*0274*/ 	.word	0xffffffff


	//   ....[51]....
        /*0278*/ 	.word	0xffffffff


	//   ....[52]....
        /*027c*/ 	.word	0xffffffff


	//   ....[53]....
        /*0280*/ 	.word	0xffffffff


	//   ....[54]....
        /*0284*/ 	.word	0xffffffff


	//   ....[55]....
        /*0288*/ 	.word	0xffffffff


	//   ....[56]....
        /*028c*/ 	.word	0xffffffff


	//   ....[57]....
        /*0290*/ 	.word	0xffffffff


	//   ....[58]....
        /*0294*/ 	.word	0xffffffff


	//   ....[59]....
        /*0298*/ 	.word	0xffffffff


	//   ....[60]....
        /*029c*/ 	.word	0xffffffff


	//   ....[61]....
        /*02a0*/ 	.word	0xffffffff


	//   ....[62]....
        /*02a4*/ 	.word	0xffffffff


	//   ....[63]....
        /*02a8*/ 	.word	0xffffffff


	//   ....[64]....
        /*02ac*/ 	.word	0xffffffff


	//   ....[65]....
        /*02b0*/ 	.word	0xffffffff


	//   ....[66]....
        /*02b4*/ 	.word	0xffffffff


	//   ....[67]....
        /*02b8*/ 	.word	0xffffffff


	//   ....[68]....
        /*02bc*/ 	.word	0xffffffff


	//   ....[69]....
        /*02c0*/ 	.word	0xffffffff


	//   ....[70]....
        /*02c4*/ 	.word	0xffffffff


	//   ....[71]....
        /*02c8*/ 	.word	0xffffffff


	//   ....[72]....
        /*02cc*/ 	.word	0xffffffff


	//   ....[73]....
        /*02d0*/ 	.word	0xffffffff


	//   ....[74]....
        /*02d4*/ 	.word	0xffffffff


	//   ....[75]....
        /*02d8*/ 	.word	0xffffffff


	//   ....[76]....
        /*02dc*/ 	.word	0xffffffff


	//   ....[77]....
        /*02e0*/ 	.word	0xffffffff


	//   ....[78]....
        /*02e4*/ 	.word	0xffffffff


	//   ....[79]....
        /*02e8*/ 	.word	0xffffffff


	//   ....[80]....
        /*02ec*/ 	.word	0xffffffff


	//   ....[81]....
        /*02f0*/ 	.word	0xffffffff


	//   ....[82]....
        /*02f4*/ 	.word	0xffffffff


	//   ....[83]....
        /*02f8*/ 	.word	0xffffffff


	//   ....[84]....
        /*02fc*/ 	.word	0xffffffff


	//   ....[85]....
        /*0300*/ 	.word	0xffffffff


	//   ....[86]....
        /*0304*/ 	.word	0xffffffff


	//   ....[87]....
        /*0308*/ 	.word	0xffffffff


	//   ....[88]....
        /*030c*/ 	.word	0xffffffff


	//   ....[89]....
        /*0310*/ 	.word	0xffffffff


	//   ....[90]....
        /*0314*/ 	.word	0xffffffff


	//   ....[91]....
        /*0318*/ 	.word	0xffffffff


	//   ....[92]....
        /*031c*/ 	.word	0xffffffff


	//   ....[93]....
        /*0320*/ 	.word	0xffffffff


	//   ....[94]....
        /*0324*/ 	.word	0xffffffff


	//   ....[95]....
        /*0328*/ 	.word	0xffffffff


	//   ....[96]....
        /*032c*/ 	.word	0xffffffff


	//   ....[97]....
        /*0330*/ 	.word	0xffffffff


	//   ....[98]....
        /*0334*/ 	.word	0xffffffff


	//   ....[99]....
        /*0338*/ 	.word	0xffffffff


	//   ....[100]....
        /*033c*/ 	.word	0xffffffff


	//   ....[101]....
        /*0340*/ 	.word	0xffffffff


	//   ....[102]....
        /*0344*/ 	.word	0xffffffff


	//   ....[103]....
        /*0348*/ 	.word	0xffffffff


	//   ....[104]....
        /*034c*/ 	.word	0xffffffff


	//   ....[105]....
        /*0350*/ 	.word	0xffffffff


	//   ....[106]....
        /*0354*/ 	.word	0xffffffff


	//   ....[107]....
        /*0358*/ 	.word	0xffffffff


	//   ....[108]....
        /*035c*/ 	.word	0xffffffff


	//   ....[109]....
        /*0360*/ 	.word	0xffffffff


	//   ....[110]....
        /*0364*/ 	.word	0xffffffff


	//   ....[111]....
        /*0368*/ 	.word	0xffffffff


	//   ....[112]....
        /*036c*/ 	.word	0xffffffff


	//   ....[113]....
        /*0370*/ 	.word	0xffffffff


	//   ....[114]....
        /*0374*/ 	.word	0xffffffff


	//   ....[115]....
        /*0378*/ 	.word	0xffffffff


	//   ....[116]....
        /*037c*/ 	.word	0xffffffff


	//   ....[117]....
        /*0380*/ 	.word	0xffffffff


	//   ....[118]....
        /*0384*/ 	.word	0xffffffff


	//   ....[119]....
        /*0388*/ 	.word	0xffffffff


	//   ....[120]....
        /*038c*/ 	.word	0xffffffff


	//   ....[121]....
        /*0390*/ 	.word	0xffffffff


	//   ....[122]....
        /*0394*/ 	.word	0xffffffff


	//   ....[123]....
        /*0398*/ 	.word	0xffffffff


	//   ....[124]....
        /*039c*/ 	.word	0xffffffff


	//   ....[125]....
        /*03a0*/ 	.word	0xffffffff


	//   ....[126]....
        /*03a4*/ 	.word	0xffffffff


	//   ....[127]....
        /*03a8*/ 	.word	0xffffffff


	//   ....[128]....
        /*03ac*/ 	.word	0xffffffff


	//   ....[129]....
        /*03b0*/ 	.word	0xffffffff


	//   ....[130]....
        /*03b4*/ 	.word	0xffffffff


	//   ....[131]....
        /*03b8*/ 	.word	0xffffffff


	//   ....[132]....
        /*03bc*/ 	.word	0xffffffff


	//   ....[133]....
        /*03c0*/ 	.word	0xffffffff


	//   ....[134]....
        /*03c4*/ 	.word	0xffffffff


	//   ....[135]....
        /*03c8*/ 	.word	0xffffffff


	//   ....[136]....
        /*03cc*/ 	.word	0xffffffff


	//   ....[137]....
        /*03d0*/ 	.word	0xffffffff


	//   ....[138]....
        /*03d4*/ 	.word	0xffffffff


	//   ....[139]....
        /*03d8*/ 	.word	0xffffffff


	//   ....[140]....
        /*03dc*/ 	.word	0xffffffff


	//   ....[141]....
        /*03e0*/ 	.word	0xffffffff


	//   ....[142]....
        /*03e4*/ 	.word	0xffffffff


	//   ....[143]....
        /*03e8*/ 	.word	0xffffffff


	//   ....[144]....
        /*03ec*/ 	.word	0xffffffff


	//   ....[145]....
        /*03f0*/ 	.word	0xffffffff


	//   ....[146]....
        /*03f4*/ 	.word	0xffffffff


	//   ....[147]....
        /*03f8*/ 	.word	0xffffffff


	//   ....[148]....
        /*03fc*/ 	.word	0xffffffff


	//   ....[149]....
        /*0400*/ 	.word	0xffffffff


	//   ....[150]....
        /*0404*/ 	.word	0xffffffff


	//   ....[151]....
        /*0408*/ 	.word	0xffffffff


	//   ....[152]....
        /*040c*/ 	.word	0xffffffff


	//   ....[153]....
        /*0410*/ 	.word	0xffffffff


	//   ....[154]....
        /*0414*/ 	.word	0xffffffff


	//   ....[155]....
        /*0418*/ 	.word	0xffffffff


	//   ....[156]....
        /*041c*/ 	.word	0xffffffff


	//   ....[157]....
        /*0420*/ 	.word	0xffffffff


	//   ....[158]....
        /*0424*/ 	.word	0xffffffff


	//   ....[159]....
        /*0428*/ 	.word	0xffffffff


	//   ....[160]....
        /*042c*/ 	.word	0xffffffff


	//   ....[161]....
        /*0430*/ 	.word	0xffffffff


	//   ....[162]....
        /*0434*/ 	.word	0xffffffff


	//   ....[163]....
        /*0438*/ 	.word	0xffffffff


	//   ....[164]....
        /*043c*/ 	.word	0xffffffff


	//   ....[165]....
        /*0440*/ 	.word	0xffffffff


	//   ....[166]....
        /*0444*/ 	.word	0xffffffff


	//   ....[167]....
        /*0448*/ 	.word	0xffffffff


	//   ....[168]....
        /*044c*/ 	.word	0xffffffff


	//   ....[169]....
        /*0450*/ 	.word	0xffffffff


	//   ....[170]....
        /*0454*/ 	.word	0xffffffff


	//   ....[171]....
        /*0458*/ 	.word	0xffffffff


	//   ....[172]....
        /*045c*/ 	.word	0xffffffff


	//   ....[173]....
        /*0460*/ 	.word	0xffffffff


	//   ....[174]....
        /*0464*/ 	.word	0xffffffff


	//   ....[175]....
        /*0468*/ 	.word	0xffffffff


	//   ....[176]....
        /*046c*/ 	.word	0xffffffff


	//   ....[177]....
        /*0470*/ 	.word	0xffffffff


	//   ....[178]....
        /*0474*/ 	.word	0xffffffff


	//   ....[179]....
        /*0478*/ 	.word	0xffffffff


	//   ....[180]....
        /*047c*/ 	.word	0xffffffff


	//   ....[181]....
        /*0480*/ 	.word	0xffffffff


	//   ....[182]....
        /*0484*/ 	.word	0xffffffff


	//   ....[183]....
        /*0488*/ 	.word	0xffffffff


	//   ....[184]....
        /*048c*/ 	.word	0xffffffff


	//   ....[185]....
        /*0490*/ 	.word	0xffffffff


	//   ....[186]....
        /*0494*/ 	.word	0xffffffff


	//   ....[187]....
        /*0498*/ 	.word	0xffffffff


	//   ....[188]....
        /*049c*/ 	.word	0xffffffff


	//   ....[189]....
        /*04a0*/ 	.word	0xffffffff


	//   ....[190]....
        /*04a4*/ 	.word	0xffffffff


	//   ....[191]....
        /*04a8*/ 	.word	0xffffffff


	//   ....[192]....
        /*04ac*/ 	.word	0xffffffff


	//   ....[193]....
        /*04b0*/ 	.word	0xffffffff


	//   ....[194]....
        /*04b4*/ 	.word	0xffffffff


	//   ....[195]....
        /*04b8*/ 	.word	0xffffffff


	//   ....[196]....
        /*04bc*/ 	.word	0xffffffff


	//   ....[197]....
        /*04c0*/ 	.word	0xffffffff


	//   ....[198]....
        /*04c4*/ 	.word	0xffffffff


	//   ....[199]....
        /*04c8*/ 	.word	0xffffffff


	//   ....[200]....
        /*04cc*/ 	.word	0xffffffff


	//   ....[201]....
        /*04d0*/ 	.word	0xffffffff


	//   ....[202]....
        /*04d4*/ 	.word	0xffffffff


	//   ....[203]....
        /*04d8*/ 	.word	0xffffffff


	//   ....[204]....
        /*04dc*/ 	.word	0xffffffff


	//   ....[205]....
        /*04e0*/ 	.word	0xffffffff


	//   ....[206]....
        /*04e4*/ 	.word	0xffffffff


	//   ....[207]....
        /*04e8*/ 	.word	0xffffffff


	//   ....[208]....
        /*04ec*/ 	.word	0xffffffff


	//   ....[209]....
        /*04f0*/ 	.word	0xffffffff


	//   ....[210]....
        /*04f4*/ 	.word	0xffffffff


	//   ....[211]....
        /*04f8*/ 	.word	0xffffffff


	//   ....[212]....
        /*04fc*/ 	.word	0xffffffff


	//   ....[213]....
        /*0500*/ 	.word	0xffffffff


	//   ....[214]....
        /*0504*/ 	.word	0xffffffff


	//   ....[215]....
        /*0508*/ 	.word	0xffffffff


	//   ....[216]....
        /*050c*/ 	.word	0xffffffff


	//   ....[217]....
        /*0510*/ 	.word	0xffffffff


	//   ....[218]....
        /*0514*/ 	.word	0xffffffff


	//   ....[219]....
        /*0518*/ 	.word	0xffffffff


	//   ....[220]....
        /*051c*/ 	.word	0xffffffff


	//   ....[221]....
        /*0520*/ 	.word	0xffffffff


	//   ....[222]....
        /*0524*/ 	.word	0xffffffff


	//   ....[223]....
        /*0528*/ 	.word	0xffffffff


	//   ....[224]....
        /*052c*/ 	.word	0xffffffff


	//   ....[225]....
        /*0530*/ 	.word	0xffffffff


	//   ....[226]....
        /*0534*/ 	.word	0xffffffff


	//   ....[227]....
        /*0538*/ 	.word	0xffffffff


	//   ....[228]....
        /*053c*/ 	.word	0xffffffff


	//   ....[229]....
        /*0540*/ 	.word	0xffffffff


	//   ....[230]....
        /*0544*/ 	.word	0xffffffff


	//   ....[231]....
        /*0548*/ 	.word	0xffffffff


	//   ....[232]....
        /*054c*/ 	.word	0xffffffff


	//   ....[233]....
        /*0550*/ 	.word	0xffffffff


	//   ....[234]....
        /*0554*/ 	.word	0xffffffff


	//   ....[235]....
        /*0558*/ 	.word	0xffffffff


	//   ....[236]....
        /*055c*/ 	.word	0xffffffff


	//   ....[237]....
        /*0560*/ 	.word	0xffffffff


	//   ....[238]....
        /*0564*/ 	.word	0xffffffff


	//   ....[239]....
        /*0568*/ 	.word	0x0500000f


	//   ....[240]....
        /*056c*/ 	.word	0x0500000f


	//   ....[241]....
        /*0570*/ 	.word	0x0500000f


	//   ....[242]....
        /*0574*/ 	.word	0x0500000f


	//   ....[243]....
        /*0578*/ 	.word	0x0500000f


	//   ....[244]....
        /*057c*/ 	.word	0x0500000f


	//   ....[245]....
        /*0580*/ 	.word	0x0500000f


	//   ....[246]....
        /*0584*/ 	.word	0x0500000f


	//   ....[247]....
        /*0588*/ 	.word	0x0500000f


	//   ....[248]....
        /*058c*/ 	.word	0x0500000f


	//   ....[249]....
        /*0590*/ 	.word	0x0500000f


	//   ....[250]....
        /*0594*/ 	.word	0x0500000f


	//   ....[251]....
        /*0598*/ 	.word	0x0500000f


	//   ....[252]....
        /*059c*/ 	.word	0x0500000f


	//   ....[253]....
        /*05a0*/ 	.word	0x0500000f


	//   ....[254]....
        /*05a4*/ 	.word	0x0500000f


	//   ....[255]....
        /*05a8*/ 	.word	0x0500000f


	//   ....[0]....
        /*05ac*/ 	.word	0x0500000f


	//   ....[1]....
        /*05b0*/ 	.word	0x0500000f


	//   ....[2]....
        /*05b4*/ 	.word	0x0500000f


	//   ....[3]....
        /*05b8*/ 	.word	0x0500000f


	//   ....[4]....
        /*05bc*/ 	.word	0x0500000f


	//   ....[5]....
        /*05c0*/ 	.word	0x0500000f


	//   ....[6]....
        /*05c4*/ 	.word	0x0500000f


	//   ....[7]....
        /*05c8*/ 	.word	0x0500000f


	//   ....[8]....
        /*05cc*/ 	.word	0x0500000f


	//   ....[9]....
        /*05d0*/ 	.word	0x0500000f


	//   ....[10]....
        /*05d4*/ 	.word	0x0500000f


	//   ....[11]....
        /*05d8*/ 	.word	0x0500000f


	//   ....[12]....
        /*05dc*/ 	.word	0x0500000f


	//   ....[13]....
        /*05e0*/ 	.word	0x0500000f


	//   ....[14]....
        /*05e4*/ 	.word	0x0500000f


	//   ....[15]....
        /*05e8*/ 	.word	0x0500000f


	//   ....[16]....
        /*05ec*/ 	.word	0x0500000f


	//   ....[17]....
        /*05f0*/ 	.word	0x0500000f


	//   ....[18]....
        /*05f4*/ 	.word	0x0500000f


	//   ....[19]....
        /*05f8*/ 	.word	0x0500000f


	//   ....[20]....
        /*05fc*/ 	.word	0x0500000f


	//   ....[21]....
        /*0600*/ 	.word	0x0500000f


	//   ....[22]....
        /*0604*/ 	.word	0x0500000f


	//   ....[23]....
        /*0608*/ 	.word	0x0500000f


	//   ....[24]....
        /*060c*/ 	.word	0x0500000f


	//   ....[25]....
        /*0610*/ 	.word	0x0500000f


	//   ....[26]....
        /*0614*/ 	.word	0x0500000f


	//   ....[27]....
        /*0618*/ 	.word	0x0500000f


	//   ....[28]....
        /*061c*/ 	.word	0x0500000f


	//   ....[29]....
        /*0620*/ 	.word	0x0500000f


	//   ....[30]....
        /*0624*/ 	.word	0x0500000f


	//   ....[31]....
        /*0628*/ 	.word	0x0500000f


	//   ....[32]....
        /*062c*/ 	.word	0x0500000f


	//   ....[33]....
        /*0630*/ 	.word	0x0500000f


	//   ....[34]....
        /*0634*/ 	.word	0x0500000f


	//   ....[35]....
        /*0638*/ 	.word	0x0500000f


	//   ....[36]....
        /*063c*/ 	.word	0x0500000f


	//   ....[37]....
        /*0640*/ 	.word	0x0500000f


	//   ....[38]....
        /*0644*/ 	.word	0x0500000f


	//   ....[39]....
        /*0648*/ 	.word	0x0500000f


	//   ....[40]....
        /*064c*/ 	.word	0x0500000f


	//   ....[41]....
        /*0650*/ 	.word	0x0500000f


	//   ....[42]....
        /*0654*/ 	.word	0x0500000f


	//   ....[43]....
        /*0658*/ 	.word	0x0500000f


	//   ....[44]....
        /*065c*/ 	.word	0x0500000f


	//   ....[45]....
        /*0660*/ 	.word	0x0500000f


	//   ....[46]....
        /*0664*/ 	.word	0x0500000f


	//   ....[47]....
        /*0668*/ 	.word	0x0500000f


	//   ....[48]....
        /*066c*/ 	.word	0x0500000f


	//   ....[49]....
        /*0670*/ 	.word	0x0500000f


	//   ....[50]....
        /*0674*/ 	.word	0x0500000f


	//   ....[51]....
        /*0678*/ 	.word	0x0500000f


	//   ....[52]....
        /*067c*/ 	.word	0x0500000f


	//   ....[53]....
        /*0680*/ 	.word	0x0500000f


	//   ....[54]....
        /*0684*/ 	.word	0x0500000f


	//   ....[55]....
        /*0688*/ 	.word	0x0500000f


	//   ....[56]....
        /*068c*/ 	.word	0x0500000f


	//   ....[57]....
        /*0690*/ 	.word	0x0500000f


	//   ....[58]....
        /*0694*/ 	.word	0x0500000f


	//   ....[59]....
        /*0698*/ 	.word	0x0500000f


	//   ....[60]....
        /*069c*/ 	.word	0x0500000f


	//   ....[61]....
        /*06a0*/ 	.word	0x0500000f


	//   ....[62]....
        /*06a4*/ 	.word	0x0500000f


	//   ....[63]....
        /*06a8*/ 	.word	0x0500000f


	//   ....[64]....
        /*06ac*/ 	.word	0x0500000f


	//   ....[65]....
        /*06b0*/ 	.word	0x0500000f


	//   ....[66]....
        /*06b4*/ 	.word	0x0500000f


	//   ....[67]....
        /*06b8*/ 	.word	0x0500000f


	//   ....[68]....
        /*06bc*/ 	.word	0x0500000f


	//   ....[69]....
        /*06c0*/ 	.word	0x0500000f


	//   ....[70]....
        /*06c4*/ 	.word	0x0500000f


	//   ....[71]....
        /*06c8*/ 	.word	0x0500000f


	//   ....[72]....
        /*06cc*/ 	.word	0x0500000f


	//   ....[73]....
        /*06d0*/ 	.word	0x0500000f


	//   ....[74]....
        /*06d4*/ 	.word	0x0500000f


	//   ....[75]....
        /*06d8*/ 	.word	0x0500000f


	//   ....[76]....
        /*06dc*/ 	.word	0x0500000f


	//   ....[77]....
        /*06e0*/ 	.word	0x0500000f


	//   ....[78]....
        /*06e4*/ 	.word	0x0500000f


	//   ....[79]....
        /*06e8*/ 	.word	0x0500000f


	//   ....[80]....
        /*06ec*/ 	.word	0x0500000f


	//   ....[81]....
        /*06f0*/ 	.word	0x0500000f


	//   ....[82]....
        /*06f4*/ 	.word	0x0500000f


	//   ....[83]....
        /*06f8*/ 	.word	0x0500000f


	//   ....[84]....
        /*06fc*/ 	.word	0x0500000f


	//   ....[85]....
        /*0700*/ 	.word	0x0500000f


	//   ....[86]....
        /*0704*/ 	.word	0x0500000f


	//   ....[87]....
        /*0708*/ 	.word	0x0500000f


	//   ....[88]....
        /*070c*/ 	.word	0x0500000f


	//   ....[89]....
        /*0710*/ 	.word	0x0500000f


	//   ....[90]....
        /*0714*/ 	.word	0x0500000f


	//   ....[91]....
        /*0718*/ 	.word	0x0500000f


	//   ....[92]....
        /*071c*/ 	.word	0x0500000f


	//   ....[93]....
        /*0720*/ 	.word	0x0500000f


	//   ....[94]....
        /*0724*/ 	.word	0x0500000f


	//   ....[95]....
        /*0728*/ 	.word	0x0500000f


	//   ....[96]....
        /*072c*/ 	.word	0x0500000f


	//   ....[97]....
        /*0730*/ 	.word	0x0500000f


	//   ....[98]....
        /*0734*/ 	.word	0x0500000f


	//   ....[99]....
        /*0738*/ 	.word	0x0500000f


	//   ....[100]....
        /*073c*/ 	.word	0x0500000f


	//   ....[101]....
        /*0740*/ 	.word	0x0500000f


	//   ....[102]....
        /*0744*/ 	.word	0x0500000f


	//   ....[103]....
        /*0748*/ 	.word	0x0500000f


	//   ....[104]....
        /*074c*/ 	.word	0x0500000f


	//   ....[105]....
        /*0750*/ 	.word	0x0500000f


	//   ....[106]....
        /*0754*/ 	.word	0x0500000f


	//   ....[107]....
        /*0758*/ 	.word	0x0500000f


	//   ....[108]....
        /*075c*/ 	.word	0x0500000f


	//   ....[109]....
        /*0760*/ 	.word	0x0500000f


	//   ....[110]....
        /*0764*/ 	.word	0x0500000f


	//   ....[111]....
        /*0768*/ 	.word	0x0500000f


	//   ....[112]....
        /*076c*/ 	.word	0x0500000f


	//   ....[113]....
        /*0770*/ 	.word	0x0500000f


	//   ....[114]....
        /*0774*/ 	.word	0x0500000f


	//   ....[115]....
        /*0778*/ 	.word	0x0500000f


	//   ....[116]....
        /*077c*/ 	.word	0x0500000f


	//   ....[117]....
        /*0780*/ 	.word	0x0500000f


	//   ....[118]....
        /*0784*/ 	.word	0x0500000f


	//   ....[119]....
        /*0788*/ 	.word	0x0500000f


	//   ....[120]....
        /*078c*/ 	.word	0x0500000f


	//   ....[121]....
        /*0790*/ 	.word	0x0500000f


	//   ....[122]....
        /*0794*/ 	.word	0x0500000f


	//   ....[123]....
        /*0798*/ 	.word	0x0500000f


	//   ....[124]....
        /*079c*/ 	.word	0x0500000f


	//   ....[125]....
        /*07a0*/ 	.word	0x0500000f


	//   ....[126]....
        /*07a4*/ 	.word	0x0500000f


	//   ....[127]....
        /*07a8*/ 	.word	0x0500000f


	//   ....[128]....
        /*07ac*/ 	.word	0x0500000f


	//   ....[129]....
        /*07b0*/ 	.word	0x0500000f


	//   ....[130]....
        /*07b4*/ 	.word	0x0500000f


	//   ....[131]....
        /*07b8*/ 	.word	0x0500000f


	//   ....[132]....
        /*07bc*/ 	.word	0x0500000f


	//   ....[133]....
        /*07c0*/ 	.word	0x0500000f


	//   ....[134]....
        /*07c4*/ 	.word	0x0500000f


	//   ....[135]....
        /*07c8*/ 	.word	0x0500000f


	//   ....[136]....
        /*07cc*/ 	.word	0x0500000f


	//   ....[137]....
        /*07d0*/ 	.word	0x0500000f


	//   ....[138]....
        /*07d4*/ 	.word	0x0500000f


	//   ....[139]....
        /*07d8*/ 	.word	0x0500000f


	//   ....[140]....
        /*07dc*/ 	.word	0x0500000f


	//   ....[141]....
        /*07e0*/ 	.word	0x0500000f


	//   ....[142]....
        /*07e4*/ 	.word	0x0500000f


	//   ....[143]....
        /*07e8*/ 	.word	0x0500000f


	//   ....[144]....
        /*07ec*/ 	.word	0x0500000f


	//   ....[145]....
        /*07f0*/ 	.word	0x0500000f


	//   ....[146]....
        /*07f4*/ 	.word	0x0500000f


	//   ....[147]....
        /*07f8*/ 	.word	0x0500000f


	//   ....[148]....
        /*07fc*/ 	.word	0x0500000f


	//   ....[149]....
        /*0800*/ 	.word	0x0500000f


	//   ....[150]....
        /*0804*/ 	.word	0x0500000f


	//   ....[151]....
        /*0808*/ 	.word	0x0500000f


	//   ....[152]....
        /*080c*/ 	.word	0x0500000f


	//   ....[153]....
        /*0810*/ 	.word	0x0500000f


	//   ....[154]....
        /*0814*/ 	.word	0x0500000f


	//   ....[155]....
        /*0818*/ 	.word	0x0500000f


	//   ....[156]....
        /*081c*/ 	.word	0x0500000f


	//   ....[157]....
        /*0820*/ 	.word	0x0500000f


	//   ....[158]....
        /*0824*/ 	.word	0x0500000f


	//   ....[159]....
        /*0828*/ 	.word	0x0500000f


	//   ....[160]....
        /*082c*/ 	.word	0x0500000f


	//----- nvinfo : EIATTR_COOP_GROUP_INSTR_OFFSETS
	.align		4
.L_226:
        /*0830*/ 	.byte	0x04, 0x28
        /*0832*/ 	.short	(.L_228 - .L_227)


	//   ....[0]....
.L_227:
        /*0834*/ 	.word	0x00000070


	//   ....[1]....
        /*0838*/ 	.word	0x00000140


	//   ....[2]....
        /*083c*/ 	.word	0x00000190


	//   ....[3]....
        /*0840*/ 	.word	0x000003c0


	//   ....[4]....
        /*0844*/ 	.word	0x00000520


	//   ....[5]....
        /*0848*/ 	.word	0x00000640


	//   ....[6]....
        /*084c*/ 	.word	0x000007a0


	//   ....[7]....
        /*0850*/ 	.word	0x00003840


	//   ....[8]....
        /*0854*/ 	.word	0x00003850


	//   ....[9]....
        /*0858*/ 	.word	0x00003fc0


	//   ....[10]....
        /*085c*/ 	.word	0x00003fd0


	//   ....[11]....
        /*0860*/ 	.word	0x00004740


	//   ....[12]....
        /*0864*/ 	.word	0x00004750


	//   ....[13]....
        /*0868*/ 	.word	0x00004eb0


	//   ....[14]....
        /*086c*/ 	.word	0x00004ec0


	//   ....[15]....
        /*0870*/ 	.word	0x00006040


	//   ....[16]....
        /*0874*/ 	.word	0x00006050


	//   ....[17]....
        /*0878*/ 	.word	0x00006840


	//   ....[18]....
        /*087c*/ 	.word	0x00006850


	//   ....[19]....
        /*0880*/ 	.word	0x00007060


	//   ....[20]....
        /*0884*/ 	.word	0x00007070


	//   ....[21]....
        /*0888*/ 	.word	0x00007870


	//   ....[22]....
        /*088c*/ 	.word	0x00007880


	//   ....[23]....
        /*0890*/ 	.word	0x00008290


	//   ....[24]....
        /*0894*/ 	.word	0x000082a0


	//   ....[25]....
        /*0898*/ 	.word	0x000083b0


	//   ....[26]....
        /*089c*/ 	.word	0x000083c0


	//   ....[27]....
        /*08a0*/ 	.word	0x000084e0


	//   ....[28]....
        /*08a4*/ 	.word	0x000084f0


	//   ....[29]....
        /*08a8*/ 	.word	0x00008610


	//   ....[30]....
        /*08ac*/ 	.word	0x00008620


	//   ....[31]....
        /*08b0*/ 	.word	0x000089a0


	//   ....[32]....
        /*08b4*/ 	.word	0x000089c0


	//   ....[33]....
        /*08b8*/ 	.word	0x00008aa0


	//   ....[34]....
        /*08bc*/ 	.word	0x00008ac0


	//   ....[35]....
        /*08c0*/ 	.word	0x00008ba0


	//   ....[36]....
        /*08c4*/ 	.word	0x00008bc0


	//   ....[37]....
        /*08c8*/ 	.word	0x00008ca0


	//   ....[38]....
        /*08cc*/ 	.word	0x00008cc0


	//   ....[39]....
        /*08d0*/ 	.word	0x00009840


	//   ....[40]....
        /*08d4*/ 	.word	0x00009f60


	//   ....[41]....
        /*08d8*/ 	.word	0x00009f70


	//   ....[42]....
        /*08dc*/ 	.word	0x00009f80


	//   ....[43]....
        /*08e0*/ 	.word	0x00009f90


	//   ....[44]....
        /*08e4*/ 	.word	0x0000a2d0


	//   ....[45]....
        /*08e8*/ 	.word	0x0000a2e0


	//   ....[46]....
        /*08ec*/ 	.word	0x0000a2f0


	//   ....[47]....
        /*08f0*/ 	.word	0x0000a300


	//   ....[48]....
        /*08f4*/ 	.word	0x0000a620


	//   ....[49]....
        /*08f8*/ 	.word	0x0000a630


	//   ....[50]....
        /*08fc*/ 	.word	0x0000a640


	//   ....[51]....
        /*0900*/ 	.word	0x0000a650


	//   ....[52]....
        /*0904*/ 	.word	0x0000a990


	//   ....[53]....
        /*0908*/ 	.word	0x0000a9a0


	//   ....[54]....
        /*090c*/ 	.word	0x0000a9b0


	//   ....[55]....
        /*0910*/ 	.word	0x0000a9c0


	//   ....[56]....
        /*0914*/ 	.word	0x0000c8f0


	//   ....[57]....
        /*0918*/ 	.word	0x0000c910


	//   ....[58]....
        /*091c*/ 	.word	0x0000c920


	//   ....[59]....
        /*0920*/ 	.word	0x0000c930


	//   ....[60]....
        /*0924*/ 	.word	0x0000ca40


	//   ....[61]....
        /*0928*/ 	.word	0x0000ca90


	//   ....[62]....
        /*092c*/ 	.word	0x0000cac0


	//   ....[63]....
        /*0930*/ 	.word	0x0000cb00


	//   ....[64]....
        /*0934*/ 	.word	0x0000ce80


	//   ....[65]....
        /*0938*/ 	.word	0x0000cea0


	//   ....[66]....
        /*093c*/ 	.word	0x0000cec0


	//   ....[67]....
        /*0940*/ 	.word	0x0000ced0


	//   ....[68]....
        /*0944*/ 	.word	0x0000cfa0


	//   ....[69]....
        /*0948*/ 	.word	0x0000cfc0


	//   ....[70]....
        /*094c*/ 	.word	0x0000cfd0


	//   ....[71]....
        /*0950*/ 	.word	0x0000d050


	//   ....[72]....
        /*0954*/ 	.word	0x0000fb70


	//   ....[73]....
        /*0958*/ 	.word	0x000101a0


	//   ....[74]....
        /*095c*/ 	.word	0x000111e0


	//   ....[75]....
        /*0960*/ 	.word	0x000112c0


	//   ....[76]....
        /*0964*/ 	.word	0x00011c00


	//   ....[77]....
        /*0968*/ 	.word	0x00011c50


	//   ....[78]....
        /*096c*/ 	.word	0x000139a0


	//   ....[79]....
        /*0970*/ 	.word	0x00014170


	//   ....[80]....
        /*0974*/ 	.word	0x00014df0


	//   ....[81]....
        /*0978*/ 	.word	0x00014f50


	//   ....[82]....
        /*097c*/ 	.word	0x00015680


	//   ....[83]....
        /*0980*/ 	.word	0x000156e0


	//   ....[84]....
        /*0984*/ 	.word	0x00018130


	//   ....[85]....
        /*0988*/ 	.word	0x00018160


	//   ....[86]....
        /*098c*/ 	.word	0x00018180


	//   ....[87]....
        /*0990*/ 	.word	0x000181a0


	//   ....[88]....
        /*0994*/ 	.word	0x0001a470


	//   ....[89]....
        /*0998*/ 	.word	0x0001ab70


	//   ....[90]....
        /*099c*/ 	.word	0x0001b7f0


	//   ....[91]....
        /*09a0*/ 	.word	0x0001b950


	//   ....[92]....
        /*09a4*/ 	.word	0x0001c030


	//   ....[93]....
        /*09a8*/ 	.word	0x0001c0c0


	//   ....[94]....
        /*09ac*/ 	.word	0x0001d2c0


	//   ....[95]....
        /*09b0*/ 	.word	0x0001d600


	//   ....[96]....
        /*09b4*/ 	.word	0x0001d610


	//   ....[97]....
        /*09b8*/ 	.word	0x0001d650


	//   ....[98]....
        /*09bc*/ 	.word	0x0001e780


	//   ....[99]....
        /*09c0*/ 	.word	0x0001e7a0


	//   ....[100]....
        /*09c4*/ 	.word	0x0001e7b0


	//   ....[101]....
        /*09c8*/ 	.word	0x0001e7c0


	//   ....[102]....
        /*09cc*/ 	.word	0x0001ee90


	//   ....[103]....
        /*09d0*/ 	.word	0x0001eea0


	//   ....[104]....
        /*09d4*/ 	.word	0x0001efa0


	//   ....[105]....
        /*09d8*/ 	.word	0x0001efb0


	//   ....[106]....
        /*09dc*/ 	.word	0x0001f0c0


	//   ....[107]....
        /*09e0*/ 	.word	0x0001f0d0


	//   ....[108]....
        /*09e4*/ 	.word	0x0001f1e0


	//   ....[109]....
        /*09e8*/ 	.word	0x0001f1f0


	//   ....[110]....
        /*09ec*/ 	.word	0x0001f6b0


	//   ....[111]....
        /*09f0*/ 	.word	0x0001f6c0


	//   ....[112]....
        /*09f4*/ 	.word	0x0001fbd0


	//   ....[113]....
        /*09f8*/ 	.word	0x0001fbe0


	//   ....[114]....
        /*09fc*/ 	.word	0x00020890


	//   ....[115]....
        /*0a00*/ 	.word	0x000208a0


	//   ....[116]....
        /*0a04*/ 	.word	0x000209b0


	//   ....[117]....
        /*0a08*/ 	.word	0x000209c0


	//   ....[118]....
        /*0a0c*/ 	.word	0x00020ad0


	//   ....[119]....
        /*0a10*/ 	.word	0x00020ae0


	//   ....[120]....
        /*0a14*/ 	.word	0x00020bf0


	//   ....[121]....
        /*0a18*/ 	.word	0x00020c00


	//   ....[122]....
        /*0a1c*/ 	.word	0x00020d70


	//   ....[123]....
        /*0a20*/ 	.word	0x00020f60


	//   ....[124]....
        /*0a24*/ 	.word	0x00020f90


	//   ....[125]....
        /*0a28*/ 	.word	0x00020fc0


	//   ....[126]....
        /*0a2c*/ 	.word	0x00020ff0


	//   ....[127]....
        /*0a30*/ 	.word	0x00021020


	//   ....[128]....
        /*0a34*/ 	.word	0x00021050


	//   ....[129]....
        /*0a38*/ 	.word	0x000211e0


	//   ....[130]....
        /*0a3c*/ 	.word	0x00021210


	//   ....[131]....
        /*0a40*/ 	.word	0x00021240


	//   ....[132]....
        /*0a44*/ 	.word	0x00021270


	//   ....[133]....
        /*0a48*/ 	.word	0x000212a0


	//   ....[134]....
        /*0a4c*/ 	.word	0x000212d0


	//   ....[135]....
        /*0a50*/ 	.word	0x00021360


	//   ....[136]....
        /*0a54*/ 	.word	0x00021390


	//   ....[137]....
        /*0a58*/ 	.word	0x000213a0


	//   ....[138]....
        /*0a5c*/ 	.word	0x000213e0


	//   ....[139]....
        /*0a60*/ 	.word	0x00022b50


	//   ....[140]....
        /*0a64*/ 	.word	0x00024d20


	//   ....[141]....
        /*0a68*/ 	.word	0x00024d40


	//   ....[142]....
        /*0a6c*/ 	.word	0x00024de0


	//   ....[143]....
        /*0a70*/ 	.word	0x00024e00


	//   ....[144]....
        /*0a74*/ 	.word	0x00024e90


	//   ....[145]....
        /*0a78*/ 	.word	0x00024eb0


	//   ....[146]....
        /*0a7c*/ 	.word	0x00024f40


	//   ....[147]....
        /*0a80*/ 	.word	0x00024f60


	//   ....[148]....
        /*0a84*/ 	.word	0x00024ff0


	//   ....[149]....
        /*0a88*/ 	.word	0x00025010


	//   ....[150]....
        /*0a8c*/ 	.word	0x000250a0


	//   ....[151]....
        /*0a90*/ 	.word	0x000250c0


	//   ....[152]....
        /*0a94*/ 	.word	0x00025150


	//   ....[153]....
        /*0a98*/ 	.word	0x00025170


	//   ....[154]....
        /*0a9c*/ 	.word	0x00025180


	//   ....[155]....
        /*0aa0*/ 	.word	0x00025200


	//   ....[156]....
        /*0aa4*/ 	.word	0x00025960


	//   ....[157]....
        /*0aa8*/ 	.word	0x00025990


	//   ....[158]....
        /*0aac*/ 	.word	0x000259f0


	//   ....[159]....
        /*0ab0*/ 	.word	0x00025a40


	//   ....[160]....
        /*0ab4*/ 	.word	0x00025a90


	//   ....[161]....
        /*0ab8*/ 	.word	0x00025ae0


	//   ....[162]....
        /*0abc*/ 	.word	0x00025b30


	//   ....[163]....
        /*0ac0*/ 	.word	0x00025b80


	//   ....[164]....
        /*0ac4*/ 	.word	0x00025bd0


	//   ....[165]....
        /*0ac8*/ 	.word	0x00025c20


	//   ....[166]....
        /*0acc*/ 	.word	0x00025c70


	//   ....[167]....
        /*0ad0*/ 	.word	0x00025cc0


	//   ....[168]....
        /*0ad4*/ 	.word	0x00025d10


	//   ....[169]....
        /*0ad8*/ 	.word	0x00025d50


	//   ....[170]....
        /*0adc*/ 	.word	0x00025d70


	//   ....[171]....
        /*0ae0*/ 	.word	0x00025db0


	//   ....[172]....
        /*0ae4*/ 	.word	0x000264f0


	//   ....[173]....
        /*0ae8*/ 	.word	0x00026520


	//   ....[174]....
        /*0aec*/ 	.word	0x00026580


	//   ....[175]....
        /*0af0*/ 	.word	0x00026590


	//   ....[176]....
        /*0af4*/ 	.word	0x000265e0


	//   ....[177]....
        /*0af8*/ 	.word	0x000265f0


	//   ....[178]....
        /*0afc*/ 	.word	0x00026640


	//   ....[179]....
        /*0b00*/ 	.word	0x00026650


	//   ....[180]....
        /*0b04*/ 	.word	0x000266a0


	//   ....[181]....
        /*0b08*/ 	.word	0x000266b0


	//   ....[182]....
        /*0b0c*/ 	.word	0x00026700


	//   ....[183]....
        /*0b10*/ 	.word	0x00026710


	//   ....[184]....
        /*0b14*/ 	.word	0x00026760


	//   ....[185]....
        /*0b18*/ 	.word	0x00026770


	//   ....[186]....
        /*0b1c*/ 	.word	0x00026780


	//   ....[187]....
        /*0b20*/ 	.word	0x000267d0


	//   ....[188]....
        /*0b24*/ 	.word	0x00026a30


	//   ....[189]....
        /*0b28*/ 	.word	0x00026a50


	//   ....[190]....
        /*0b2c*/ 	.word	0x00026a60


	//   ....[191]....
        /*0b30*/ 	.word	0x00026ad0


	//   ....[192]....
        /*0b34*/ 	.word	0x00026ae0


	//   ....[193]....
        /*0b38*/ 	.word	0x00026b50


	//   ....[194]....
        /*0b3c*/ 	.word	0x00026b60


	//   ....[195]....
        /*0b40*/ 	.word	0x00026bd0


	//   ....[196]....
        /*0b44*/ 	.word	0x00026be0


	//   ....[197]....
        /*0b48*/ 	.word	0x00026c50


	//   ....[198]....
        /*0b4c*/ 	.word	0x00026c60


	//   ....[199]....
        /*0b50*/ 	.word	0x00026cd0


	//   ....[200]....
        /*0b54*/ 	.word	0x00026ce0


	//   ....[201]....
        /*0b58*/ 	.word	0x00026d50


	//   ....[202]....
        /*0b5c*/ 	.word	0x00026d60


	//   ....[203]....
        /*0b60*/ 	.word	0x00026d70


	//   ....[204]....
        /*0b64*/ 	.word	0x00027300


	//   ....[205]....
        /*0b68*/ 	.word	0x00027340


	//   ....[206]....
        /*0b6c*/ 	.word	0x00027380


	//   ....[207]....
        /*0b70*/ 	.word	0x000273a0


	//   ....[208]....
        /*0b74*/ 	.word	0x000273b0


	//   ....[209]....
        /*0b78*/ 	.word	0x000273d0


	//   ....[210]....
        /*0b7c*/ 	.word	0x00027440


	//   ....[211]....
        /*0b80*/ 	.word	0x00027460


	//   ....[212]....
        /*0b84*/ 	.word	0x000274c0


	//   ....[213]....
        /*0b88*/ 	.word	0x000274e0


	//   ....[214]....
        /*0b8c*/ 	.word	0x00027540


	//   ....[215]....
        /*0b90*/ 	.word	0x00027560


	//   ....[216]....
        /*0b94*/ 	.word	0x000275c0


	//   ....[217]....
        /*0b98*/ 	.word	0x000275e0


	//   ....[218]....
        /*0b9c*/ 	.word	0x00027630


	//   ....[219]....
        /*0ba0*/ 	.word	0x00027650


	//   ....[220]....
        /*0ba4*/ 	.word	0x00027a90


	//   ....[221]....
        /*0ba8*/ 	.word	0x00027ac0


	//   ....[222]....
        /*0bac*/ 	.word	0x00027b20


	//   ....[223]....
        /*0bb0*/ 	.word	0x00027b50


	//   ....[224]....
        /*0bb4*/ 	.word	0x00027b80


	//   ....[225]....
        /*0bb8*/ 	.word	0x00027bb0


	//   ....[226]....
        /*0bbc*/ 	.word	0x00027be0


	//   ....[227]....
        /*0bc0*/ 	.word	0x00027c10


	//   ....[228]....
        /*0bc4*/ 	.word	0x00027db0


	//   ....[229]....
        /*0bc8*/ 	.word	0x00027de0


	//   ....[230]....
        /*0bcc*/ 	.word	0x00027e10


	//   ....[231]....
        /*0bd0*/ 	.word	0x00027e40


	//   ....[232]....
        /*0bd4*/ 	.word	0x00027e70


	//   ....[233]....
        /*0bd8*/ 	.word	0x00027ea0


	//   ....[234]....
        /*0bdc*/ 	.word	0x00027f60


	//   ....[235]....
        /*0be0*/ 	.word	0x00027f80


	//   ....[236]....
        /*0be4*/ 	.word	0x00027fa0


	//   ....[237]....
        /*0be8*/ 	.word	0x00028000


	//   ....[238]....
        /*0bec*/ 	.word	0x00028a20


	//   ....[239]....
        /*0bf0*/ 	.word	0x00028d40


	//   ....[240]....
        /*0bf4*/ 	.word	0x00028dd0


	//   ....[241]....
        /*0bf8*/ 	.word	0x00028e70


	//   ....[242]....
        /*0bfc*/ 	.word	0x00028f00


	//   ....[243]....
        /*0c00*/ 	.word	0x00028fa0


	//   ....[244]....
        /*0c04*/ 	.word	0x00029030


	//   ....[245]....
        /*0c08*/ 	.word	0x000290d0


	//   ....[246]....
        /*0c0c*/ 	.word	0x00029160


	//   ....[247]....
        /*0c10*/ 	.word	0x00029250


	//   ....[248]....
        /*0c14*/ 	.word	0x000292e0


	//   ....[249]....
        /*0c18*/ 	.word	0x00029380


	//   ....[250]....
        /*0c1c*/ 	.word	0x00029410


	//   ....[251]....
        /*0c20*/ 	.word	0x000294b0


	//   ....[252]....
        /*0c24*/ 	.word	0x00029540


	//   ....[253]....
        /*0c28*/ 	.word	0x000295e0


	//   ....[254]....
        /*0c2c*/ 	.word	0x00029670


	//   ....[255]....
        /*0c30*/ 	.word	0x00029760


	//   ....[0]....
        /*0c34*/ 	.word	0x000297f0


	//   ....[1]....
        /*0c38*/ 	.word	0x00029880


	//   ....[2]....
        /*0c3c*/ 	.word	0x00029910


	//   ....[3]....
        /*0c40*/ 	.word	0x000299a0


	//   ....[4]....
        /*0c44*/ 	.word	0x00029a30


	//   ....[5]....
        /*0c48*/ 	.word	0x00029ac0


	//   ....[6]....
        /*0c4c*/ 	.word	0x00029b50


	//   ....[7]....
        /*0c50*/ 	.word	0x00029c30


	//   ....[8]....
        /*0c54*/ 	.word	0x00029ce0


	//   ....[9]....
        /*0c58*/ 	.word	0x00029d70


	//   ....[10]....
        /*0c5c*/ 	.word	0x00029dc0


	//   ....[11]....
        /*0c60*/ 	.word	0x00029e10


	//   ....[12]....
        /*0c64*/ 	.word	0x00029ea0


	//   ....[13]....
        /*0c68*/ 	.word	0x00029f30


	//   ....[14]....
        /*0c6c*/ 	.word	0x00029f80


	//   ....[15]....
        /*0c70*/ 	.word	0x00029fd0


	//   ....[16]....
        /*0c74*/ 	.word	0x0002a060


	//   ....[17]....
        /*0c78*/ 	.word	0x0002a0f0


	//   ....[18]....
        /*0c7c*/ 	.word	0x0002a140


	//   ....[19]....
        /*0c80*/ 	.word	0x0002a190


	//   ....[20]....
        /*0c84*/ 	.word	0x0002a220


	//   ....[21]....
        /*0c88*/ 	.word	0x0002a2b0


	//   ....[22]....
        /*0c8c*/ 	.word	0x0002a300


	//   ....[23]....
        /*0c90*/ 	.word	0x0002a350


	//   ....[24]....
        /*0c94*/ 	.word	0x0002a440


	//   ....[25]....
        /*0c98*/ 	.word	0x0002a4f0


	//   ....[26]....
        /*0c9c*/ 	.word	0x0002a570


	//   ....[27]....
        /*0ca0*/ 	.word	0x0002a600


	//   ....[28]....
        /*0ca4*/ 	.word	0x0002a760


	//   ....[29]....
        /*0ca8*/ 	.word	0x0002a8a0


	//   ....[30]....
        /*0cac*/ 	.word	0x0002a920


	//   ....[31]....
        /*0cb0*/ 	.word	0x0002a970


	//   ....[32]....
        /*0cb4*/ 	.word	0x0002aa00


	//   ....[33]....
        /*0cb8*/ 	.word	0x0002aaa0


	//   ....[34]....
        /*0cbc*/ 	.word	0x0002ab20


	//   ....[35]....
        /*0cc0*/ 	.word	0x0002ab90


	//   ....[36]....
        /*0cc4*/ 	.word	0x0002ad00


	//   ....[37]....
        /*0cc8*/ 	.word	0x0002ae30


	//   ....[38]....
        /*0ccc*/ 	.word	0x0002aea0


	//   ....[39]....
        /*0cd0*/ 	.word	0x0002aef0


	//   ....[40]....
        /*0cd4*/ 	.word	0x0002b270


	//   ....[41]....
        /*0cd8*/ 	.word	0x0002b2c0


	//   ....[42]....
        /*0cdc*/ 	.word	0x0002b350


	//   ....[43]....
        /*0ce0*/ 	.word	0x0002b3e0


	//   ....[44]....
        /*0ce4*/ 	.word	0x0002b470


	//   ....[45]....
        /*0ce8*/ 	.word	0x0002b500


	//   ....[46]....
        /*0cec*/ 	.word	0x0002b590


	//   ....[47]....
        /*0cf0*/ 	.word	0x0002b620


	//   ....[48]....
        /*0cf4*/ 	.word	0x0002b6a0


	//   ....[49]....
        /*0cf8*/ 	.word	0x0002b6f0


	//   ....[50]....
        /*0cfc*/ 	.word	0x0002b780


	//   ....[51]....
        /*0d00*/ 	.word	0x0002b810


	//   ....[52]....
        /*0d04*/ 	.word	0x0002b890


	//   ....[53]....
        /*0d08*/ 	.word	0x0002b8e0


	//   ....[54]....
        /*0d0c*/ 	.word	0x0002b970


	//   ....[55]....
        /*0d10*/ 	.word	0x0002ba00


	//   ....[56]....
        /*0d14*/ 	.word	0x0002ba90


	//   ....[57]....
        /*0d18*/ 	.word	0x0002bb20


	//   ....[58]....
        /*0d1c*/ 	.word	0x0002bbb0


	//   ....[59]....
        /*0d20*/ 	.word	0x0002bc40


	//   ....[60]....
        /*0d24*/ 	.word	0x0002bd00


	//   ....[61]....
        /*0d28*/ 	.word	0x0002bfe0


	//   ....[62]....
        /*0d2c*/ 	.word	0x0002c0d0


	//   ....[63]....
        /*0d30*/ 	.word	0x0002c170


	//   ....[64]....
        /*0d34*/ 	.word	0x0002c1d0


	//   ....[65]....
        /*0d38*/ 	.word	0x0002c2d0


	//   ....[66]....
        /*0d3c*/ 	.word	0x0002c340


	//   ....[67]....
        /*0d40*/ 	.word	0x0002c440


	//   ....[68]....
        /*0d44*/ 	.word	0x0002c4b0


	//   ....[69]....
        /*0d48*/ 	.word	0x0002c5b0


	//   ....[70]....
        /*0d4c*/ 	.word	0x0002c620


	//   ....[71]....
        /*0d50*/ 	.word	0x0002c720


	//   ....[72]....
        /*0d54*/ 	.word	0x0002c790


	//   ....[73]....
        /*0d58*/ 	.word	0x0002c890


	//   ....[74]....
        /*0d5c*/ 	.word	0x0002c900


	//   ....[75]....
        /*0d60*/ 	.word	0x0002ca00


	//   ....[76]....
        /*0d64*/ 	.word	0x0002ca70


	//   ....[77]....
        /*0d68*/ 	.word	0x0002cb10


	//   ....[78]....
        /*0d6c*/ 	.word	0x0002cc10


	//   ....[79]....
        /*0d70*/ 	.word	0x0002cc80


	//   ....[80]....
        /*0d74*/ 	.word	0x0002cd00


	//   ....[81]....
        /*0d78*/ 	.word	0x0002cdc0


	//   ....[82]....
        /*0d7c*/ 	.word	0x0002ce40


	//   ....[83]....
        /*0d80*/ 	.word	0x0002cf10


	//   ....[84]....
        /*0d84*/ 	.word	0x0002cf90


	//   ....[85]....
        /*0d88*/ 	.word	0x0002d060


	//   ....[86]....
        /*0d8c*/ 	.word	0x0002d0e0


	//   ....[87]....
        /*0d90*/ 	.word	0x0002d1b0


	//   ....[88]....
        /*0d94*/ 	.word	0x0002d230


	//   ....[89]....
        /*0d98*/ 	.word	0x0002d300


	//   ....[90]....
        /*0d9c*/ 	.word	0x0002d380


	//   ....[91]....
        /*0da0*/ 	.word	0x0002d440


	//   ....[92]....
        /*0da4*/ 	.word	0x0002d4c0


	//   ....[93]....
        /*0da8*/ 	.word	0x0002d570


	//   ....[94]....
        /*0dac*/ 	.word	0x0002d6a0


	//   ....[95]....
        /*0db0*/ 	.word	0x0002d740


	//   ....[96]....
        /*0db4*/ 	.word	0x0002d7b0


	//   ....[97]....
        /*0db8*/ 	.word	0x0002d870


	//   ....[98]....
        /*0dbc*/ 	.word	0x0002d8d0


	//   ....[99]....
        /*0dc0*/ 	.word	0x0002d990


	//   ....[100]....
        /*0dc4*/ 	.word	0x0002d9f0


	//   ....[101]....
        /*0dc8*/ 	.word	0x0002dab0


	//   ....[102]....
        /*0dcc*/ 	.word	0x0002db10


	//   ....[103]....
        /*0dd0*/ 	.word	0x0002dbd0


	//   ....[104]....
        /*0dd4*/ 	.word	0x0002dc30


	//   ....[105]....
        /*0dd8*/ 	.word	0x0002dcf0


	//   ....[106]....
        /*0ddc*/ 	.word	0x0002dd50


	//   ....[107]....
        /*0de0*/ 	.word	0x0002de10


	//   ....[108]....
        /*0de4*/ 	.word	0x0002de70


	//   ....[109]....
        /*0de8*/ 	.word	0x0002df30


	//   ....[110]....
        /*0dec*/ 	.word	0x0002e020


	//   ....[111]....
        /*0df0*/ 	.word	0x0002e0c0


	//   ....[112]....
        /*0df4*/ 	.word	0x0002e120


	//   ....[113]....
        /*0df8*/ 	.word	0x0002e200


	//   ....[114]....
        /*0dfc*/ 	.word	0x0002e260


	//   ....[115]....
        /*0e00*/ 	.word	0x0002e340


	//   ....[116]....
        /*0e04*/ 	.word	0x0002e3a0


	//   ....[117]....
        /*0e08*/ 	.word	0x0002e480


	//   ....[118]....
        /*0e0c*/ 	.word	0x0002e4e0


	//   ....[119]....
        /*0e10*/ 	.word	0x0002e5c0


	//   ....[120]....
        /*0e14*/ 	.word	0x0002e620


	//   ....[121]....
        /*0e18*/ 	.word	0x0002e700


	//   ....[122]....
        /*0e1c*/ 	.word	0x0002e760


	//   ....[123]....
        /*0e20*/ 	.word	0x0002e840


	//   ....[124]....
        /*0e24*/ 	.word	0x0002e8a0


	//   ....[125]....
        /*0e28*/ 	.word	0x0002e970


	//   ....[126]....
        /*0e2c*/ 	.word	0x0002ea90


	//   ....[127]....
        /*0e30*/ 	.word	0x0002eb30


	//   ....[128]....
        /*0e34*/ 	.word	0x0002ebf0


	//   ....[129]....
        /*0e38*/ 	.word	0x0002ecc0


	//   ....[130]....
        /*0e3c*/ 	.word	0x0002ed20


	//   ....[131]....
        /*0e40*/ 	.word	0x0002ee00


	//   ....[132]....
        /*0e44*/ 	.word	0x0002ee60


	//   ....[133]....
        /*0e48*/ 	.word	0x0002ef30


	//   ....[134]....
        /*0e4c*/ 	.word	0x0002ef90


	//   ....[135]....
        /*0e50*/ 	.word	0x0002f060


	//   ....[136]....
        /*0e54*/ 	.word	0x0002f0c0


	//   ....[137]....
        /*0e58*/ 	.word	0x0002f1a0


	//   ....[138]....
        /*0e5c*/ 	.word	0x0002f200


	//   ....[139]....
        /*0e60*/ 	.word	0x0002f2d0


	//   ....[140]....
        /*0e64*/ 	.word	0x0002f330


	//   ....[141]....
        /*0e68*/ 	.word	0x0002f3f0


	//   ....[142]....
        /*0e6c*/ 	.word	0x0002f480


	//   ....[143]....
        /*0e70*/ 	.word	0x0002f520


	//   ....[144]....
        /*0e74*/ 	.word	0x0002f6a0


	//   ....[145]....
        /*0e78*/ 	.word	0x0002f710


	//   ....[146]....
        /*0e7c*/ 	.word	0x0002f780


	//   ....[147]....
        /*0e80*/ 	.word	0x0002f7f0


	//   ....[148]....
        /*0e84*/ 	.word	0x0002f860


	//   ....[149]....
        /*0e88*/ 	.word	0x0002f8e0


	//   ....[150]....
        /*0e8c*/ 	.word	0x0002f960


	//   ....[151]....
        /*0e90*/ 	.word	0x0002f9f0


	//   ....[152]....
        /*0e94*/ 	.word	0x0002fa60


	//   ....[153]....
        /*0e98*/ 	.word	0x0002fad0


	//   ....[154]....
        /*0e9c*/ 	.word	0x0002fb40


	//   ....[155]....
        /*0ea0*/ 	.word	0x0002fbc0


	//   ....[156]....
        /*0ea4*/ 	.word	0x0002fc30


	//   ....[157]....
        /*0ea8*/ 	.word	0x0002fcc0


	//   ....[158]....
        /*0eac*/ 	.word	0x0002fd20


	//   ....[159]....
        /*0eb0*/ 	.word	0x0002fdb0


	//   ....[160]....
        /*0eb4*/ 	.word	0x0002fee0


	//----- nvinfo : EIATTR_REG_RECONFIG
	.align		4
.L_228:
        /*0eb8*/ 	.byte	0x01, 0x54
	.zero		2


	//----- nvinfo : EIATTR_SYSCALL_OFFSETS
	.align		4
        /*0ebc*/ 	.byte	0x04, 0x46
        /*0ebe*/ 	.short	(.L_230 - .L_229)


	//   ....[0]....
.L_229:
        /*0ec0*/ 	.word	0x00002050


	//   ....[1]....
        /*0ec4*/ 	.word	0x000021a0


	//   ....[2]....
        /*0ec8*/ 	.word	0x000099e0


	//   ....[3]....
        /*0ecc*/ 	.word	0x00009d00


	//   ....[4]....
        /*0ed0*/ 	.word	0x00024420


	//   ....[5]....
        /*0ed4*/ 	.word	0x00024570


	//   ....[6]....
        /*0ed8*/ 	.word	0x00024660


	//   ....[7]....
        /*0edc*/ 	.word	0x000255e0


	//----- nvinfo : EIATTR_MBARRIER_INSTR_OFFSETS
	.align		4
.L_230:
        /*0ee0*/ 	.byte	0x04, 0x39
        /*0ee2*/ 	.short	(.L_232 - .L_231)


	//   ....[0]....
.L_231:
        /*0ee4*/ 	.word	0x00000270
        /*0ee8*/ 	.word	0x000000ff
        /*0eec*/ 	.word	0x00028800
        /*0ef0*/ 	.short	0x0100
        /*0ef2*/ 	.byte	0x08
	.zero		1


	//   ....[1]....
        /*0ef4*/ 	.word	0x00000280
        /*0ef8*/ 	.word	0x000000ff
        /*0efc*/ 	.word	0x00028820
        /*0f00*/ 	.short	0x0100
        /*0f02*/ 	.byte	0x08
	.zero		1


	//   ....[2]....
        /*0f04*/ 	.word	0x00000370
        /*0f08*/ 	.word	0x000000ff
        /*0f0c*/ 	.word	0x00028830
        /*0f10*/ 	.short	0x0100
        /*0f12*/ 	.byte	0x08
	.zero		1


	//   ....[3]....
        /*0f14*/ 	.word	0x00000380
        /*0f18*/ 	.word	0x000000ff
        /*0f1c*/ 	.word	0x00028840
        /*0f20*/ 	.short	0x0100
        /*0f22*/ 	.byte	0x08
	.zero		1


	//   ....[4]....
        /*0f24*/ 	.word	0x00000390
        /*0f28*/ 	.word	0x000000ff
        /*0f2c*/ 	.word	0x00028838
        /*0f30*/ 	.short	0x0100
        /*0f32*/ 	.byte	0x08
	.zero		1


	//   ....[5]....
        /*0f34*/ 	.word	0x000003a0
        /*0f38*/ 	.word	0x000000ff
        /*0f3c*/ 	.word	0x00028848
        /*0f40*/ 	.short	0x0100
        /*0f42*/ 	.byte	0x08
	.zero		1


	//   ....[6]....
        /*0f44*/ 	.word	0x000004d0
        /*0f48*/ 	.word	0x000000ff
        /*0f4c*/ 	.word	0x00028850
        /*0f50*/ 	.short	0x0100
        /*0f52*/ 	.byte	0x08
	.zero		1


	//   ....[7]....
        /*0f54*/ 	.word	0x000004e0
        /*0f58*/ 	.word	0x000000ff
        /*0f5c*/ 	.word	0x00028860
        /*0f60*/ 	.short	0x0100
        /*0f62*/ 	.byte	0x08
	.zero		1


	//   ....[8]....
        /*0f64*/ 	.word	0x000004f0
        /*0f68*/ 	.word	0x000000ff
        /*0f6c*/ 	.word	0x00028858
        /*0f70*/ 	.short	0x0100
        /*0f72*/ 	.byte	0x08
	.zero		1


	//   ....[9]....
        /*0f74*/ 	.word	0x00000500
        /*0f78*/ 	.word	0x000000ff
        /*0f7c*/ 	.word	0x00028868
        /*0f80*/ 	.short	0x0100
        /*0f82*/ 	.byte	0x08
	.zero		1


	//   ....[10]....
        /*0f84*/ 	.word	0x000005f0
        /*0f88*/ 	.word	0x000000ff
        /*0f8c*/ 	.word	0x00028870
        /*0f90*/ 	.short	0x0100
        /*0f92*/ 	.byte	0x06
	.zero		1


	//   ....[11]....
        /*0f94*/ 	.word	0x00000600
        /*0f98*/ 	.word	0x000000ff
        /*0f9c*/ 	.word	0x00028880
        /*0fa0*/ 	.short	0x0100
        /*0fa2*/ 	.byte	0x06
	.zero		1


	//   ....[12]....
        /*0fa4*/ 	.word	0x00000610
        /*0fa8*/ 	.word	0x000000ff
        /*0fac*/ 	.word	0x00028878
        /*0fb0*/ 	.short	0x0100
        /*0fb2*/ 	.byte	0x06
	.zero		1


	//   ....[13]....
        /*0fb4*/ 	.word	0x00000620
        /*0fb8*/ 	.word	0x000000ff
        /*0fbc*/ 	.word	0x00028888
        /*0fc0*/ 	.short	0x0100
        /*0fc2*/ 	.byte	0x06
	.zero		1


	//   ....[14]....
        /*0fc4*/ 	.word	0x00000750
        /*0fc8*/ 	.word	0x000000ff
        /*0fcc*/ 	.word	0x00028890
        /*0fd0*/ 	.short	0x0100
        /*0fd2*/ 	.byte	0x08
	.zero		1


	//   ....[15]....
        /*0fd4*/ 	.word	0x00000760
        /*0fd8*/ 	.word	0x000000ff
        /*0fdc*/ 	.word	0x000288a0
        /*0fe0*/ 	.short	0x0100
        /*0fe2*/ 	.byte	0x08
	.zero		1


	//   ....[16]....
        /*0fe4*/ 	.word	0x00000770
        /*0fe8*/ 	.word	0x000000ff
        /*0fec*/ 	.word	0x00028898
        /*0ff0*/ 	.short	0x0100
        /*0ff2*/ 	.byte	0x08
	.zero		1


	//   ....[17]....
        /*0ff4*/ 	.word	0x00000780
        /*0ff8*/ 	.word	0x000000ff
        /*0ffc*/ 	.word	0x000288a8
        /*1000*/ 	.short	0x0100
        /*1002*/ 	.byte	0x08
	.zero		1


	//   ....[18]....
        /*1004*/ 	.word	0x000008b0
        /*1008*/ 	.word	0x000000ff
        /*100c*/ 	.word	0x000288b0
        /*1010*/ 	.short	0x0100
        /*1012*/ 	.byte	0x08
	.zero		1


	//   ....[19]....
        /*1014*/ 	.word	0x000008c0
        /*1018*/ 	.word	0x000000ff
        /*101c*/ 	.word	0x000288c0
        /*1020*/ 	.short	0x0100
        /*1022*/ 	.byte	0x08
	.zero		1


	//   ....[20]....
        /*1024*/ 	.word	0x000008d0
        /*1028*/ 	.word	0x000000ff
        /*102c*/ 	.word	0x000288b8
        /*1030*/ 	.short	0x0100
        /*1032*/ 	.byte	0x08
	.zero		1


	//   ....[21]....
        /*1034*/ 	.word	0x000008e0
        /*1038*/ 	.word	0x000000ff
        /*103c*/ 	.word	0x000288c8
        /*1040*/ 	.short	0x0100
        /*1042*/ 	.byte	0x08
	.zero		1


	//   ....[22]....
        /*1044*/ 	.word	0x000037f0
        /*1048*/ 	.word	0x00000059
        /*104c*/ 	.word	0x00028890
        /*1050*/ 	.short	0x010a
        /*1052*/ 	.byte	0x3f
	.zero		1


	//   ....[23]....
        /*1054*/ 	.word	0x00005fe0
        /*1058*/ 	.word	0x00000059
        /*105c*/ 	.word	0x00028890
        /*1060*/ 	.short	0x010a
        /*1062*/ 	.byte	0x3f
	.zero		1


	//   ....[24]....
        /*1064*/ 	.word	0x000080f0
        /*1068*/ 	.word	0x00000059
        /*106c*/ 	.word	0x00028890
        /*1070*/ 	.short	0x010a
        /*1072*/ 	.byte	0x3f
	.zero		1


	//   ....[25]....
        /*1074*/ 	.word	0x000087f0
        /*1078*/ 	.word	0x0000000b
        /*107c*/ 	.word	0x00000000
        /*1080*/ 	.short	0x0101
        /*1082*/ 	.byte	0x3f
	.zero		1


	//   ....[26]....
        /*1084*/ 	.word	0x00008830
        /*1088*/ 	.word	0x00000059
        /*108c*/ 	.word	0x000288b0
        /*1090*/ 	.short	0x010a
        /*1092*/ 	.byte	0x3f
	.zero		1


	//   ....[27]....
        /*1094*/ 	.word	0x00008e40
        /*1098*/ 	.word	0x00000059
        /*109c*/ 	.word	0x00000000
        /*10a0*/ 	.short	0x0101
        /*10a2*/ 	.byte	0x3f
	.zero		1


	//   ....[28]....
        /*10a4*/ 	.word	0x00009a80
        /*10a8*/ 	.word	0x00000012
        /*10ac*/ 	.word	0x00028800
        /*10b0*/ 	.short	0x010a
        /*10b2*/ 	.byte	0x3f
	.zero		1


	//   ....[29]....
        /*10b4*/ 	.word	0x00009ad0
        /*10b8*/ 	.word	0x00000012
        /*10bc*/ 	.word	0x00028800
        /*10c0*/ 	.short	0x010a
        /*10c2*/ 	.byte	0x3f
	.zero		1


	//   ....[30]....
        /*10c4*/ 	.word	0x0000ad10
        /*10c8*/ 	.word	0x00000012
        /*10cc*/ 	.word	0x00028800
        /*10d0*/ 	.short	0x010a
        /*10d2*/ 	.byte	0x3f
	.zero		1


	//   ....[31]....
        /*10d4*/ 	.word	0x0000d420
        /*10d8*/ 	.word	0x00000012
        /*10dc*/ 	.word	0x00028800
        /*10e0*/ 	.short	0x010a
        /*10e2*/ 	.byte	0x3f
	.zero		1


	//   ....[32]....
        /*10e4*/ 	.word	0x0000f040
        /*10e8*/ 	.word	0x0000005a
        /*10ec*/ 	.word	0x00028830
        /*10f0*/ 	.short	0x010a
        /*10f2*/ 	.byte	0x3f
	.zero		1


	//   ....[33]....
        /*10f4*/ 	.word	0x0000f0e0
        /*10f8*/ 	.word	0x0000005a
        /*10fc*/ 	.word	0x00028830
        /*1100*/ 	.short	0x010a
        /*1102*/ 	.byte	0x3f
	.zero		1


	//   ....[34]....
        /*1104*/ 	.word	0x0000fc10
        /*1108*/ 	.word	0x0000005a
        /*110c*/ 	.word	0x00000000
        /*1110*/ 	.short	0x0101
        /*1112*/ 	.byte	0x3f
	.zero		1


	//   ....[35]....
        /*1114*/ 	.word	0x00012ce0
        /*1118*/ 	.word	0x00000019
        /*111c*/ 	.word	0x00028830
        /*1120*/ 	.short	0x010a
        /*1122*/ 	.byte	0x3f
	.zero		1


	//   ....[36]....
        /*1124*/ 	.word	0x00012d30
        /*1128*/ 	.word	0x00000019
        /*112c*/ 	.word	0x00028830
        /*1130*/ 	.short	0x010a
        /*1132*/ 	.byte	0x3f
	.zero		1


	//   ....[37]....
        /*1134*/ 	.word	0x00013240
        /*1138*/ 	.word	0x000000cc
        /*113c*/ 	.word	0x00028850
        /*1140*/ 	.short	0x010a
        /*1142*/ 	.byte	0x3f
	.zero		1


	//   ....[38]....
        /*1144*/ 	.word	0x00013280
        /*1148*/ 	.word	0x000000cc
        /*114c*/ 	.word	0x00028850
        /*1150*/ 	.short	0x010a
        /*1152*/ 	.byte	0x3f
	.zero		1


	//   ....[39]....
        /*1154*/ 	.word	0x00013b90
        /*1158*/ 	.word	0x0000002c
        /*115c*/ 	.word	0x00000000
        /*1160*/ 	.short	0x0101
        /*1162*/ 	.byte	0x3f
	.zero		1


	//   ....[40]....
        /*1164*/ 	.word	0x00016170
        /*1168*/ 	.word	0x00000037
        /*116c*/ 	.word	0x00000000
        /*1170*/ 	.short	0x0101
        /*1172*/ 	.byte	0x3f
	.zero		1


	//   ....[41]....
        /*1174*/ 	.word	0x00016b20
        /*1178*/ 	.word	0x00000019
        /*117c*/ 	.word	0x00028830
        /*1180*/ 	.short	0x010a
        /*1182*/ 	.byte	0x3f
	.zero		1


	//   ....[42]....
        /*1184*/ 	.word	0x00016b70
        /*1188*/ 	.word	0x00000019
        /*118c*/ 	.word	0x00028830
        /*1190*/ 	.short	0x010a
        /*1192*/ 	.byte	0x3f
	.zero		1


	//   ....[43]....
        /*1194*/ 	.word	0x000170b0
        /*1198*/ 	.word	0x000000cd
        /*119c*/ 	.word	0x00028850
        /*11a0*/ 	.short	0x010a
        /*11a2*/ 	.byte	0x3f
	.zero		1


	//   ....[44]....
        /*11a4*/ 	.word	0x000170f0
        /*11a8*/ 	.word	0x000000cd
        /*11ac*/ 	.word	0x00028850
        /*11b0*/ 	.short	0x010a
        /*11b2*/ 	.byte	0x3f
	.zero		1


	//   ....[45]....
        /*11b4*/ 	.word	0x00018480
        /*11b8*/ 	.word	0x0000001a
        /*11bc*/ 	.word	0x00000000
        /*11c0*/ 	.short	0x0101
        /*11c2*/ 	.byte	0x3f
	.zero		1


	//   ....[46]....
        /*11c4*/ 	.word	0x00018f90
        /*11c8*/ 	.word	0x00000038
        /*11cc*/ 	.word	0x00000000
        /*11d0*/ 	.short	0x0101
        /*11d2*/ 	.byte	0x3f
	.zero		1


	//   ....[47]....
        /*11d4*/ 	.word	0x000196b0
        /*11d8*/ 	.word	0x00000019
        /*11dc*/ 	.word	0x00028830
        /*11e0*/ 	.short	0x010a
        /*11e2*/ 	.byte	0x3f
	.zero		1


	//   ....[48]....
        /*11e4*/ 	.word	0x00019700
        /*11e8*/ 	.word	0x00000019
        /*11ec*/ 	.word	0x00028830
        /*11f0*/ 	.short	0x010a
        /*11f2*/ 	.byte	0x3f
	.zero		1


	//   ....[49]....
        /*11f4*/ 	.word	0x00019c40
        /*11f8*/ 	.word	0x000000cd
        /*11fc*/ 	.word	0x00028850
        /*1200*/ 	.short	0x010a
        /*1202*/ 	.byte	0x3f
	.zero		1


	//   ....[50]....
        /*1204*/ 	.word	0x00019c80
        /*1208*/ 	.word	0x000000cd
        /*120c*/ 	.word	0x00028850
        /*1210*/ 	.short	0x010a
        /*1212*/ 	.byte	0x3f
	.zero		1


	//   ....[51]....
        /*1214*/ 	.word	0x0001a590
        /*1218*/ 	.word	0x0000002a
        /*121c*/ 	.word	0x00000000
        /*1220*/ 	.short	0x0101
        /*1222*/ 	.byte	0x3f
	.zero		1


	//   ....[52]....
        /*1224*/ 	.word	0x0001cb70
        /*1228*/ 	.word	0x00000038
        /*122c*/ 	.word	0x00000000
        /*1230*/ 	.short	0x0101
        /*1232*/ 	.byte	0x3f
	.zero		1


	//   ....[53]....
        /*1234*/ 	.word	0x0001d1c0
        /*1238*/ 	.word	0x0000000b
        /*123c*/ 	.word	0x00028850
        /*1240*/ 	.short	0x010a
        /*1242*/ 	.byte	0x3f
	.zero		1


	//   ....[54]....
        /*1244*/ 	.word	0x0001d240
        /*1248*/ 	.word	0x0000000b
        /*124c*/ 	.word	0x00028850
        /*1250*/ 	.short	0x010a
        /*1252*/ 	.byte	0x3f
	.zero		1


	//   ....[55]....
        /*1254*/ 	.word	0x0001d860
        /*1258*/ 	.word	0x00000004
        /*125c*/ 	.word	0x00000000
        /*1260*/ 	.short	0x0101
        /*1262*/ 	.byte	0x3f
	.zero		1


	//   ....[56]....
        /*1264*/ 	.word	0x0001ed80
        /*1268*/ 	.word	0x00000000
        /*126c*/ 	.word	0x00000000
        /*1270*/ 	.short	0x0101
        /*1272*/ 	.byte	0x3f
	.zero		1


	//   ....[57]....
        /*1274*/ 	.word	0x0001f640
        /*1278*/ 	.word	0x00000008
        /*127c*/ 	.word	0x00000000
        /*1280*/ 	.short	0x0101
        /*1282*/ 	.byte	0x3f
	.zero		1


	//   ....[58]....
        /*1284*/ 	.word	0x00022c30
        /*1288*/ 	.word	0x00000016
        /*128c*/ 	.word	0x00028820
        /*1290*/ 	.short	0x010a
        /*1292*/ 	.byte	0x3f
	.zero		1


	//   ....[59]....
        /*1294*/ 	.word	0x00022cc0
        /*1298*/ 	.word	0x00000003
        /*129c*/ 	.word	0x000288a0
        /*12a0*/ 	.short	0x010a
        /*12a2*/ 	.byte	0x3f
	.zero		1


	//   ....[60]....
        /*12a4*/ 	.word	0x00023020
        /*12a8*/ 	.word	0x00000003
        /*12ac*/ 	.word	0x000288c0
        /*12b0*/ 	.short	0x010a
        /*12b2*/ 	.byte	0x3f
	.zero		1


	//   ....[61]....
        /*12b4*/ 	.word	0x00023450
        /*12b8*/ 	.word	0x0000000b
        /*12bc*/ 	.word	0x000288a0
        /*12c0*/ 	.short	0x010a
        /*12c2*/ 	.byte	0x3f
	.zero		1


	//   ....[62]....
        /*12c4*/ 	.word	0x00023790
        /*12c8*/ 	.word	0x0000000b
        /*12cc*/ 	.word	0x000288c0
        /*12d0*/ 	.short	0x010a
        /*12d2*/ 	.byte	0x3f
	.zero		1


	//   ....[63]....
        /*12d4*/ 	.word	0x00024b50
        /*12d8*/ 	.word	0x00000007
        /*12dc*/ 	.word	0x00028840
        /*12e0*/ 	.short	0x010a
        /*12e2*/ 	.byte	0x3f
	.zero		1


	//   ....[64]....
        /*12e4*/ 	.word	0x000252b0
        /*12e8*/ 	.word	0x00000007
        /*12ec*/ 	.word	0x00028830
        /*12f0*/ 	.short	0x0107
        /*12f2*/ 	.byte	0x3f
	.zero		1


	//   ....[65]....
        /*12f4*/ 	.word	0x00025380
        /*12f8*/ 	.word	0x00000007
        /*12fc*/ 	.word	0x00028830
        /*1300*/ 	.short	0x0101
        /*1302*/ 	.byte	0x3f
	.zero		1


	//   ....[66]....
        /*1304*/ 	.word	0x00025ea0
        /*1308*/ 	.word	0x00000016
        /*130c*/ 	.word	0x00028800
        /*1310*/ 	.short	0x0107
        /*1312*/ 	.byte	0x3f
	.zero		1


	//   ....[67]....
        /*1314*/ 	.word	0x00025fb0
        /*1318*/ 	.word	0x00000016
        /*131c*/ 	.word	0x00028800
        /*1320*/ 	.short	0x0101
        /*1322*/ 	.byte	0x3f
	.zero		1


	//   ....[68]....
        /*1324*/ 	.word	0x00025fd0
        /*1328*/ 	.word	0x00000016
        /*132c*/ 	.word	0x00028820
        /*1330*/ 	.short	0x010a
        /*1332*/ 	.byte	0x3f
	.zero		1


	//   ....[69]....
        /*1334*/ 	.word	0x00026360
        /*1338*/ 	.word	0x00000006
        /*133c*/ 	.word	0x00028840
        /*1340*/ 	.short	0x010a
        /*1342*/ 	.byte	0x3f
	.zero		1


	//   ....[70]....
        /*1344*/ 	.word	0x00026860
        /*1348*/ 	.word	0x00000006
        /*134c*/ 	.word	0x00028830
        /*1350*/ 	.short	0x0107
        /*1352*/ 	.byte	0x3f
	.zero		1


	//   ....[71]....
        /*1354*/ 	.word	0x00026920
        /*1358*/ 	.word	0x00000006
        /*135c*/ 	.word	0x00028830
        /*1360*/ 	.short	0x0101
        /*1362*/ 	.byte	0x3f
	.zero		1


	//   ....[72]....
        /*1364*/ 	.word	0x00026980
        /*1368*/ 	.word	0x00000006
        /*136c*/ 	.word	0x00028860
        /*1370*/ 	.short	0x010a
        /*1372*/ 	.byte	0x3f
	.zero		1


	//   ....[73]....
        /*1374*/ 	.word	0x00026eb0
        /*1378*/ 	.word	0x00000006
        /*137c*/ 	.word	0x00028850
        /*1380*/ 	.short	0x0107
        /*1382*/ 	.byte	0x3f
	.zero		1


	//   ....[74]....
        /*1384*/ 	.word	0x00027050
        /*1388*/ 	.word	0x00000006
        /*138c*/ 	.word	0x00028850
        /*1390*/ 	.short	0x0101
        /*1392*/ 	.byte	0x3f
	.zero		1


	//   ....[75]....
        /*1394*/ 	.word	0x00027260
        /*1398*/ 	.word	0x00000000
        /*139c*/ 	.word	0x00028860
        /*13a0*/ 	.short	0x010a
        /*13a2*/ 	.byte	0x3f
	.zero		1


	//   ....[76]....
        /*13a4*/ 	.word	0x00027790
        /*13a8*/ 	.word	0x00000000
        /*13ac*/ 	.word	0x00028850
        /*13b0*/ 	.short	0x0107
        /*13b2*/ 	.byte	0x3f
	.zero		1


	//   ....[77]....
        /*13b4*/ 	.word	0x00027850
        /*13b8*/ 	.word	0x00000000
        /*13bc*/ 	.word	0x00028850
        /*13c0*/ 	.short	0x0101
        /*13c2*/ 	.byte	0x3f
	.zero		1


	//   ....[78]....
        /*13c4*/ 	.word	0x000289a0
        /*13c8*/ 	.word	0x00000007
        /*13cc*/ 	.word	0x00028820
        /*13d0*/ 	.short	0x010a
        /*13d2*/ 	.byte	0x3f
	.zero		1


	//   ....[79]....
        /*13d4*/ 	.word	0x00028b10
        /*13d8*/ 	.word	0x00000005
        /*13dc*/ 	.word	0x00028840
        /*13e0*/ 	.short	0x010a
        /*13e2*/ 	.byte	0x3f
	.zero		1


	//   ....[80]....
        /*13e4*/ 	.word	0x00028bb0
        /*13e8*/ 	.word	0x00000003
        /*13ec*/ 	.word	0x00028840
        /*13f0*/ 	.short	0x010a
        /*13f2*/ 	.byte	0x3f
	.zero		1


	//   ....[81]....
        /*13f4*/ 	.word	0x00028bf0
        /*13f8*/ 	.word	0x00000005
        /*13fc*/ 	.word	0x00028860
        /*1400*/ 	.short	0x010a
        /*1402*/ 	.byte	0x3f
	.zero		1


	//   ....[82]....
        /*1404*/ 	.word	0x00028c30
        /*1408*/ 	.word	0x00000003
        /*140c*/ 	.word	0x00028860
        /*1410*/ 	.short	0x010a
        /*1412*/ 	.byte	0x3f
	.zero		1


	//   ....[83]....
        /*1414*/ 	.word	0x00028c90
        /*1418*/ 	.word	0x00000059
        /*141c*/ 	.word	0x00028890
        /*1420*/ 	.short	0x010a
        /*1422*/ 	.byte	0x3f
	.zero		1


	//   ....[84]....
        /*1424*/ 	.word	0x000291a0
        /*1428*/ 	.word	0x00000059
        /*142c*/ 	.word	0x00028890
        /*1430*/ 	.short	0x010a
        /*1432*/ 	.byte	0x3f
	.zero		1


	//   ....[85]....
        /*1434*/ 	.word	0x000296b0
        /*1438*/ 	.word	0x00000059
        /*143c*/ 	.word	0x00028890
        /*1440*/ 	.short	0x010a
        /*1442*/ 	.byte	0x3f
	.zero		1


	//   ....[86]....
        /*1444*/ 	.word	0x00029b80
        /*1448*/ 	.word	0x00000059
        /*144c*/ 	.word	0x000288b0
        /*1450*/ 	.short	0x010a
        /*1452*/ 	.byte	0x3f
	.zero		1


	//   ....[87]....
        /*1454*/ 	.word	0x0002a380
        /*1458*/ 	.word	0x00000012
        /*145c*/ 	.word	0x00028800
        /*1460*/ 	.short	0x010a
        /*1462*/ 	.byte	0x3f
	.zero		1


	//   ....[88]....
        /*1464*/ 	.word	0x0002af50
        /*1468*/ 	.word	0x00000012
        /*146c*/ 	.word	0x00028800
        /*1470*/ 	.short	0x010a
        /*1472*/ 	.byte	0x3f
	.zero		1


	//   ....[89]....
        /*1474*/ 	.word	0x0002afa0
        /*1478*/ 	.word	0x0000005a
        /*147c*/ 	.word	0x00028830
        /*1480*/ 	.short	0x010a
        /*1482*/ 	.byte	0x3f
	.zero		1


	//   ....[90]....
        /*1484*/ 	.word	0x0002aff0
        /*1488*/ 	.word	0x00000019
        /*148c*/ 	.word	0x00028830
        /*1490*/ 	.short	0x010a
        /*1492*/ 	.byte	0x3f
	.zero		1


	//   ....[91]....
        /*1494*/ 	.word	0x0002b040
        /*1498*/ 	.word	0x000000cc
        /*149c*/ 	.word	0x00028850
        /*14a0*/ 	.short	0x010a
        /*14a2*/ 	.byte	0x3f
	.zero		1


	//   ....[92]....
        /*14a4*/ 	.word	0x0002b090
        /*14a8*/ 	.word	0x00000019
        /*14ac*/ 	.word	0x00028830
        /*14b0*/ 	.short	0x010a
        /*14b2*/ 	.byte	0x3f
	.zero		1


	//   ....[93]....
        /*14b4*/ 	.word	0x0002b0e0
        /*14b8*/ 	.word	0x000000cd
        /*14bc*/ 	.word	0x00028850
        /*14c0*/ 	.short	0x010a
        /*14c2*/ 	.byte	0x3f
	.zero		1


	//   ....[94]....
        /*14c4*/ 	.word	0x0002b130
        /*14c8*/ 	.word	0x00000019
        /*14cc*/ 	.word	0x00028830
        /*14d0*/ 	.short	0x010a
        /*14d2*/ 	.byte	0x3f
	.zero		1


	//   ....[95]....
        /*14d4*/ 	.word	0x0002b180
        /*14d8*/ 	.word	0x000000cd
        /*14dc*/ 	.word	0x00028850
        /*14e0*/ 	.short	0x010a
        /*14e2*/ 	.byte	0x3f
	.zero		1


	//   ....[96]....
        /*14e4*/ 	.word	0x0002b1d0
        /*14e8*/ 	.word	0x0000000b
        /*14ec*/ 	.word	0x00028850
        /*14f0*/ 	.short	0x010a
        /*14f2*/ 	.byte	0x3f
	.zero		1


	//   ....[97]....
        /*14f4*/ 	.word	0x0002bdc0
        /*14f8*/ 	.word	0x00000016
        /*14fc*/ 	.word	0x00028820
        /*1500*/ 	.short	0x010a
        /*1502*/ 	.byte	0x3f
	.zero		1


	//   ....[98]....
        /*1504*/ 	.word	0x0002be10
        /*1508*/ 	.word	0x00000003
        /*150c*/ 	.word	0x000288a0
        /*1510*/ 	.short	0x010a
        /*1512*/ 	.byte	0x3f
	.zero		1


	//   ....[99]....
        /*1514*/ 	.word	0x0002be60
        /*1518*/ 	.word	0x00000003
        /*151c*/ 	.word	0x000288c0
        /*1520*/ 	.short	0x010a
        /*1522*/ 	.byte	0x3f
	.zero		1


	//   ....[100]....
        /*1524*/ 	.word	0x0002beb0
        /*1528*/ 	.word	0x0000000b
        /*152c*/ 	.word	0x000288a0
        /*1530*/ 	.short	0x010a
        /*1532*/ 	.byte	0x3f
	.zero		1


	//   ....[101]....
        /*1534*/ 	.word	0x0002bf00
        /*1538*/ 	.word	0x0000000b
        /*153c*/ 	.word	0x000288c0
        /*1540*/ 	.short	0x010a
        /*1542*/ 	.byte	0x3f
	.zero		1


	//   ....[102]....
        /*1544*/ 	.word	0x0002c020
        /*1548*/ 	.word	0x00000007
        /*154c*/ 	.word	0x00028840
        /*1550*/ 	.short	0x010a
        /*1552*/ 	.byte	0x3f
	.zero		1


	//   ....[103]....
        /*1554*/ 	.word	0x0002d5a0
        /*1558*/ 	.word	0x00000016
        /*155c*/ 	.word	0x00028820
        /*1560*/ 	.short	0x010a
        /*1562*/ 	.byte	0x3f
	.zero		1


	//   ....[104]....
        /*1564*/ 	.word	0x0002d5f0
        /*1568*/ 	.word	0x00000006
        /*156c*/ 	.word	0x00028840
        /*1570*/ 	.short	0x010a
        /*1572*/ 	.byte	0x3f
	.zero		1


	//   ....[105]....
        /*1574*/ 	.word	0x0002df70
        /*1578*/ 	.word	0x00000006
        /*157c*/ 	.word	0x00028860
        /*1580*/ 	.short	0x010a
        /*1582*/ 	.byte	0x3f
	.zero		1


	//   ....[106]....
        /*1584*/ 	.word	0x0002e9e0
        /*1588*/ 	.word	0x00000000
        /*158c*/ 	.word	0x00028860
        /*1590*/ 	.short	0x010a
        /*1592*/ 	.byte	0x3f
	.zero		1


	//   ....[107]....
        /*1594*/ 	.word	0x0002fe00
        /*1598*/ 	.word	0x00000007
        /*159c*/ 	.word	0x00028820
        /*15a0*/ 	.short	0x010a
        /*15a2*/ 	.byte	0x3f
	.zero		1


	//   ....[108]....
        /*15a4*/ 	.word	0x0002ffa0
        /*15a8*/ 	.word	0x00000005
        /*15ac*/ 	.word	0x00028840
        /*15b0*/ 	.short	0x010a
        /*15b2*/ 	.byte	0x3f
	.zero		1


	//   ....[109]....
        /*15b4*/ 	.word	0x0002fff0
        /*15b8*/ 	.word	0x00000003
        /*15bc*/ 	.word	0x00028840
        /*15c0*/ 	.short	0x010a
        /*15c2*/ 	.byte	0x3f
	.zero		1


	//   ....[110]....
        /*15c4*/ 	.word	0x00030040
        /*15c8*/ 	.word	0x00000005
        /*15cc*/ 	.word	0x00028860
        /*15d0*/ 	.short	0x010a
        /*15d2*/ 	.byte	0x3f
	.zero		1


	//----- nvinfo : EIATTR_NUM_MBARRIERS
	.align		4
.L_232:
        /*15d4*/ 	.byte	0x03, 0x38
        /*15d6*/ 	.short	0x0016


	//----- nvinfo : EIATTR_EXIT_INSTR_OFFSETS
	.align		4
        /*15d8*/ 	.byte	0x04, 0x1c
        /*15da*/ 	.short	(.L_234 - .L_233)


	//   ....[0]....
.L_233:
        /*15dc*/ 	.word	0x00028c80


	//----- nvinfo : EIATTR_MAX_THREADS
	.align		4
.L_234:
        /*15e0*/ 	.byte	0x04, 0x05
        /*15e2*/ 	.short	(.L_236 - .L_235)
.L_235:
        /*15e4*/ 	.word	0x00000180
        /*15e8*/ 	.word	0x00000001
        /*15ec*/ 	.word	0x00000001


	//----- nvinfo : EIATTR_CRS_STACK_SIZE
	.align		4
.L_236:
        /*15f0*/ 	.byte	0x04, 0x1e
        /*15f2*/ 	.short	(.L_238 - .L_237)
.L_237:
        /*15f4*/ 	.word	0x00000000


	//----- nvinfo : EIATTR_CBANK_PARAM_SIZE
	.align		4
.L_238:
        /*15f8*/ 	.byte	0x03, 0x19
        /*15fa*/ 	.short	0x0af0


	//----- nvinfo : EIATTR_PARAM_CBANK
	.align		4
        /*15fc*/ 	.byte	0x04, 0x0a
        /*15fe*/ 	.short	(.L_240 - .L_239)
	.align		4
.L_239:
        /*1600*/ 	.word	index@(.nv.constant0._ZN7cutlass13device_kernelIN5flash11enable_sm90INS1_16FlashAttnFwdSm90INS1_25CollectiveMainloopFwdSm90ILi2EN4cute5tupleIJNS5_1CILi1EEES8_S8_EEENS6_IJNS7_ILi128EEESA_SA_EEELi128ENS_10bfloat16_tEfNS_4arch4Sm90ELb0ELb1ELb1ELb1ELb1ELb1ELb0ELb1ELb1ELb1ELb1ELb0EEENS1_21CollectiveEpilogueFwdISB_S9_SC_SE_Li256ELb1ELb1ELb1ELb0EEENS1_36VarlenDynamicPersistentTileSchedulerILi128ELi128ELi256ELi128ELb1ELb1ELb1ELb1ELb0ELb1EEEEEEEEEvNT_6ParamsE)
        /*1604*/ 	.short	0x0210
        /*1606*/ 	.short	0x0af0


	//----- nvinfo : EIATTR_SW_WAR
	.align		4
.L_240:
        /*1608*/ 	.byte	0x04, 0x36
        /*160a*/ 	.short	(.L_242 - .L_241)
.L_241:
        /*160c*/ 	.word	0x00000008
.L_242:


//--------------------- .nv.info._ZN7cutlass13device_kernelIN5flash11enable_sm90INS1_16FlashAttnFwdSm90INS1_25CollectiveMainloopFwdSm90ILi2EN4cute5tupleIJNS5_1CILi1EEES8_S8_EEENS6_IJNS7_ILi128EEESA_SA_EEELi128ENS_10bfloat16_tEfNS_4arch4Sm90ELb1ELb0ELb1ELb0ELb1ELb0ELb0ELb1ELb1ELb1ELb1ELb0EEENS1_21CollectiveEpilogueFwdISB_S9_SC_SE_Li256ELb0ELb1ELb1ELb0EEENS1_19SingleTileSchedulerILb0ELb1ELb1ELi128EEEEEEEEEvNT_6ParamsE --------------------------
	.section	.nv.info._ZN7cutlass13device_kernelIN5flash11enable_sm90INS1_16FlashAttnFwdSm90INS1_25CollectiveMainloopFwdSm90ILi2EN4cute5tupleIJNS5_1CILi1EEES8_S8_EEENS6_IJNS7_ILi128EEESA_SA_EEELi128ENS_10bfloat16_tEfNS_4arch4Sm90ELb1ELb0ELb1ELb0ELb1ELb0ELb0ELb1ELb1ELb1ELb1ELb0EEENS1_21CollectiveEpilogueFwdISB_S9_SC_SE_Li256ELb0ELb1ELb1ELb0EEENS1_19SingleTileSchedulerILb0ELb1ELb1ELi128EEEEEEEEEvNT_6ParamsE,"",@"SHT_CUDA_INFO"
	.sectionflags	@""
	.align	4


	//----- nvinfo : EIATTR_CUDA_API_VERSION
	.align		4
        /*0000*/ 	.byte	0x04, 0x37
        /*0002*/ 	.short	(.L_244 - .L_243)
.L_243:
        /*0004*/ 	.word	0x00000082


	//----- nvinfo : EIATTR_KPARAM_INFO
	.align		4
.L_244:
        /*0008*/ 	.byte	0x04, 0x17
        /*000a*/ 	.short	(.L_246 - .L_245)
.L_245:
        /*000c*/ 	.word	0x00000000
        /*0010*/ 	.short	0x0000
        /*0012*/ 	.short	0x0070
        /*0014*/ 	.byte	0x00, 0xf0, 0x01, 0x28


	//----- nvinfo : EIATTR_SPARSE_MMA_MASK
	.align		4
.L_246:
        /*0018*/ 	.byte	0x03, 0x50
        /*001a*/ 	.short	0x0000


	//----- nvinfo : EIATTR_MAXREG_COUNT
	.align		4
        /*001c*/ 	.byte	0x03, 0x1b
        /*001e*/ 	.short	0x00a8


	//----- nvinfo : EIATTR_NUM_BARRIERS
	.align		4
        /*0020*/ 	.byte	0x02, 0x4c
        /*0022*/ 	.byte	0x10
	.zero		1


	//----- nvinfo : EIATTR_EXTERNS
	.align		4
        /*0024*/ 	.byte	0x04, 0x0f
        /*0026*/ 	.short	(.L_248 - .L_247)


	//   ....[0]....
	.align		4
.L_247:
        /*0028*/ 	.word	index@(__assertfail)


	//----- nvinfo : EIATTR_MERCURY_ISA_VERSION
	.align		4
.L_248:
        /*002c*/ 	.byte	0x03, 0x5f
        /*002e*/ 	.short	0x0101


	//----- nvinfo : EIATTR_INT_WARP_WIDE_INSTR_OFFSETS
	.align		4
        /*0030*/ 	.byte	0x04, 0x31
        /*0032*/ 	.short	(.L_250 - .L_249)


	//   ....[0]....
.L_249:
        /*0034*/ 	.word	0x000000b0


	//   ....[1]....
        /*0038*/ 	.word	0x000000c0


	//   ....[2]....
        /*003c*/ 	.word	0x00000160


	//----- nvinfo : EIATTR_COOP_GROUP_MASK_REGIDS
	.align		4
.L_250:
        /*0040*/ 	.byte	0x04, 0x29
        /*0042*/ 	.short	(.L_252 - .L_251)


	//   ....[0]....
.L_251:
        /*0044*/ 	.word	0xffffffff


	//   ....[1]....
        /*0048*/ 	.word	0xffffffff


	//   ....[2]....
        /*004c*/ 	.word	0xffffffff


	//   ....[3]....
        /*0050*/ 	.word	0xffffffff


	//   ....[4]....
        /*0054*/ 	.word	0xffffffff


	//   ....[5]....
        /*0058*/ 	.word	0xffffffff


	//   ....[6]....
        /*005c*/ 	.word	0xffffffff


	//   ....[7]....
        /*0060*/ 	.word	0xffffffff


	//   ....[8]....
        /*0064*/ 	.word	0xffffffff


	//   ....[9]....
        /*0068*/ 	.word	0xffffffff


	//   ....[10]....
        /*006c*/ 	.word	0xffffffff


	//   ....[11]....
        /*0070*/ 	.word	0xffffffff


	//   ....[12]....
        /*0074*/ 	.word	0xffffffff


	//   ....[13]....
        /*0078*/ 	.word	0xffffffff


	//   ....[14]....
        /*007c*/ 	.word	0xffffffff


	//   ....[15]....
        /*0080*/ 	.word	0xffffffff


	//   ....[16]....
        /*0084*/ 	.word	0xffffffff


	//   ....[17]....
        /*0088*/ 	.word	0xffffffff


	//   ....[18]....
        /*008c*/ 	.word	0xffffffff


	//   ....[19]....
        /*0090*/ 	.word	0xffffffff


	//   ....[20]....
        /*0094*/ 	.word	0xffffffff


	//   ....[21]....
        /*0098*/ 	.word	0xffffffff


	//   ....[22]....
        /*009c*/ 	.word	0xffffffff


	//   ....[23]....
        /*00a0*/ 	.word	0xffffffff


	//   ....[24]....
        /*00a4*/ 	.word	0xffffffff


	//   ....[25]....
        /*00a8*/ 	.word	0xffffffff


	//   ....[26]....
        /*00ac*/ 	.word	0xffffffff


	//   ....[27]....
        /*00b0*/ 	.word	0xffffffff


	//   ....[28]....
        /*00b4*/ 	.word	0xffffffff


	//   ....[29]....
        /*00b8*/ 	.word	0xffffffff


	//   ....[30]....
        /*00bc*/ 	.word	0xffffffff


	//   ....[31]....
        /*00c0*/ 	.word	0xffffffff


	//   ....[32]....
        /*00c4*/ 	.word	0xffffffff


	//   ....[33]....
        /*00c8*/ 	.word	0xffffffff


	//   ....[34]....
        /*00cc*/ 	.word	0xffffffff


	//   ....[35]....
        /*00d0*/ 	.word	0xffffffff


	//   ....[36]....
        /*00d4*/ 	.word	0xffffffff


	//   ....[37]....
        /*00d8*/ 	.word	0xffffffff


	//   ....[38]....
        /*00dc*/ 	.word	0xffffffff


	//   ....[39]....
        /*00e0*/ 	.word	0xffffffff


	//   ....[40]....
        /*00e4*/ 	.word	0xffffffff


	//   ....[41]....
        /*00e8*/ 	.word	0xffffffff


	//   ....[42]....
        /*00ec*/ 	.word	0xffffffff


	//   ....[43]....
        /*00f0*/ 	.word	0xffffffff


	//   ....[44]....
        /*00f4*/ 	.word	0xffffffff


	//   ....[45]....
        /*00f8*/ 	.word	0xffffffff


	//   ....[46]....
        /*00fc*/ 	.word	0xffffffff


	//   ....[47]....
        /*0100*/ 	.word	0xffffffff


	//   ....[48]....
        /*0104*/ 	.word	0xffffffff


	//   ....[49]....
        /*0108*/ 	.word	0xffffffff


	//   ....[50]....
        /*010c*/ 	.word	0xffffffff


	//   ....[51]....
        /*0110*/ 	.word	0xffffffff


	//   ....[52]....
        /*0114*/ 	.word	0xffffffff


	//   ....[53]....
        /*0118*/ 	.word	0xffffffff


	//   ....[54]....
        /*011c*/ 	.word	0xffffffff


	//   ....[55]....
        /*0120*/ 	.word	0xffffffff


	//   ....[56]....
        /*0124*/ 	.word	0xffffffff


	//   ....[57]....
        /*0128*/ 	.word	0xffffffff


	//   ....[58]....
        /*012c*/ 	.word	0xffffffff


	//   ....[59]....
        /*0130*/ 	.word	0xffffffff


	//   ....[60]....
        /*0134*/ 	.word	0xffffffff


	//   ....[61]....
        /*0138*/ 	.word	0xffffffff


	//   ....[62]....
        /*013c*/ 	.word	0xffffffff


	//   ....[63]....
        /*0140*/ 	.word	0xffffffff


	//   ....[64]....
        /*0144*/ 	.word	0xffffffff


	//   ....[65]....
        /*0148*/ 	.word	0xffffffff


	//   ....[66]....
        /*014c*/ 	.word	0xffffffff


	//   ....[67]....
        /*0150*/ 	.word	0xffffffff


	//   ....[68]....
        /*0154*/ 	.word	0xffffffff


	//   ....[69]....
        /*0158*/ 	.word	0xffffffff


	//   ....[70]....
        /*015c*/ 	.word	0xffffffff


	//   ....[71]....
        /*0160*/ 	.word	0xffffffff


	//   ....[72]....
        /*0164*/ 	.word	0xffffffff


	//   ....[73]....
        /*0168*/ 	.word	0xffffffff


	//   ....[74]....
        /*016c*/ 	.word	0xffffffff


	//   ....[75]....
        /*0170*/ 	.word	0xffffffff


	//   ....[76]....
        /*0174*/ 	.word	0xffffffff


	//   ....[77]....
        /*0178*/ 	.word	0xffffffff


	//   ....[78]....
        /*017c*/ 	.word	0xffffffff


	//   ....[79]....
        /*0180*/ 	.word	0xffffffff


	//   ....[80]....
        /*0184*/ 	.word	0xffffffff


	//   ....[81]....
        /*0188*/ 	.word	0xffffffff


	//   ....[82]....
        /*018c*/ 	.word	0xffffffff


	//   ....[83]....
        /*0190*/ 	.word	0xffffffff


	//   ....[84]....
        /*0194*/ 	.word	0xffffffff


	//   ....[85]....
        /*0198*/ 	.word	0xffffffff


	//   ....[86]....
        /*019c*/ 	.word	0xffffffff


	//   ....[87]....
        /*01a0*/ 	.word	0xffffffff


	//   ....[88]....
        /*01a4*/ 	.word	0xffffffff


	//   ....[89]....
        /*01a8*/ 	.word	0xffffffff


	//   ....[90]....
        /*01ac*/ 	.word	0xffffffff


	//   ....[91]....
        /*01b0*/ 	.word	0xffffffff


	//   ....[92]....
        /*01b4*/ 	.word	0xffffffff


	//   ....[93]....
        /*01b8*/ 	.word	0xffffffff


	//   ....[94]....
        /*01bc*/ 	.word	0xffffffff


	//   ....[95]....
        /*01c0*/ 	.word	0xffffffff


	//   ....[96]....
        /*01c4*/ 	.word	0xffffffff


	//   ....[97]....
        /*01c8*/ 	.word	0xffffffff


	//   ....[98]....
        /*01cc*/ 	.word	0xffffffff


	//   ....[99]....
        /*01d0*/ 	.word	0xffffffff


	//   ....[100]....
        /*01d4*/ 	.word	0xffffffff


	//   ....[101]....
        /*01d8*/ 	.word	0xffffffff


	//   ....[102]....
        /*01dc*/ 	.word	0xffffffff


	//   ....[103]....
        /*01e0*/ 	.word	0xffffffff


	//   ....[104]....
        /*01e4*/ 	.word	0xffffffff


	//   ....[105]....
        /*01e8*/ 	.word	0xffffffff


	//   ....[106]....
        /*01ec*/ 	.word	0xffffffff


	//   ....[107]....
        /*01f0*/ 	.word	0xffffffff


	//   ....[108]....
        /*01f4*/ 	.word	0xffffffff


	//   ....[109]....
        /*01f8*/ 	.word	0xffffffff


	//   ....[110]....
        /*01fc*/ 	.word	0xffffffff


	//   ....[111]....
        /*0200*/ 	.word	0xffffffff


	//   ....[112]....
        /*0204*/ 	.word	0xffffffff


	//   ....[113]....
        /*0208*/ 	.word	0xffffffff


	//   ....[114]....
        /*020c*/ 	.word	0xffffffff


	//   ....[115]....
        /*0210*/ 	.word	0xffffffff


	//   ....[116]....
        /*0214*/ 	.word	0xffffffff


	//   ....[117]....
        /*0218*/ 	.word	0x0500000f


	//   ....[118]....
        /*021c*/ 	.word	0x0500000f


	//   ....[119]....
        /*0220*/ 	.word	0x0500000f


	//   ....[120]....
        /*0224*/ 	.word	0x0500000f


	//   ....[121]....
        /*0228*/ 	.word	0x0500000f


	//   ....[122]....
        /*022c*/ 	.word	0x0500000f


	//   ....[123]....
        /*0230*/ 	.word	0x0500000f


	//   ....[124]....
        /*0234*/ 	.word	0x0500000f


	//   ....[125]....
        /*0238*/ 	.word	0x0500000f


	//   ....[126]....
        /*023c*/ 	.word	0x0500000f


	//   ....[127]....
        /*0240*/ 	.word	0x0500000f


	//   ....[128]....
        /*0244*/ 	.word	0x0500000f


	//   ....[129]....
        /*0248*/ 	.word	0x0500000f


	//   ....[130]....
        /*024c*/ 	.word	0x0500000f


	//   ....[131]....
        /*0250*/ 	.word	0x0500000f


	//   ....[132]....
        /*0254*/ 	.word	0x0500000f


	//   ....[133]....
        /*0258*/ 	.word	0x0500000f


	//   ....[134]....
        /*025c*/ 	.word	0x0500000f


	//   ....[135]....
        /*0260*/ 	.word	0x0500000f


	//   ....[136]....
        /*0264*/ 	.word	0x0500000f


	//   ....[137]....
        /*0268*/ 	.word	0x0500000f


	//   ....[138]....
        /*026c*/ 	.word	0x0500000f


	//   ....[139]....
        /*0270*/ 	.word	0x0500000f


	//   ....[140]....
        /*0274*/ 	.word	0x0500000f


	//   ....[141]....
        /*0278*/ 	.word	0x0500000f


	//   ....[142]....
        /*027c*/ 	.word	0x0500000f


	//   ....[143]....
        /*0280*/ 	.word	0x0500000f


	//   ....[144]....
        /*0284*/ 	.word	0x0500000f


	//   ....[145]....
        /*0288*/ 	.word	0x0500000f


	//   ....[146]....
        /*028c*/ 	.word	0x0500000f


	//   ....[147]....
        /*0290*/ 	.word	0x0500000f


	//   ....[148]....
        /*0294*/ 	.word	0x0500000f


	//   ....[149]....
        /*0298*/ 	.word	0x0500000f


	//   ....[150]....
        /*029c*/ 	.word	0x0500000f


	//   ....[151]....
        /*02a0*/ 	.word	0x0500000f


	//   ....[152]....
        /*02a4*/ 	.word	0x0500000f


	//   ....[153]....
        /*02a8*/ 	.word	0x0500000f


	//   ....[154]....
        /*02ac*/ 	.word	0x0500000f


	//   ....[155]....
        /*02b0*/ 	.word	0x0500000f


	//   ....[156]....
        /*02b4*/ 	.word	0x0500000f


	//   ....[157]....
        /*02b8*/ 	.word	0x0500000f


	//   ....[158]....
        /*02bc*/ 	.word	0x0500000f


	//   ....[159]....
        /*02c0*/ 	.word	0x0500000f


	//   ....[160]....
        /*02c4*/ 	.word	0x0500000f


	//   ....[161]....
        /*02c8*/ 	.word	0x0500000f


	//   ....[162]....
        /*02cc*/ 	.word	0x0500000f


	//   ....[163]....
        /*02d0*/ 	.word	0x0500000f


	//   ....[164]....
        /*02d4*/ 	.word	0x0500000f


	//   ....[165]....
        /*02d8*/ 	.word	0x0500000f


	//   ....[166]....
        /*02dc*/ 	.word	0x0500000f


	//   ....[167]....
        /*02e0*/ 	.word	0x0500000f


	//   ....[168]....
        /*02e4*/ 	.word	0x0500000f


	//   ....[169]....
        /*02e8*/ 	.word	0x0500000f


	//   ....[170]....
        /*02ec*/ 	.word	0x0500000f


	//   ....[171]....
        /*02f0*/ 	.word	0x0500000f


	//   ....[172]....
        /*02f4*/ 	.word	0x0500000f


	//   ....[173]....
        /*02f8*/ 	.word	0x0500000f


	//   ....[174]....
        /*02fc*/ 	.word	0x0500000f


	//   ....[175]....
        /*0300*/ 	.word	0x0500000f


	//   ....[176]....
        /*0304*/ 	.word	0x0500000f


	//   ....[177]....
        /*0308*/ 	.word	0x0500000f


	//   ....[178]....
        /*030c*/ 	.word	0x0500000f


	//   ....[179]....
        /*0310*/ 	.word	0x0500000f


	//   ....[180]....
        /*0314*/ 	.word	0x0500000f


	//   ....[181]....
        /*0318*/ 	.word	0x0500000f


	//   ....[182]....
        /*031c*/ 	.word	0x0500000f


	//   ....[183]....
        /*0320*/ 	.word	0x0500000f


	//   ....[184]....
        /*0324*/ 	.word	0x0500000f


	//   ....[185]....
        /*0328*/ 	.word	0x0500000f


	//   ....[186]....
        /*032c*/ 	.word	0x0500000f


	//   ....[187]....
        /*0330*/ 	.word	0x0500000f


	//   ....[188]....
        /*0334*/ 	.word	0x0500000f


	//   ....[189]....
        /*0338*/ 	.word	0x0500000f


	//   ....[190]....
        /*033c*/ 	.word	0x0500000f


	//   ....[191]....
        /*0340*/ 	.word	0x0500000f


	//   ....[192]....
        /*0344*/ 	.word	0x0500000f


	//   ....[193]....
        /*0348*/ 	.word	0x0500000f


	//   ....[194]....
        /*034c*/ 	.word	0x0500000f


	//   ....[195]....
        /*0350*/ 	.word	0x0500000f


	//   ....[196]....
        /*0354*/ 	.word	0x0500000f


	//   ....[197]....
        /*0358*/ 	.word	0x0500000f


	//   ....[198]....
        /*035c*/ 	.word	0x0500000f


	//----- nvinfo : EIATTR_COOP_GROUP_INSTR_OFFSETS
	.align		4
.L_252:
        /*0360*/ 	.byte	0x04, 0x28
        /*0362*/ 	.short	(.L_254 - .L_253)


	//   ....[0]....
.L_253:
        /*0364*/ 	.word	0x00000070


	//   ....[1]....
        /*0368*/ 	.word	0x00000080


	//   ....[2]....
        /*036c*/ 	.word	0x000002c0


	//   ....[3]....
        /*0370*/ 	.word	0x00000420


	//   ....[4]....
        /*0374*/ 	.word	0x00000540


	//   ....[5]....
        /*0378*/ 	.word	0x000006a0


	//   ....[6]....
        /*037c*/ 	.word	0x00001170


	//   ....[7]....
        /*0380*/ 	.word	0x00001c70


	//   ....[8]....
        /*0384*/ 	.word	0x00001fe0


	//   ....[9]....
        /*0388*/ 	.word	0x00002950


	//   ....[10]....
        /*038c*/ 	.word	0x000029d0


	//   ....[11]....
        /*0390*/ 	.word	0x000034a0


	//   ....[12]....
        /*0394*/ 	.word	0x00003520


	//   ....[13]....
        /*0398*/ 	.word	0x00004be0


	//   ....[14]....
        /*039c*/ 	.word	0x00005280


	//   ....[15]....
        /*03a0*/ 	.word	0x000057e0


	//   ....[16]....
        /*03a4*/ 	.word	0x000058e0


	//   ....[17]....
        /*03a8*/ 	.word	0x00006220


	//   ....[18]....
        /*03ac*/ 	.word	0x00006270


	//   ....[19]....
        /*03b0*/ 	.word	0x00008850


	//   ....[20]....
        /*03b4*/ 	.word	0x00008880


	//   ....[21]....
        /*03b8*/ 	.word	0x000088a0


	//   ....[22]....
        /*03bc*/ 	.word	0x000088c0


	//   ....[23]....
        /*03c0*/ 	.word	0x00009d50


	//   ....[24]....
        /*03c4*/ 	.word	0x00009d70


	//   ....[25]....
        /*03c8*/ 	.word	0x00009e50


	//   ....[26]....
        /*03cc*/ 	.word	0x00009e60


	//   ....[27]....
        /*03d0*/ 	.word	0x0000ae30


	//   ....[28]....
        /*03d4*/ 	.word	0x0000ae70


	//   ....[29]....
        /*03d8*/ 	.word	0x0000aeb0


	//   ....[30]....
        /*03dc*/ 	.word	0x0000aed0


	//   ....[31]....
        /*03e0*/ 	.word	0x0000af00


	//   ....[32]....
        /*03e4*/ 	.word	0x0000af10


	//   ....[33]....
        /*03e8*/ 	.word	0x0000b550


	//   ....[34]....
        /*03ec*/ 	.word	0x0000b560


	//   ....[35]....
        /*03f0*/ 	.word	0x0000bf90


	//   ....[36]....
        /*03f4*/ 	.word	0x0000d170


	//   ....[37]....
        /*03f8*/ 	.word	0x0000d1a0


	//   ....[38]....
        /*03fc*/ 	.word	0x0000d1b0


	//   ....[39]....
        /*0400*/ 	.word	0x0000d1c0


	//   ....[40]....
        /*0404*/ 	.word	0x0000d1d0


	//   ....[41]....
        /*0408*/ 	.word	0x0000d1e0


	//   ....[42]....
        /*040c*/ 	.word	0x0000d1f0


	//   ....[43]....
        /*0410*/ 	.word	0x0000d210


	//   ....[44]....
        /*0414*/ 	.word	0x0000d280


	//   ....[45]....
        /*0418*/ 	.word	0x0000d2b0


	//   ....[46]....
        /*041c*/ 	.word	0x0000d370


	//   ....[47]....
        /*0420*/ 	.word	0x0000d3a0


	//   ....[48]....
        /*0424*/ 	.word	0x0000d3e0


	//   ....[49]....
        /*0428*/ 	.word	0x0000d3f0


	//   ....[50]....
        /*042c*/ 	.word	0x0000d430


	//   ....[51]....
        /*0430*/ 	.word	0x0000d460


	//   ....[52]....
        /*0434*/ 	.word	0x0000daf0


	//   ....[53]....
        /*0438*/ 	.word	0x0000db20


	//   ....[54]....
        /*043c*/ 	.word	0x0000db50


	//   ....[55]....
        /*0440*/ 	.word	0x0000db80


	//   ....[56]....
        /*0444*/ 	.word	0x0000dba0


	//   ....[57]....
        /*0448*/ 	.word	0x0000dc20


	//   ....[58]....
        /*044c*/ 	.word	0x0000dc50


	//   ....[59]....
        /*0450*/ 	.word	0x0000dc60


	//   ....[60]....
        /*0454*/ 	.word	0x0000dd40


	//   ....[61]....
        /*0458*/ 	.word	0x0000dd60


	//   ....[62]....
        /*045c*/ 	.word	0x0000dd70


	//   ....[63]....
        /*0460*/ 	.word	0x0000ddc0


	//   ....[64]....
        /*0464*/ 	.word	0x0000de60


	//   ....[65]....
        /*0468*/ 	.word	0x0000de80


	//   ....[66]....
        /*046c*/ 	.word	0x0000de90


	//   ....[67]....
        /*0470*/ 	.word	0x0000ded0


	//   ....[68]....
        /*0474*/ 	.word	0x0000e5e0


	//   ....[69]....
        /*0478*/ 	.word	0x0000e610


	//   ....[70]....
        /*047c*/ 	.word	0x0000e620


	//   ....[71]....
        /*0480*/ 	.word	0x0000e630


	//   ....[72]....
        /*0484*/ 	.word	0x0000e660


	//   ....[73]....
        /*0488*/ 	.word	0x0000e6a0


	//   ....[74]....
        /*048c*/ 	.word	0x0000e6b0


	//   ....[75]....
        /*0490*/ 	.word	0x0000e6d0


	//   ....[76]....
        /*0494*/ 	.word	0x0000e730


	//   ....[77]....
        /*0498*/ 	.word	0x0000e740


	//   ....[78]....
        /*049c*/ 	.word	0x0000e760


	//   ....[79]....
        /*04a0*/ 	.word	0x0000e7c0


	//   ....[80]....
        /*04a4*/ 	.word	0x0000e7e0


	//   ....[81]....
        /*04a8*/ 	.word	0x0000e7f0


	//   ....[82]....
        /*04ac*/ 	.word	0x0000e820


	//   ....[83]....
        /*04b0*/ 	.word	0x0000e830


	//   ....[84]....
        /*04b4*/ 	.word	0x0000eab0


	//   ....[85]....
        /*04b8*/ 	.word	0x0000ead0


	//   ....[86]....
        /*04bc*/ 	.word	0x0000eae0


	//   ....[87]....
        /*04c0*/ 	.word	0x0000eb00


	//   ....[88]....
        /*04c4*/ 	.word	0x0000eb70


	//   ....[89]....
        /*04c8*/ 	.word	0x0000eba0


	//   ....[90]....
        /*04cc*/ 	.word	0x0000ebf0


	//   ....[91]....
        /*04d0*/ 	.word	0x0000ec20


	//   ....[92]....
        /*04d4*/ 	.word	0x0000ec70


	//   ....[93]....
        /*04d8*/ 	.word	0x0000eca0


	//   ....[94]....
        /*04dc*/ 	.word	0x0000ecf0


	//   ....[95]....
        /*04e0*/ 	.word	0x0000ed20


	//   ....[96]....
        /*04e4*/ 	.word	0x0000ed70


	//   ....[97]....
        /*04e8*/ 	.word	0x0000eda0


	//   ....[98]....
        /*04ec*/ 	.word	0x0000edf0


	//   ....[99]....
        /*04f0*/ 	.word	0x0000ee20


	//   ....[100]....
        /*04f4*/ 	.word	0x0000f280


	//   ....[101]....
        /*04f8*/ 	.word	0x0000f2b0


	//   ....[102]....
        /*04fc*/ 	.word	0x0000f2e0


	//   ....[103]....
        /*0500*/ 	.word	0x0000f310


	//   ....[104]....
        /*0504*/ 	.word	0x0000f340


	//   ....[105]....
        /*0508*/ 	.word	0x0000f350


	//   ....[106]....
        /*050c*/ 	.word	0x0000f370


	//   ....[107]....
        /*0510*/ 	.word	0x0000f390


	//   ....[108]....
        /*0514*/ 	.word	0x0000f3b0


	//   ....[109]....
        /*0518*/ 	.word	0x0000f3d0


	//   ....[110]....
        /*051c*/ 	.word	0x0000f450


	//   ....[111]....
        /*0520*/ 	.word	0x0000f470


	//   ....[112]....
        /*0524*/ 	.word	0x0000f4a0


	//   ....[113]....
        /*0528*/ 	.word	0x0000f4c0


	//   ....[114]....
        /*052c*/ 	.word	0x0000f670


	//   ....[115]....
        /*0530*/ 	.word	0x0000f680


	//   ....[116]....
        /*0534*/ 	.word	0x0000f8e0


	//   ....[117]....
        /*0538*/ 	.word	0x0000fe40


	//   ....[118]....
        /*053c*/ 	.word	0x0000ff30


	//   ....[119]....
        /*0540*/ 	.word	0x0000ffd0


	//   ....[120]....
        /*0544*/ 	.word	0x00010030


	//   ....[121]....
        /*0548*/ 	.word	0x00010100


	//   ....[122]....
        /*054c*/ 	.word	0x00010170


	//   ....[123]....
        /*0550*/ 	.word	0x00010230


	//   ....[124]....
        /*0554*/ 	.word	0x000102a0


	//   ....[125]....
        /*0558*/ 	.word	0x00010380


	//   ....[126]....
        /*055c*/ 	.word	0x00010400


	//   ....[127]....
        /*0560*/ 	.word	0x000104d0


	//   ....[128]....
        /*0564*/ 	.word	0x00010550


	//   ....[129]....
        /*0568*/ 	.word	0x00010610


	//   ....[130]....
        /*056c*/ 	.word	0x00010680


	//   ....[131]....
        /*0570*/ 	.word	0x00010760


	//   ....[132]....
        /*0574*/ 	.word	0x000107e0


	//   ....[133]....
        /*0578*/ 	.word	0x000108a0


	//   ....[134]....
        /*057c*/ 	.word	0x00010940


	//   ....[135]....
        /*0580*/ 	.word	0x000109a0


	//   ....[136]....
        /*0584*/ 	.word	0x00010a40


	//   ....[137]....
        /*0588*/ 	.word	0x00010b10


	//   ....[138]....
        /*058c*/ 	.word	0x00010b80


	//   ....[139]....
        /*0590*/ 	.word	0x00010c60


	//   ....[140]....
        /*0594*/ 	.word	0x00010cd0


	//   ....[141]....
        /*0598*/ 	.word	0x00010d90


	//   ....[142]....
        /*059c*/ 	.word	0x00010e10


	//   ....[143]....
        /*05a0*/ 	.word	0x00010f00


	//   ....[144]....
        /*05a4*/ 	.word	0x00010f60


	//   ....[145]....
        /*05a8*/ 	.word	0x00011020


	//   ....[146]....
        /*05ac*/ 	.word	0x000110a0


	//   ....[147]....
        /*05b0*/ 	.word	0x00011170


	//   ....[148]....
        /*05b4*/ 	.word	0x000111e0


	//   ....[149]....
        /*05b8*/ 	.word	0x00011290


	//   ....[150]....
        /*05bc*/ 	.word	0x000113d0


	//   ....[151]....
        /*05c0*/ 	.word	0x00011480


	//   ....[152]....
        /*05c4*/ 	.word	0x00011550


	//   ....[153]....
        /*05c8*/ 	.word	0x000115a0


	//   ....[154]....
        /*05cc*/ 	.word	0x00011680


	//   ....[155]....
        /*05d0*/ 	.word	0x000116d0


	//   ....[156]....
        /*05d4*/ 	.word	0x000117a0


	//   ....[157]....
        /*05d8*/ 	.word	0x000117f0


	//   ....[158]....
        /*05dc*/ 	.word	0x000118d0


	//   ....[159]....
        /*05e0*/ 	.word	0x00011920


	//   ....[160]....
        /*05e4*/ 	.word	0x00011a00


	//   ....[161]....
        /*05e8*/ 	.word	0x00011a50


	//   ....[162]....
        /*05ec*/ 	.word	0x00011b20


	//   ....[163]....
        /*05f0*/ 	.word	0x00011b70


	//   ....[164]....
        /*05f4*/ 	.word	0x00011c50


	//   ....[165]....
        /*05f8*/ 	.word	0x00011ca0


	//   ....[166]....
        /*05fc*/ 	.word	0x00011d90


	//   ....[167]....
        /*0600*/ 	.word	0x00011e30


	//   ....[168]....
        /*0604*/ 	.word	0x00011e90


	//   ....[169]....
        /*0608*/ 	.word	0x00011f50


	//   ....[170]....
        /*060c*/ 	.word	0x00011ff0


	//   ....[171]....
        /*0610*/ 	.word	0x000120b0


	//   ....[172]....
        /*0614*/ 	.word	0x00012150


	//   ....[173]....
        /*0618*/ 	.word	0x00012210


	//   ....[174]....
        /*061c*/ 	.word	0x000122b0


	//   ....[175]....
        /*0620*/ 	.word	0x00012370


	//   ....[176]....
        /*0624*/ 	.word	0x00012410


	//   ....[177]....
        /*0628*/ 	.word	0x000124d0


	//   ....[178]....
        /*062c*/ 	.word	0x00012570


	//   ....[179]....
        /*0630*/ 	.word	0x00012630


	//   ....[180]....
        /*0634*/ 	.word	0x000126d0


	//   ....[181]....
        /*0638*/ 	.word	0x00012790


	//   ....[182]....
        /*063c*/ 	.word	0x000128b0


	//   ....[183]....
        /*0640*/ 	.word	0x00012950


	//   ....[184]....
        /*0644*/ 	.word	0x00012a00


	//   ....[185]....
        /*0648*/ 	.word	0x00012ad0


	//   ....[186]....
        /*064c*/ 	.word	0x00012b40


	//   ....[187]....
        /*0650*/ 	.word	0x00012c10


	//   ....[188]....
        /*0654*/ 	.word	0x00012c80


	//   ....[189]....
        /*0658*/ 	.word	0x00012d60


	//   ....[190]....
        /*065c*/ 	.word	0x00012dd0


	//   ....[191]....
        /*0660*/ 	.word	0x00012eb0


	//   ....[192]....
        /*0664*/ 	.word	0x00012f30


	//   ....[193]....
        /*0668*/ 	.word	0x00013010


	//   ....[194]....
        /*066c*/ 	.word	0x00013080


	//   ....[195]....
        /*0670*/ 	.word	0x00013150


	//   ....[196]....
        /*0674*/ 	.word	0x000131c0


	//   ....[197]....
        /*0678*/ 	.word	0x00013280


	//   ....[198]....
        /*067c*/ 	.word	0x00013360


	//----- nvinfo : EIATTR_REG_RECONFIG
	.align		4
.L_254:
        /*0680*/ 	.byte	0x01, 0x54
	.zero		2


	//----- nvinfo : EIATTR_SYSCALL_OFFSETS
	.align		4
        /*0684*/ 	.byte	0x04, 0x46
        /*0686*/ 	.short	(.L_256 - .L_255)


	//   ....[0]....
.L_255:
        /*0688*/ 	.word	0x00001330


	//   ....[1]....
        /*068c*/ 	.word	0x0000c7b0


	//   ....[2]....
        /*0690*/ 	.word	0x0000c8f0


	//   ....[3]....
        /*0694*/ 	.word	0x0000c9e0


	//   ....[4]....
        /*0698*/ 	.word	0x0000d830


	//----- nvinfo : EIATTR_MBARRIER_INSTR_OFFSETS
	.align		4
.L_256:
        /*069c*/ 	.byte	0x04, 0x39
        /*069e*/ 	.short	(.L_258 - .L_257)


	//   ....[0]....
.L_257:
        /*06a0*/ 	.word	0x00000170
        /*06a4*/ 	.word	0x000000ff
        /*06a8*/ 	.word	0x00028800
        /*06ac*/ 	.short	0x0100
        /*06ae*/ 	.byte	0x08
	.zero		1


	//   ....[1]....
        /*06b0*/ 	.word	0x00000180
        /*06b4*/ 	.word	0x000000ff
        /*06b8*/ 	.word	0x00028820
        /*06bc*/ 	.short	0x0100
        /*06be*/ 	.byte	0x08
	.zero		1


	//   ....[2]....
        /*06c0*/ 	.word	0x00000270
        /*06c4*/ 	.word	0x000000ff
        /*06c8*/ 	.word	0x00028830
        /*06cc*/ 	.short	0x0100
        /*06ce*/ 	.byte	0x08
	.zero		1


	//   ....[3]....
        /*06d0*/ 	.word	0x00000280
        /*06d4*/ 	.word	0x000000ff
        /*06d8*/ 	.word	0x00028840
        /*06dc*/ 	.short	0x0100
        /*06de*/ 	.byte	0x08
	.zero		1


	//   ....[4]....
        /*06e0*/ 	.word	0x00000290
        /*06e4*/ 	.word	0x000000ff
        /*06e8*/ 	.word	0x00028838
        /*06ec*/ 	.short	0x0100
        /*06ee*/ 	.byte	0x08
	.zero		1


	//   ....[5]....
        /*06f0*/ 	.word	0x000002a0
        /*06f4*/ 	.word	0x000000ff
        /*06f8*/ 	.word	0x00028848
        /*06fc*/ 	.short	0x0100
        /*06fe*/ 	.byte	0x08
	.zero		1


	//   ....[6]....
        /*0700*/ 	.word	0x000003d0
        /*0704*/ 	.word	0x000000ff
        /*0708*/ 	.word	0x00028850
        /*070c*/ 	.short	0x0100
        /*070e*/ 	.byte	0x08
	.zero		1


	//   ....[7]....
        /*0710*/ 	.word	0x000003e0
        /*0714*/ 	.word	0x000000ff
        /*0718*/ 	.word	0x00028860
        /*071c*/ 	.short	0x0100
        /*071e*/ 	.byte	0x08
	.zero		1


	//   ....[8]....
        /*0720*/ 	.word	0x000003f0
        /*0724*/ 	.word	0x000000ff
        /*0728*/ 	.word	0x00028858
        /*072c*/ 	.short	0x0100
        /*072e*/ 	.byte	0x08
	.zero		1


	//   ....[9]....
        /*0730*/ 	.word	0x00000400
        /*0734*/ 	.word	0x000000ff
        /*0738*/ 	.word	0x00028868
        /*073c*/ 	.short	0x0100
        /*073e*/ 	.byte	0x08
	.zero		1


	//   ....[10]....
        /*0740*/ 	.word	0x000004f0
        /*0744*/ 	.word	0x000000ff
        /*0748*/ 	.word	0x00028870
        /*074c*/ 	.short	0x0100
        /*074e*/ 	.byte	0x06
	.zero		1


	//   ....[11]....
        /*0750*/ 	.word	0x00000500
        /*0754*/ 	.word	0x000000ff
        /*0758*/ 	.word	0x00028880
        /*075c*/ 	.short	0x0100
        /*075e*/ 	.byte	0x06
	.zero		1


	//   ....[12]....
        /*0760*/ 	.word	0x00000510
        /*0764*/ 	.word	0x000000ff
        /*0768*/ 	.word	0x00028878
        /*076c*/ 	.short	0x0100
        /*076e*/ 	.byte	0x06
	.zero		1


	//   ....[13]....
        /*0770*/ 	.word	0x00000520
        /*0774*/ 	.word	0x000000ff
        /*0778*/ 	.word	0x00028888
        /*077c*/ 	.short	0x0100
        /*077e*/ 	.byte	0x06
	.zero		1


	//   ....[14]....
        /*0780*/ 	.word	0x00000650
        /*0784*/ 	.word	0x000000ff
        /*0788*/ 	.word	0x00028890
        /*078c*/ 	.short	0x0100
        /*078e*/ 	.byte	0x08
	.zero		1


	//   ....[15]....
        /*0790*/ 	.word	0x00000660
        /*0794*/ 	.word	0x000000ff
        /*0798*/ 	.word	0x000288a0
        /*079c*/ 	.short	0x0100
        /*079e*/ 	.byte	0x08
	.zero		1


	//   ....[16]....
        /*07a0*/ 	.word	0x00000670
        /*07a4*/ 	.word	0x000000ff
        /*07a8*/ 	.word	0x00028898
        /*07ac*/ 	.short	0x0100
        /*07ae*/ 	.byte	0x08
	.zero		1


	//   ....[17]....
        /*07b0*/ 	.word	0x00000680
        /*07b4*/ 	.word	0x000000ff
        /*07b8*/ 	.word	0x000288a8
        /*07bc*/ 	.short	0x0100
        /*07be*/ 	.byte	0x08
	.zero		1


	//   ....[18]....
        /*07c0*/ 	.word	0x000007c0
        /*07c4*/ 	.word	0x000000ff
        /*07c8*/ 	.word	0x000288b0
        /*07cc*/ 	.short	0x0100
        /*07ce*/ 	.byte	0x08
	.zero		1


	//   ....[19]....
        /*07d0*/ 	.word	0x000007d0
        /*07d4*/ 	.word	0x000000ff
        /*07d8*/ 	.word	0x000288c0
        /*07dc*/ 	.short	0x0100
        /*07de*/ 	.byte	0x08
	.zero		1


	//   ....[20]....
        /*07e0*/ 	.word	0x000007e0
        /*07e4*/ 	.word	0x000000ff
        /*07e8*/ 	.word	0x000288b8
        /*07ec*/ 	.short	0x0100
        /*07ee*/ 	.byte	0x08
	.zero		1


	//   ....[21]....
        /*07f0*/ 	.word	0x000007f0
        /*07f4*/ 	.word	0x000000ff
        /*07f8*/ 	.word	0x000288c8
        /*07fc*/ 	.short	0x0100
        /*07fe*/ 	.byte	0x08
	.zero		1


	//   ....[22]....
        /*0800*/ 	.word	0x00001350
        /*0804*/ 	.word	0x000000ff
        /*0808*/ 	.word	0x00028800
        /*080c*/ 	.short	0x010a
        /*080e*/ 	.byte	0x29
	.zero		1


	//   ....[23]....
        /*0810*/ 	.word	0x000013c0
        /*0814*/ 	.word	0x000000ff
        /*0818*/ 	.word	0x00028830
        /*081c*/ 	.short	0x010a
        /*081e*/ 	.byte	0x29
	.zero		1


	//   ....[24]....
        /*0820*/ 	.word	0x00001420
        /*0824*/ 	.word	0x000000ff
        /*0828*/ 	.word	0x00028830
        /*082c*/ 	.short	0x010a
        /*082e*/ 	.byte	0x29
	.zero		1


	//   ....[25]....
        /*0830*/ 	.word	0x00002540
        /*0834*/ 	.word	0x000000ff
        /*0838*/ 	.word	0x00000000
        /*083c*/ 	.short	0x0101
        /*083e*/ 	.byte	0x06
	.zero		1


	//   ....[26]....
        /*0840*/ 	.word	0x000042f0
        /*0844*/ 	.word	0x000000ff
        /*0848*/ 	.word	0x00028830
        /*084c*/ 	.short	0x010a
        /*084e*/ 	.byte	0x04
	.zero		1


	//   ....[27]....
        /*0850*/ 	.word	0x00004330
        /*0854*/ 	.word	0x000000ff
        /*0858*/ 	.word	0x00028830
        /*085c*/ 	.short	0x010a
        /*085e*/ 	.byte	0x04
	.zero		1


	//   ....[28]....
        /*0860*/ 	.word	0x000046a0
        /*0864*/ 	.word	0x000000ff
        /*0868*/ 	.word	0x00028850
        /*086c*/ 	.short	0x010a
        /*086e*/ 	.byte	0x04
	.zero		1


	//   ....[29]....
        /*0870*/ 	.word	0x000046e0
        /*0874*/ 	.word	0x000000ff
        /*0878*/ 	.word	0x00028850
        /*087c*/ 	.short	0x010a
        /*087e*/ 	.byte	0x04
	.zero		1


	//   ....[30]....
        /*0880*/ 	.word	0x000052f0
        /*0884*/ 	.word	0x000000ff
        /*0888*/ 	.word	0x00000000
        /*088c*/ 	.short	0x0101
        /*088e*/ 	.byte	0x04
	.zero		1


	//   ....[31]....
        /*0890*/ 	.word	0x00006e30
        /*0894*/ 	.word	0x000000ff
        /*0898*/ 	.word	0x00000000
        /*089c*/ 	.short	0x0101
        /*089e*/ 	.byte	0x04
	.zero		1


	//   ....[32]....
        /*08a0*/ 	.word	0x00007540
        /*08a4*/ 	.word	0x000000ff
        /*08a8*/ 	.word	0x00028830
        /*08ac*/ 	.short	0x010a
        /*08ae*/ 	.byte	0x04
	.zero		1


	//   ....[33]....
        /*08b0*/ 	.word	0x00007580
        /*08b4*/ 	.word	0x000000ff
        /*08b8*/ 	.word	0x00028830
        /*08bc*/ 	.short	0x010a
        /*08be*/ 	.byte	0x04
	.zero		1


	//   ....[34]....
        /*08c0*/ 	.word	0x000078b0
        /*08c4*/ 	.word	0x000000ff
        /*08c8*/ 	.word	0x00028850
        /*08cc*/ 	.short	0x010a
        /*08ce*/ 	.byte	0x04
	.zero		1


	//   ....[35]....
        /*08d0*/ 	.word	0x000078f0
        /*08d4*/ 	.word	0x000000ff
        /*08d8*/ 	.word	0x00028850
        /*08dc*/ 	.short	0x010a
        /*08de*/ 	.byte	0x04
	.zero		1


	//   ....[36]....
        /*08e0*/ 	.word	0x000081b0
        /*08e4*/ 	.word	0x000000ff
        /*08e8*/ 	.word	0x00000000
        /*08ec*/ 	.short	0x0101
        /*08ee*/ 	.byte	0x04
	.zero		1


	//   ....[37]....
        /*08f0*/ 	.word	0x000096c0
        /*08f4*/ 	.word	0x000000ff
        /*08f8*/ 	.word	0x00000000
        /*08fc*/ 	.short	0x0101
        /*08fe*/ 	.byte	0x04
	.zero		1


	//   ....[38]....
        /*0900*/ 	.word	0x00009cc0
        /*0904*/ 	.word	0x000000ff
        /*0908*/ 	.word	0x00028850
        /*090c*/ 	.short	0x010a
        /*090e*/ 	.byte	0x05
	.zero		1


	//   ....[39]....
        /*0910*/ 	.word	0x00009d00
        /*0914*/ 	.word	0x000000ff
        /*0918*/ 	.word	0x00028850
        /*091c*/ 	.short	0x010a
        /*091e*/ 	.byte	0x05
	.zero		1


	//   ....[40]....
        /*0920*/ 	.word	0x0000a2d0
        /*0924*/ 	.word	0x000000ff
        /*0928*/ 	.word	0x00000000
        /*092c*/ 	.short	0x0101
        /*092e*/ 	.byte	0x04
	.zero		1


	//   ....[41]....
        /*0930*/ 	.word	0x0000aef0
        /*0934*/ 	.word	0x000000ff
        /*0938*/ 	.word	0x00000000
        /*093c*/ 	.short	0x0101
        /*093e*/ 	.byte	0x04
	.zero		1


	//   ....[42]....
        /*0940*/ 	.word	0x0000cec0
        /*0944*/ 	.word	0x000000ff
        /*0948*/ 	.word	0x00028840
        /*094c*/ 	.short	0x010a
        /*094e*/ 	.byte	0x2f
	.zero		1


	//   ....[43]....
        /*0950*/ 	.word	0x0000d5f0
        /*0954*/ 	.word	0x000000ff
        /*0958*/ 	.word	0x00028830
        /*095c*/ 	.short	0x0107
        /*095e*/ 	.byte	0x2f
	.zero		1


	//   ....[44]....
        /*0960*/ 	.word	0x0000d660
        /*0964*/ 	.word	0x000000ff
        /*0968*/ 	.word	0x00028830
        /*096c*/ 	.short	0x0101
        /*096e*/ 	.byte	0x2f
	.zero		1


	//   ....[45]....
        /*0970*/ 	.word	0x0000e020
        /*0974*/ 	.word	0x000000ff
        /*0978*/ 	.word	0x00028800
        /*097c*/ 	.short	0x0107
        /*097e*/ 	.byte	0x2f
	.zero		1


	//   ....[46]....
        /*0980*/ 	.word	0x0000e060
        /*0984*/ 	.word	0x000000ff
        /*0988*/ 	.word	0x00028800
        /*098c*/ 	.short	0x0101
        /*098e*/ 	.byte	0x2f
	.zero		1


	//   ....[47]....
        /*0990*/ 	.word	0x0000e090
        /*0994*/ 	.word	0x000000ff
        /*0998*/ 	.word	0x00028820
        /*099c*/ 	.short	0x010a
        /*099e*/ 	.byte	0x2f
	.zero		1


	//   ....[48]....
        /*09a0*/ 	.word	0x0000e3e0
        /*09a4*/ 	.word	0x00000022
        /*09a8*/ 	.word	0x00028840
        /*09ac*/ 	.short	0x010a
        /*09ae*/ 	.byte	0x3f
	.zero		1


	//   ....[49]....
        /*09b0*/ 	.word	0x0000e940
        /*09b4*/ 	.word	0x00000022
        /*09b8*/ 	.word	0x00028830
        /*09bc*/ 	.short	0x0107
        /*09be*/ 	.byte	0x3f
	.zero		1


	//   ....[50]....
        /*09c0*/ 	.word	0x0000e9f0
        /*09c4*/ 	.word	0x00000022
        /*09c8*/ 	.word	0x00028830
        /*09cc*/ 	.short	0x0101
        /*09ce*/ 	.byte	0x3f
	.zero		1


	//   ....[51]....
        /*09d0*/ 	.word	0x0000ea50
        /*09d4*/ 	.word	0x00000000
        /*09d8*/ 	.word	0x00028860
        /*09dc*/ 	.short	0x010a
        /*09de*/ 	.byte	0x3f
	.zero		1


	//   ....[52]....
        /*09e0*/ 	.word	0x0000efa0
        /*09e4*/ 	.word	0x00000000
        /*09e8*/ 	.word	0x00028850
        /*09ec*/ 	.short	0x0107
        /*09ee*/ 	.byte	0x3f
	.zero		1


	//   ....[53]....
        /*09f0*/ 	.word	0x0000f090
        /*09f4*/ 	.word	0x00000000
        /*09f8*/ 	.word	0x00028850
        /*09fc*/ 	.short	0x0101
        /*09fe*/ 	.byte	0x3f
	.zero		1


	//   ....[54]....
        /*0a00*/ 	.word	0x0000f220
        /*0a04*/ 	.word	0x00000000
        /*0a08*/ 	.word	0x00028860
        /*0a0c*/ 	.short	0x010a
        /*0a0e*/ 	.byte	0x3f
	.zero		1


	//   ....[55]....
        /*0a10*/ 	.word	0x0000f750
        /*0a14*/ 	.word	0x00000000
        /*0a18*/ 	.word	0x00028850
        /*0a1c*/ 	.short	0x0107
        /*0a1e*/ 	.byte	0x3f
	.zero		1


	//   ....[56]....
        /*0a20*/ 	.word	0x0000f800
        /*0a24*/ 	.word	0x00000000
        /*0a28*/ 	.word	0x00028850
        /*0a2c*/ 	.short	0x0101
        /*0a2e*/ 	.byte	0x3f
	.zero		1


	//   ....[57]....
        /*0a30*/ 	.word	0x0000f8a0
        /*0a34*/ 	.word	0x00000007
        /*0a38*/ 	.word	0x00028820
        /*0a3c*/ 	.short	0x010a
        /*0a3e*/ 	.byte	0x3f
	.zero		1


	//   ....[58]....
        /*0a40*/ 	.word	0x0000f9d0
        /*0a44*/ 	.word	0x00000005
        /*0a48*/ 	.word	0x00028840
        /*0a4c*/ 	.short	0x010a
        /*0a4e*/ 	.byte	0x3f
	.zero		1


	//   ....[59]....
        /*0a50*/ 	.word	0x0000fa70
        /*0a54*/ 	.word	0x00000007
        /*0a58*/ 	.word	0x00028840
        /*0a5c*/ 	.short	0x010a
        /*0a5e*/ 	.byte	0x3f
	.zero		1


	//   ....[60]....
        /*0a60*/ 	.word	0x0000fab0
        /*0a64*/ 	.word	0x00000005
        /*0a68*/ 	.word	0x00028860
        /*0a6c*/ 	.short	0x010a
        /*0a6e*/ 	.byte	0x3f
	.zero		1


	//   ....[61]....
        /*0a70*/ 	.word	0x0000faf0
        /*0a74*/ 	.word	0x00000007
        /*0a78*/ 	.word	0x00028860
        /*0a7c*/ 	.short	0x010a
        /*0a7e*/ 	.byte	0x3f
	.zero		1


	//   ....[62]....
        /*0a80*/ 	.word	0x0000fb60
        /*0a84*/ 	.word	0x00000003
        /*0a88*/ 	.word	0x00028800
        /*0a8c*/ 	.short	0x010a
        /*0a8e*/ 	.byte	0x3f
	.zero		1


	//   ....[63]....
        /*0a90*/ 	.word	0x0000fbc0
        /*0a94*/ 	.word	0x00000003
        /*0a98*/ 	.word	0x00028830
        /*0a9c*/ 	.short	0x010a
        /*0a9e*/ 	.byte	0x3f
	.zero		1


	//   ....[64]....
        /*0aa0*/ 	.word	0x0000fc20
        /*0aa4*/ 	.word	0x0000000b
        /*0aa8*/ 	.word	0x00028830
        /*0aac*/ 	.short	0x010a
        /*0aae*/ 	.byte	0x3f
	.zero		1


	//   ....[65]....
        /*0ab0*/ 	.word	0x0000fc80
        /*0ab4*/ 	.word	0x0000000b
        /*0ab8*/ 	.word	0x00028850
        /*0abc*/ 	.short	0x010a
        /*0abe*/ 	.byte	0x3f
	.zero		1


	//   ....[66]....
        /*0ac0*/ 	.word	0x0000fce0
        /*0ac4*/ 	.word	0x0000000a
        /*0ac8*/ 	.word	0x00028830
        /*0acc*/ 	.short	0x010a
        /*0ace*/ 	.byte	0x3f
	.zero		1


	//   ....[67]....
        /*0ad0*/ 	.word	0x0000fd40
        /*0ad4*/ 	.word	0x0000000a
        /*0ad8*/ 	.word	0x00028850
        /*0adc*/ 	.short	0x010a
        /*0ade*/ 	.byte	0x3f
	.zero		1


	//   ....[68]....
        /*0ae0*/ 	.word	0x0000fda0
        /*0ae4*/ 	.word	0x00000005
        /*0ae8*/ 	.word	0x00028850
        /*0aec*/ 	.short	0x010a
        /*0aee*/ 	.byte	0x3f
	.zero		1


	//   ....[69]....
        /*0af0*/ 	.word	0x0000fe80
        /*0af4*/ 	.word	0x0000000a
        /*0af8*/ 	.word	0x00028840
        /*0afc*/ 	.short	0x010a
        /*0afe*/ 	.byte	0x3f
	.zero		1


	//   ....[70]....
        /*0b00*/ 	.word	0x000112d0
        /*0b04*/ 	.word	0x00000003
        /*0b08*/ 	.word	0x00028820
        /*0b0c*/ 	.short	0x010a
        /*0b0e*/ 	.byte	0x3f
	.zero		1


	//   ....[71]....
        /*0b10*/ 	.word	0x00011320
        /*0b14*/ 	.word	0x00000022
        /*0b18*/ 	.word	0x00028840
        /*0b1c*/ 	.short	0x010a
        /*0b1e*/ 	.byte	0x3f
	.zero		1


	//   ....[72]....
        /*0b20*/ 	.word	0x00011ce0
        /*0b24*/ 	.word	0x00000000
        /*0b28*/ 	.word	0x00028860
        /*0b2c*/ 	.short	0x010a
        /*0b2e*/ 	.byte	0x3f
	.zero		1


	//   ....[73]....
        /*0b30*/ 	.word	0x00012800
        /*0b34*/ 	.word	0x00000000
        /*0b38*/ 	.word	0x00028860
        /*0b3c*/ 	.short	0x010a
        /*0b3e*/ 	.byte	0x3f
	.zero		1


	//   ....[74]....
        /*0b40*/ 	.word	0x000132b0
        /*0b44*/ 	.word	0x00000007
        /*0b48*/ 	.word	0x00028820
        /*0b4c*/ 	.short	0x010a
        /*0b4e*/ 	.byte	0x3f
	.zero		1


	//   ....[75]....
        /*0b50*/ 	.word	0x00013420
        /*0b54*/ 	.word	0x00000005
        /*0b58*/ 	.word	0x00028840
        /*0b5c*/ 	.short	0x010a
        /*0b5e*/ 	.byte	0x3f
	.zero		1


	//   ....[76]....
        /*0b60*/ 	.word	0x00013470
        /*0b64*/ 	.word	0x00000007
        /*0b68*/ 	.word	0x00028840
        /*0b6c*/ 	.short	0x010a
        /*0b6e*/ 	.byte	0x3f
	.zero		1


	//   ....[77]....
        /*0b70*/ 	.word	0x000134c0
        /*0b74*/ 	.word	0x00000005
        /*0b78*/ 	.word	0x00028860
        /*0b7c*/ 	.short	0x010a
        /*0b7e*/ 	.byte	0x3f
	.zero		1


	//----- nvinfo : EIATTR_NUM_MBARRIERS
	.align		4
.L_258:
        /*0b80*/ 	.byte	0x03, 0x38
        /*0b82*/ 	.short	0x0016


	//----- nvinfo : EIATTR_EXIT_INSTR_OFFSETS
	.align		4
        /*0b84*/ 	.byte	0x04, 0x1c
        /*0b86*/ 	.short	(.L_260 - .L_259)


	//   ....[0]....
.L_259:
        /*0b88*/ 	.word	0x0000fb40


	//----- nvinfo : EIATTR_MAX_THREADS
	.align		4
.L_260:
        /*0b8c*/ 	.byte	0x04, 0x05
        /*0b8e*/ 	.short	(.L_262 - .L_261)
.L_261:
        /*0b90*/ 	.word	0x00000180
        /*0b94*/ 	.word	0x00000001
        /*0b98*/ 	.word	0x00000001


	//----- nvinfo : EIATTR_CRS_STACK_SIZE
	.align		4
.L_262:
        /*0b9c*/ 	.byte	0x04, 0x1e
        /*0b9e*/ 	.short	(.L_264 - .L_263)
.L_263:
        /*0ba0*/ 	.word	0x00000000


	//----- nvinfo : EIATTR_CBANK_PARAM_SIZE
	.align		4
.L_264:
        /*0ba4*/ 	.byte	0x03, 0x19
        /*0ba6*/ 	.short	0x0a70


	//----- nvinfo : EIATTR_PARAM_CBANK
	.align		4
        /*0ba8*/ 	.byte	0x04, 0x0a
        /*0baa*/ 	.short	(.L_266 - .L_265)
	.align		4
.L_265:
        /*0bac*/ 	.word	index@(.nv.constant0._ZN7cutlass13device_kernelIN5flash11enable_sm90INS1_16FlashAttnFwdSm90INS1_25CollectiveMainloopFwdSm90ILi2EN4cute5tupleIJNS5_1CILi1EEES8_S8_EEENS6_IJNS7_ILi128EEESA_SA_EEELi128ENS_10bfloat16_tEfNS_4arch4Sm90ELb1ELb0ELb1ELb0ELb1ELb0ELb0ELb1ELb1ELb1ELb1ELb0EEENS1_21CollectiveEpilogueFwdISB_S9_SC_SE_Li256ELb0ELb1ELb1ELb0EEENS1_19SingleTileSchedulerILb0ELb1ELb1ELi128EEEEEEEEEvNT_6ParamsE)
        /*0bb0*/ 	.short	0x0210
        /*0bb2*/ 	.short	0x0a70


	//----- nvinfo : EIATTR_SW_WAR
	.align		4
.L_266:
        /*0bb4*/ 	.byte	0x04, 0x36
        /*0bb6*/ 	.short	(.L_268 - .L_267)
.L_267:
        /*0bb8*/ 	.word	0x00000008
.L_268:


//--------------------- .nv.info._ZN7cutlass13device_kernelIN5flash11enable_sm90INS1_16FlashAttnFwdSm90INS1_25CollectiveMainloopFwdSm90ILi2EN4cute5tupleIJNS5_1CILi1EEES8_S8_EEENS6_IJNS7_ILi128EEESA_SA_EEELi128ENS_10bfloat16_tEfNS_4arch4Sm90ELb1ELb0ELb1ELb1ELb1ELb0ELb0ELb1ELb1ELb1ELb1ELb0EEENS1_21CollectiveEpilogueFwdISB_S9_SC_SE_Li256ELb1ELb1ELb1ELb0EEENS1_36VarlenDynamicPersistentTileSchedulerILi128ELi128ELi256ELi128ELb1ELb1ELb1ELb1ELb1ELb1EEEEEEEEEvNT_6ParamsE --------------------------
	.section	.nv.info._ZN7cutlass13device_kernelIN5flash11enable_sm90INS1_16FlashAttnFwdSm90INS1_25CollectiveMainloopFwdSm90ILi2EN4cute5tupleIJNS5_1CILi1EEES8_S8_EEENS6_IJNS7_ILi128EEESA_SA_EEELi128ENS_10bfloat16_tEfNS_4arch4Sm90ELb1ELb0ELb1ELb1ELb1ELb0ELb0ELb1ELb1ELb1ELb1ELb0EEENS1_21CollectiveEpilogueFwdISB_S9_SC_SE_Li256ELb1ELb1ELb1ELb0EEENS1_36VarlenDynamicPersistentTileSchedulerILi128ELi128ELi256ELi128ELb1ELb1ELb1ELb1ELb1ELb1EEEEEEEEEvNT_6ParamsE,"",@"SHT_CUDA_INFO"
	.sectionflags	@""
	.align	4


	//----- nvinfo : EIATTR_CUDA_API_VERSION
	.align		4
        /*0000*/ 	.byte	0x04, 0x37
        /*0002*/ 	.short	(.L_270 - .L_269)
.L_269:
        /*0004*/ 	.word	0x00000082


	//----- nvinfo : EIATTR_KPARAM_INFO
	.align		4
.L_270:
        /*0008*/ 	.byte	0x04, 0x17
        /*000a*/ 	.short	(.L_272 - .L_271)
.L_271:
        /*000c*/ 	.word	0x00000000
        /*0010*/ 	.short	0x0000
        /*0012*/ 	.short	0x0070
        /*0014*/ 	.byte	0x00, 0xf0, 0x01, 0x2a


	//----- nvinfo : EIATTR_SPARSE_MMA_MASK
	.align		4
.L_272:
        /*0018*/ 	.byte	0x03, 0x50
        /*001a*/ 	.short	0x0000


	//----- nvinfo : EIATTR_MAXREG_COUNT
	.align		4
        /*001c*/ 	.byte	0x03, 0x1b
        /*001e*/ 	.short	0x00a8


	//----- nvinfo : EIATTR_NUM_BARRIERS
	.align		4
        /*0020*/ 	.byte	0x02, 0x4c
        /*0022*/ 	.byte	0x10
	.zero		1


	//----- nvinfo : EIATTR_EXTERNS
	.align		4
        /*0024*/ 	.byte	0x04, 0x0f
        /*0026*/ 	.short	(.L_274 - .L_273)


	//   ....[0]....
	.align		4
.L_273:
        /*0028*/ 	.word	index@(__assertfail)


	//----- nvinfo : EIATTR_ANNOTATIONS
	.align		4
.L_274:
        /*002c*/ 	.byte	0x04, 0x55
        /*002e*/ 	.short	(.L_276 - .L_275)


	//   ....[0]....
.L_275:
        /* <DEDUP_REMOVED lines=16> */


	//----- nvinfo : EIATTR_MERCURY_ISA_VERSION
	.align		4
.L_276:
        /*0118*/ 	.byte	0x03, 0x5f
        /*011a*/ 	.short	0x0101


	//----- nvinfo : EIATTR_UNUSED_LOAD_BYTE_OFFSET
	.align		4
        /*011c*/ 	.byte	0x04, 0x44
        /*011e*/ 	.short	(.L_278 - .L_277)


	//   ....[0]....
.L_277:
        /*0120*/ 	.word	0x00000990
        /*0124*/ 	.word	0x0000fff0


	//   ....[1]....
        /*0128*/ 	.word	0x0000ae60
        /*012c*/ 	.word	0x0000fff0


	//----- nvinfo : EIATTR_INT_WARP_WIDE_INSTR_OFFSETS
	.align		4
.L_278:
        /*0130*/ 	.byte	0x04, 0x31
        /*0132*/ 	.short	(.L_280 - .L_279)


	//   ....[0]....
.L_279:
        /*0134*/ 	.word	0x000000c0


	//   ....[1]....
        /*0138*/ 	.word	0x000000d0


	//   ....[2]....
        /*013c*/ 	.word	0x00000170


	//   ....[3]....
        /*0140*/ 	.word	0x0000f6c0


	//   ....[4]....
        /*0144*/ 	.word	0x0000f750


	//   ....[5]....
        /*0148*/ 	.word	0x00012550


	//   ....[6]....
        /*014c*/ 	.word	0x000125e0


	//----- nvinfo : EIATTR_COOP_GROUP_MASK_REGIDS
	.align		4
.L_280:
        /*0150*/ 	.byte	0x04, 0x29
        /*0152*/ 	.short	(.L_282 - .L_281)


	//   ....[0]....
.L_281:
        /*0154*/ 	.word	0xffffffff


	//   ....[1]....
        /*0158*/ 	.word	0xffffffff


	//   ....[2]....
        /*015c*/ 	.word	0xffffffff


	//   ....[3]....
        /*0160*/ 	.word	0xffffffff


	//   ....[4]....
        /*0164*/ 	.word	0xffffffff


	//   ....[5]....
        /*0168*/ 	.word	0xffffffff


	//   ....[6]....
        /*016c*/ 	.word	0xffffffff


	//   ....[7]....
        /*0170*/ 	.word	0xffffffff


	//   ....[8]....
        /*0174*/ 	.word	0xffffffff


	//   ....[9]....
        /*0178*/ 	.word	0xffffffff


	//   ....[10]....
        /*017c*/ 	.word	0xffffffff


	//   ....[11]....
        /*0180*/ 	.word	0xffffffff


	//   ....[12]....
        /*0184*/ 	.word	0xffffffff


	//   ....[13]....
        /*0188*/ 	.word	0xffffffff


	//   ....[14]....
        /*018c*/ 	.word	0xffffffff


	//   ....[15]....
        /*0190*/ 	.word	0xffffffff


	//   ....[16]....
        /*0194*/ 	.word	0xffffffff


	//   ....[17]....
        /*0198*/ 	.word	0xffffffff


	//   ....[18]....
        /*019c*/ 	.word	0xffffffff


	//   ....[19]....
        /*01a0*/ 	.word	0xffffffff


	//   ....[20]....
        /*01a4*/ 	.word	0xffffffff


	//   ....[21]....
        /*01a8*/ 	.word	0xffffffff


	//   ....[22]....
        /*01ac*/ 	.word	0xffffffff


	//   ....[23]....
        /*01b0*/ 	.word	0xffffffff


	//   ....[24]....
        /*01b4*/ 	.word	0xffffffff


	//   ....[25]....
        /*01b8*/ 	.word	0xffffffff


	//   ....[26]....
        /*01bc*/ 	.word	0xffffffff


	//   ....[27]....
        /*01c0*/ 	.word	0xffffffff


	//   ....[28]....
        /*01c4*/ 	.word	0xffffffff


	//   ....[29]....
        /*01c8*/ 	.word	0xffffffff


	//   ....[30]....
        /*01cc*/ 	.word	0xffffffff


	//   ....[31]....
        /*01d0*/ 	.word	0xffffffff


	//   ....[32]....
        /*01d4*/ 	.word	0xffffffff


	//   ....[33]....
        /*01d8*/ 	.word	0xffffffff


	//   ....[34]....
        /*01dc*/ 	.word	0xffffffff


	//   ....[35]....
        /*01e0*/ 	.word	0xffffffff


	//   ....[36]....
        /*01e4*/ 	.word	0xffffffff


	//   ....[37]....
        /*01e8*/ 	.word	0xffffffff


	//   ....[38]....
        /*01ec*/ 	.word	0xffffffff


	//   ....[39]....
        /*01f0*/ 	.word	0xffffffff


	//   ....[40]....
        /*01f4*/ 	.word	0xffffffff


	//   ....[41]....
        /*01f8*/ 	.word	0xffffffff


	//   ....[42]....
        /*01fc*/ 	.word	0xffffffff


	//   ....[43]....
        /*0200*/ 	.word	0xffffffff


	//   ....[44]....
        /*0204*/ 	.word	0xffffffff


	//   ....[45]....
        /*0208*/ 	.word	0xffffffff


	//   ....[46]....
        /*020c*/ 	.word	0xffffffff


	//   ....[47]....
        /*0210*/ 	.word	0xffffffff


	//   ....[48]....
        /*0214*/ 	.word	0xffffffff


	//   ....[49]....
        /*0218*/ 	.word	0xffffffff


	//   ....[50]....
        /*021c*/ 	.word	0xffffffff


	//   ....[51]....
        /*0220*/ 	.word	0xffffffff


	//   ....[52]....
        /*0224*/ 	.word	0xffffffff


	//   ....[53]....
        /*0228*/ 	.word	0xffffffff


	//   ....[54]....
        /*022c*/ 	.word	0xffffffff


	//   ....[55]....
        /*0230*/ 	.word	0xffffffff


	//   ....[56]....
        /*0234*/ 	.word	0xffffffff


	//   ....[57]....
        /*0238*/ 	.word	0xffffffff


	//   ....[58]....
        /*023c*/ 	.word	0xffffffff


	//   ....[59]....
        /*0240*/ 	.word	0xffffffff


	//   ....[60]....
        /*0244*/ 	.word	0xffffffff


	//   ....[61]....
        /*0248*/ 	.word	0xffffffff


	//   ....[62]....
        /*024c*/ 	.word	0xffffffff


	//   ....[63]....
        /*0250*/ 	.word	0xffffffff


	//   ....[64]....
        /*0254*/ 	.word	0xffffffff


	//   ....[65]....
        /*0258*/ 	.word	0xffffffff


	//   ....[66]....
        /*025c*/ 	.word	0xffffffff


	//   ....[67]....
        /*0260*/ 	.word	0xffffffff


	//   ....[68]....
        /*0264*/ 	.word	0xffffffff


	//   ....[69]....
        /*0268*/ 	.word	0xffffffff


	//   ....[70]....
        /*026c*/ 	.word	0xffffffff


	//   ....[71]....
        /*0270*/ 	.word	0xffffffff


	//   ....[72]....
        /*0274*/ 	.word	0xffffffff


	//   ....[73]....
        /*0278*/ 	.word	0xffffffff


	//   ....[74]....
        /*027c*/ 	.word	0xffffffff


	//   ....[75]....
        /*0280*/ 	.word	0xffffffff


	//   ....[76]....
        /*0284*/ 	.word	0xffffffff


	//   ....[77]....
        /*0288*/ 	.word	0xffffffff


	//   ....[78]....
        /*028c*/ 	.word	0xffffffff


	//   ....[79]....
        /*0290*/ 	.word	0xffffffff


	//   ....[80]....
        /*0294*/ 	.word	0xffffffff


	//   ....[81]....
        /*0298*/ 	.word	0xffffffff


	//   ....[82]....
        /*029c*/ 	.word	0xffffffff


	//   ....[83]....
        /*02a0*/ 	.word	0xffffffff


	//   ....[84]....
        /*02a4*/ 	.word	0xffffffff


	//   ....[85]....
        /*02a8*/ 	.word	0xffffffff


	//   ....[86]....
        /*02ac*/ 	.word	0xffffffff


	//   ....[87]....
        /*02b0*/ 	.word	0xffffffff


	//   ....[88]....
        /*02b4*/ 	.word	0xffffffff


	//   ....[89]....
        /*02b8*/ 	.word	0xffffffff


	//   ....[90]....
        /*02bc*/ 	.word	0xffffffff


	//   ....[91]....
        /*02c0*/ 	.word	0xffffffff


	//   ....[92]....
        /*02c4*/ 	.word	0xffffffff


	//   ....[93]....
        /*02c8*/ 	.word	0xffffffff


	//   ....[94]....
        /*02cc*/ 	.word	0xffffffff


	//   ....[95]....
        /*02d0*/ 	.word	0xffffffff


	//   ....[96]....
        /*02d4*/ 	.word	0xffffffff


	//   ....[97]....
        /*02d8*/ 	.word	0xffffffff


	//   ....[98]....
        /*02dc*/ 	.word	0xffffffff


	//   ....[99]....
        /*02e0*/ 	.word	0xffffffff


	//   ....[100]....
        /*02e4*/ 	.word	0xffffffff


	//   ....[101]....
        /*02e8*/ 	.word	0xffffffff


	//   ....[102]....
        /*02ec*/ 	.word	0xffffffff


	//   ....[103]....
        /*02f0*/ 	.word	0xffffffff


	//   ....[104]....
        /*02f4*/ 	.word	0xffffffff


	//   ....[105]....
        /*02f8*/ 	.word	0xffffffff


	//   ....[106]....
        /*02fc*/ 	.word	0xffffffff


	//   ....[107]....
        /*0300*/ 	.word	0xffffffff


	//   ....[108]....
        /*0304*/ 	.word	0xffffffff


	//   ....[109]....
        /*0308*/ 	.word	0xffffffff


	//   ....[110]....
        /*030c*/ 	.word	0xffffffff


	//   ....[111]....
        /*0310*/ 	.word	0xffffffff


	//   ....[112]....
        /*0314*/ 	.word	0xffffffff


	//   ....[113]....
        /*0318*/ 	.word	0xffffffff


	//   ....[114]....
        /*031c*/ 	.word	0xffffffff


	//   ....[115]....
        /*0320*/ 	.word	0xffffffff


	//   ....[116]....
        /*0324*/ 	.word	0xffffffff


	//   ....[117]....
        /*0328*/ 	.word	0xffffffff


	//   ....[118]....
        /*032c*/ 	.word	0xffffffff


	//   ....[119]....
        /*0330*/ 	.word	0xffffffff


	//   ....[120]....
        /*0334*/ 	.word	0xffffffff


	//   ....[121]....
        /*0338*/ 	.word	0xffffffff


	//   ....[122]....
        /*033c*/ 	.word	0xffffffff


	//   ....[123]....
        /*0340*/ 	.word	0xffffffff


	//   ....[124]....
        /*0344*/ 	.word	0xffffffff


	//   ....[125]....
        /*0348*/ 	.word	0xffffffff


	//   ....[126]....
        /*034c*/ 	.word	0xffffffff


	//   ....[127]....
        /*0350*/ 	.word	0xffffffff


	//   ....[128]....
        /*0354*/ 	.word	0xffffffff


	//   ....[129]....
        /*0358*/ 	.word	0xffffffff


	//   ....[130]....
        /*035c*/ 	.word	0xffffffff


	//   ....[131]....
        /*0360*/ 	.word	0xffffffff


	//   ....[132]....
        /*0364*/ 	.word	0xffffffff


	//   ....[133]....
        /*0368*/ 	.word	0xffffffff


	//   ....[134]....
        /*036c*/ 	.word	0xffffffff


	//   ....[135]....
        /*0370*/ 	.word	0xffffffff


	//   ....[136]....
        /*0374*/ 	.word	0xffffffff


	//   ....[137]....
        /*0378*/ 	.word	0xffffffff


	//   ....[138]....
        /*037c*/ 	.word	0xffffffff


	//   ....[139]....
        /*0380*/ 	.word	0xffffffff


	//   ....[140]....
        /*0384*/ 	.word	0xffffffff


	//   ....[141]....
        /*0388*/ 	.word	0xffffffff


	//   ....[142]....
        /*038c*/ 	.word	0xffffffff


	//   ....[143]....
        /*0390*/ 	.word	0xffffffff


	//   ....[144]....
        /*0394*/ 	.word	0xffffffff


	//   ....[145]....
        /*0398*/ 	.word	0xffffffff


	//   ....[146]....
        /*039c*/ 	.word	0xffffffff


	//   ....[147]....
        /*03a0*/ 	.word	0xffffffff


	//   ....[148]....
        /*03a4*/ 	.word	0xffffffff


	//   ....[149]....
        /*03a8*/ 	.word	0xffffffff


	//   ....[150]....
        /*03ac*/ 	.word	0xffffffff


	//   ....[151]....
        /*03b0*/ 	.word	0xffffffff


	//   ....[152]....
        /*03b4*/ 	.word	0xffffffff


	//   ....[153]....
        /*03b8*/ 	.word	0xffffffff


	//   ....[154]....
        /*03bc*/ 	.word	0xffffffff


	//   ....[155]....
        /*03c0*/ 	.word	0xffffffff


	//   ....[156]....
        /*03c4*/ 	.word	0xffffffff


	//   ....[157]....
        /*03c8*/ 	.word	0xffffffff


	//   ....[158]....
        /*03cc*/ 	.word	0xffffffff


	//   ....[159]....
        /*03d0*/ 	.word	0xffffffff


	//   ....[160]....
        /*03d4*/ 	.word	0xffffffff


	//   ....[161]....
        /*03d8*/ 	.word	0xffffffff


	//   ....[162]....
        /*03dc*/ 	.word	0xffffffff


	//   ....[163]....
        /*03e0*/ 	.word	0xffffffff


	//   ....[164]....
        /*03e4*/ 	.word	0xffffffff


	//   ....[165]....
        /*03e8*/ 	.word	0xffffffff


	//   ....[166]....
        /*03ec*/ 	.word	0xffffffff


	//   ....[167]....
        /*03f0*/ 	.word	0x0500000f


	//   ....[168]....
        /*03f4*/ 	.word	0x0500000f


	//   ....[169]....
        /*03f8*/ 	.word	0x0500000f


	//   ....[170]....
        /*03fc*/ 	.word	0x0500000f


	//   ....[171]....
        /*0400*/ 	.word	0x0500000f


	//   ....[172]....
        /*0404*/ 	.word	0x0500000f


	//   ....[173]....
        /*0408*/ 	.word	0x0500000f


	//   ....[174]....
        /*040c*/ 	.word	0x0500000f


	//   ....[175]....
        /*0410*/ 	.word	0x0500000f


	//   ....[176]....
        /*0414*/ 	.word	0x0500000f


	//   ....[177]....
        /*0418*/ 	.word	0x0500000f


	//   ....[178]....
        /*041c*/ 	.word	0x0500000f


	//   ....[179]....
        /*0420*/ 	.word	0x0500000f


	//   ....[180]....
        /*0424*/ 	.word	0x0500000f


	//   ....[181]....
        /*0428*/ 	.word	0x0500000f


	//   ....[182]....
        /*042c*/ 	.word	0x0500000f


	//   ....[183]....
        /*0430*/ 	.word	0x0500000f


	//   ....[184]....
        /*0434*/ 	.word	0x0500000f


	//   ....[185]....
        /*0438*/ 	.word	0x0500000f


	//   ....[186]....
        /*043c*/ 	.word	0x0500000f


	//   ....[187]....
        /*0440*/ 	.word	0x0500000f


	//   ....[188]....
        /*0444*/ 	.word	0x0500000f


	//   ....[189]....
        /*0448*/ 	.word	0x0500000f


	//   ....[190]....
        /*044c*/ 	.word	0x0500000f


	//   ....[191]....
        /*0450*/ 	.word	0x0500000f


	//   ....[192]....
        /*0454*/ 	.word	0x0500000f


	//   ....[193]....
        /*0458*/ 	.word	0x0500000f


	//   ....[194]....
        /*045c*/ 	.word	0x0500000f


	//   ....[195]....
        /*0460*/ 	.word	0x0500000f


	//   ....[196]....
        /*0464*/ 	.word	0x0500000f


	//   ....[197]....
        /*0468*/ 	.word	0x0500000f


	//   ....[198]....
        /*046c*/ 	.word	0x0500000f


	//   ....[199]....
        /*0470*/ 	.word	0x0500000f


	//   ....[200]....
        /*0474*/ 	.word	0x0500000f


	//   ....[201]....
        /*0478*/ 	.word	0x0500000f


	//   ....[202]....
        /*047c*/ 	.word	0x0500000f


	//   ....[203]....
        /*0480*/ 	.word	0x0500000f


	//   ....[204]....
        /*0484*/ 	.word	0x0500000f


	//   ....[205]....
        /*0488*/ 	.word	0x0500000f


	//   ....[206]....
        /*048c*/ 	.word	0x0500000f


	//   ....[207]....
        /*0490*/ 	.word	0x0500000f


	//   ....[208]....
        /*0494*/ 	.word	0x0500000f


	//   ....[209]....
        /*0498*/ 	.word	0x0500000f


	//   ....[210]....
        /*049c*/ 	.word	0x0500000f


	//   ....[211]....
        /*04a0*/ 	.word	0x0500000f


	//   ....[212]....
        /*04a4*/ 	.word	0x0500000f


	//   ....[213]....
        /*04a8*/ 	.word	0x0500000f


	//   ....[214]....
        /*04ac*/ 	.word	0x0500000f


	//   ....[215]....
        /*04b0*/ 	.word	0x0500000f


	//   ....[216]....
        /*04b4*/ 	.word	0x0500000f


	//   ....[217]....
        /*04b8*/ 	.word	0x0500000f


	//   ....[218]....
        /*04bc*/ 	.word	0x0500000f


	//   ....[219]....
        /*04c0*/ 	.word	0x0500000f


	//   ....[220]....
        /*04c4*/ 	.word	0x0500000f


	//   ....[221]....
        /*04c8*/ 	.word	0x0500000f


	//   ....[222]....
        /*04cc*/ 	.word	0x0500000f


	//   ....[223]....
        /*04d0*/ 	.word	0x0500000f


	//   ....[224]....
        /*04d4*/ 	.word	0x0500000f


	//   ....[225]....
        /*04d8*/ 	.word	0x0500000f


	//   ....[226]....
        /*04dc*/ 	.word	0x0500000f


	//   ....[227]....
        /*04e0*/ 	.word	0x0500000f


	//   ....[228]....
        /*04e4*/ 	.word	0x0500000f


	//   ....[229]....
        /*04e8*/ 	.word	0x0500000f


	//   ....[230]....
        /*04ec*/ 	.word	0x0500000f


	//   ....[231]....
        /*04f0*/ 	.word	0x0500000f


	//   ....[232]....
        /*04f4*/ 	.word	0x0500000f


	//   ....[233]....
        /*04f8*/ 	.word	0x0500000f


	//   ....[234]....
        /*04fc*/ 	.word	0x0500000f


	//   ....[235]....
        /*0500*/ 	.word	0x0500000f


	//   ....[236]....
        /*0504*/ 	.word	0x0500000f


	//   ....[237]....
        /*0508*/ 	.word	0x0500000f


	//   ....[238]....
        /*050c*/ 	.word	0x0500000f


	//   ....[239]....
        /*0510*/ 	.word	0x0500000f


	//   ....[240]....
        /*0514*/ 	.word	0x0500000f


	//   ....[241]....
        /*0518*/ 	.word	0x0500000f


	//   ....[242]....
        /*051c*/ 	.word	0x0500000f


	//   ....[243]....
        /*0520*/ 	.word	0x0500000f


	//   ....[244]....
        /*0524*/ 	.word	0x0500000f


	//   ....[245]....
        /*0528*/ 	.word	0x0500000f


	//   ....[246]....
        /*052c*/ 	.word	0x0500000f


	//   ....[247]....
        /*0530*/ 	.word	0x0500000f


	//   ....[248]....
        /*0534*/ 	.word	0x0500000f


	//   ....[249]....
        /*0538*/ 	.word	0x0500000f


	//   ....[250]....
        /*053c*/ 	.word	0x0500000f


	//   ....[251]....
        /*0540*/ 	.word	0x0500000f


	//   ....[252]....
        /*0544*/ 	.word	0x0500000f


	//   ....[253]....
        /*0548*/ 	.word	0x0500000f


	//   ....[254]....
        /*054c*/ 	.word	0x0500000f


	//   ....[255]....
        /*0550*/ 	.word	0x0500000f


	//   ....[0]....
        /*0554*/ 	.word	0x0500000f


	//   ....[1]....
        /*0558*/ 	.word	0x0500000f


	//   ....[2]....
        /*055c*/ 	.word	0x0500000f


	//   ....[3]....
        /*0560*/ 	.word	0x0500000f


	//   ....[4]....
        /*0564*/ 	.word	0x0500000f


	//   ....[5]....
        /*0568*/ 	.word	0x0500000f


	//   ....[6]....
        /*056c*/ 	.word	0x0500000f


	//   ....[7]....
        /*0570*/ 	.word	0x0500000f


	//   ....[8]....
        /*0574*/ 	.word	0x0500000f


	//   ....[9]....
        /*0578*/ 	.word	0x0500000f


	//   ....[10]....
        /*057c*/ 	.word	0x0500000f


	//----- nvinfo : EIATTR_COOP_GROUP_INSTR_OFFSETS
	.align		4
.L_282:
        /*0580*/ 	.byte	0x04, 0x28
        /*0582*/ 	.short	(.L_284 - .L_283)


	//   ....[0]....
.L_283:
        /*0584*/ 	.word	0x00000080


	//   ....[1]....
        /*0588*/ 	.word	0x00000090


	//   ....[2]....
        /*058c*/ 	.word	0x000002d0


	//   ....[3]....
        /*0590*/ 	.word	0x00000430


	//   ....[4]....
        /*0594*/ 	.word	0x00000550


	//   ....[5]....
        /*0598*/ 	.word	0x000006b0


	//   ....[6]....
        /*059c*/ 	.word	0x00001ad0


	//   ....[7]....
        /*05a0*/ 	.word	0x000023e0


	//   ....[8]....
        /*05a4*/ 	.word	0x00002870


	//   ....[9]....
        /*05a8*/ 	.word	0x00003240


	//   ....[10]....
        /*05ac*/ 	.word	0x000032a0


	//   ....[11]....
        /*05b0*/ 	.word	0x00003d10


	//   ....[12]....
        /*05b4*/ 	.word	0x00003d70


	//   ....[13]....
        /*05b8*/ 	.word	0x00005380


	//   ....[14]....
        /*05bc*/ 	.word	0x00005dd0


	//   ....[15]....
        /*05c0*/ 	.word	0x00005f70


	//   ....[16]....
        /*05c4*/ 	.word	0x00006040


	//   ....[17]....
        /*05c8*/ 	.word	0x000069b0


	//   ....[18]....
        /*05cc*/ 	.word	0x00006a00


	//   ....[19]....
        /*05d0*/ 	.word	0x00009030


	//   ....[20]....
        /*05d4*/ 	.word	0x00009040


	//   ....[21]....
        /*05d8*/ 	.word	0x00009070


	//   ....[22]....
        /*05dc*/ 	.word	0x00009080


	//   ....[23]....
        /*05e0*/ 	.word	0x0000a510


	//   ....[24]....
        /*05e4*/ 	.word	0x0000a540


	//   ....[25]....
        /*05e8*/ 	.word	0x0000a610


	//   ....[26]....
        /*05ec*/ 	.word	0x0000a620


	//   ....[27]....
        /*05f0*/ 	.word	0x0000b990


	//   ....[28]....
        /*05f4*/ 	.word	0x0000b9d0


	//   ....[29]....
        /*05f8*/ 	.word	0x0000ba00


	//   ....[30]....
        /*05fc*/ 	.word	0x0000ba30


	//   ....[31]....
        /*0600*/ 	.word	0x0000c0e0


	//   ....[32]....
        /*0604*/ 	.word	0x0000c120


	//   ....[33]....
        /*0608*/ 	.word	0x0000c1f0


	//   ....[34]....
        /*060c*/ 	.word	0x0000c210


	//   ....[35]....
        /*0610*/ 	.word	0x0000c2d0


	//   ....[36]....
        /*0614*/ 	.word	0x0000c2f0


	//   ....[37]....
        /*0618*/ 	.word	0x0000c3c0


	//   ....[38]....
        /*061c*/ 	.word	0x0000c3e0


	//   ....[39]....
        /*0620*/ 	.word	0x0000c790


	//   ....[40]....
        /*0624*/ 	.word	0x0000c7a0


	//   ....[41]....
        /*0628*/ 	.word	0x0000cbd0


	//   ....[42]....
        /*062c*/ 	.word	0x0000cbe0


	//   ....[43]....
        /*0630*/ 	.word	0x0000d8d0


	//   ....[44]....
        /*0634*/ 	.word	0x0000d900


	//   ....[45]....
        /*0638*/ 	.word	0x0000d9d0


	//   ....[46]....
        /*063c*/ 	.word	0x0000d9f0


	//   ....[47]....
        /*0640*/ 	.word	0x0000dab0


	//   ....[48]....
        /*0644*/ 	.word	0x0000dad0


	//   ....[49]....
        /*0648*/ 	.word	0x0000dba0


	//   ....[50]....
        /*064c*/ 	.word	0x0000dbc0


	//   ....[51]....
        /*0650*/ 	.word	0x0000dd00


	//   ....[52]....
        /*0654*/ 	.word	0x0000df10


	//   ....[53]....
        /*0658*/ 	.word	0x0000df40


	//   ....[54]....
        /*065c*/ 	.word	0x0000df70


	//   ....[55]....
        /*0660*/ 	.word	0x0000dfa0


	//   ....[56]....
        /*0664*/ 	.word	0x0000dfd0


	//   ....[57]....
        /*0668*/ 	.word	0x0000e000


	//   ....[58]....
        /*066c*/ 	.word	0x0000e170


	//   ....[59]....
        /*0670*/ 	.word	0x0000e1a0


	//   ....[60]....
        /*0674*/ 	.word	0x0000e1d0


	//   ....[61]....
        /*0678*/ 	.word	0x0000e200


	//   ....[62]....
        /*067c*/ 	.word	0x0000e230


	//   ....[63]....
        /*0680*/ 	.word	0x0000e260


	//   ....[64]....
        /*0684*/ 	.word	0x0000e2f0


	//   ....[65]....
        /*0688*/ 	.word	0x0000e320


	//   ....[66]....
        /*068c*/ 	.word	0x0000e330


	//   ....[67]....
        /*0690*/ 	.word	0x0000e370


	//   ....[68]....
        /*0694*/ 	.word	0x000101c0


	//   ....[69]....
        /*0698*/ 	.word	0x000101e0


	//   ....[70]....
        /*069c*/ 	.word	0x00010280


	//   ....[71]....
        /*06a0*/ 	.word	0x000102a0


	//   ....[72]....
        /*06a4*/ 	.word	0x00010330


	//   ....[73]....
        /*06a8*/ 	.word	0x00010350


	//   ....[74]....
        /*06ac*/ 	.word	0x000103e0


	//   ....[75]....
        /*06b0*/ 	.word	0x00010400


	//   ....[76]....
        /*06b4*/ 	.word	0x00010490


	//   ....[77]....
        /*06b8*/ 	.word	0x000104b0


	//   ....[78]....
        /*06bc*/ 	.word	0x00010540


	//   ....[79]....
        /*06c0*/ 	.word	0x00010560


	//   ....[80]....
        /*06c4*/ 	.word	0x000105f0


	//   ....[81]....
        /*06c8*/ 	.word	0x00010610


	//   ....[82]....
        /*06cc*/ 	.word	0x00010620


	//   ....[83]....
        /*06d0*/ 	.word	0x000106a0


	//   ....[84]....
        /*06d4*/ 	.word	0x00010dd0


	//   ....[85]....
        /*06d8*/ 	.word	0x00010e00


	//   ....[86]....
        /*06dc*/ 	.word	0x00010e60


	//   ....[87]....
        /*06e0*/ 	.word	0x00010eb0


	//   ....[88]....
        /*06e4*/ 	.word	0x00010f00


	//   ....[89]....
        /*06e8*/ 	.word	0x00010f50


	//   ....[90]....
        /*06ec*/ 	.word	0x00010fa0


	//   ....[91]....
        /*06f0*/ 	.word	0x00010ff0


	//   ....[92]....
        /*06f4*/ 	.word	0x00011030


	//   ....[93]....
        /*06f8*/ 	.word	0x00011090


	//   ....[94]....
        /*06fc*/ 	.word	0x000110e0


	//   ....[95]....
        /*0700*/ 	.word	0x00011130


	//   ....[96]....
        /*0704*/ 	.word	0x00011170


	//   ....[97]....
        /*0708*/ 	.word	0x000111c0


	//   ....[98]....
        /*070c*/ 	.word	0x000111e0


	//   ....[99]....
        /*0710*/ 	.word	0x00011220


	//   ....[100]....
        /*0714*/ 	.word	0x00011940


	//   ....[101]....
        /*0718*/ 	.word	0x00011970


	//   ....[102]....
        /*071c*/ 	.word	0x000119d0


	//   ....[103]....
        /*0720*/ 	.word	0x000119e0


	//   ....[104]....
        /*0724*/ 	.word	0x00011a30


	//   ....[105]....
        /*0728*/ 	.word	0x00011a40


	//   ....[106]....
        /*072c*/ 	.word	0x00011a90


	//   ....[107]....
        /*0730*/ 	.word	0x00011aa0


	//   ....[108]....
        /*0734*/ 	.word	0x00011af0


	//   ....[109]....
        /*0738*/ 	.word	0x00011b00


	//   ....[110]....
        /*073c*/ 	.word	0x00011b50


	//   ....[111]....
        /*0740*/ 	.word	0x00011b60


	//   ....[112]....
        /*0744*/ 	.word	0x00011bb0


	//   ....[113]....
        /*0748*/ 	.word	0x00011bc0


	//   ....[114]....
        /*074c*/ 	.word	0x00011bd0


	//   ....[115]....
        /*0750*/ 	.word	0x00011c20


	//   ....[116]....
        /*0754*/ 	.word	0x00011e70


	//   ....[117]....
        /*0758*/ 	.word	0x00011e90


	//   ....[118]....
        /*075c*/ 	.word	0x00011ea0


	//   ....[119]....
        /*0760*/ 	.word	0x00011f10


	//   ....[120]....
        /*0764*/ 	.word	0x00011f20


	//   ....[121]....
        /*0768*/ 	.word	0x00011f90


	//   ....[122]....
        /*076c*/ 	.word	0x00011fa0


	//   ....[123]....
        /*0770*/ 	.word	0x00012010


	//   ....[124]....
        /*0774*/ 	.word	0x00012020


	//   ....[125]....
        /*0778*/ 	.word	0x00012090


	//   ....[126]....
        /*077c*/ 	.word	0x000120a0


	//   ....[127]....
        /*0780*/ 	.word	0x00012110


	//   ....[128]....
        /*0784*/ 	.word	0x00012120


	//   ....[129]....
        /*0788*/ 	.word	0x00012190


	//   ....[130]....
        /*078c*/ 	.word	0x000121a0


	//   ....[131]....
        /*0790*/ 	.word	0x000121b0


	//   ....[132]....
        /*0794*/ 	.word	0x00012720


	//   ....[133]....
        /*0798*/ 	.word	0x00012760


	//   ....[134]....
        /*079c*/ 	.word	0x000127a0


	//   ....[135]....
        /*07a0*/ 	.word	0x000127c0


	//   ....[136]....
        /*07a4*/ 	.word	0x000127d0


	//   ....[137]....
        /*07a8*/ 	.word	0x000127f0


	//   ....[138]....
        /*07ac*/ 	.word	0x00012860


	//   ....[139]....
        /*07b0*/ 	.word	0x00012880


	//   ....[140]....
        /*07b4*/ 	.word	0x000128e0


	//   ....[141]....
        /*07b8*/ 	.word	0x00012900


	//   ....[142]....
        /*07bc*/ 	.word	0x00012960


	//   ....[143]....
        /*07c0*/ 	.word	0x00012980


	//   ....[144]....
        /*07c4*/ 	.word	0x000129e0


	//   ....[145]....
        /*07c8*/ 	.word	0x00012a00


	//   ....[146]....
        /*07cc*/ 	.word	0x00012a50


	//   ....[147]....
        /*07d0*/ 	.word	0x00012a70


	//   ....[148]....
        /*07d4*/ 	.word	0x00012ec0


	//   ....[149]....
        /*07d8*/ 	.word	0x00012ed0


	//   ....[150]....
        /*07dc*/ 	.word	0x00012f10


	//   ....[151]....
        /*07e0*/ 	.word	0x00012f50


	//   ....[152]....
        /*07e4*/ 	.word	0x00012f80


	//   ....[153]....
        /*07e8*/ 	.word	0x00012fb0


	//   ....[154]....
        /*07ec*/ 	.word	0x00012fe0


	//   ....[155]....
        /*07f0*/ 	.word	0x00013010


	//   ....[156]....
        /*07f4*/ 	.word	0x000131c0


	//   ....[157]....
        /*07f8*/ 	.word	0x000131f0


	//   ....[158]....
        /*07fc*/ 	.word	0x00013220


	//   ....[159]....
        /*0800*/ 	.word	0x00013250


	//   ....[160]....
        /*0804*/ 	.word	0x00013280


	//   ....[161]....
        /*0808*/ 	.word	0x000132b0


	//   ....[162]....
        /*080c*/ 	.word	0x00013370


	//   ....[163]....
        /*0810*/ 	.word	0x00013390


	//   ....[164]....
        /*0814*/ 	.word	0x000133b0


	//   ....[165]....
        /*0818*/ 	.word	0x00013410


	//   ....[166]....
        /*081c*/ 	.word	0x00013e30


	//   ....[167]....
        /*0820*/ 	.word	0x000143f0


	//   ....[168]....
        /*0824*/ 	.word	0x000144e0


	//   ....[169]....
        /*0828*/ 	.word	0x00014580


	//   ....[170]....
        /*082c*/ 	.word	0x000145e0


	//   ....[171]....
        /*0830*/ 	.word	0x000146f0


	//   ....[172]....
        /*0834*/ 	.word	0x00014750


	//   ....[173]....
        /*0838*/ 	.word	0x00014850


	//   ....[174]....
        /*083c*/ 	.word	0x000148c0


	//   ....[175]....
        /*0840*/ 	.word	0x000149c0


	//   ....[176]....
        /*0844*/ 	.word	0x00014a30


	//   ....[177]....
        /*0848*/ 	.word	0x00014b30


	//   ....[178]....
        /*084c*/ 	.word	0x00014ba0


	//   ....[179]....
        /*0850*/ 	.word	0x00014ca0


	//   ....[180]....
        /*0854*/ 	.word	0x00014d10


	//   ....[181]....
        /*0858*/ 	.word	0x00014e10


	//   ....[182]....
        /*085c*/ 	.word	0x00014e80


	//   ....[183]....
        /*0860*/ 	.word	0x00014f20


	//   ....[184]....
        /*0864*/ 	.word	0x00015020


	//   ....[185]....
        /*0868*/ 	.word	0x00015090


	//   ....[186]....
        /*086c*/ 	.word	0x00015110


	//   ....[187]....
        /*0870*/ 	.word	0x000151d0


	//   ....[188]....
        /*0874*/ 	.word	0x00015250


	//   ....[189]....
        /*0878*/ 	.word	0x00015320


	//   ....[190]....
        /*087c*/ 	.word	0x000153a0


	//   ....[191]....
        /*0880*/ 	.word	0x00015470


	//   ....[192]....
        /*0884*/ 	.word	0x000154f0


	//   ....[193]....
        /*0888*/ 	.word	0x000155c0


	//   ....[194]....
        /*088c*/ 	.word	0x00015640


	//   ....[195]....
        /*0890*/ 	.word	0x00015710


	//   ....[196]....
        /*0894*/ 	.word	0x00015790


	//   ....[197]....
        /*0898*/ 	.word	0x00015850


	//   ....[198]....
        /*089c*/ 	.word	0x000158d0


	//   ....[199]....
        /*08a0*/ 	.word	0x00015980


	//   ....[200]....
        /*08a4*/ 	.word	0x00015ab0


	//   ....[201]....
        /*08a8*/ 	.word	0x00015b50


	//   ....[202]....
        /*08ac*/ 	.word	0x00015bc0


	//   ....[203]....
        /*08b0*/ 	.word	0x00015c80


	//   ....[204]....
        /*08b4*/ 	.word	0x00015ce0


	//   ....[205]....
        /*08b8*/ 	.word	0x00015da0


	//   ....[206]....
        /*08bc*/ 	.word	0x00015e00


	//   ....[207]....
        /*08c0*/ 	.word	0x00015ec0


	//   ....[208]....
        /*08c4*/ 	.word	0x00015f20


	//   ....[209]....
        /*08c8*/ 	.word	0x00015fe0


	//   ....[210]....
        /*08cc*/ 	.word	0x00016040


	//   ....[211]....
        /*08d0*/ 	.word	0x00016100


	//   ....[212]....
        /*08d4*/ 	.word	0x00016160


	//   ....[213]....
        /*08d8*/ 	.word	0x00016220


	//   ....[214]....
        /*08dc*/ 	.word	0x00016280


	//   ....[215]....
        /*08e0*/ 	.word	0x00016340


	//   ....[216]....
        /*08e4*/ 	.word	0x00016430


	//   ....[217]....
        /*08e8*/ 	.word	0x000164d0


	//   ....[218]....
        /*08ec*/ 	.word	0x00016530


	//   ....[219]....
        /*08f0*/ 	.word	0x00016610


	//   ....[220]....
        /*08f4*/ 	.word	0x00016670


	//   ....[221]....
        /*08f8*/ 	.word	0x00016750


	//   ....[222]....
        /*08fc*/ 	.word	0x000167b0


	//   ....[223]....
        /*0900*/ 	.word	0x00016890


	//   ....[224]....
        /*0904*/ 	.word	0x000168f0


	//   ....[225]....
        /*0908*/ 	.word	0x000169d0


	//   ....[226]....
        /*090c*/ 	.word	0x00016a30


	//   ....[227]....
        /*0910*/ 	.word	0x00016b10


	//   ....[228]....
        /*0914*/ 	.word	0x00016b70


	//   ....[229]....
        /*0918*/ 	.word	0x00016c50


	//   ....[230]....
        /*091c*/ 	.word	0x00016cb0


	//   ....[231]....
        /*0920*/ 	.word	0x00016d80


	//   ....[232]....
        /*0924*/ 	.word	0x00016ea0


	//   ....[233]....
        /*0928*/ 	.word	0x00016f50


	//   ....[234]....
        /*092c*/ 	.word	0x00017000


	//   ....[235]....
        /*0930*/ 	.word	0x000170d0


	//   ....[236]....
        /*0934*/ 	.word	0x00017130


	//   ....[237]....
        /*0938*/ 	.word	0x00017210


	//   ....[238]....
        /*093c*/ 	.word	0x00017270


	//   ....[239]....
        /*0940*/ 	.word	0x00017340


	//   ....[240]....
        /*0944*/ 	.word	0x000173a0


	//   ....[241]....
        /*0948*/ 	.word	0x00017470


	//   ....[242]....
        /*094c*/ 	.word	0x000174d0


	//   ....[243]....
        /*0950*/ 	.word	0x000175b0


	//   ....[244]....
        /*0954*/ 	.word	0x00017610


	//   ....[245]....
        /*0958*/ 	.word	0x000176e0


	//   ....[246]....
        /*095c*/ 	.word	0x00017740


	//   ....[247]....
        /*0960*/ 	.word	0x00017800


	//   ....[248]....
        /*0964*/ 	.word	0x00017890


	//   ....[249]....
        /*0968*/ 	.word	0x00017930


	//   ....[250]....
        /*096c*/ 	.word	0x00017aa0


	//   ....[251]....
        /*0970*/ 	.word	0x00017b10


	//   ....[252]....
        /*0974*/ 	.word	0x00017b90


	//   ....[253]....
        /*0978*/ 	.word	0x00017c00


	//   ....[254]....
        /*097c*/ 	.word	0x00017c70


	//   ....[255]....
        /*0980*/ 	.word	0x00017cf0


	//   ....[0]....
        /*0984*/ 	.word	0x00017d70


	//   ....[1]....
        /*0988*/ 	.word	0x00017e00


	//   ....[2]....
        /*098c*/ 	.word	0x00017e70


	//   ....[3]....
        /*0990*/ 	.word	0x00017ee0


	//   ....[4]....
        /*0994*/ 	.word	0x00017f50


	//   ....[5]....
        /*0998*/ 	.word	0x00017fd0


	//   ....[6]....
        /*099c*/ 	.word	0x00018040


	//   ....[7]....
        /*09a0*/ 	.word	0x000180d0


	//   ....[8]....
        /*09a4*/ 	.word	0x00018130


	//   ....[9]....
        /*09a8*/ 	.word	0x000181c0


	//   ....[10]....
        /*09ac*/ 	.word	0x000182f0


	//----- nvinfo : EIATTR_REG_RECONFIG
	.align		4
.L_284:
        /*09b0*/ 	.byte	0x01, 0x54
	.zero		2


	//----- nvinfo : EIATTR_SYSCALL_OFFSETS
	.align		4
        /*09b4*/ 	.byte	0x04, 0x46
        /*09b6*/ 	.short	(.L_286 - .L_285)


	//   ....[0]....
.L_285:
        /*09b8*/ 	.word	0x00001cb0


	//   ....[1]....
        /*09bc*/ 	.word	0x0000f8b0


	//   ....[2]....
        /*09c0*/ 	.word	0x0000fa00


	//   ....[3]....
        /*09c4*/ 	.word	0x0000faf0


	//   ....[4]....
        /*09c8*/ 	.word	0x00010a40


	//----- nvinfo : EIATTR_MBARRIER_INSTR_OFFSETS
	.align		4
.L_286:
        /*09cc*/ 	.byte	0x04, 0x39
        /*09ce*/ 	.short	(.L_288 - .L_287)


	//   ....[0]....
.L_287:
        /*09d0*/ 	.word	0x00000180
        /*09d4*/ 	.word	0x000000ff
        /*09d8*/ 	.word	0x00028800
        /*09dc*/ 	.short	0x0100
        /*09de*/ 	.byte	0x08
	.zero		1


	//   ....[1]....
        /*09e0*/ 	.word	0x00000190
        /*09e4*/ 	.word	0x000000ff
        /*09e8*/ 	.word	0x00028820
        /*09ec*/ 	.short	0x0100
        /*09ee*/ 	.byte	0x08
	.zero		1


	//   ....[2]....
        /*09f0*/ 	.word	0x00000280
        /*09f4*/ 	.word	0x000000ff
        /*09f8*/ 	.word	0x00028830
        /*09fc*/ 	.short	0x0100
        /*09fe*/ 	.byte	0x08
	.zero		1


	//   ....[3]....
        /*0a00*/ 	.word	0x00000290
        /*0a04*/ 	.word	0x000000ff
        /*0a08*/ 	.word	0x00028840
        /*0a0c*/ 	.short	0x0100
        /*0a0e*/ 	.byte	0x08
	.zero		1


	//   ....[4]....
        /*0a10*/ 	.word	0x000002a0
        /*0a14*/ 	.word	0x000000ff
        /*0a18*/ 	.word	0x00028838
        /*0a1c*/ 	.short	0x0100
        /*0a1e*/ 	.byte	0x08
	.zero		1


	//   ....[5]....
        /*0a20*/ 	.word	0x000002b0
        /*0a24*/ 	.word	0x000000ff
        /*0a28*/ 	.word	0x00028848
        /*0a2c*/ 	.short	0x0100
        /*0a2e*/ 	.byte	0x08
	.zero		1


	//   ....[6]....
        /*0a30*/ 	.word	0x000003e0
        /*0a34*/ 	.word	0x000000ff
        /*0a38*/ 	.word	0x00028850
        /*0a3c*/ 	.short	0x0100
        /*0a3e*/ 	.byte	0x08
	.zero		1


	//   ....[7]....
        /*0a40*/ 	.word	0x000003f0
        /*0a44*/ 	.word	0x000000ff
        /*0a48*/ 	.word	0x00028860
        /*0a4c*/ 	.short	0x0100
        /*0a4e*/ 	.byte	0x08
	.zero		1


	//   ....[8]....
        /*0a50*/ 	.word	0x00000400
        /*0a54*/ 	.word	0x000000ff
        /*0a58*/ 	.word	0x00028858
        /*0a5c*/ 	.short	0x0100
        /*0a5e*/ 	.byte	0x08
	.zero		1


	//   ....[9]....
        /*0a60*/ 	.word	0x00000410
        /*0a64*/ 	.word	0x000000ff
        /*0a68*/ 	.word	0x00028868
        /*0a6c*/ 	.short	0x0100
        /*0a6e*/ 	.byte	0x08
	.zero		1


	//   ....[10]....
        /*0a70*/ 	.word	0x00000500
        /*0a74*/ 	.word	0x000000ff
        /*0a78*/ 	.word	0x00028870
        /*0a7c*/ 	.short	0x0100
        /*0a7e*/ 	.byte	0x06
	.zero		1


	//   ....[11]....
        /*0a80*/ 	.word	0x00000510
        /*0a84*/ 	.word	0x000000ff
        /*0a88*/ 	.word	0x00028880
        /*0a8c*/ 	.short	0x0100
        /*0a8e*/ 	.byte	0x06
	.zero		1


	//   ....[12]....
        /*0a90*/ 	.word	0x00000520
        /*0a94*/ 	.word	0x000000ff
        /*0a98*/ 	.word	0x00028878
        /*0a9c*/ 	.short	0x0100
        /*0a9e*/ 	.byte	0x06
	.zero		1


	//   ....[13]....
        /*0aa0*/ 	.word	0x00000530
        /*0aa4*/ 	.word	0x000000ff
        /*0aa8*/ 	.word	0x00028888
        /*0aac*/ 	.short	0x0100
        /*0aae*/ 	.byte	0x06
	.zero		1


	//   ....[14]....
        /*0ab0*/ 	.word	0x00000660
        /*0ab4*/ 	.word	0x000000ff
        /*0ab8*/ 	.word	0x00028890
        /*0abc*/ 	.short	0x0100
        /*0abe*/ 	.byte	0x08
	.zero		1


	//   ....[15]....
        /*0ac0*/ 	.word	0x00000670
        /*0ac4*/ 	.word	0x000000ff
        /*0ac8*/ 	.word	0x000288a0
        /*0acc*/ 	.short	0x0100
        /*0ace*/ 	.byte	0x08
	.zero		1


	//   ....[16]....
        /*0ad0*/ 	.word	0x00000680
        /*0ad4*/ 	.word	0x000000ff
        /*0ad8*/ 	.word	0x00028898
        /*0adc*/ 	.short	0x0100
        /*0ade*/ 	.byte	0x08
	.zero		1


	//   ....[17]....
        /*0ae0*/ 	.word	0x00000690
        /*0ae4*/ 	.word	0x000000ff
        /*0ae8*/ 	.word	0x000288a8
        /*0aec*/ 	.short	0x0100
        /*0aee*/ 	.byte	0x08
	.zero		1


	//   ....[18]....
        /*0af0*/ 	.word	0x000007d0
        /*0af4*/ 	.word	0x000000ff
        /*0af8*/ 	.word	0x000288b0
        /*0afc*/ 	.short	0x0100
        /*0afe*/ 	.byte	0x08
	.zero		1


	//   ....[19]....
        /*0b00*/ 	.word	0x000007e0
        /*0b04*/ 	.word	0x000000ff
        /*0b08*/ 	.word	0x000288c0
        /*0b0c*/ 	.short	0x0100
        /*0b0e*/ 	.byte	0x08
	.zero		1


	//   ....[20]....
        /*0b10*/ 	.word	0x000007f0
        /*0b14*/ 	.word	0x000000ff
        /*0b18*/ 	.word	0x000288b8
        /*0b1c*/ 	.short	0x0100
        /*0b1e*/ 	.byte	0x08
	.zero		1


	//   ....[21]....
        /*0b20*/ 	.word	0x00000800
        /*0b24*/ 	.word	0x000000ff
        /*0b28*/ 	.word	0x000288c8
        /*0b2c*/ 	.short	0x0100
        /*0b2e*/ 	.byte	0x08
	.zero		1


	//   ....[22]....
        /*0b30*/ 	.word	0x00001d30
        /*0b34*/ 	.word	0x000000ff
        /*0b38*/ 	.word	0x00028800
        /*0b3c*/ 	.short	0x010a
        /*0b3e*/ 	.byte	0x28
	.zero		1


	//   ....[23]....
        /*0b40*/ 	.word	0x00001db0
        /*0b44*/ 	.word	0x00000000
        /*0b48*/ 	.word	0x00028830
        /*0b4c*/ 	.short	0x010a
        /*0b4e*/ 	.byte	0x3f
	.zero		1


	//   ....[24]....
        /*0b50*/ 	.word	0x00001df0
        /*0b54*/ 	.word	0x00000000
        /*0b58*/ 	.word	0x00028830
        /*0b5c*/ 	.short	0x010a
        /*0b5e*/ 	.byte	0x3f
	.zero		1


	//   ....[25]....
        /*0b60*/ 	.word	0x00002c70
        /*0b64*/ 	.word	0x000000ff
        /*0b68*/ 	.word	0x00000000
        /*0b6c*/ 	.short	0x0101
        /*0b6e*/ 	.byte	0x06
	.zero		1


	//   ....[26]....
        /*0b70*/ 	.word	0x00004a60
        /*0b74*/ 	.word	0x000000ff
        /*0b78*/ 	.word	0x00028830
        /*0b7c*/ 	.short	0x010a
        /*0b7e*/ 	.byte	0x0a
	.zero		1


	//   ....[27]....
        /*0b80*/ 	.word	0x00004aa0
        /*0b84*/ 	.word	0x000000ff
        /*0b88*/ 	.word	0x00028830
        /*0b8c*/ 	.short	0x010a
        /*0b8e*/ 	.byte	0x0a
	.zero		1


	//   ....[28]....
        /*0b90*/ 	.word	0x00004e20
        /*0b94*/ 	.word	0x000000ff
        /*0b98*/ 	.word	0x00028850
        /*0b9c*/ 	.short	0x010a
        /*0b9e*/ 	.byte	0x0a
	.zero		1


	//   ....[29]....
        /*0ba0*/ 	.word	0x00004e60
        /*0ba4*/ 	.word	0x000000ff
        /*0ba8*/ 	.word	0x00028850
        /*0bac*/ 	.short	0x010a
        /*0bae*/ 	.byte	0x0a
	.zero		1


	//   ....[30]....
        /*0bb0*/ 	.word	0x000059a0
        /*0bb4*/ 	.word	0x000000ff
        /*0bb8*/ 	.word	0x00000000
        /*0bbc*/ 	.short	0x0101
        /*0bbe*/ 	.byte	0x06
	.zero		1


	//   ....[31]....
        /*0bc0*/ 	.word	0x000075c0
        /*0bc4*/ 	.word	0x000000ff
        /*0bc8*/ 	.word	0x00000000
        /*0bcc*/ 	.short	0x0101
        /*0bce*/ 	.byte	0x05
	.zero		1


	//   ....[32]....
        /*0bd0*/ 	.word	0x00007cc0
        /*0bd4*/ 	.word	0x000000ff
        /*0bd8*/ 	.word	0x00028830
        /*0bdc*/ 	.short	0x010a
        /*0bde*/ 	.byte	0x0a
	.zero		1


	//   ....[33]....
        /*0be0*/ 	.word	0x00007d00
        /*0be4*/ 	.word	0x000000ff
        /*0be8*/ 	.word	0x00028830
        /*0bec*/ 	.short	0x010a
        /*0bee*/ 	.byte	0x0a
	.zero		1


	//   ....[34]....
        /*0bf0*/ 	.word	0x00008050
        /*0bf4*/ 	.word	0x000000ff
        /*0bf8*/ 	.word	0x00028850
        /*0bfc*/ 	.short	0x010a
        /*0bfe*/ 	.byte	0x0a
	.zero		1


	//   ....[35]....
        /*0c00*/ 	.word	0x00008090
        /*0c04*/ 	.word	0x000000ff
        /*0c08*/ 	.word	0x00028850
        /*0c0c*/ 	.short	0x010a
        /*0c0e*/ 	.byte	0x0a
	.zero		1


	//   ....[36]....
        /*0c10*/ 	.word	0x000088e0
        /*0c14*/ 	.word	0x000000ff
        /*0c18*/ 	.word	0x00000000
        /*0c1c*/ 	.short	0x0101
        /*0c1e*/ 	.byte	0x06
	.zero		1


	//   ....[37]....
        /*0c20*/ 	.word	0x00009e80
        /*0c24*/ 	.word	0x000000ff
        /*0c28*/ 	.word	0x00000000
        /*0c2c*/ 	.short	0x0101
        /*0c2e*/ 	.byte	0x05
	.zero		1


	//   ....[38]....
        /*0c30*/ 	.word	0x0000a480
        /*0c34*/ 	.word	0x000000ff
        /*0c38*/ 	.word	0x00028850
        /*0c3c*/ 	.short	0x010a
        /*0c3e*/ 	.byte	0x05
	.zero		1


	//   ....[39]....
        /*0c40*/ 	.word	0x0000a4c0
        /*0c44*/ 	.word	0x000000ff
        /*0c48*/ 	.word	0x00028850
        /*0c4c*/ 	.short	0x010a
        /*0c4e*/ 	.byte	0x05
	.zero		1


	//   ....[40]....
        /*0c50*/ 	.word	0x0000aa40
        /*0c54*/ 	.word	0x000000ff
        /*0c58*/ 	.word	0x00000000
        /*0c5c*/ 	.short	0x0101
        /*0c5e*/ 	.byte	0x04
	.zero		1


	//   ....[41]....
        /*0c60*/ 	.word	0x0000c100
        /*0c64*/ 	.word	0x00000014
        /*0c68*/ 	.word	0x00000000
        /*0c6c*/ 	.short	0x0101
        /*0c6e*/ 	.byte	0x3f
	.zero		1


	//   ....[42]....
        /*0c70*/ 	.word	0x0000c590
        /*0c74*/ 	.word	0x00000014
        /*0c78*/ 	.word	0x00000000
        /*0c7c*/ 	.short	0x0101
        /*0c7e*/ 	.byte	0x3f
	.zero		1


	//   ....[43]....
        /*0c80*/ 	.word	0x0000fff0
        /*0c84*/ 	.word	0x00000007
        /*0c88*/ 	.word	0x00028840
        /*0c8c*/ 	.short	0x010a
        /*0c8e*/ 	.byte	0x3f
	.zero		1


	//   ....[44]....
        /*0c90*/ 	.word	0x00010750
        /*0c94*/ 	.word	0x00000007
        /*0c98*/ 	.word	0x00028830
        /*0c9c*/ 	.short	0x0107
        /*0c9e*/ 	.byte	0x3f
	.zero		1


	//   ....[45]....
        /*0ca0*/ 	.word	0x00010810
        /*0ca4*/ 	.word	0x00000007
        /*0ca8*/ 	.word	0x00028830
        /*0cac*/ 	.short	0x0101
        /*0cae*/ 	.byte	0x3f
	.zero		1


	//   ....[46]....
        /*0cb0*/ 	.word	0x00011310
        /*0cb4*/ 	.word	0x00000016
        /*0cb8*/ 	.word	0x00028800
        /*0cbc*/ 	.short	0x0107
        /*0cbe*/ 	.byte	0x3f
	.zero		1


	//   ....[47]....
        /*0cc0*/ 	.word	0x00011420
        /*0cc4*/ 	.word	0x00000016
        /*0cc8*/ 	.word	0x00028800
        /*0ccc*/ 	.short	0x0101
        /*0cce*/ 	.byte	0x3f
	.zero		1


	//   ....[48]....
        /*0cd0*/ 	.word	0x00011440
        /*0cd4*/ 	.word	0x00000016
        /*0cd8*/ 	.word	0x00028820
        /*0cdc*/ 	.short	0x010a
        /*0cde*/ 	.byte	0x3f
	.zero		1


	//   ....[49]....
        /*0ce0*/ 	.word	0x000117b0
        /*0ce4*/ 	.word	0x00000006
        /*0ce8*/ 	.word	0x00028840
        /*0cec*/ 	.short	0x010a
        /*0cee*/ 	.byte	0x3f
	.zero		1


	//   ....[50]....
        /*0cf0*/ 	.word	0x00011cb0
        /*0cf4*/ 	.word	0x00000006
        /*0cf8*/ 	.word	0x00028830
        /*0cfc*/ 	.short	0x0107
        /*0cfe*/ 	.byte	0x3f
	.zero		1


	//   ....[51]....
        /*0d00*/ 	.word	0x00011d60
        /*0d04*/ 	.word	0x00000006
        /*0d08*/ 	.word	0x00028830
        /*0d0c*/ 	.short	0x0101
        /*0d0e*/ 	.byte	0x3f
	.zero		1


	//   ....[52]....
        /*0d10*/ 	.word	0x00011dd0
        /*0d14*/ 	.word	0x00000006
        /*0d18*/ 	.word	0x00028860
        /*0d1c*/ 	.short	0x010a
        /*0d1e*/ 	.byte	0x3f
	.zero		1


	//   ....[53]....
        /*0d20*/ 	.word	0x00012360
        /*0d24*/ 	.word	0x00000006
        /*0d28*/ 	.word	0x00028850
        /*0d2c*/ 	.short	0x0107
        /*0d2e*/ 	.byte	0x3f
	.zero		1


	//   ....[54]....
        /*0d30*/ 	.word	0x00012480
        /*0d34*/ 	.word	0x00000006
        /*0d38*/ 	.word	0x00028850
        /*0d3c*/ 	.short	0x0101
        /*0d3e*/ 	.byte	0x3f
	.zero		1


	//   ....[55]....
        /*0d40*/ 	.word	0x00012680
        /*0d44*/ 	.word	0x00000000
        /*0d48*/ 	.word	0x00028860
        /*0d4c*/ 	.short	0x010a
        /*0d4e*/ 	.byte	0x3f
	.zero		1


	//   ....[56]....
        /*0d50*/ 	.word	0x00012bb0
        /*0d54*/ 	.word	0x00000000
        /*0d58*/ 	.word	0x00028850
        /*0d5c*/ 	.short	0x0107
        /*0d5e*/ 	.byte	0x3f
	.zero		1


	//   ....[57]....
        /*0d60*/ 	.word	0x00012c60
        /*0d64*/ 	.word	0x00000000
        /*0d68*/ 	.word	0x00028850
        /*0d6c*/ 	.short	0x0101
        /*0d6e*/ 	.byte	0x3f
	.zero		1


	//   ....[58]....
        /*0d70*/ 	.word	0x00013db0
        /*0d74*/ 	.word	0x00000007
        /*0d78*/ 	.word	0x00028820
        /*0d7c*/ 	.short	0x010a
        /*0d7e*/ 	.byte	0x3f
	.zero		1


	//   ....[59]....
        /*0d80*/ 	.word	0x00013f50
        /*0d84*/ 	.word	0x00000005
        /*0d88*/ 	.word	0x00028840
        /*0d8c*/ 	.short	0x010a
        /*0d8e*/ 	.byte	0x3f
	.zero		1


	//   ....[60]....
        /*0d90*/ 	.word	0x00013ff0
        /*0d94*/ 	.word	0x00000003
        /*0d98*/ 	.word	0x00028840
        /*0d9c*/ 	.short	0x010a
        /*0d9e*/ 	.byte	0x3f
	.zero		1


	//   ....[61]....
        /*0da0*/ 	.word	0x00014030
        /*0da4*/ 	.word	0x00000005
        /*0da8*/ 	.word	0x00028860
        /*0dac*/ 	.short	0x010a
        /*0dae*/ 	.byte	0x3f
	.zero		1


	//   ....[62]....
        /*0db0*/ 	.word	0x00014070
        /*0db4*/ 	.word	0x00000003
        /*0db8*/ 	.word	0x00028860
        /*0dbc*/ 	.short	0x010a
        /*0dbe*/ 	.byte	0x3f
	.zero		1


	//   ....[63]....
        /*0dc0*/ 	.word	0x000140e0
        /*0dc4*/ 	.word	0x00000003
        /*0dc8*/ 	.word	0x00028800
        /*0dcc*/ 	.short	0x010a
        /*0dce*/ 	.byte	0x3f
	.zero		1


	//   ....[64]....
        /*0dd0*/ 	.word	0x00014130
        /*0dd4*/ 	.word	0x00000000
        /*0dd8*/ 	.word	0x00028830
        /*0ddc*/ 	.short	0x010a
        /*0dde*/ 	.byte	0x3f
	.zero		1


	//   ....[65]....
        /*0de0*/ 	.word	0x00014190
        /*0de4*/ 	.word	0x00000007
        /*0de8*/ 	.word	0x00028830
        /*0dec*/ 	.short	0x010a
        /*0dee*/ 	.byte	0x3f
	.zero		1


	//   ....[66]....
        /*0df0*/ 	.word	0x000141f0
        /*0df4*/ 	.word	0x00000007
        /*0df8*/ 	.word	0x00028850
        /*0dfc*/ 	.short	0x010a
        /*0dfe*/ 	.byte	0x3f
	.zero		1


	//   ....[67]....
        /*0e00*/ 	.word	0x00014250
        /*0e04*/ 	.word	0x00000007
        /*0e08*/ 	.word	0x00028830
        /*0e0c*/ 	.short	0x010a
        /*0e0e*/ 	.byte	0x3f
	.zero		1


	//   ....[68]....
        /*0e10*/ 	.word	0x000142b0
        /*0e14*/ 	.word	0x00000007
        /*0e18*/ 	.word	0x00028850
        /*0e1c*/ 	.short	0x010a
        /*0e1e*/ 	.byte	0x3f
	.zero		1


	//   ....[69]....
        /*0e20*/ 	.word	0x00014310
        /*0e24*/ 	.word	0x00000005
        /*0e28*/ 	.word	0x00028850
        /*0e2c*/ 	.short	0x010a
        /*0e2e*/ 	.byte	0x3f
	.zero		1


	//   ....[70]....
        /*0e30*/ 	.word	0x00014430
        /*0e34*/ 	.word	0x00000007
        /*0e38*/ 	.word	0x00028840
        /*0e3c*/ 	.short	0x010a
        /*0e3e*/ 	.byte	0x3f
	.zero		1


	//   ....[71]....
        /*0e40*/ 	.word	0x000159b0
        /*0e44*/ 	.word	0x00000016
        /*0e48*/ 	.word	0x00028820
        /*0e4c*/ 	.short	0x010a
        /*0e4e*/ 	.byte	0x3f
	.zero		1


	//   ....[72]....
        /*0e50*/ 	.word	0x00015a00
        /*0e54*/ 	.word	0x00000006
        /*0e58*/ 	.word	0x00028840
        /*0e5c*/ 	.short	0x010a
        /*0e5e*/ 	.byte	0x3f
	.zero		1


	//   ....[73]....
        /*0e60*/ 	.word	0x00016380
        /*0e64*/ 	.word	0x00000006
        /*0e68*/ 	.word	0x00028860
        /*0e6c*/ 	.short	0x010a
        /*0e6e*/ 	.byte	0x3f
	.zero		1


	//   ....[74]....
        /*0e70*/ 	.word	0x00016df0
        /*0e74*/ 	.word	0x00000000
        /*0e78*/ 	.word	0x00028860
        /*0e7c*/ 	.short	0x010a
        /*0e7e*/ 	.byte	0x3f
	.zero		1


	//   ....[75]....
        /*0e80*/ 	.word	0x00018210
        /*0e84*/ 	.word	0x00000007
        /*0e88*/ 	.word	0x00028820
        /*0e8c*/ 	.short	0x010a
        /*0e8e*/ 	.byte	0x3f
	.zero		1


	//   ....[76]....
        /*0e90*/ 	.word	0x000183b0
        /*0e94*/ 	.word	0x00000005
        /*0e98*/ 	.word	0x00028840
        /*0e9c*/ 	.short	0x010a
        /*0e9e*/ 	.byte	0x3f
	.zero		1


	//   ....[77]....
        /*0ea0*/ 	.word	0x00018400
        /*0ea4*/ 	.word	0x00000003
        /*0ea8*/ 	.word	0x00028840
        /*0eac*/ 	.short	0x010a
        /*0eae*/ 	.byte	0x3f
	.zero		1


	//   ....[78]....
        /*0eb0*/ 	.word	0x00018450
        /*0eb4*/ 	.word	0x00000005
        /*0eb8*/ 	.word	0x00028860
        /*0ebc*/ 	.short	0x010a
        /*0ebe*/ 	.byte	0x3f
	.zero		1


	//----- nvinfo : EIATTR_NUM_MBARRIERS
	.align		4
.L_288:
        /*0ec0*/ 	.byte	0x03, 0x38
        /*0ec2*/ 	.short	0x0016


	//----- nvinfo : EIATTR_EXIT_INSTR_OFFSETS
	.align		4
        /*0ec4*/ 	.byte	0x04, 0x1c
        /*0ec6*/ 	.short	(.L_290 - .L_289)


	//   ....[0]....
.L_289:
        /*0ec8*/ 	.word	0x000009d0


	//   ....[1]....
        /*0ecc*/ 	.word	0x0000dcb0


	//   ....[2]....
        /*0ed0*/ 	.word	0x000140c0


	//----- nvinfo : EIATTR_MAX_THREADS
	.align		4
.L_290:
        /*0ed4*/ 	.byte	0x04, 0x05
        /*0ed6*/ 	.short	(.L_292 - .L_291)
.L_291:
        /*0ed8*/ 	.word	0x00000180
        /*0edc*/ 	.word	0x00000001
        /*0ee0*/ 	.word	0x00000001


	//----- nvinfo : EIATTR_CRS_STACK_SIZE
	.align		4
.L_292:
        /*0ee4*/ 	.byte	0x04, 0x1e
        /*0ee6*/ 	.short	(.L_294 - .L_293)
.L_293:
        /*0ee8*/ 	.word	0x00000000


	//----- nvinfo : EIATTR_CBANK_PARAM_SIZE
	.align		4
.L_294:
        /*0eec*/ 	.byte	0x03, 0x19
        /*0eee*/ 	.short	0x0af0


	//----- nvinfo : EIATTR_PARAM_CBANK
	.align		4
        /*0ef0*/ 	.byte	0x04, 0x0a
        /*0ef2*/ 	.short	(.L_296 - .L_295)
	.align		4
.L_295:
        /*0ef4*/ 	.word	index@(.nv.constant0._ZN7cutlass13device_kernelIN5flash11enable_sm90INS1_16FlashAttnFwdSm90INS1_25CollectiveMainloopFwdSm90ILi2EN4cute5tupleIJNS5_1CILi1EEES8_S8_EEENS6_IJNS7_ILi128EEESA_SA_EEELi128ENS_10bfloat16_tEfNS_4arch4Sm90ELb1ELb0ELb1ELb1ELb1ELb0ELb0ELb1ELb1ELb1ELb1ELb0EEENS1_21CollectiveEpilogueFwdISB_S9_SC_SE_Li256ELb1ELb1ELb1ELb0EEENS1_36VarlenDynamicPersistentTileSchedulerILi128ELi128ELi256ELi128ELb1ELb1ELb1ELb1ELb1ELb1EEEEEEEEEvNT_6ParamsE)
        /*0ef8*/ 	.short	0x0210
        /*0efa*/ 	.short	0x0af0


	//----- nvinfo : EIATTR_SW_WAR
	.align		4
.L_296:
        /*0efc*/ 	.byte	0x04, 0x36
        /*0efe*/ 	.short	(.L_298 - .L_297)
.L_297:
        /*0f00*/ 	.word	0x00000008
.L_298:


//--------------------- .nv.info._ZN7cutlass13device_kernelIN5flash11enable_sm90INS1_16FlashAttnFwdSm90INS1_25CollectiveMainloopFwdSm90ILi2EN4cute5tupleIJNS5_1CILi1EEES8_S8_EEENS6_IJNS7_ILi128EEESA_SA_EEELi128ENS_10bfloat16_tEfNS_4arch4Sm90ELb1ELb0ELb1ELb1ELb1ELb1ELb0ELb1ELb1ELb1ELb1ELb0EEENS1_21CollectiveEpilogueFwdISB_S9_SC_SE_Li256ELb1ELb1ELb1ELb0EEENS1_36VarlenDynamicPersistentTileSchedulerILi128ELi128ELi256ELi128ELb1ELb1ELb1ELb1ELb1ELb1EEEEEEEEEvNT_6ParamsE --------------------------
	.section	.nv.info._ZN7cutlass13device_kernelIN5flash11enable_sm90INS1_16FlashAttnFwdSm90INS1_25CollectiveMainloopFwdSm90ILi2EN4cute5tupleIJNS5_1CILi1EEES8_S8_EEENS6_IJNS7_ILi128EEESA_SA_EEELi128ENS_10bfloat16_tEfNS_4arch4Sm90ELb1ELb0ELb1ELb1ELb1ELb1ELb0ELb1ELb1ELb1ELb1ELb0EEENS1_21CollectiveEpilogueFwdISB_S9_SC_SE_Li256ELb1ELb1ELb1ELb0EEENS1_36VarlenDynamicPersistentTileSchedulerILi128ELi128ELi256ELi128ELb1ELb1ELb1ELb1ELb1ELb1EEEEEEEEEvNT_6ParamsE,"",@"SHT_CUDA_INFO"
	.sectionflags	@""
	.align	4


	//----- nvinfo : EIATTR_CUDA_API_VERSION
	.align		4
        /*0000*/ 	.byte	0x04, 0x37
        /*0002*/ 	.short	(.L_300 - .L_299)
.L_299:
        /*0004*/ 	.word	0x00000082


	//----- nvinfo : EIATTR_KPARAM_INFO
	.align		4
.L_300:
        /*0008*/ 	.byte	0x04, 0x17
        /*000a*/ 	.short	(.L_302 - .L_301)
.L_301:
        /*000c*/ 	.word	0x00000000
        /*0010*/ 	.short	0x0000
        /*0012*/ 	.short	0x0070
        /*0014*/ 	.byte	0x00, 0xf0, 0x01, 0x2a


	//----- nvinfo : EIATTR_SPARSE_MMA_MASK
	.align		4
.L_302:
        /*0018*/ 	.byte	0x03, 0x50
        /*001a*/ 	.short	0x0000


	//----- nvinfo : EIATTR_MAXREG_COUNT
	.align		4
        /*001c*/ 	.byte	0x03, 0x1b
        /*001e*/ 	.short	0x00a8


	//----- nvinfo : EIATTR_NUM_BARRIERS
	.align		4
        /*0020*/ 	.byte	0x02, 0x4c
        /*0022*/ 	.byte	0x10
	.zero		1


	//----- nvinfo : EIATTR_EXTERNS
	.align		4
        /*0024*/ 	.byte	0x04, 0x0f
        /*0026*/ 	.short	(.L_304 - .L_303)


	//   ....[0]....
	.align		4
.L_303:
        /*0028*/ 	.word	index@(__assertfail)


	//----- nvinfo : EIATTR_ANNOTATIONS
	.align		4
.L_304:
        /*002c*/ 	.byte	0x04, 0x55
        /*002e*/ 	.short	(.L_306 - .L_305)


	//   ....[0]....
.L_305:
        /* <DEDUP_REMOVED lines=18> */


	//----- nvinfo : EIATTR_MERCURY_ISA_VERSION
	.align		4
.L_306:
        /*0138*/ 	.byte	0x03, 0x5f
        /*013a*/ 	.short	0x0101


	//----- nvinfo : EIATTR_UNUSED_LOAD_BYTE_OFFSET
	.align		4
        /*013c*/ 	.byte	0x04, 0x44
        /*013e*/ 	.short	(.L_308 - .L_307)


	//   ....[0]....
.L_307:
        /*0140*/ 	.word	0x00000a60
        /*0144*/ 	.word	0x0000fff0


	//   ....[1]....
        /*0148*/ 	.word	0x00017ef0
        /*014c*/ 	.word	0x0000fff0


	//----- nvinfo : EIATTR_INT_WARP_WIDE_INSTR_OFFSETS
	.align		4
.L_308:
        /*0150*/ 	.byte	0x04, 0x31
        /*0152*/ 	.short	(.L_310 - .L_309)


	//   ....[0]....
.L_309:
        /*0154*/ 	.word	0x00000130


	//   ....[1]....
        /*0158*/ 	.word	0x00000170


	//   ....[2]....
        /*015c*/ 	.word	0x000001e0


	//   ....[3]....
        /*0160*/ 	.word	0x0001dd00


	//   ....[4]....
        /*0164*/ 	.word	0x0001dd90


	//   ....[5]....
        /*0168*/ 	.word	0x00020be0


	//   ....[6]....
        /*016c*/ 	.word	0x00020c70


	//----- nvinfo : EIATTR_COOP_GROUP_MASK_REGIDS
	.align		4
.L_310:
        /*0170*/ 	.byte	0x04, 0x29
        /*0172*/ 	.short	(.L_312 - .L_311)


	//   ....[0]....
.L_311:
        /*0174*/ 	.word	0xffffffff


	//   ....[1]....
        /*0178*/ 	.word	0xffffffff


	//   ....[2]....
        /*017c*/ 	.word	0xffffffff


	//   ....[3]....
        /*0180*/ 	.word	0xffffffff


	//   ....[4]....
        /*0184*/ 	.word	0xffffffff


	//   ....[5]....
        /*0188*/ 	.word	0xffffffff


	//   ....[6]....
        /*018c*/ 	.word	0xffffffff


	//   ....[7]....
        /*0190*/ 	.word	0xffffffff


	//   ....[8]....
        /*0194*/ 	.word	0xffffffff


	//   ....[9]....
        /*0198*/ 	.word	0xffffffff


	//   ....[10]....
        /*019c*/ 	.word	0xffffffff


	//   ....[11]....
        /*01a0*/ 	.word	0xffffffff


	//   ....[12]....
        /*01a4*/ 	.word	0xffffffff


	//   ....[13]....
        /*01a8*/ 	.word	0xffffffff


	//   ....[14]....
        /*01ac*/ 	.word	0xffffffff


	//   ....[15]....
        /*01b0*/ 	.word	0xffffffff


	//   ....[16]....
        /*01b4*/ 	.word	0xffffffff


	//   ....[17]....
        /*01b8*/ 	.word	0xffffffff


	//   ....[18]....
        /*01bc*/ 	.word	0xffffffff


	//   ....[19]....
        /*01c0*/ 	.word	0xffffffff


	//   ....[20]....
        /*01c4*/ 	.word	0xffffffff


	//   ....[21]....
        /*01c8*/ 	.word	0xffffffff


	//   ....[22]....
        /*01cc*/ 	.word	0xffffffff


	//   ....[23]....
        /*01d0*/ 	.word	0xffffffff


	//   ....[24]....
        /*01d4*/ 	.word	0xffffffff


	//   ....[25]....
        /*01d8*/ 	.word	0xffffffff


	//   ....[26]....
        /*01dc*/ 	.word	0xffffffff


	//   ....[27]....
        /*01e0*/ 	.word	0xffffffff


	//   ....[28]....
        /*01e4*/ 	.word	0xffffffff


	//   ....[29]....
        /*01e8*/ 	.word	0xffffffff


	//   ....[30]....
        /*01ec*/ 	.word	0xffffffff


	//   ....[31]....
        /*01f0*/ 	.word	0xffffffff


	//   ....[32]....
        /*01f4*/ 	.word	0xffffffff


	//   ....[33]....
        /*01f8*/ 	.word	0xffffffff


	//   ....[34]....
        /*01fc*/ 	.word	0xffffffff


	//   ....[35]....
        /*0200*/ 	.word	0xffffffff


	//   ....[36]....
        /*0204*/ 	.word	0xffffffff


	//   ....[37]....
        /*0208*/ 	.word	0xffffffff


	//   ....[38]....
        /*020c*/ 	.word	0xffffffff


	//   ....[39]....
        /*0210*/ 	.word	0xffffffff


	//   ....[40]....
        /*0214*/ 	.word	0xffffffff


	//   ....[41]....
        /*0218*/ 	.word	0xffffffff


	//   ....[42]....
        /*021c*/ 	.word	0xffffffff


	//   ....[43]....
        /*0220*/ 	.word	0xffffffff


	//   ....[44]....
        /*0224*/ 	.word	0xffffffff


	//   ....[45]....
        /*0228*/ 	.word	0xffffffff


	//   ....[46]....
        /*022c*/ 	.word	0xffffffff


	//   ....[47]....
        /*0230*/ 	.word	0xffffffff


	//   ....[48]....
        /*0234*/ 	.word	0xffffffff


	//   ....[49]....
        /*0238*/ 	.word	0xffffffff


	//   ....[50]....
        /*023c*/ 	.word	0xffffffff


	//   ....[51]....
        /*0240*/ 	.word	0xffffffff


	//   ....[52]....
        /*0244*/ 	.word	0xffffffff


	//   ....[53]....
        /*0248*/ 	.word	0xffffffff


	//   ....[54]....
        /*024c*/ 	.word	0xffffffff


	//   ....[55]....
        /*0250*/ 	.word	0xffffffff


	//   ....[56]....
        /*0254*/ 	.word	0xffffffff


	//   ....[57]....
        /*0258*/ 	.word	0xffffffff


	//   ....[58]....
        /*025c*/ 	.word	0xffffffff


	//   ....[59]....
        /*0260*/ 	.word	0xffffffff


	//   ....[60]....
        /*0264*/ 	.word	0xffffffff


	//   ....[61]....
        /*0268*/ 	.word	0xffffffff


	//   ....[62]....
        /*026c*/ 	.word	0xffffffff


	//   ....[63]....
        /*0270*/ 	.word	0xffffffff


	//   ....[64]....
        /*0274*/ 	.word	0xffffffff


	//   ....[65]....
        /*0278*/ 	.word	0xffffffff


	//   ....[66]....
        /*027c*/ 	.word	0xffffffff


	//   ....[67]....
        /*0280*/ 	.word	0xffffffff


	//   ....[68]....
        /*0284*/ 	.word	0xffffffff


	//   ....[69]....
        /*0288*/ 	.word	0xffffffff


	//   ....[70]....
        /*028c*/ 	.word	0xffffffff


	//   ....[71]....
        /*0290*/ 	.word	0xffffffff


	//   ....[72]....
        /*0294*/ 	.word	0xffffffff


	//   ....[73]....
        /*0298*/ 	.word	0xffffffff


	//   ....[74]....
        /*029c*/ 	.word	0xffffffff


	//   ....[75]....
        /*02a0*/ 	.word	0xffffffff


	//   ....[76]....
        /*02a4*/ 	.word	0xffffffff


	//   ....[77]....
        /*02a8*/ 	.word	0xffffffff


	//   ....[78]....
        /*02ac*/ 	.word	0xffffffff


	//   ....[79]....
        /*02b0*/ 	.word	0xffffffff


	//   ....[80]....
        /*02b4*/ 	.word	0xffffffff


	//   ....[81]....
        /*02b8*/ 	.word	0xffffffff


	//   ....[82]....
        /*02bc*/ 	.word	0xffffffff


	//   ....[83]....
        /*02c0*/ 	.word	0xffffffff


	//   ....[84]....
        /*02c4*/ 	.word	0xffffffff


	//   ....[85]....
        /*02c8*/ 	.word	0xffffffff


	//   ....[86]....
        /*02cc*/ 	.word	0xffffffff


	//   ....[87]....
        /*02d0*/ 	.word	0xffffffff


	//   ....[88]....
        /*02d4*/ 	.word	0xffffffff


	//   ....[89]....
        /*02d8*/ 	.word	0xffffffff


	//   ....[90]....
        /*02dc*/ 	.word	0xffffffff


	//   ....[91]....
        /*02e0*/ 	.word	0xffffffff


	//   ....[92]....
        /*02e4*/ 	.word	0xffffffff


	//   ....[93]....
        /*02e8*/ 	.word	0xffffffff


	//   ....[94]....
        /*02ec*/ 	.word	0xffffffff


	//   ....[95]....
        /*02f0*/ 	.word	0xffffffff


	//   ....[96]....
        /*02f4*/ 	.word	0xffffffff


	//   ....[97]....
        /*02f8*/ 	.word	0xffffffff


	//   ....[98]....
        /*02fc*/ 	.word	0xffffffff


	//   ....[99]....
        /*0300*/ 	.word	0xffffffff


	//   ....[100]....
        /*0304*/ 	.word	0xffffffff


	//   ....[101]....
        /*0308*/ 	.word	0xffffffff


	//   ....[102]....
        /*030c*/ 	.word	0xffffffff


	//   ....[103]....
        /*0310*/ 	.word	0xffffffff


	//   ....[104]....
        /*0314*/ 	.word	0xffffffff


	//   ....[105]....
        /*0318*/ 	.word	0xffffffff


	//   ....[106]....
        /*031c*/ 	.word	0xffffffff


	//   ....[107]....
        /*0320*/ 	.word	0xffffffff


	//   ....[108]....
        /*0324*/ 	.word	0xffffffff


	//   ....[109]....
        /*0328*/ 	.word	0xffffffff


	//   ....[110]....
        /*032c*/ 	.word	0xffffffff


	//   ....[111]....
        /*0330*/ 	.word	0xffffffff


	//   ....[112]....
        /*0334*/ 	.word	0xffffffff


	//   ....[113]....
        /*0338*/ 	.word	0xffffffff


	//   ....[114]....
        /*033c*/ 	.word	0xffffffff


	//   ....[115]....
        /*0340*/ 	.word	0xffffffff


	//   ....[116]....
        /*0344*/ 	.word	0xffffffff


	//   ....[117]....
        /*0348*/ 	.word	0xffffffff


	//   ....[118]....
        /*034c*/ 	.word	0xffffffff


	//   ....[119]....
        /*0350*/ 	.word	0xffffffff


	//   ....[120]....
        /*0354*/ 	.word	0xffffffff


	//   ....[121]....
        /*0358*/ 	.word	0xffffffff


	//   ....[122]....
        /*035c*/ 	.word	0xffffffff


	//   ....[123]....
        /*0360*/ 	.word	0xffffffff


	//   ....[124]....
        /*0364*/ 	.word	0xffffffff


	//   ....[125]....
        /*0368*/ 	.word	0xffffffff


	//   ....[126]....
        /*036c*/ 	.word	0xffffffff


	//   ....[127]....
        /*0370*/ 	.word	0xffffffff


	//   ....[128]....
        /*0374*/ 	.word	0xffffffff


	//   ....[129]....
        /*0378*/ 	.word	0xffffffff


	//   ....[130]....
        /*037c*/ 	.word	0xffffffff


	//   ....[131]....
        /*0380*/ 	.word	0xffffffff


	//   ....[132]....
        /*0384*/ 	.word	0xffffffff


	//   ....[133]....
        /*0388*/ 	.word	0xffffffff


	//   ....[134]....
        /*038c*/ 	.word	0xffffffff


	//   ....[135]....
        /*0390*/ 	.word	0xffffffff


	//   ....[136]....
        /*0394*/ 	.word	0xffffffff


	//   ....[137]....
        /*0398*/ 	.word	0xffffffff


	//   ....[138]....
        /*039c*/ 	.word	0xffffffff


	//   ....[139]....
        /*03a0*/ 	.word	0xffffffff


	//   ....[140]....
        /*03a4*/ 	.word	0xffffffff


	//   ....[141]....
        /*03a8*/ 	.word	0xffffffff


	//   ....[142]....
        /*03ac*/ 	.word	0xffffffff


	//   ....[143]....
        /*03b0*/ 	.word	0xffffffff


	//   ....[144]....
        /*03b4*/ 	.word	0xffffffff


	//   ....[145]....
        /*03b8*/ 	.word	0xffffffff


	//   ....[146]....
        /*03bc*/ 	.word	0xffffffff


	//   ....[147]....
        /*03c0*/ 	.word	0xffffffff


	//   ....[148]....
        /*03c4*/ 	.word	0xffffffff


	//   ....[149]....
        /*03c8*/ 	.word	0xffffffff


	//   ....[150]....
        /*03cc*/ 	.word	0xffffffff


	//   ....[151]....
        /*03d0*/ 	.word	0xffffffff


	//   ....[152]....
        /*03d4*/ 	.word	0xffffffff


	//   ....[153]....
        /*03d8*/ 	.word	0xffffffff


	//   ....[154]....
        /*03dc*/ 	.word	0xffffffff


	//   ....[155]....
        /*03e0*/ 	.word	0xffffffff


	//   ....[156]....
        /*03e4*/ 	.word	0xffffffff


	//   ....[157]....
        /*03e8*/ 	.word	0xffffffff


	//   ....[158]....
        /*03ec*/ 	.word	0xffffffff


	//   ....[159]....
        /*03f0*/ 	.word	0xffffffff


	//   ....[160]....
        /*03f4*/ 	.word	0xffffffff


	//   ....[161]....
        /*03f8*/ 	.word	0xffffffff


	//   ....[162]....
        /*03fc*/ 	.word	0xffffffff


	//   ....[163]....
        /*0400*/ 	.word	0xffffffff


	//   ....[164]....
        /*0404*/ 	.word	0xffffffff


	//   ....[165]....
        /*0408*/ 	.word	0xffffffff


	//   ....[166]....
        /*040c*/ 	.word	0xffffffff


	//   ....[167]....
        /*0410*/ 	.word	0xffffffff


	//   ....[168]....
        /*0414*/ 	.word	0xffffffff


	//   ....[169]....
        /*0418*/ 	.word	0xffffffff


	//   ....[170]....
        /*041c*/ 	.word	0xffffffff


	//   ....[171]....
        /*0420*/ 	.word	0xffffffff


	//   ....[172]....
        /*0424*/ 	.word	0xffffffff


	//   ....[173]....
        /*0428*/ 	.word	0xffffffff


	//   ....[174]....
        /*042c*/ 	.word	0xffffffff


	//   ....[175]....
        /*0430*/ 	.word	0xffffffff


	//   ....[176]....
        /*0434*/ 	.word	0xffffffff


	//   ....[177]....
        /*0438*/ 	.word	0xffffffff


	//   ....[178]....
        /*043c*/ 	.word	0xffffffff


	//   ....[179]....
        /*0440*/ 	.word	0xffffffff


	//   ....[180]....
        /*0444*/ 	.word	0xffffffff


	//   ....[181]....
        /*0448*/ 	.word	0xffffffff


	//   ....[182]....
        /*044c*/ 	.word	0xffffffff


	//   ....[183]....
        /*0450*/ 	.word	0xffffffff


	//   ....[184]....
        /*0454*/ 	.word	0xffffffff


	//   ....[185]....
        /*0458*/ 	.word	0xffffffff


	//   ....[186]....
        /*045c*/ 	.word	0xffffffff


	//   ....[187]....
        /*0460*/ 	.word	0xffffffff


	//   ....[188]....
        /*0464*/ 	.word	0xffffffff


	//   ....[189]....
        /*0468*/ 	.word	0xffffffff


	//   ....[190]....
        /*046c*/ 	.word	0xffffffff


	//   ....[191]....
        /*0470*/ 	.word	0xffffffff


	//   ....[192]....
        /*0474*/ 	.word	0xffffffff


	//   ....[193]....
        /*0478*/ 	.word	0xffffffff


	//   ....[194]....
        /*047c*/ 	.word	0xffffffff


	//   ....[195]....
        /*0480*/ 	.word	0xffffffff


	//   ....[196]....
        /*0484*/ 	.word	0xffffffff


	//   ....[197]....
        /*0488*/ 	.word	0xffffffff


	//   ....[198]....
        /*048c*/ 	.word	0xffffffff


	//   ....[199]....
        /*0490*/ 	.word	0xffffffff


	//   ....[200]....
        /*0494*/ 	.word	0xffffffff


	//   ....[201]....
        /*0498*/ 	.word	0xffffffff


	//   ....[202]....
        /*049c*/ 	.word	0xffffffff


	//   ....[203]....
        /*04a0*/ 	.word	0xffffffff


	//   ....[204]....
        /*04a4*/ 	.word	0xffffffff


	//   ....[205]....
        /*04a8*/ 	.word	0xffffffff


	//   ....[206]....
        /*04ac*/ 	.word	0xffffffff


	//   ....[207]....
        /*04b0*/ 	.word	0xffffffff


	//   ....[208]....
        /*04b4*/ 	.word	0xffffffff


	//   ....[209]....
        /*04b8*/ 	.word	0xffffffff


	//   ....[210]....
        /*04bc*/ 	.word	0xffffffff


	//   ....[211]....
        /*04c0*/ 	.word	0xffffffff


	//   ....[212]....
        /*04c4*/ 	.word	0xffffffff


	//   ....[213]....
        /*04c8*/ 	.word	0xffffffff


	//   ....[214]....
        /*04cc*/ 	.word	0xffffffff


	//   ....[215]....
        /*04d0*/ 	.word	0xffffffff


	//   ....[216]....
        /*04d4*/ 	.word	0xffffffff


	//   ....[217]....
        /*04d8*/ 	.word	0xffffffff


	//   ....[218]....
        /*04dc*/ 	.word	0xffffffff


	//   ....[219]....
        /*04e0*/ 	.word	0xffffffff


	//   ....[220]....
        /*04e4*/ 	.word	0xffffffff


	//   ....[221]....
        /*04e8*/ 	.word	0xffffffff


	//   ....[222]....
        /*04ec*/ 	.word	0xffffffff


	//   ....[223]....
        /*04f0*/ 	.word	0xffffffff


	//   ....[224]....
        /*04f4*/ 	.word	0xffffffff


	//   ....[225]....
        /*04f8*/ 	.word	0xffffffff


	//   ....[226]....
        /*04fc*/ 	.word	0xffffffff


	//   ....[227]....
        /*0500*/ 	.word	0xffffffff


	//   ....[228]....
        /*0504*/ 	.word	0xffffffff


	//   ....[229]....
        /*0508*/ 	.word	0xffffffff


	//   ....[230]....
        /*050c*/ 	.word	0xffffffff


	//   ....[231]....
        /*0510*/ 	.word	0xffffffff


	//   ....[232]....
        /*0514*/ 	.word	0xffffffff


	//   ....[233]....
        /*0518*/ 	.word	0x0500000f


	//   ....[234]....
        /*051c*/ 	.word	0x0500000f


	//   ....[235]....
        /*0520*/ 	.word	0x0500000f


	//   ....[236]....
        /*0524*/ 	.word	0x0500000f


	//   ....[237]....
        /*0528*/ 	.word	0x0500000f


	//   ....[238]....
        /*052c*/ 	.word	0x0500000f


	//   ....[239]....
        /*0530*/ 	.word	0x0500000f


	//   ....[240]....
        /*0534*/ 	.word	0x0500000f


	//   ....[241]....
        /*0538*/ 	.word	0x0500000f


	//   ....[242]....
        /*053c*/ 	.word	0x0500000f


	//   ....[243]....
        /*0540*/ 	.word	0x0500000f


	//   ....[244]....
        /*0544*/ 	.word	0x0500000f


	//   ....[245]....
        /*0548*/ 	.word	0x0500000f


	//   ....[246]....
        /*054c*/ 	.word	0x0500000f


	//   ....[247]....
        /*0550*/ 	.word	0x0500000f


	//   ....[248]....
        /*0554*/ 	.word	0x0500000f


	//   ....[249]....
        /*0558*/ 	.word	0x0500000f


	//   ....[250]....
        /*055c*/ 	.word	0x0500000f


	//   ....[251]....
        /*0560*/ 	.word	0x0500000f


	//   ....[252]....
        /*0564*/ 	.word	0x0500000f


	//   ....[253]....
        /*0568*/ 	.word	0x0500000f


	//   ....[254]....
        /*056c*/ 	.word	0x0500000f


	//   ....[255]....
        /*0570*/ 	.word	0x0500000f


	//   ....[0]....
        /*0574*/ 	.word	0x0500000f


	//   ....[1]....
        /*0578*/ 	.word	0x0500000f


	//   ....[2]....
        /*057c*/ 	.word	0x0500000f


	//   ....[3]....
        /*0580*/ 	.word	0x0500000f


	//   ....[4]....
        /*0584*/ 	.word	0x0500000f


	//   ....[5]....
        /*0588*/ 	.word	0x0500000f


	//   ....[6]....
        /*058c*/ 	.word	0x0500000f


	//   ....[7]....
        /*0590*/ 	.word	0x0500000f


	//   ....[8]....
        /*0594*/ 	.word	0x0500000f


	//   ....[9]....
        /*0598*/ 	.word	0x0500000f


	//   ....[10]....
        /*059c*/ 	.word	0x0500000f


	//   ....[11]....
        /*05a0*/ 	.word	0x0500000f


	//   ....[12]....
        /*05a4*/ 	.word	0x0500000f


	//   ....[13]....
        /*05a8*/ 	.word	0x0500000f


	//   ....[14]....
        /*05ac*/ 	.word	0x0500000f


	//   ....[15]....
        /*05b0*/ 	.word	0x0500000f


	//   ....[16]....
        /*05b4*/ 	.word	0x0500000f


	//   ....[17]....
        /*05b8*/ 	.word	0x0500000f


	//   ....[18]....
        /*05bc*/ 	.word	0x0500000f


	//   ....[19]....
        /*05c0*/ 	.word	0x0500000f


	//   ....[20]....
        /*05c4*/ 	.word	0x0500000f


	//   ....[21]....
        /*05c8*/ 	.word	0x0500000f


	//   ....[22]....
        /*05cc*/ 	.word	0x0500000f


	//   ....[23]....
        /*05d0*/ 	.word	0x0500000f


	//   ....[24]....
        /*05d4*/ 	.word	0x0500000f


	//   ....[25]....
        /*05d8*/ 	.word	0x0500000f


	//   ....[26]....
        /*05dc*/ 	.word	0x0500000f


	//   ....[27]....
        /*05e0*/ 	.word	0x0500000f


	//   ....[28]....
        /*05e4*/ 	.word	0x0500000f


	//   ....[29]....
        /*05e8*/ 	.word	0x0500000f


	//   ....[30]....
        /*05ec*/ 	.word	0x0500000f


	//   ....[31]....
        /*05f0*/ 	.word	0x0500000f


	//   ....[32]....
        /*05f4*/ 	.word	0x0500000f


	//   ....[33]....
        /*05f8*/ 	.word	0x0500000f


	//   ....[34]....
        /*05fc*/ 	.word	0x0500000f


	//   ....[35]....
        /*0600*/ 	.word	0x0500000f


	//   ....[36]....
        /*0604*/ 	.word	0x0500000f


	//   ....[37]....
        /*0608*/ 	.word	0x0500000f


	//   ....[38]....
        /*060c*/ 	.word	0x0500000f


	//   ....[39]....
        /*0610*/ 	.word	0x0500000f


	//   ....[40]....
        /*0614*/ 	.word	0x0500000f


	//   ....[41]....
        /*0618*/ 	.word	0x0500000f


	//   ....[42]....
        /*061c*/ 	.word	0x0500000f


	//   ....[43]....
        /*0620*/ 	.word	0x0500000f


	//   ....[44]....
        /*0624*/ 	.word	0x0500000f


	//   ....[45]....
        /*0628*/ 	.word	0x0500000f


	//   ....[46]....
        /*062c*/ 	.word	0x0500000f


	//   ....[47]....
        /*0630*/ 	.word	0x0500000f


	//   ....[48]....
        /*0634*/ 	.word	0x0500000f


	//   ....[49]....
        /*0638*/ 	.word	0x0500000f


	//   ....[50]....
        /*063c*/ 	.word	0x0500000f


	//   ....[51]....
        /*0640*/ 	.word	0x0500000f


	//   ....[52]....
        /*0644*/ 	.word	0x0500000f


	//   ....[53]....
        /*0648*/ 	.word	0x0500000f


	//   ....[54]....
        /*064c*/ 	.word	0x0500000f


	//   ....[55]....
        /*0650*/ 	.word	0x0500000f


	//   ....[56]....
        /*0654*/ 	.word	0x0500000f


	//   ....[57]....
        /*0658*/ 	.word	0x0500000f


	//   ....[58]....
        /*065c*/ 	.word	0x0500000f


	//   ....[59]....
        /*0660*/ 	.word	0x0500000f


	//   ....[60]....
        /*0664*/ 	.word	0x0500000f


	//   ....[61]....
        /*0668*/ 	.word	0x0500000f


	//   ....[62]....
        /*066c*/ 	.word	0x0500000f


	//   ....[63]....
        /*0670*/ 	.word	0x0500000f


	//   ....[64]....
        /*0674*/ 	.word	0x0500000f


	//   ....[65]....
        /*0678*/ 	.word	0x0500000f


	//   ....[66]....
        /*067c*/ 	.word	0x0500000f


	//   ....[67]....
        /*0680*/ 	.word	0x0500000f


	//   ....[68]....
        /*0684*/ 	.word	0x0500000f


	//   ....[69]....
        /*0688*/ 	.word	0x0500000f


	//   ....[70]....
        /*068c*/ 	.word	0x0500000f


	//   ....[71]....
        /*0690*/ 	.word	0x0500000f


	//   ....[72]....
        /*0694*/ 	.word	0x0500000f


	//   ....[73]....
        /*0698*/ 	.word	0x0500000f


	//   ....[74]....
        /*069c*/ 	.word	0x0500000f


	//   ....[75]....
        /*06a0*/ 	.word	0x0500000f


	//   ....[76]....
        /*06a4*/ 	.word	0x0500000f


	//   ....[77]....
        /*06a8*/ 	.word	0x0500000f


	//   ....[78]....
        /*06ac*/ 	.word	0x0500000f


	//   ....[79]....
        /*06b0*/ 	.word	0x0500000f


	//   ....[80]....
        /*06b4*/ 	.word	0x0500000f


	//   ....[81]....
        /*06b8*/ 	.word	0x0500000f


	//   ....[82]....
        /*06bc*/ 	.word	0x0500000f


	//   ....[83]....
        /*06c0*/ 	.word	0x0500000f


	//   ....[84]....
        /*06c4*/ 	.word	0x0500000f


	//   ....[85]....
        /*06c8*/ 	.word	0x0500000f


	//   ....[86]....
        /*06cc*/ 	.word	0x0500000f


	//   ....[87]....
        /*06d0*/ 	.word	0x0500000f


	//   ....[88]....
        /*06d4*/ 	.word	0x0500000f


	//   ....[89]....
        /*06d8*/ 	.word	0x0500000f


	//   ....[90]....
        /*06dc*/ 	.word	0x0500000f


	//   ....[91]....
        /*06e0*/ 	.word	0x0500000f


	//   ....[92]....
        /*06e4*/ 	.word	0x0500000f


	//   ....[93]....
        /*06e8*/ 	.word	0x0500000f


	//   ....[94]....
        /*06ec*/ 	.word	0x0500000f


	//   ....[95]....
        /*06f0*/ 	.word	0x0500000f


	//   ....[96]....
        /*06f4*/ 	.word	0x0500000f


	//   ....[97]....
        /*06f8*/ 	.word	0x0500000f


	//   ....[98]....
        /*06fc*/ 	.word	0x0500000f


	//   ....[99]....
        /*0700*/ 	.word	0x0500000f


	//   ....[100]....
        /*0704*/ 	.word	0x0500000f


	//   ....[101]....
        /*0708*/ 	.word	0x0500000f


	//   ....[102]....
        /*070c*/ 	.word	0x0500000f


	//   ....[103]....
        /*0710*/ 	.word	0x0500000f


	//   ....[104]....
        /*0714*/ 	.word	0x0500000f


	//   ....[105]....
        /*0718*/ 	.word	0x0500000f


	//   ....[106]....
        /*071c*/ 	.word	0x0500000f


	//   ....[107]....
        /*0720*/ 	.word	0x0500000f


	//   ....[108]....
        /*0724*/ 	.word	0x0500000f


	//   ....[109]....
        /*0728*/ 	.word	0x0500000f


	//   ....[110]....
        /*072c*/ 	.word	0x0500000f


	//   ....[111]....
        /*0730*/ 	.word	0x0500000f


	//   ....[112]....
        /*0734*/ 	.word	0x0500000f


	//   ....[113]....
        /*0738*/ 	.word	0x0500000f


	//   ....[114]....
        /*073c*/ 	.word	0x0500000f


	//   ....[115]....
        /*0740*/ 	.word	0x0500000f


	//   ....[116]....
        /*0744*/ 	.word	0x0500000f


	//   ....[117]....
        /*0748*/ 	.word	0x0500000f


	//   ....[118]....
        /*074c*/ 	.word	0x0500000f


	//   ....[119]....
        /*0750*/ 	.word	0x0500000f


	//   ....[120]....
        /*0754*/ 	.word	0x0500000f


	//   ....[121]....
        /*0758*/ 	.word	0x0500000f


	//   ....[122]....
        /*075c*/ 	.word	0x0500000f


	//   ....[123]....
        /*0760*/ 	.word	0x0500000f


	//   ....[124]....
        /*0764*/ 	.word	0x0500000f


	//   ....[125]....
        /*0768*/ 	.word	0x0500000f


	//   ....[126]....
        /*076c*/ 	.word	0x0500000f


	//   ....[127]....
        /*0770*/ 	.word	0x0500000f


	//   ....[128]....
        /*0774*/ 	.word	0x0500000f


	//   ....[129]....
        /*0778*/ 	.word	0x0500000f


	//   ....[130]....
        /*077c*/ 	.word	0x0500000f


	//   ....[131]....
        /*0780*/ 	.word	0x0500000f


	//   ....[132]....
        /*0784*/ 	.word	0x0500000f


	//   ....[133]....
        /*0788*/ 	.word	0x0500000f


	//   ....[134]....
        /*078c*/ 	.word	0x0500000f


	//   ....[135]....
        /*0790*/ 	.word	0x0500000f


	//   ....[136]....
        /*0794*/ 	.word	0x0500000f


	//   ....[137]....
        /*0798*/ 	.word	0x0500000f


	//   ....[138]....
        /*079c*/ 	.word	0x0500000f


	//   ....[139]....
        /*07a0*/ 	.word	0x0500000f


	//   ....[140]....
        /*07a4*/ 	.word	0x0500000f


	//   ....[141]....
        /*07a8*/ 	.word	0x0500000f


	//   ....[142]....
        /*07ac*/ 	.word	0x0500000f


	//   ....[143]....
        /*07b0*/ 	.word	0x0500000f


	//   ....[144]....
        /*07b4*/ 	.word	0x0500000f


	//   ....[145]....
        /*07b8*/ 	.word	0x0500000f


	//   ....[146]....
        /*07bc*/ 	.word	0x0500000f


	//   ....[147]....
        /*07c0*/ 	.word	0x0500000f


	//   ....[148]....
        /*07c4*/ 	.word	0x0500000f


	//   ....[149]....
        /*07c8*/ 	.word	0x0500000f


	//   ....[150]....
        /*07cc*/ 	.word	0x0500000f


	//   ....[151]....
        /*07d0*/ 	.word	0x0500000f


	//   ....[152]....
        /*07d4*/ 	.word	0x0500000f


	//   ....[153]....
        /*07d8*/ 	.word	0x0500000f


	//   ....[154]....
        /*07dc*/ 	.word	0x0500000f


	//----- nvinfo : EIATTR_COOP_GROUP_INSTR_OFFSETS
	.align		4
.L_312:
        /*07e0*/ 	.byte	0x04, 0x28
        /*07e2*/ 	.short	(.L_314 - .L_313)


	//   ....[0]....
.L_313:
        /*07e4*/ 	.word	0x00000070


	//   ....[1]....
        /*07e8*/ 	.word	0x00000140


	//   ....[2]....
        /*07ec*/ 	.word	0x00000190


	//   ....[3]....
        /*07f0*/ 	.word	0x000003c0


	//   ....[4]....
        /*07f4*/ 	.word	0x00000520


	//   ....[5]....
        /*07f8*/ 	.word	0x00000640


	//   ....[6]....
        /*07fc*/ 	.word	0x000007a0


	//   ....[7]....
        /*0800*/ 	.word	0x000034c0


	//   ....[8]....
        /*0804*/ 	.word	0x000034d0


	//   ....[9]....
        /*0808*/ 	.word	0x00003c40


	//   ....[10]....
        /*080c*/ 	.word	0x00003c50


	//   ....[11]....
        /*0810*/ 	.word	0x000043c0


	//   ....[12]....
        /*0814*/ 	.word	0x000043d0


	//   ....[13]....
        /*0818*/ 	.word	0x00004b30


	//   ....[14]....
        /*081c*/ 	.word	0x00004b40


	//   ....[15]....
        /*0820*/ 	.word	0x00005cc0


	//   ....[16]....
        /*0824*/ 	.word	0x00005cd0


	//   ....[17]....
        /*0828*/ 	.word	0x000064c0


	//   ....[18]....
        /*082c*/ 	.word	0x000064d0


	//   ....[19]....
        /*0830*/ 	.word	0x00006cc0


	//   ....[20]....
        /*0834*/ 	.word	0x00006cd0


	//   ....[21]....
        /*0838*/ 	.word	0x000074e0


	//   ....[22]....
        /*083c*/ 	.word	0x000074f0


	//   ....[23]....
        /*0840*/ 	.word	0x00007ef0


	//   ....[24]....
        /*0844*/ 	.word	0x00007f00


	//   ....[25]....
        /*0848*/ 	.word	0x00008010


	//   ....[26]....
        /*084c*/ 	.word	0x00008020


	//   ....[27]....
        /*0850*/ 	.word	0x00008140


	//   ....[28]....
        /*0854*/ 	.word	0x00008150


	//   ....[29]....
        /*0858*/ 	.word	0x00008270


	//   ....[30]....
        /*085c*/ 	.word	0x00008280


	//   ....[31]....
        /*0860*/ 	.word	0x00008600


	//   ....[32]....
        /*0864*/ 	.word	0x00008620


	//   ....[33]....
        /*0868*/ 	.word	0x00008700


	//   ....[34]....
        /*086c*/ 	.word	0x00008720


	//   ....[35]....
        /*0870*/ 	.word	0x00008800


	//   ....[36]....
        /*0874*/ 	.word	0x00008820


	//   ....[37]....
        /*0878*/ 	.word	0x00008900


	//   ....[38]....
        /*087c*/ 	.word	0x00008920


	//   ....[39]....
        /*0880*/ 	.word	0x00009150


	//   ....[40]....
        /*0884*/ 	.word	0x00009850


	//   ....[41]....
        /*0888*/ 	.word	0x00009860


	//   ....[42]....
        /*088c*/ 	.word	0x00009870


	//   ....[43]....
        /*0890*/ 	.word	0x00009880


	//   ....[44]....
        /*0894*/ 	.word	0x00009bc0


	//   ....[45]....
        /*0898*/ 	.word	0x00009bd0


	//   ....[46]....
        /*089c*/ 	.word	0x00009be0


	//   ....[47]....
        /*08a0*/ 	.word	0x00009bf0


	//   ....[48]....
        /*08a4*/ 	.word	0x00009f10


	//   ....[49]....
        /*08a8*/ 	.word	0x00009f20


	//   ....[50]....
        /*08ac*/ 	.word	0x00009f30


	//   ....[51]....
        /*08b0*/ 	.word	0x00009f40


	//   ....[52]....
        /*08b4*/ 	.word	0x0000a280


	//   ....[53]....
        /*08b8*/ 	.word	0x0000a290


	//   ....[54]....
        /*08bc*/ 	.word	0x0000a2a0


	//   ....[55]....
        /*08c0*/ 	.word	0x0000a2b0


	//   ....[56]....
        /*08c4*/ 	.word	0x0000c1e0


	//   ....[57]....
        /*08c8*/ 	.word	0x0000c200


	//   ....[58]....
        /*08cc*/ 	.word	0x0000c210


	//   ....[59]....
        /*08d0*/ 	.word	0x0000c220


	//   ....[60]....
        /*08d4*/ 	.word	0x0000c330


	//   ....[61]....
        /*08d8*/ 	.word	0x0000c390


	//   ....[62]....
        /*08dc*/ 	.word	0x0000c3c0


	//   ....[63]....
        /*08e0*/ 	.word	0x0000c400


	//   ....[64]....
        /*08e4*/ 	.word	0x0000c770


	//   ....[65]....
        /*08e8*/ 	.word	0x0000c790


	//   ....[66]....
        /*08ec*/ 	.word	0x0000c7b0


	//   ....[67]....
        /*08f0*/ 	.word	0x0000c7c0


	//   ....[68]....
        /*08f4*/ 	.word	0x0000c890


	//   ....[69]....
        /*08f8*/ 	.word	0x0000c8b0


	//   ....[70]....
        /*08fc*/ 	.word	0x0000c8c0


	//   ....[71]....
        /*0900*/ 	.word	0x0000c940


	//   ....[72]....
        /*0904*/ 	.word	0x0000f310


	//   ....[73]....
        /*0908*/ 	.word	0x0000f350


	//   ....[74]....
        /*090c*/ 	.word	0x0000fd90


	//   ....[75]....
        /*0910*/ 	.word	0x0000fdf0


	//   ....[76]....
        /*0914*/ 	.word	0x00010870


	//   ....[77]....
        /*0918*/ 	.word	0x000108e0


	//   ....[78]....
        /*091c*/ 	.word	0x00012230


	//   ....[79]....
        /*0920*/ 	.word	0x00012c70


	//   ....[80]....
        /*0924*/ 	.word	0x00012ce0


	//   ....[81]....
        /*0928*/ 	.word	0x00012d00


	//   ....[82]....
        /*092c*/ 	.word	0x00013700


	//   ....[83]....
        /*0930*/ 	.word	0x00013780


	//   ....[84]....
        /*0934*/ 	.word	0x00015f40


	//   ....[85]....
        /*0938*/ 	.word	0x00015f60


	//   ....[86]....
        /*093c*/ 	.word	0x00015f90


	//   ....[87]....
        /*0940*/ 	.word	0x00015fa0


	//   ....[88]....
        /*0944*/ 	.word	0x000177f0


	//   ....[89]....
        /*0948*/ 	.word	0x00017800


	//   ....[90]....
        /*094c*/ 	.word	0x00017850


	//   ....[91]....
        /*0950*/ 	.word	0x00017860


	//   ....[92]....
        /*0954*/ 	.word	0x00018970


	//   ....[93]....
        /*0958*/ 	.word	0x000189a0


	//   ....[94]....
        /*095c*/ 	.word	0x000189c0


	//   ....[95]....
        /*0960*/ 	.word	0x000189d0


	//   ....[96]....
        /*0964*/ 	.word	0x00019090


	//   ....[97]....
        /*0968*/ 	.word	0x000190a0


	//   ....[98]....
        /*096c*/ 	.word	0x000191a0


	//   ....[99]....
        /*0970*/ 	.word	0x000191b0


	//   ....[100]....
        /*0974*/ 	.word	0x000192c0


	//   ....[101]....
        /*0978*/ 	.word	0x000192d0


	//   ....[102]....
        /*097c*/ 	.word	0x000193e0


	//   ....[103]....
        /*0980*/ 	.word	0x000193f0


	//   ....[104]....
        /*0984*/ 	.word	0x000198c0


	//   ....[105]....
        /*0988*/ 	.word	0x000198d0


	//   ....[106]....
        /*098c*/ 	.word	0x00019d50


	//   ....[107]....
        /*0990*/ 	.word	0x00019d60


	//   ....[108]....
        /*0994*/ 	.word	0x0001a980


	//   ....[109]....
        /*0998*/ 	.word	0x0001a990


	//   ....[110]....
        /*099c*/ 	.word	0x0001aaa0


	//   ....[111]....
        /*09a0*/ 	.word	0x0001aab0


	//   ....[112]....
        /*09a4*/ 	.word	0x0001abc0


	//   ....[113]....
        /*09a8*/ 	.word	0x0001abd0


	//   ....[114]....
        /*09ac*/ 	.word	0x0001ace0


	//   ....[115]....
        /*09b0*/ 	.word	0x0001acf0


	//   ....[116]....
        /*09b4*/ 	.word	0x0001ae60


	//   ....[117]....
        /*09b8*/ 	.word	0x0001b050


	//   ....[118]....
        /*09bc*/ 	.word	0x0001b080


	//   ....[119]....
        /*09c0*/ 	.word	0x0001b0b0


	//   ....[120]....
        /*09c4*/ 	.word	0x0001b0e0


	//   ....[121]....
        /*09c8*/ 	.word	0x0001b110


	//   ....[122]....
        /*09cc*/ 	.word	0x0001b140


	//   ....[123]....
        /*09d0*/ 	.word	0x0001b2d0


	//   ....[124]....
        /*09d4*/ 	.word	0x0001b300


	//   ....[125]....
        /*09d8*/ 	.word	0x0001b330


	//   ....[126]....
        /*09dc*/ 	.word	0x0001b360


	//   ....[127]....
        /*09e0*/ 	.word	0x0001b390


	//   ....[128]....
        /*09e4*/ 	.word	0x0001b3c0


	//   ....[129]....
        /*09e8*/ 	.word	0x0001b450


	//   ....[130]....
        /*09ec*/ 	.word	0x0001b480


	//   ....[131]....
        /*09f0*/ 	.word	0x0001b490


	//   ....[132]....
        /*09f4*/ 	.word	0x0001b4d0


	//   ....[133]....
        /*09f8*/ 	.word	0x0001c970


	//   ....[134]....
        /*09fc*/ 	.word	0x0001e7f0


	//   ....[135]....
        /*0a00*/ 	.word	0x0001e810


	//   ....[136]....
        /*0a04*/ 	.word	0x0001e8b0


	//   ....[137]....
        /*0a08*/ 	.word	0x0001e8d0


	//   ....[138]....
        /*0a0c*/ 	.word	0x0001e960


	//   ....[139]....
        /*0a10*/ 	.word	0x0001e980


	//   ....[140]....
        /*0a14*/ 	.word	0x0001ea10


	//   ....[141]....
        /*0a18*/ 	.word	0x0001ea30


	//   ....[142]....
        /*0a1c*/ 	.word	0x0001eac0


	//   ....[143]....
        /*0a20*/ 	.word	0x0001eae0


	//   ....[144]....
        /*0a24*/ 	.word	0x0001eb70


	//   ....[145]....
        /*0a28*/ 	.word	0x0001eb90


	//   ....[146]....
        /*0a2c*/ 	.word	0x0001ec20


	//   ....[147]....
        /*0a30*/ 	.word	0x0001ec40


	//   ....[148]....
        /*0a34*/ 	.word	0x0001ec50


	//   ....[149]....
        /*0a38*/ 	.word	0x0001ecd0


	//   ....[150]....
        /*0a3c*/ 	.word	0x0001f420


	//   ....[151]....
        /*0a40*/ 	.word	0x0001f450


	//   ....[152]....
        /*0a44*/ 	.word	0x0001f4b0


	//   ....[153]....
        /*0a48*/ 	.word	0x0001f500


	//   ....[154]....
        /*0a4c*/ 	.word	0x0001f550


	//   ....[155]....
        /*0a50*/ 	.word	0x0001f5a0


	//   ....[156]....
        /*0a54*/ 	.word	0x0001f5e0


	//   ....[157]....
        /*0a58*/ 	.word	0x0001f640


	//   ....[158]....
        /*0a5c*/ 	.word	0x0001f690


	//   ....[159]....
        /*0a60*/ 	.word	0x0001f6e0


	//   ....[160]....
        /*0a64*/ 	.word	0x0001f730


	//   ....[161]....
        /*0a68*/ 	.word	0x0001f780


	//   ....[162]....
        /*0a6c*/ 	.word	0x0001f7d0


	//   ....[163]....
        /*0a70*/ 	.word	0x0001f810


	//   ....[164]....
        /*0a74*/ 	.word	0x0001f830


	//   ....[165]....
        /*0a78*/ 	.word	0x0001f870


	//   ....[166]....
        /*0a7c*/ 	.word	0x0001ffb0


	//   ....[167]....
        /*0a80*/ 	.word	0x0001ffe0


	//   ....[168]....
        /*0a84*/ 	.word	0x00020040


	//   ....[169]....
        /*0a88*/ 	.word	0x00020050


	//   ....[170]....
        /*0a8c*/ 	.word	0x000200a0


	//   ....[171]....
        /*0a90*/ 	.word	0x000200b0


	//   ....[172]....
        /*0a94*/ 	.word	0x00020100


	//   ....[173]....
        /*0a98*/ 	.word	0x00020110


	//   ....[174]....
        /*0a9c*/ 	.word	0x00020160


	//   ....[175]....
        /*0aa0*/ 	.word	0x00020170


	//   ....[176]....
        /*0aa4*/ 	.word	0x000201c0


	//   ....[177]....
        /*0aa8*/ 	.word	0x000201d0


	//   ....[178]....
        /*0aac*/ 	.word	0x00020220


	//   ....[179]....
        /*0ab0*/ 	.word	0x00020230


	//   ....[180]....
        /*0ab4*/ 	.word	0x00020240


	//   ....[181]....
        /*0ab8*/ 	.word	0x00020290


	//   ....[182]....
        /*0abc*/ 	.word	0x000204f0


	//   ....[183]....
        /*0ac0*/ 	.word	0x00020510


	//   ....[184]....
        /*0ac4*/ 	.word	0x00020520


	//   ....[185]....
        /*0ac8*/ 	.word	0x00020590


	//   ....[186]....
        /*0acc*/ 	.word	0x000205a0


	//   ....[187]....
        /*0ad0*/ 	.word	0x00020610


	//   ....[188]....
        /*0ad4*/ 	.word	0x00020620


	//   ....[189]....
        /*0ad8*/ 	.word	0x00020690


	//   ....[190]....
        /*0adc*/ 	.word	0x000206a0


	//   ....[191]....
        /*0ae0*/ 	.word	0x00020710


	//   ....[192]....
        /*0ae4*/ 	.word	0x00020720


	//   ....[193]....
        /*0ae8*/ 	.word	0x00020790


	//   ....[194]....
        /*0aec*/ 	.word	0x000207a0


	//   ....[195]....
        /*0af0*/ 	.word	0x00020810


	//   ....[196]....
        /*0af4*/ 	.word	0x00020820


	//   ....[197]....
        /*0af8*/ 	.word	0x00020830


	//   ....[198]....
        /*0afc*/ 	.word	0x00020dc0


	//   ....[199]....
        /*0b00*/ 	.word	0x00020e00


	//   ....[200]....
        /*0b04*/ 	.word	0x00020e40


	//   ....[201]....
        /*0b08*/ 	.word	0x00020e60


	//   ....[202]....
        /*0b0c*/ 	.word	0x00020e70


	//   ....[203]....
        /*0b10*/ 	.word	0x00020e90


	//   ....[204]....
        /*0b14*/ 	.word	0x00020f00


	//   ....[205]....
        /*0b18*/ 	.word	0x00020f20


	//   ....[206]....
        /*0b1c*/ 	.word	0x00020f80


	//   ....[207]....
        /*0b20*/ 	.word	0x00020fa0


	//   ....[208]....
        /*0b24*/ 	.word	0x00021000


	//   ....[209]....
        /*0b28*/ 	.word	0x00021020


	//   ....[210]....
        /*0b2c*/ 	.word	0x00021080


	//   ....[211]....
        /*0b30*/ 	.word	0x000210a0


	//   ....[212]....
        /*0b34*/ 	.word	0x000210f0


	//   ....[213]....
        /*0b38*/ 	.word	0x00021110


	//   ....[214]....
        /*0b3c*/ 	.word	0x00021550


	//   ....[215]....
        /*0b40*/ 	.word	0x00021580


	//   ....[216]....
        /*0b44*/ 	.word	0x000215e0


	//   ....[217]....
        /*0b48*/ 	.word	0x00021610


	//   ....[218]....
        /*0b4c*/ 	.word	0x00021640


	//   ....[219]....
        /*0b50*/ 	.word	0x00021670


	//   ....[220]....
        /*0b54*/ 	.word	0x000216a0


	//   ....[221]....
        /*0b58*/ 	.word	0x000216d0


	//   ....[222]....
        /*0b5c*/ 	.word	0x00021870


	//   ....[223]....
        /*0b60*/ 	.word	0x000218a0


	//   ....[224]....
        /*0b64*/ 	.word	0x000218d0


	//   ....[225]....
        /*0b68*/ 	.word	0x00021900


	//   ....[226]....
        /*0b6c*/ 	.word	0x00021930


	//   ....[227]....
        /*0b70*/ 	.word	0x00021960


	//   ....[228]....
        /*0b74*/ 	.word	0x00021a20


	//   ....[229]....
        /*0b78*/ 	.word	0x00021a40


	//   ....[230]....
        /*0b7c*/ 	.word	0x00021a60


	//   ....[231]....
        /*0b80*/ 	.word	0x00021ac0


	//   ....[232]....
        /*0b84*/ 	.word	0x000224e0


	//   ....[233]....
        /*0b88*/ 	.word	0x00022800


	//   ....[234]....
        /*0b8c*/ 	.word	0x00022890


	//   ....[235]....
        /*0b90*/ 	.word	0x00022930


	//   ....[236]....
        /*0b94*/ 	.word	0x000229c0


	//   ....[237]....
        /*0b98*/ 	.word	0x00022a60


	//   ....[238]....
        /*0b9c*/ 	.word	0x00022af0


	//   ....[239]....
        /*0ba0*/ 	.word	0x00022b90


	//   ....[240]....
        /*0ba4*/ 	.word	0x00022c20


	//   ....[241]....
        /*0ba8*/ 	.word	0x00022d10


	//   ....[242]....
        /*0bac*/ 	.word	0x00022da0


	//   ....[243]....
        /*0bb0*/ 	.word	0x00022e40


	//   ....[244]....
        /*0bb4*/ 	.word	0x00022ed0


	//   ....[245]....
        /*0bb8*/ 	.word	0x00022f70


	//   ....[246]....
        /*0bbc*/ 	.word	0x00023000


	//   ....[247]....
        /*0bc0*/ 	.word	0x000230a0


	//   ....[248]....
        /*0bc4*/ 	.word	0x00023130


	//   ....[249]....
        /*0bc8*/ 	.word	0x00023220


	//   ....[250]....
        /*0bcc*/ 	.word	0x000232b0


	//   ....[251]....
        /*0bd0*/ 	.word	0x00023340


	//   ....[252]....
        /*0bd4*/ 	.word	0x000233d0


	//   ....[253]....
        /*0bd8*/ 	.word	0x00023460


	//   ....[254]....
        /*0bdc*/ 	.word	0x000234f0


	//   ....[255]....
        /*0be0*/ 	.word	0x00023580


	//   ....[0]....
        /*0be4*/ 	.word	0x00023610


	//   ....[1]....
        /*0be8*/ 	.word	0x00023740


	//   ....[2]....
        /*0bec*/ 	.word	0x000237f0


	//   ....[3]....
        /*0bf0*/ 	.word	0x00023880


	//   ....[4]....
        /*0bf4*/ 	.word	0x000238d0


	//   ....[5]....
        /*0bf8*/ 	.word	0x00023920


	//   ....[6]....
        /*0bfc*/ 	.word	0x000239b0


	//   ....[7]....
        /*0c00*/ 	.word	0x00023a40


	//   ....[8]....
        /*0c04*/ 	.word	0x00023a90


	//   ....[9]....
        /*0c08*/ 	.word	0x00023ae0


	//   ....[10]....
        /*0c0c*/ 	.word	0x00023b70


	//   ....[11]....
        /*0c10*/ 	.word	0x00023c00


	//   ....[12]....
        /*0c14*/ 	.word	0x00023c50


	//   ....[13]....
        /*0c18*/ 	.word	0x00023ca0


	//   ....[14]....
        /*0c1c*/ 	.word	0x00023d30


	//   ....[15]....
        /*0c20*/ 	.word	0x00023dc0


	//   ....[16]....
        /*0c24*/ 	.word	0x00023e10


	//   ....[17]....
        /*0c28*/ 	.word	0x00023e60


	//   ....[18]....
        /*0c2c*/ 	.word	0x00023f50


	//   ....[19]....
        /*0c30*/ 	.word	0x00024000


	//   ....[20]....
        /*0c34*/ 	.word	0x00024080


	//   ....[21]....
        /*0c38*/ 	.word	0x00024110


	//   ....[22]....
        /*0c3c*/ 	.word	0x00024290


	//   ....[23]....
        /*0c40*/ 	.word	0x000243b0


	//   ....[24]....
        /*0c44*/ 	.word	0x00024430


	//   ....[25]....
        /*0c48*/ 	.word	0x00024480


	//   ....[26]....
        /*0c4c*/ 	.word	0x00024510


	//   ....[27]....
        /*0c50*/ 	.word	0x000245b0


	//   ....[28]....
        /*0c54*/ 	.word	0x00024630


	//   ....[29]....
        /*0c58*/ 	.word	0x000246a0


	//   ....[30]....
        /*0c5c*/ 	.word	0x00024810


	//   ....[31]....
        /*0c60*/ 	.word	0x00024940


	//   ....[32]....
        /*0c64*/ 	.word	0x000249b0


	//   ....[33]....
        /*0c68*/ 	.word	0x00024a00


	//   ....[34]....
        /*0c6c*/ 	.word	0x00024ce0


	//   ....[35]....
        /*0c70*/ 	.word	0x00024d30


	//   ....[36]....
        /*0c74*/ 	.word	0x00024dc0


	//   ....[37]....
        /*0c78*/ 	.word	0x00024e50


	//   ....[38]....
        /*0c7c*/ 	.word	0x00024ee0


	//   ....[39]....
        /*0c80*/ 	.word	0x00024f70


	//   ....[40]....
        /*0c84*/ 	.word	0x00025000


	//   ....[41]....
        /*0c88*/ 	.word	0x00025090


	//   ....[42]....
        /*0c8c*/ 	.word	0x00025110


	//   ....[43]....
        /*0c90*/ 	.word	0x00025160


	//   ....[44]....
        /*0c94*/ 	.word	0x000251f0


	//   ....[45]....
        /*0c98*/ 	.word	0x00025280


	//   ....[46]....
        /*0c9c*/ 	.word	0x00025300


	//   ....[47]....
        /*0ca0*/ 	.word	0x00025350


	//   ....[48]....
        /*0ca4*/ 	.word	0x000253e0


	//   ....[49]....
        /*0ca8*/ 	.word	0x00025470


	//   ....[50]....
        /*0cac*/ 	.word	0x00025500


	//   ....[51]....
        /*0cb0*/ 	.word	0x00025590


	//   ....[52]....
        /*0cb4*/ 	.word	0x00025620


	//   ....[53]....
        /*0cb8*/ 	.word	0x000256b0


	//   ....[54]....
        /*0cbc*/ 	.word	0x00025770


	//   ....[55]....
        /*0cc0*/ 	.word	0x00025a50


	//   ....[56]....
        /*0cc4*/ 	.word	0x00025b40


	//   ....[57]....
        /*0cc8*/ 	.word	0x00025be0


	//   ....[58]....
        /*0ccc*/ 	.word	0x00025c40


	//   ....[59]....
        /*0cd0*/ 	.word	0x00025d40


	//   ....[60]....
        /*0cd4*/ 	.word	0x00025db0


	//   ....[61]....
        /*0cd8*/ 	.word	0x00025eb0


	//   ....[62]....
        /*0cdc*/ 	.word	0x00025f20


	//   ....[63]....
        /*0ce0*/ 	.word	0x00026020


	//   ....[64]....
        /*0ce4*/ 	.word	0x00026090


	//   ....[65]....
        /*0ce8*/ 	.word	0x00026190


	//   ....[66]....
        /*0cec*/ 	.word	0x00026200


	//   ....[67]....
        /*0cf0*/ 	.word	0x00026300


	//   ....[68]....
        /*0cf4*/ 	.word	0x00026370


	//   ....[69]....
        /*0cf8*/ 	.word	0x00026470


	//   ....[70]....
        /*0cfc*/ 	.word	0x000264e0


	//   ....[71]....
        /*0d00*/ 	.word	0x00026580


	//   ....[72]....
        /*0d04*/ 	.word	0x00026680


	//   ....[73]....
        /*0d08*/ 	.word	0x000266f0


	//   ....[74]....
        /*0d0c*/ 	.word	0x00026770


	//   ....[75]....
        /*0d10*/ 	.word	0x00026830


	//   ....[76]....
        /*0d14*/ 	.word	0x000268b0


	//   ....[77]....
        /*0d18*/ 	.word	0x00026980


	//   ....[78]....
        /*0d1c*/ 	.word	0x00026a00


	//   ....[79]....
        /*0d20*/ 	.word	0x00026ad0


	//   ....[80]....
        /*0d24*/ 	.word	0x00026b50


	//   ....[81]....
        /*0d28*/ 	.word	0x00026c20


	//   ....[82]....
        /*0d2c*/ 	.word	0x00026ca0


	//   ....[83]....
        /*0d30*/ 	.word	0x00026d70


	//   ....[84]....
        /*0d34*/ 	.word	0x00026df0


	//   ....[85]....
        /*0d38*/ 	.word	0x00026eb0


	//   ....[86]....
        /*0d3c*/ 	.word	0x00026f30


	//   ....[87]....
        /*0d40*/ 	.word	0x00026fe0


	//   ....[88]....
        /*0d44*/ 	.word	0x00027110


	//   ....[89]....
        /*0d48*/ 	.word	0x000271b0


	//   ....[90]....
        /*0d4c*/ 	.word	0x00027220


	//   ....[91]....
        /*0d50*/ 	.word	0x000272e0


	//   ....[92]....
        /*0d54*/ 	.word	0x00027340


	//   ....[93]....
        /*0d58*/ 	.word	0x00027400


	//   ....[94]....
        /*0d5c*/ 	.word	0x00027460


	//   ....[95]....
        /*0d60*/ 	.word	0x00027520


	//   ....[96]....
        /*0d64*/ 	.word	0x00027580


	//   ....[97]....
        /*0d68*/ 	.word	0x00027640


	//   ....[98]....
        /*0d6c*/ 	.word	0x000276a0


	//   ....[99]....
        /*0d70*/ 	.word	0x00027760


	//   ....[100]....
        /*0d74*/ 	.word	0x000277c0


	//   ....[101]....
        /*0d78*/ 	.word	0x00027880


	//   ....[102]....
        /*0d7c*/ 	.word	0x000278e0


	//   ....[103]....
        /*0d80*/ 	.word	0x000279a0


	//   ....[104]....
        /*0d84*/ 	.word	0x00027a90


	//   ....[105]....
        /*0d88*/ 	.word	0x00027b30


	//   ....[106]....
        /*0d8c*/ 	.word	0x00027b90


	//   ....[107]....
        /*0d90*/ 	.word	0x00027c70


	//   ....[108]....
        /*0d94*/ 	.word	0x00027cd0


	//   ....[109]....
        /*0d98*/ 	.word	0x00027db0


	//   ....[110]....
        /*0d9c*/ 	.word	0x00027e10


	//   ....[111]....
        /*0da0*/ 	.word	0x00027ef0


	//   ....[112]....
        /*0da4*/ 	.word	0x00027f50


	//   ....[113]....
        /*0da8*/ 	.word	0x00028030


	//   ....[114]....
        /*0dac*/ 	.word	0x00028090


	//   ....[115]....
        /*0db0*/ 	.word	0x00028170


	//   ....[116]....
        /*0db4*/ 	.word	0x000281d0


	//   ....[117]....
        /*0db8*/ 	.word	0x000282b0


	//   ....[118]....
        /*0dbc*/ 	.word	0x00028310


	//   ....[119]....
        /*0dc0*/ 	.word	0x000283e0


	//   ....[120]....
        /*0dc4*/ 	.word	0x00028500


	//   ....[121]....
        /*0dc8*/ 	.word	0x000285b0


	//   ....[122]....
        /*0dcc*/ 	.word	0x00028660


	//   ....[123]....
        /*0dd0*/ 	.word	0x00028730


	//   ....[124]....
        /*0dd4*/ 	.word	0x00028790


	//   ....[125]....
        /*0dd8*/ 	.word	0x00028870


	//   ....[126]....
        /*0ddc*/ 	.word	0x000288d0


	//   ....[127]....
        /*0de0*/ 	.word	0x000289a0


	//   ....[128]....
        /*0de4*/ 	.word	0x00028a00


	//   ....[129]....
        /*0de8*/ 	.word	0x00028ad0


	//   ....[130]....
        /*0dec*/ 	.word	0x00028b30


	//   ....[131]....
        /*0df0*/ 	.word	0x00028c10


	//   ....[132]....
        /*0df4*/ 	.word	0x00028c70


	//   ....[133]....
        /*0df8*/ 	.word	0x00028d40


	//   ....[134]....
        /*0dfc*/ 	.word	0x00028da0


	//   ....[135]....
        /*0e00*/ 	.word	0x00028e60


	//   ....[136]....
        /*0e04*/ 	.word	0x00028ef0


	//   ....[137]....
        /*0e08*/ 	.word	0x00028f90


	//   ....[138]....
        /*0e0c*/ 	.word	0x00029110


	//   ....[139]....
        /*0e10*/ 	.word	0x00029180


	//   ....[140]....
        /*0e14*/ 	.word	0x000291f0


	//   ....[141]....
        /*0e18*/ 	.word	0x00029260


	//   ....[142]....
        /*0e1c*/ 	.word	0x000292d0


	//   ....[143]....
        /*0e20*/ 	.word	0x00029350


	//   ....[144]....
        /*0e24*/ 	.word	0x000293d0


	//   ....[145]....
        /*0e28*/ 	.word	0x00029460


	//   ....[146]....
        /*0e2c*/ 	.word	0x000294d0


	//   ....[147]....
        /*0e30*/ 	.word	0x00029540


	//   ....[148]....
        /*0e34*/ 	.word	0x000295b0


	//   ....[149]....
        /*0e38*/ 	.word	0x00029630


	//   ....[150]....
        /*0e3c*/ 	.word	0x000296a0


	//   ....[151]....
        /*0e40*/ 	.word	0x00029730


	//   ....[152]....
        /*0e44*/ 	.word	0x00029790


	//   ....[153]....
        /*0e48*/ 	.word	0x00029820


	//   ....[154]....
        /*0e4c*/ 	.word	0x00029950


	//----- nvinfo : EIATTR_REG_RECONFIG
	.align		4
.L_314:
        /*0e50*/ 	.byte	0x01, 0x54
	.zero		2


	//----- nvinfo : EIATTR_SYSCALL_OFFSETS
	.align		4
        /*0e54*/ 	.byte	0x04, 0x46
        /*0e56*/ 	.short	(.L_316 - .L_315)


	//   ....[0]....
.L_315:
        /*0e58*/ 	.word	0x00001cd0


	//   ....[1]....
        /*0e5c*/ 	.word	0x00001e20


	//   ....[2]....
        /*0e60*/ 	.word	0x000092f0


	//   ....[3]....
        /*0e64*/ 	.word	0x000095f0


	//   ....[4]....
        /*0e68*/ 	.word	0x0001def0


	//   ....[5]....
        /*0e6c*/ 	.word	0x0001e040


	//   ....[6]....
        /*0e70*/ 	.word	0x0001e130


	//   ....[7]....
        /*0e74*/ 	.word	0x0001f0a0


	//----- nvinfo : EIATTR_MBARRIER_INSTR_OFFSETS
	.align		4
.L_316:
        /*0e78*/ 	.byte	0x04, 0x39
        /*0e7a*/ 	.short	(.L_318 - .L_317)


	//   ....[0]....
.L_317:
        /*0e7c*/ 	.word	0x00000270
        /*0e80*/ 	.word	0x000000ff
        /*0e84*/ 	.word	0x00028800
        /*0e88*/ 	.short	0x0100
        /*0e8a*/ 	.byte	0x08
	.zero		1


	//   ....[1]....
        /*0e8c*/ 	.word	0x00000280
        /*0e90*/ 	.word	0x000000ff
        /*0e94*/ 	.word	0x00028820
        /*0e98*/ 	.short	0x0100
        /*0e9a*/ 	.byte	0x08
	.zero		1


	//   ....[2]....
        /*0e9c*/ 	.word	0x00000370
        /*0ea0*/ 	.word	0x000000ff
        /*0ea4*/ 	.word	0x00028830
        /*0ea8*/ 	.short	0x0100
        /*0eaa*/ 	.byte	0x08
	.zero		1


	//   ....[3]....
        /*0eac*/ 	.word	0x00000380
        /*0eb0*/ 	.word	0x000000ff
        /*0eb4*/ 	.word	0x00028840
        /*0eb8*/ 	.short	0x0100
        /*0eba*/ 	.byte	0x08
	.zero		1


	//   ....[4]....
        /*0ebc*/ 	.word	0x00000390
        /*0ec0*/ 	.word	0x000000ff
        /*0ec4*/ 	.word	0x00028838
        /*0ec8*/ 	.short	0x0100
        /*0eca*/ 	.byte	0x08
	.zero		1


	//   ....[5]....
        /*0ecc*/ 	.word	0x000003a0
        /*0ed0*/ 	.word	0x000000ff
        /*0ed4*/ 	.word	0x00028848
        /*0ed8*/ 	.short	0x0100
        /*0eda*/ 	.byte	0x08
	.zero		1


	//   ....[6]....
        /*0edc*/ 	.word	0x000004d0
        /*0ee0*/ 	.word	0x000000ff
        /*0ee4*/ 	.word	0x00028850
        /*0ee8*/ 	.short	0x0100
        /*0eea*/ 	.byte	0x08
	.zero		1


	//   ....[7]....
        /*0eec*/ 	.word	0x000004e0
        /*0ef0*/ 	.word	0x000000ff
        /*0ef4*/ 	.word	0x00028860
        /*0ef8*/ 	.short	0x0100
        /*0efa*/ 	.byte	0x08
	.zero		1


	//   ....[8]....
        /*0efc*/ 	.word	0x000004f0
        /*0f00*/ 	.word	0x000000ff
        /*0f04*/ 	.word	0x00028858
        /*0f08*/ 	.short	0x0100
        /*0f0a*/ 	.byte	0x08
	.zero		1


	//   ....[9]....
        /*0f0c*/ 	.word	0x00000500
        /*0f10*/ 	.word	0x000000ff
        /*0f14*/ 	.word	0x00028868
        /*0f18*/ 	.short	0x0100
        /*0f1a*/ 	.byte	0x08
	.zero		1


	//   ....[10]....
        /*0f1c*/ 	.word	0x000005f0
        /*0f20*/ 	.word	0x000000ff
        /*0f24*/ 	.word	0x00028870
        /*0f28*/ 	.short	0x0100
        /*0f2a*/ 	.byte	0x06
	.zero		1


	//   ....[11]....
        /*0f2c*/ 	.word	0x00000600
        /*0f30*/ 	.word	0x000000ff
        /*0f34*/ 	.word	0x00028880
        /*0f38*/ 	.short	0x0100
        /*0f3a*/ 	.byte	0x06
	.zero		1


	//   ....[12]....
        /*0f3c*/ 	.word	0x00000610
        /*0f40*/ 	.word	0x000000ff
        /*0f44*/ 	.word	0x00028878
        /*0f48*/ 	.short	0x0100
        /*0f4a*/ 	.byte	0x06
	.zero		1


	//   ....[13]....
        /*0f4c*/ 	.word	0x00000620
        /*0f50*/ 	.word	0x000000ff
        /*0f54*/ 	.word	0x00028888
        /*0f58*/ 	.short	0x0100
        /*0f5a*/ 	.byte	0x06
	.zero		1


	//   ....[14]....
        /*0f5c*/ 	.word	0x00000750
        /*0f60*/ 	.word	0x000000ff
        /*0f64*/ 	.word	0x00028890
        /*0f68*/ 	.short	0x0100
        /*0f6a*/ 	.byte	0x08
	.zero		1


	//   ....[15]....
        /*0f6c*/ 	.word	0x00000760
        /*0f70*/ 	.word	0x000000ff
        /*0f74*/ 	.word	0x000288a0
        /*0f78*/ 	.short	0x0100
        /*0f7a*/ 	.byte	0x08
	.zero		1


	//   ....[16]....
        /*0f7c*/ 	.word	0x00000770
        /*0f80*/ 	.word	0x000000ff
        /*0f84*/ 	.word	0x00028898
        /*0f88*/ 	.short	0x0100
        /*0f8a*/ 	.byte	0x08
	.zero		1


	//   ....[17]....
        /*0f8c*/ 	.word	0x00000780
        /*0f90*/ 	.word	0x000000ff
        /*0f94*/ 	.word	0x000288a8
        /*0f98*/ 	.short	0x0100
        /*0f9a*/ 	.byte	0x08
	.zero		1


	//   ....[18]....
        /*0f9c*/ 	.word	0x000008b0
        /*0fa0*/ 	.word	0x000000ff
        /*0fa4*/ 	.word	0x000288b0
        /*0fa8*/ 	.short	0x0100
        /*0faa*/ 	.byte	0x08
	.zero		1


	//   ....[19]....
        /*0fac*/ 	.word	0x000008c0
        /*0fb0*/ 	.word	0x000000ff
        /*0fb4*/ 	.word	0x000288c0
        /*0fb8*/ 	.short	0x0100
        /*0fba*/ 	.byte	0x08
	.zero		1


	//   ....[20]....
        /*0fbc*/ 	.word	0x000008d0
        /*0fc0*/ 	.word	0x000000ff
        /*0fc4*/ 	.word	0x000288b8
        /*0fc8*/ 	.short	0x0100
        /*0fca*/ 	.byte	0x08
	.zero		1


	//   ....[21]....
        /*0fcc*/ 	.word	0x000008e0
        /*0fd0*/ 	.word	0x000000ff
        /*0fd4*/ 	.word	0x000288c8
        /*0fd8*/ 	.short	0x0100
        /*0fda*/ 	.byte	0x08
	.zero		1


	//   ....[22]....
        /*0fdc*/ 	.word	0x00003470
        /*0fe0*/ 	.word	0x00000059
        /*0fe4*/ 	.word	0x00028890
        /*0fe8*/ 	.short	0x010a
        /*0fea*/ 	.byte	0x3f
	.zero		1


	//   ....[23]....
        /*0fec*/ 	.word	0x00005c60
        /*0ff0*/ 	.word	0x00000059
        /*0ff4*/ 	.word	0x00028890
        /*0ff8*/ 	.short	0x010a
        /*0ffa*/ 	.byte	0x3f
	.zero		1


	//   ....[24]....
        /*0ffc*/ 	.word	0x00007d50
        /*1000*/ 	.word	0x00000059
        /*1004*/ 	.word	0x00028890
        /*1008*/ 	.short	0x010a
        /*100a*/ 	.byte	0x3f
	.zero		1


	//   ....[25]....
        /*100c*/ 	.word	0x00008450
        /*1010*/ 	.word	0x0000000b
        /*1014*/ 	.word	0x00000000
        /*1018*/ 	.short	0x0101
        /*101a*/ 	.byte	0x3f
	.zero		1


	//   ....[26]....
        /*101c*/ 	.word	0x00008490
        /*1020*/ 	.word	0x00000059
        /*1024*/ 	.word	0x000288b0
        /*1028*/ 	.short	0x010a
        /*102a*/ 	.byte	0x3f
	.zero		1


	//   ....[27]....
        /*102c*/ 	.word	0x00008aa0
        /*1030*/ 	.word	0x00000059
        /*1034*/ 	.word	0x00000000
        /*1038*/ 	.short	0x0101
        /*103a*/ 	.byte	0x3f
	.zero		1


	//   ....[28]....
        /*103c*/ 	.word	0x00009380
        /*1040*/ 	.word	0x00000012
        /*1044*/ 	.word	0x00028800
        /*1048*/ 	.short	0x010a
        /*104a*/ 	.byte	0x3f
	.zero		1


	//   ....[29]....
        /*104c*/ 	.word	0x000093d0
        /*1050*/ 	.word	0x00000012
        /*1054*/ 	.word	0x00028800
        /*1058*/ 	.short	0x010a
        /*105a*/ 	.byte	0x3f
	.zero		1


	//   ....[30]....
        /*105c*/ 	.word	0x0000a600
        /*1060*/ 	.word	0x00000012
        /*1064*/ 	.word	0x00028800
        /*1068*/ 	.short	0x010a
        /*106a*/ 	.byte	0x3f
	.zero		1


	//   ....[31]....
        /*106c*/ 	.word	0x0000cd00
        /*1070*/ 	.word	0x00000012
        /*1074*/ 	.word	0x00028800
        /*1078*/ 	.short	0x010a
        /*107a*/ 	.byte	0x3f
	.zero		1


	//   ....[32]....
        /*107c*/ 	.word	0x0000e910
        /*1080*/ 	.word	0x00000000
        /*1084*/ 	.word	0x00028830
        /*1088*/ 	.short	0x010a
        /*108a*/ 	.byte	0x3f
	.zero		1


	//   ....[33]....
        /*108c*/ 	.word	0x0000e950
        /*1090*/ 	.word	0x00000000
        /*1094*/ 	.word	0x00028830
        /*1098*/ 	.short	0x010a
        /*109a*/ 	.byte	0x3f
	.zero		1


	//   ....[34]....
        /*109c*/ 	.word	0x00010a90
        /*10a0*/ 	.word	0x00000000
        /*10a4*/ 	.word	0x00000000
        /*10a8*/ 	.short	0x0101
        /*10aa*/ 	.byte	0x3f
	.zero		1


	//   ....[35]....
        /*10ac*/ 	.word	0x000116a0
        /*10b0*/ 	.word	0x00000007
        /*10b4*/ 	.word	0x00028830
        /*10b8*/ 	.short	0x010a
        /*10ba*/ 	.byte	0x3f
	.zero		1


	//   ....[36]....
        /*10bc*/ 	.word	0x000116f0
        /*10c0*/ 	.word	0x00000007
        /*10c4*/ 	.word	0x00028830
        /*10c8*/ 	.short	0x010a
        /*10ca*/ 	.byte	0x3f
	.zero		1


	//   ....[37]....
        /*10cc*/ 	.word	0x00011b30
        /*10d0*/ 	.word	0x00000007
        /*10d4*/ 	.word	0x00028850
        /*10d8*/ 	.short	0x010a
        /*10da*/ 	.byte	0x3f
	.zero		1


	//   ....[38]....
        /*10dc*/ 	.word	0x00011b70
        /*10e0*/ 	.word	0x00000007
        /*10e4*/ 	.word	0x00028850
        /*10e8*/ 	.short	0x010a
        /*10ea*/ 	.byte	0x3f
	.zero		1


	//   ....[39]....
        /*10ec*/ 	.word	0x000140c0
        /*10f0*/ 	.word	0x00000000
        /*10f4*/ 	.word	0x00000000
        /*10f8*/ 	.short	0x0101
        /*10fa*/ 	.byte	0x3f
	.zero		1


	//   ....[40]....
        /*10fc*/ 	.word	0x00014350
        /*1100*/ 	.word	0x0000000d
        /*1104*/ 	.word	0x00000000
        /*1108*/ 	.short	0x0101
        /*110a*/ 	.byte	0x3f
	.zero		1


	//   ....[41]....
        /*110c*/ 	.word	0x00014a50
        /*1110*/ 	.word	0x00000007
        /*1114*/ 	.word	0x00028830
        /*1118*/ 	.short	0x010a
        /*111a*/ 	.byte	0x3f
	.zero		1


	//   ....[42]....
        /*111c*/ 	.word	0x00014aa0
        /*1120*/ 	.word	0x00000007
        /*1124*/ 	.word	0x00028830
        /*1128*/ 	.short	0x010a
        /*112a*/ 	.byte	0x3f
	.zero		1


	//   ....[43]....
        /*112c*/ 	.word	0x00014eb0
        /*1130*/ 	.word	0x00000007
        /*1134*/ 	.word	0x00028850
        /*1138*/ 	.short	0x010a
        /*113a*/ 	.byte	0x3f
	.zero		1


	//   ....[44]....
        /*113c*/ 	.word	0x00014ef0
        /*1140*/ 	.word	0x00000007
        /*1144*/ 	.word	0x00028850
        /*1148*/ 	.short	0x010a
        /*114a*/ 	.byte	0x3f
	.zero		1


	//   ....[45]....
        /*114c*/ 	.word	0x00016560
        /*1150*/ 	.word	0x0000002b
        /*1154*/ 	.word	0x00000000
        /*1158*/ 	.short	0x0101
        /*115a*/ 	.byte	0x3f
	.zero		1


	//   ....[46]....
        /*115c*/ 	.word	0x00016d90
        /*1160*/ 	.word	0x0000000b
        /*1164*/ 	.word	0x00000000
        /*1168*/ 	.short	0x0101
        /*116a*/ 	.byte	0x3f
	.zero		1


	//   ....[47]....
        /*116c*/ 	.word	0x000173e0
        /*1170*/ 	.word	0x0000000b
        /*1174*/ 	.word	0x00028850
        /*1178*/ 	.short	0x010a
        /*117a*/ 	.byte	0x3f
	.zero		1


	//   ....[48]....
        /*117c*/ 	.word	0x00017460
        /*1180*/ 	.word	0x0000000b
        /*1184*/ 	.word	0x00028850
        /*1188*/ 	.short	0x010a
        /*118a*/ 	.byte	0x3f
	.zero		1


	//   ....[49]....
        /*118c*/ 	.word	0x00017a80
        /*1190*/ 	.word	0x00000004
        /*1194*/ 	.word	0x00000000
        /*1198*/ 	.short	0x0101
        /*119a*/ 	.byte	0x3f
	.zero		1


	//   ....[50]....
        /*119c*/ 	.word	0x00018f90
        /*11a0*/ 	.word	0x00000000
        /*11a4*/ 	.word	0x00000000
        /*11a8*/ 	.short	0x0101
        /*11aa*/ 	.byte	0x3f
	.zero		1


	//   ....[51]....
        /*11ac*/ 	.word	0x000197f0
        /*11b0*/ 	.word	0x00000004
        /*11b4*/ 	.word	0x00000000
        /*11b8*/ 	.short	0x0101
        /*11ba*/ 	.byte	0x3f
	.zero		1


	//   ....[52]....
        /*11bc*/ 	.word	0x0001ca50
        /*11c0*/ 	.word	0x00000016
        /*11c4*/ 	.word	0x00028820
        /*11c8*/ 	.short	0x010a
        /*11ca*/ 	.byte	0x3f
	.zero		1


	//   ....[53]....
        /*11cc*/ 	.word	0x0001cae0
        /*11d0*/ 	.word	0x00000008
        /*11d4*/ 	.word	0x000288a0
        /*11d8*/ 	.short	0x010a
        /*11da*/ 	.byte	0x3f
	.zero		1


	//   ....[54]....
        /*11dc*/ 	.word	0x0001ce40
        /*11e0*/ 	.word	0x00000008
        /*11e4*/ 	.word	0x000288c0
        /*11e8*/ 	.short	0x010a
        /*11ea*/ 	.byte	0x3f
	.zero		1


	//   ....[55]....
        /*11ec*/ 	.word	0x0001d270
        /*11f0*/ 	.word	0x0000000b
        /*11f4*/ 	.word	0x000288a0
        /*11f8*/ 	.short	0x010a
        /*11fa*/ 	.byte	0x3f
	.zero		1


	//   ....[56]....
        /*11fc*/ 	.word	0x0001d5b0
        /*1200*/ 	.word	0x0000000b
        /*1204*/ 	.word	0x000288c0
        /*1208*/ 	.short	0x010a
        /*120a*/ 	.byte	0x3f
	.zero		1


	//   ....[57]....
        /*120c*/ 	.word	0x0001e620
        /*1210*/ 	.word	0x00000007
        /*1214*/ 	.word	0x00028840
        /*1218*/ 	.short	0x010a
        /*121a*/ 	.byte	0x3f
	.zero		1


	//   ....[58]....
        /*121c*/ 	.word	0x0001ed80
        /*1220*/ 	.word	0x00000007
        /*1224*/ 	.word	0x00028830
        /*1228*/ 	.short	0x0107
        /*122a*/ 	.byte	0x3f
	.zero		1


	//   ....[59]....
        /*122c*/ 	.word	0x0001ee50
        /*1230*/ 	.word	0x00000007
        /*1234*/ 	.word	0x00028830
        /*1238*/ 	.short	0x0101
        /*123a*/ 	.byte	0x3f
	.zero		1


	//   ....[60]....
        /*123c*/ 	.word	0x0001f960
        /*1240*/ 	.word	0x00000016
        /*1244*/ 	.word	0x00028800
        /*1248*/ 	.short	0x0107
        /*124a*/ 	.byte	0x3f
	.zero		1


	//   ....[61]....
        /*124c*/ 	.word	0x0001fa70
        /*1250*/ 	.word	0x00000016
        /*1254*/ 	.word	0x00028800
        /*1258*/ 	.short	0x0101
        /*125a*/ 	.byte	0x3f
	.zero		1


	//   ....[62]....
        /*125c*/ 	.word	0x0001fa90
        /*1260*/ 	.word	0x00000016
        /*1264*/ 	.word	0x00028820
        /*1268*/ 	.short	0x010a
        /*126a*/ 	.byte	0x3f
	.zero		1


	//   ....[63]....
        /*126c*/ 	.word	0x0001fe20
        /*1270*/ 	.word	0x00000006
        /*1274*/ 	.word	0x00028840
        /*1278*/ 	.short	0x010a
        /*127a*/ 	.byte	0x3f
	.zero		1


	//   ....[64]....
        /*127c*/ 	.word	0x00020320
        /*1280*/ 	.word	0x00000006
        /*1284*/ 	.word	0x00028830
        /*1288*/ 	.short	0x0107
        /*128a*/ 	.byte	0x3f
	.zero		1


	//   ....[65]....
        /*128c*/ 	.word	0x000203e0
        /*1290*/ 	.word	0x00000006
        /*1294*/ 	.word	0x00028830
        /*1298*/ 	.short	0x0101
        /*129a*/ 	.byte	0x3f
	.zero		1


	//   ....[66]....
        /*129c*/ 	.word	0x00020440
        /*12a0*/ 	.word	0x00000006
        /*12a4*/ 	.word	0x00028860
        /*12a8*/ 	.short	0x010a
        /*12aa*/ 	.byte	0x3f
	.zero		1


	//   ....[67]....
        /*12ac*/ 	.word	0x00020970
        /*12b0*/ 	.word	0x00000006
        /*12b4*/ 	.word	0x00028850
        /*12b8*/ 	.short	0x0107
        /*12ba*/ 	.byte	0x3f
	.zero		1


	//   ....[68]....
        /*12bc*/ 	.word	0x00020b10
        /*12c0*/ 	.word	0x00000006
        /*12c4*/ 	.word	0x00028850
        /*12c8*/ 	.short	0x0101
        /*12ca*/ 	.byte	0x3f
	.zero		1


	//   ....[69]....
        /*12cc*/ 	.word	0x00020d20
        /*12d0*/ 	.word	0x00000000
        /*12d4*/ 	.word	0x00028860
        /*12d8*/ 	.short	0x010a
        /*12da*/ 	.byte	0x3f
	.zero		1


	//   ....[70]....
        /*12dc*/ 	.word	0x00021250
        /*12e0*/ 	.word	0x00000000
        /*12e4*/ 	.word	0x00028850
        /*12e8*/ 	.short	0x0107
        /*12ea*/ 	.byte	0x3f
	.zero		1


	//   ....[71]....
        /*12ec*/ 	.word	0x00021310
        /*12f0*/ 	.word	0x00000000
        /*12f4*/ 	.word	0x00028850
        /*12f8*/ 	.short	0x0101
        /*12fa*/ 	.byte	0x3f
	.zero		1


	//   ....[72]....
        /*12fc*/ 	.word	0x00022460
        /*1300*/ 	.word	0x00000004
        /*1304*/ 	.word	0x00028820
        /*1308*/ 	.short	0x010a
        /*130a*/ 	.byte	0x3f
	.zero		1


	//   ....[73]....
        /*130c*/ 	.word	0x000225d0
        /*1310*/ 	.word	0x00000005
        /*1314*/ 	.word	0x00028840
        /*1318*/ 	.short	0x010a
        /*131a*/ 	.byte	0x3f
	.zero		1


	//   ....[74]....
        /*131c*/ 	.word	0x00022670
        /*1320*/ 	.word	0x00000019
        /*1324*/ 	.word	0x00028840
        /*1328*/ 	.short	0x010a
        /*132a*/ 	.byte	0x3f
	.zero		1


	//   ....[75]....
        /*132c*/ 	.word	0x000226b0
        /*1330*/ 	.word	0x00000005
        /*1334*/ 	.word	0x00028860
        /*1338*/ 	.short	0x010a
        /*133a*/ 	.byte	0x3f
	.zero		1


	//   ....[76]....
        /*133c*/ 	.word	0x000226f0
        /*1340*/ 	.word	0x00000019
        /*1344*/ 	.word	0x00028860
        /*1348*/ 	.short	0x010a
        /*134a*/ 	.byte	0x3f
	.zero		1


	//   ....[77]....
        /*134c*/ 	.word	0x00022750
        /*1350*/ 	.word	0x00000059
        /*1354*/ 	.word	0x00028890
        /*1358*/ 	.short	0x010a
        /*135a*/ 	.byte	0x3f
	.zero		1


	//   ....[78]....
        /*135c*/ 	.word	0x00022c60
        /*1360*/ 	.word	0x00000059
        /*1364*/ 	.word	0x00028890
        /*1368*/ 	.short	0x010a
        /*136a*/ 	.byte	0x3f
	.zero		1


	//   ....[79]....
        /*136c*/ 	.word	0x00023170
        /*1370*/ 	.word	0x00000059
        /*1374*/ 	.word	0x00028890
        /*1378*/ 	.short	0x010a
        /*137a*/ 	.byte	0x3f
	.zero		1


	//   ....[80]....
        /*137c*/ 	.word	0x00023640
        /*1380*/ 	.word	0x00000059
        /*1384*/ 	.word	0x000288b0
        /*1388*/ 	.short	0x010a
        /*138a*/ 	.byte	0x3f
	.zero		1


	//   ....[81]....
        /*138c*/ 	.word	0x00023e90
        /*1390*/ 	.word	0x00000012
        /*1394*/ 	.word	0x00028800
        /*1398*/ 	.short	0x010a
        /*139a*/ 	.byte	0x3f
	.zero		1


	//   ....[82]....
        /*139c*/ 	.word	0x00024a60
        /*13a0*/ 	.word	0x00000012
        /*13a4*/ 	.word	0x00028800
        /*13a8*/ 	.short	0x010a
        /*13aa*/ 	.byte	0x3f
	.zero		1


	//   ....[83]....
        /*13ac*/ 	.word	0x00024ab0
        /*13b0*/ 	.word	0x00000000
        /*13b4*/ 	.word	0x00028830
        /*13b8*/ 	.short	0x010a
        /*13ba*/ 	.byte	0x3f
	.zero		1


	//   ....[84]....
        /*13bc*/ 	.word	0x00024b00
        /*13c0*/ 	.word	0x00000007
        /*13c4*/ 	.word	0x00028830
        /*13c8*/ 	.short	0x010a
        /*13ca*/ 	.byte	0x3f
	.zero		1


	//   ....[85]....
        /*13cc*/ 	.word	0x00024b50
        /*13d0*/ 	.word	0x00000007
        /*13d4*/ 	.word	0x00028850
        /*13d8*/ 	.short	0x010a
        /*13da*/ 	.byte	0x3f
	.zero		1


	//   ....[86]....
        /*13dc*/ 	.word	0x00024ba0
        /*13e0*/ 	.word	0x00000007
        /*13e4*/ 	.word	0x00028830
        /*13e8*/ 	.short	0x010a
        /*13ea*/ 	.byte	0x3f
	.zero		1


	//   ....[87]....
        /*13ec*/ 	.word	0x00024bf0
        /*13f0*/ 	.word	0x00000007
        /*13f4*/ 	.word	0x00028850
        /*13f8*/ 	.short	0x010a
        /*13fa*/ 	.byte	0x3f
	.zero		1


	//   ....[88]....
        /*13fc*/ 	.word	0x00024c40
        /*1400*/ 	.word	0x0000000b
        /*1404*/ 	.word	0x00028850
        /*1408*/ 	.short	0x010a
        /*140a*/ 	.byte	0x3f
	.zero		1


	//   ....[89]....
        /*140c*/ 	.word	0x00025830
        /*1410*/ 	.word	0x00000016
        /*1414*/ 	.word	0x00028820
        /*1418*/ 	.short	0x010a
        /*141a*/ 	.byte	0x3f
	.zero		1


	//   ....[90]....
        /*141c*/ 	.word	0x00025880
        /*1420*/ 	.word	0x00000008
        /*1424*/ 	.word	0x000288a0
        /*1428*/ 	.short	0x010a
        /*142a*/ 	.byte	0x3f
	.zero		1


	//   ....[91]....
        /*142c*/ 	.word	0x000258d0
        /*1430*/ 	.word	0x00000008
        /*1434*/ 	.word	0x000288c0
        /*1438*/ 	.short	0x010a
        /*143a*/ 	.byte	0x3f
	.zero		1


	//   ....[92]....
        /*143c*/ 	.word	0x00025920
        /*1440*/ 	.word	0x0000000b
        /*1444*/ 	.word	0x000288a0
        /*1448*/ 	.short	0x010a
        /*144a*/ 	.byte	0x3f
	.zero		1


	//   ....[93]....
        /*144c*/ 	.word	0x00025970
        /*1450*/ 	.word	0x0000000b
        /*1454*/ 	.word	0x000288c0
        /*1458*/ 	.short	0x010a
        /*145a*/ 	.byte	0x3f
	.zero		1


	//   ....[94]....
        /*145c*/ 	.word	0x00025a90
        /*1460*/ 	.word	0x00000007
        /*1464*/ 	.word	0x00028840
        /*1468*/ 	.short	0x010a
        /*146a*/ 	.byte	0x3f
	.zero		1


	//   ....[95]....
        /*146c*/ 	.word	0x00027010
        /*1470*/ 	.word	0x00000016
        /*1474*/ 	.word	0x00028820
        /*1478*/ 	.short	0x010a
        /*147a*/ 	.byte	0x3f
	.zero		1


	//   ....[96]....
        /*147c*/ 	.word	0x00027060
        /*1480*/ 	.word	0x00000006
        /*1484*/ 	.word	0x00028840
        /*1488*/ 	.short	0x010a
        /*148a*/ 	.byte	0x3f
	.zero		1


	//   ....[97]....
        /*148c*/ 	.word	0x000279e0
        /*1490*/ 	.word	0x00000006
        /*1494*/ 	.word	0x00028860
        /*1498*/ 	.short	0x010a
        /*149a*/ 	.byte	0x3f
	.zero		1


	//   ....[98]....
        /*149c*/ 	.word	0x00028450
        /*14a0*/ 	.word	0x00000000
        /*14a4*/ 	.word	0x00028860
        /*14a8*/ 	.short	0x010a
        /*14aa*/ 	.byte	0x3f
	.zero		1


	//   ....[99]....
        /*14ac*/ 	.word	0x00029870
        /*14b0*/ 	.word	0x00000004
        /*14b4*/ 	.word	0x00028820
        /*14b8*/ 	.short	0x010a
        /*14ba*/ 	.byte	0x3f
	.zero		1


	//   ....[100]....
        /*14bc*/ 	.word	0x00029a10
        /*14c0*/ 	.word	0x00000005
        /*14c4*/ 	.word	0x00028840
        /*14c8*/ 	.short	0x010a
        /*14ca*/ 	.byte	0x3f
	.zero		1


	//   ....[101]....
        /*14cc*/ 	.word	0x00029a60
        /*14d0*/ 	.word	0x00000019
        /*14d4*/ 	.word	0x00028840
        /*14d8*/ 	.short	0x010a
        /*14da*/ 	.byte	0x3f
	.zero		1


	//   ....[102]....
        /*14dc*/ 	.word	0x00029ab0
        /*14e0*/ 	.word	0x00000005
        /*14e4*/ 	.word	0x00028860
        /*14e8*/ 	.short	0x010a
        /*14ea*/ 	.byte	0x3f
	.zero		1


	//----- nvinfo : EIATTR_NUM_MBARRIERS
	.align		4
.L_318:
        /*14ec*/ 	.byte	0x03, 0x38
        /*14ee*/ 	.short	0x0016


	//----- nvinfo : EIATTR_EXIT_INSTR_OFFSETS
	.align		4
        /*14f0*/ 	.byte	0x04, 0x1c
        /*14f2*/ 	.short	(.L_320 - .L_319)


	//   ....[0]....
.L_319:
        /*14f4*/ 	.word	0x00022740


	//----- nvinfo : EIATTR_MAX_THREADS
	.align		4
.L_320:
        /*14f8*/ 	.byte	0x04, 0x05
        /*14fa*/ 	.short	(.L_322 - .L_321)
.L_321:
        /*14fc*/ 	.word	0x00000180
        /*1500*/ 	.word	0x00000001
        /*1504*/ 	.word	0x00000001


	//----- nvinfo : EIATTR_CRS_STACK_SIZE
	.align		4
.L_322:
        /*1508*/ 	.byte	0x04, 0x1e
        /*150a*/ 	.short	(.L_324 - .L_323)
.L_323:
        /*150c*/ 	.word	0x00000000


	//----- nvinfo : EIATTR_CBANK_PARAM_SIZE
	.align		4
.L_324:
        /*1510*/ 	.byte	0x03, 0x19
        /*1512*/ 	.short	0x0af0


	//----- nvinfo : EIATTR_PARAM_CBANK
	.align		4
        /*1514*/ 	.byte	0x04, 0x0a
        /*1516*/ 	.short	(.L_326 - .L_325)
	.align		4
.L_325:
        /*1518*/ 	.word	index@(.nv.constant0._ZN7cutlass13device_kernelIN5flash11enable_sm90INS1_16FlashAttnFwdSm90INS1_25CollectiveMainloopFwdSm90ILi2EN4cute5tupleIJNS5_1CILi1EEES8_S8_EEENS6_IJNS7_ILi128EEESA_SA_EEELi128ENS_10bfloat16_tEfNS_4arch4Sm90ELb1ELb0ELb1ELb1ELb1ELb1ELb0ELb1ELb1ELb1ELb1ELb0EEENS1_21CollectiveEpilogueFwdISB_S9_SC_SE_Li256ELb1ELb1ELb1ELb0EEENS1_36VarlenDynamicPersistentTileSchedulerILi128ELi128ELi256ELi128ELb1ELb1ELb1ELb1ELb1ELb1EEEEEEEEEvNT_6ParamsE)
        /*151c*/ 	.short	0x0210
        /*151e*/ 	.short	0x0af0


	//----- nvinfo : EIATTR_SW_WAR
	.align		4
.L_326:
        /*1520*/ 	.byte	0x04, 0x36
        /*1522*/ 	.short	(.L_328 - .L_327)
.L_327:
        /*1524*/ 	.word	0x00000008
.L_328:


//--------------------- .nv.callgraph             --------------------------
	.section	.nv.callgraph,"",@"SHT_CUDA_CALLGRAPH"
	.align	4
	.sectionentsize	8
	.align		4
        /*0000*/ 	.word	0x00000000
	.align		4
        /*0004*/ 	.word	0xffffffff
	.align		4
        /*0008*/ 	.word	index@(_ZN7cutlass13device_kernelIN5flash11enable_sm90INS1_16FlashAttnFwdSm90INS1_25CollectiveMainloopFwdSm90ILi2EN4cute5tupleIJNS5_1CILi1EEES8_S8_EEENS6_IJNS7_ILi128EEESA_SA_EEELi128ENS_10bfloat16_tEfNS_4arch4Sm90ELb0ELb0ELb1ELb0ELb1ELb0ELb0ELb1ELb1ELb1ELb1ELb0EEENS1_21CollectiveEpilogueFwdISB_S9_SC_SE_Li256ELb0ELb1ELb1ELb0EEENS1_19SingleTileSchedulerILb0ELb1ELb1ELi128EEEEEEEEEvNT_6ParamsE)
	.align		4
        /*000c*/ 	.word	index@(__assertfail)
	.align		4
        /*0010*/ 	.word	index@(_ZN7cutlass13device_kernelIN5flash11enable_sm90INS1_16FlashAttnFwdSm90INS1_25CollectiveMainloopFwdSm90ILi2EN4cute5tupleIJNS5_1CILi1EEES8_S8_EEENS6_IJNS7_ILi128EEESA_SA_EEELi128ENS_10bfloat16_tEfNS_4arch4Sm90ELb0ELb0ELb1ELb1ELb1ELb0ELb0ELb1ELb1ELb1ELb1ELb0EEENS1_21CollectiveEpilogueFwdISB_S9_SC_SE_Li256ELb1ELb1ELb1ELb0EEENS1_36VarlenDynamicPersistentTileSchedulerILi128ELi128ELi256ELi128ELb1ELb1ELb1ELb0ELb1ELb1EEEEEEEEEvNT_6ParamsE)
	.align		4
        /*0014*/ 	.word	index@(__assertfail)
	.align		4
        /*0018*/ 	.word	index@(_ZN7cutlass13device_kernelIN5flash11enable_sm90INS1_16FlashAttnFwdSm90INS1_25CollectiveMainloopFwdSm90ILi2EN4cute5tupleIJNS5_1CILi1EEES8_S8_EEENS6_IJNS7_ILi128EEESA_SA_EEELi128ENS_10bfloat16_tEfNS_4arch4Sm90ELb0ELb0ELb1ELb1ELb1ELb1ELb0ELb1ELb1ELb1ELb1ELb0EEENS1_21CollectiveEpilogueFwdISB_S9_SC_SE_Li256ELb1ELb1ELb1ELb0EEENS1_36VarlenDynamicPersistentTileSchedulerILi128ELi128ELi256ELi128ELb1ELb1ELb1ELb0ELb1ELb1EEEEEEEEEvNT_6ParamsE)
	.align		4
        /*001c*/ 	.word	index@(__assertfail)
	.align		4
        /*0020*/ 	.word	index@(_ZN7cutlass13device_kernelIN5flash11enable_sm90INS1_16FlashAttnFwdSm90INS1_25CollectiveMainloopFwdSm90ILi2EN4cute5tupleIJNS5_1CILi1EEES8_S8_EEENS6_IJNS7_ILi128EEESA_SA_EEELi128ENS_10bfloat16_tEfNS_4arch4Sm90ELb0ELb1ELb1ELb0ELb1ELb0ELb0ELb1ELb1ELb1ELb1ELb0EEENS1_21CollectiveEpilogueFwdISB_S9_SC_SE_Li256ELb0ELb1ELb1ELb0EEENS1_19SingleTileSchedulerILb0ELb1ELb1ELi128EEEEEEEEEvNT_6ParamsE)
	.align		4
        /*0024*/ 	.word	index@(__assertfail)
	.align		4
        /*0028*/ 	.word	index@(_ZN7cutlass13device_kernelIN5flash11enable_sm90INS1_16FlashAttnFwdSm90INS1_25CollectiveMainloopFwdSm90ILi2EN4cute5tupleIJNS5_1CILi1EEES8_S8_EEENS6_IJNS7_ILi128EEESA_SA_EEELi128ENS_10bfloat16_tEfNS_4arch4Sm90ELb0ELb1ELb1ELb1ELb1ELb0ELb0ELb1ELb1ELb1ELb1ELb0EEENS1_21CollectiveEpilogueFwdISB_S9_SC_SE_Li256ELb1ELb1ELb1ELb0EEENS1_36VarlenDynamicPersistentTileSchedulerILi128ELi128ELi256ELi128ELb1ELb1ELb1ELb1ELb0ELb1EEEEEEEEEvNT_6ParamsE)
	.align		4
        /*002c*/ 	.word	index@(__assertfail)
	.align		4
        /*0030*/ 	.word	index@(_ZN7cutlass13device_kernelIN5flash11enable_sm90INS1_16FlashAttnFwdSm90INS1_25CollectiveMainloopFwdSm90ILi2EN4cute5tupleIJNS5_1CILi1EEES8_S8_EEENS6_IJNS7_ILi128EEESA_SA_EEELi128ENS_10bfloat16_tEfNS_4arch4Sm90ELb0ELb1ELb1ELb1ELb1ELb1ELb0ELb1ELb1ELb1ELb1ELb0EEENS1_21CollectiveEpilogueFwdISB_S9_SC_SE_Li256ELb1ELb1ELb1ELb0EEENS1_36VarlenDynamicPersistentTileSchedulerILi128ELi128ELi256ELi128ELb1ELb1ELb1ELb1ELb0ELb1EEEEEEEEEvNT_6ParamsE)
	.align		4
        /*0034*/ 	.word	index@(__assertfail)
	.align		4
        /*0038*/ 	.word	index@(_ZN7cutlass13device_kernelIN5flash11enable_sm90INS1_16FlashAttnFwdSm90INS1_25CollectiveMainloopFwdSm90ILi2EN4cute5tupleIJNS5_1CILi1EEES8_S8_EEENS6_IJNS7_ILi128EEESA_SA_EEELi128ENS_10bfloat16_tEfNS_4arch4Sm90ELb1ELb0ELb1ELb0ELb1ELb0ELb0ELb1ELb1ELb1ELb1ELb0EEENS1_21CollectiveEpilogueFwdISB_S9_SC_SE_Li256ELb0ELb1ELb1ELb0EEENS1_19SingleTileSchedulerILb0ELb1ELb1ELi128EEEEEEEEEvNT_6ParamsE)
	.align		4
        /*003c*/ 	.word	index@(__assertfail)
	.align		4
        /*0040*/ 	.word	index@(_ZN7cutlass13device_kernelIN5flash11enable_sm90INS1_16FlashAttnFwdSm90INS1_25CollectiveMainloopFwdSm90ILi2EN4cute5tupleIJNS5_1CILi1EEES8_S8_EEENS6_IJNS7_ILi128EEESA_SA_EEELi128ENS_10bfloat16_tEfNS_4arch4Sm90ELb1ELb0ELb1ELb1ELb1ELb0ELb0ELb1ELb1ELb1ELb1ELb0EEENS1_21CollectiveEpilogueFwdISB_S9_SC_SE_Li256ELb1ELb1ELb1ELb0EEENS1_36VarlenDynamicPersistentTileSchedulerILi128ELi128ELi256ELi128ELb1ELb1ELb1ELb1ELb1ELb1EEEEEEEEEvNT_6ParamsE)
	.align		4
        /*0044*/ 	.word	index@(__assertfail)
	.align		4
        /*0048*/ 	.word	index@(_ZN7cutlass13device_kernelIN5flash11enable_sm90INS1_16FlashAttnFwdSm90INS1_25CollectiveMainloopFwdSm90ILi2EN4cute5tupleIJNS5_1CILi1EEES8_S8_EEENS6_IJNS7_ILi128EEESA_SA_EEELi128ENS_10bfloat16_tEfNS_4arch4Sm90ELb1ELb0ELb1ELb1ELb1ELb1ELb0ELb1ELb1ELb1ELb1ELb0EEENS1_21CollectiveEpilogueFwdISB_S9_SC_SE_Li256ELb1ELb1ELb1ELb0EEENS1_36VarlenDynamicPersistentTileSchedulerILi128ELi128ELi256ELi128ELb1ELb1ELb1ELb1ELb1ELb1EEEEEEEEEvNT_6ParamsE)
	.align		4
        /*004c*/ 	.word	index@(__assertfail)
	.align		4
        /*0050*/ 	.word	0x00000000
	.align		4
        /*0054*/ 	.word	0xfffffffe
	.align		4
        /*0058*/ 	.word	0x00000000
	.align		4
        /*005c*/ 	.word	0xfffffffd
	.align		4
        /*0060*/ 	.word	0x00000000
	.align		4
        /*0064*/ 	.word	0xfffffffc


//--------------------- .nv.constant4             --------------------------
	.section	.nv.constant4,"a",@progbits
	.align	8
	.align		8
.nv.constant4:
        /*0000*/ 	.dword	__assertfail
	.align		8
        /*0008*/ 	.dword	__unnamed_1
	.align		8
        /*0010*/ 	.dword	__unnamed_2
	.align		8
        /*0018*/ 	.dword	__unnamed_3
	.align		8
        /*0020*/ 	.dword	__unnamed_4
	.align		8
        /*0028*/ 	.dword	_ZN86_INTERNAL_50bebadd_50_flash_fwd_hdim128_bf16_paged_split_softcap_sm90_cu_526fb41a_29434cuda3std3__45__cpo5beginE
	.align		8
        /*0030*/ 	.dword	_ZN86_INTERNAL_50bebadd_50_flash_fwd_hdim128_bf16_paged_split_softcap_sm90_cu_526fb41a_29434cuda3std3__45__cpo3endE
	.align		8
        /*0038*/ 	.dword	_ZN86_INTERNAL_50bebadd_50_flash_fwd_hdim128_bf16_paged_split_softcap_sm90_cu_526fb41a_29434cuda3std3__45__cpo6cbeginE
	.align		8
        /*0040*/ 	.dword	_ZN86_INTERNAL_50bebadd_50_flash_fwd_hdim128_bf16_paged_split_softcap_sm90_cu_526fb41a_29434cuda3std3__45__cpo4cendE
	.align		8
        /*0048*/ 	.dword	_ZN86_INTERNAL_50bebadd_50_flash_fwd_hdim128_bf16_paged_split_softcap_sm90_cu_526fb41a_29434cuda3std3__488_GLOBAL__N__50bebadd_50_flash_fwd_hdim128_bf16_paged_split_softcap_sm90_cu_526fb41a_29436ignoreE
	.align		8
        /*0050*/ 	.dword	_ZN86_INTERNAL_50bebadd_50_flash_fwd_hdim128_bf16_paged_split_softcap_sm90_cu_526fb41a_29434cuda3std3__419piecewise_constructE
	.align		8
        /*0058*/ 	.dword	_ZN86_INTERNAL_50bebadd_50_flash_fwd_hdim128_bf16_paged_split_softcap_sm90_cu_526fb41a_29434cuda3std3__48in_placeE
	.align		8
        /*0060*/ 	.dword	_ZN86_INTERNAL_50bebadd_50_flash_fwd_hdim128_bf16_paged_split_softcap_sm90_cu_526fb41a_29434cuda3std6ranges3__45__cpo4swapE
	.align		8
        /*0068*/ 	.dword	_ZN86_INTERNAL_50bebadd_50_flash_fwd_hdim128_bf16_paged_split_softcap_sm90_cu_526fb41a_29434cuda3std6ranges3__45__cpo9iter_moveE
	.align		8
        /*0070*/ 	.dword	_ZN86_INTERNAL_50bebadd_50_flash_fwd_hdim128_bf16_paged_split_softcap_sm90_cu_526fb41a_29434cute7productE
	.align		8
        /*0078*/ 	.dword	_ZN86_INTERNAL_50bebadd_50_flash_fwd_hdim128_bf16_paged_split_softcap_sm90_cu_526fb41a_29434cute1_E
	.align		8
        /*0080*/ 	.dword	$str$23
	.align		8
        /*0088*/ 	.dword	$str$24


//--------------------- .text._ZN7cutlass13device_kernelIN5flash11enable_sm90INS1_16FlashAttnFwdSm90INS1_25CollectiveMainloopFwdSm90ILi2EN4cute5tupleIJNS5_1CILi1EEES8_S8_EEENS6_IJNS7_ILi128EEESA_SA_EEELi128ENS_10bfloat16_tEfNS_4arch4Sm90ELb0ELb0ELb1ELb0ELb1ELb0ELb0ELb1ELb1ELb1ELb1ELb0EEENS1_21CollectiveEpilogueFwdISB_S9_SC_SE_Li256ELb0ELb1ELb1ELb0EEENS1_19SingleTileSchedulerILb0ELb1ELb1ELi128EEEEEEEEEvNT_6ParamsE --------------------------
	.section	.text._ZN7cutlass13device_kernelIN5flash11enable_sm90INS1_16FlashAttnFwdSm90INS1_25CollectiveMainloopFwdSm90ILi2EN4cute5tupleIJNS5_1CILi1EEES8_S8_EEENS6_IJNS7_ILi128EEESA_SA_EEELi128ENS_10bfloat16_tEfNS_4arch4Sm90ELb0ELb0ELb1ELb0ELb1ELb0ELb0ELb1ELb1ELb1ELb1ELb0EEENS1_21CollectiveEpilogueFwdISB_S9_SC_SE_Li256ELb0ELb1ELb1ELb0EEENS1_19SingleTileSchedulerILb0ELb1ELb1ELi128EEEEEEEEEvNT_6ParamsE,"ax",@progbits
	.align	128
.text._ZN7cutlass13device_kernelIN5flash11enable_sm90INS1_16FlashAttnFwdSm90INS1_25CollectiveMainloopFwdSm90ILi2EN4cute5tupleIJNS5_1CILi1EEES8_S8_EEENS6_IJNS7_ILi128EEESA_SA_EEELi128ENS_10bfloat16_tEfNS_4arch4Sm90ELb0ELb0ELb1ELb0ELb1ELb0ELb0ELb1ELb1ELb1ELb1ELb0EEENS1_21CollectiveEpilogueFwdISB_S9_SC_SE_Li256ELb0ELb1ELb1ELb0EEENS1_19SingleTileSchedulerILb0ELb1ELb1ELi128EEEEEEEEEvNT_6ParamsE:
        .type           _ZN7cutlass13device_kernelIN5flash11enable_sm90INS1_16FlashAttnFwdSm90INS1_25CollectiveMainloopFwdSm90ILi2EN4cute5tupleIJNS5_1CILi1EEES8_S8_EEENS6_IJNS7_ILi128EEESA_SA_EEELi128ENS_10bfloat16_tEfNS_4arch4Sm90ELb0ELb0ELb1ELb0ELb1ELb0ELb0ELb1ELb1ELb1ELb1ELb0EEENS1_21CollectiveEpilogueFwdISB_S9_SC_SE_Li256ELb0ELb1ELb1ELb0EEENS1_19SingleTileSchedulerILb0ELb1ELb1ELi128EEEEEEEEEvNT_6ParamsE,@function
        .size           _ZN7cutlass13device_kernelIN5flash11enable_sm90INS1_16FlashAttnFwdSm90INS1_25CollectiveMainloopFwdSm90ILi2EN4cute5tupleIJNS5_1CILi1EEES8_S8_EEENS6_IJNS7_ILi128EEESA_SA_EEELi128ENS_10bfloat16_tEfNS_4arch4Sm90ELb0ELb0ELb1ELb0ELb1ELb0ELb0ELb1ELb1ELb1ELb1ELb0EEENS1_21CollectiveEpilogueFwdISB_S9_SC_SE_Li256ELb0ELb1ELb1ELb0EEENS1_19SingleTileSchedulerILb0ELb1ELb1ELi128EEEEEEEEEvNT_6ParamsE,(.L_x_3542 - _ZN7cutlass13device_kernelIN5flash11enable_sm90INS1_16FlashAttnFwdSm90INS1_25CollectiveMainloopFwdSm90ILi2EN4cute5tupleIJNS5_1CILi1EEES8_S8_EEENS6_IJNS7_ILi128EEESA_SA_EEELi128ENS_10bfloat16_tEfNS_4arch4Sm90ELb0ELb0ELb1ELb0ELb1ELb0ELb0ELb1ELb1ELb1ELb1ELb0EEENS1_21CollectiveEpilogueFwdISB_S9_SC_SE_Li256ELb0ELb1ELb1ELb0EEENS1_19SingleTileSchedulerILb0ELb1ELb1ELi128EEEEEEEEEvNT_6ParamsE)
        .other          _ZN7cutlass13device_kernelIN5flash11enable_sm90INS1_16FlashAttnFwdSm90INS1_25CollectiveMainloopFwdSm90ILi2EN4cute5tupleIJNS5_1CILi1EEES8_S8_EEENS6_IJNS7_ILi128EEESA_SA_EEELi128ENS_10bfloat16_tEfNS_4arch4Sm90ELb0ELb0ELb1ELb0ELb1ELb0ELb0ELb1ELb1ELb1ELb1ELb0EEENS1_21CollectiveEpilogueFwdISB_S9_SC_SE_Li256ELb0ELb1ELb1ELb0EEENS1_19SingleTileSchedulerILb0ELb1ELb1ELi128EEEEEEEEEvNT_6ParamsE,@"STO_CUDA_ENTRY STV_DEFAULT"
_ZN7cutlass13device_kernelIN5flash11enable_sm90INS1_16FlashAttnFwdSm90INS1_25CollectiveMainloopFwdSm90ILi2EN4cute5tupleIJNS5_1CILi1EEES8_S8_EEENS6_IJNS7_ILi128EEESA_SA_EEELi128ENS_10bfloat16_tEfNS_4arch4Sm90ELb0ELb0ELb1ELb0ELb1ELb0ELb0ELb1ELb1ELb1ELb1ELb0EEENS1_21CollectiveEpilogueFwdISB_S9_SC_SE_Li256ELb0ELb1ELb1ELb0EEENS1_19SingleTileSchedulerILb0ELb1ELb1ELi128EEEEEEEEEvNT_6ParamsE:
[----:B------:R-:W0:Y:S01]  /*0000*/  LDC R1, c[0x0][0x28] ;  /* 0x00000a00ff017b82 */ /* 0x000e220000000800 */
[----:B------:R-:W1:Y:S01]  /*0010*/  S2R R18, SR_TID.X ;  /* 0x0000000000127919 */ /* 0x000e620000002100 */
[----:B------:R-:W-:Y:S01]  /*0020*/  ELECT P0, URZ, PT ;  /* 0x00000000003f782f */ /* 0x000fe20003800000 */
[----:B------:R-:W-:Y:S01]  /*0030*/  UMOV UR4, 0x80 ;  /* 0x0000008000047882 */ /* 0x000fe20000000000 */
[----:B------:R-:W-:Y:S01]  /*0040*/  UMOV UR7, 0x100 ;  /* 0x0000010000077882 */ /* 0x000fe20000000000 */
[--C-:B-1----:R-:W-:Y:S02]  /*0050*/  SHF.R.U32.HI R17, RZ, 0x5, R18.reuse ;  /* 0x00000005ff117819 */ /* 0x102fe40000011612 */
[----:B------:R-:W-:-:S03]  /*0060*/  SHF.R.U32.HI R2, RZ, 0x7, R18 ;  /* 0x00000007ff027819 */ /* 0x000fc60000011612 */
[----:B------:R-:W1:Y:S04]  /*0070*/  SHFL.IDX PT, R0, R17, RZ, 0x1f ;  /* 0x00001fff11007589 */ /* 0x000e6800000e0000 */
[----:B------:R2:W3:Y:S01]  /*0080*/  SHFL.IDX PT, R3, R2, RZ, 0x1f ;  /* 0x00001fff02037589 */ /* 0x0004e200000e0000 */
[C---:B-1----:R-:W-:Y:S02]  /*0090*/  ISETP.NE.OR P0, PT, R0.reuse, RZ, !P0 ;  /* 0x000000ff0000720c */ /* 0x042fe40004705670 */
[----:B------:R-:W-:-:S11]  /*00a0*/  ISETP.NE.AND P1, PT, R0, RZ, PT ;  /* 0x000000ff0000720c */ /* 0x000fd60003f25270 */
[----:B------:R-:W-:Y:S01]  /*00b0*/  VOTEU.ALL UP0, P0 ;  /* 0x00000000003f7886 */ /* 0x000fe20000000000 */
[----:B------:R-:W-:-:S04]  /*00c0*/  VOTEU.ALL UP1, P0 ;  /* 0x00000000003f7886 */ /* 0x000fc80000020000 */
[----:B------:R-:W1:Y:S01]  /*00d0*/  @!UP0 S2UR UR8, SR_CgaCtaId ;  /* 0x00000000000889c3 */ /* 0x000e620000008800 */
[----:B------:R-:W-:Y:S01]  /*00e0*/  @!UP0 UMOV UR6, 0x400 ;  /* 0x0000040000068882 */ /* 0x000fe20000000000 */
[----:B------:R-:W-:-:S04]  /*00f0*/  @!UP0 UIADD3 UR4, -UR4, 0x100000, URZ ;  /* 0x0010000004048890 */ /* 0x000fc8000fffe13f */
[----:B------:R-:W-:Y:S02]  /*0100*/  @!UP0 USHF.L.U32 UR5, UR4, 0xb, URZ ;  /* 0x0000000b04058899 */ /* 0x000fe4000800063f */
[----:B------:R-:W-:Y:S02]  /*0110*/  @!UP0 USHF.L.U32 UR4, UR4, 0x1, URZ ;  /* 0x0000000104048899 */ /* 0x000fe4000800063f */
[----:B-1----:R-:W-:Y:S02]  /*0120*/  @!UP0 ULEA UR8, UR8, UR6, 0x18 ;  /* 0x0000000608088291 */ /* 0x002fe4000f8ec03f */
[----:B------:R-:W-:-:S04]  /*0130*/  @!UP0 UIADD3 UR6, -UR7, 0x100000, URZ ;  /* 0x0010000007068890 */ /* 0x000fc8000fffe13f */
[----:B------:R-:W-:Y:S02]  /*0140*/  @!UP0 USHF.L.U32 UR7, UR6, 0xb, URZ ;  /* 0x0000000b06078899 */ /* 0x000fe4000800063f */
[----:B------:R-:W-:Y:S01]  /*0150*/  @!UP0 USHF.L.U32 UR6, UR6, 0x1, URZ ;  /* 0x0000000106068899 */ /* 0x000fe2000800063f */
[----:B------:R-:W-:-:S05]  /*0160*/  VOTEU.ALL UP0, P0 ;  /* 0x00000000003f7886 */ /* 0x000fca0000000000 */
[----:B------:R2:W1:Y:S06]  /*0170*/  @!UP0 SYNCS.EXCH.64 URZ, [UR8+0x28800], UR4 ;  /* 0x02880004083f85b2 */ /* 0x00046c0008000100 */
[----:B------:R2:W4:Y:S02]  /*0180*/  @!UP1 SYNCS.EXCH.64 URZ, [UR8+0x28820], UR6 ;  /* 0x02882006083f95b2 */ /* 0x0005240008000100 */
[----:B0-23--:R-:W-:Y:S05]  /*0190*/  @P1 BRA `(.L_x_0) ;  /* 0x0000000000481947 */ /* 0x00dfea0003800000 */
[----:B------:R-:W0:Y:S01]  /*01a0*/  S2UR UR5, SR_CgaCtaId ;  /* 0x00000000000579c3 */ /* 0x000e220000008800 */
[----:B------:R-:W-:Y:S01]  /*01b0*/  UMOV UR4, 0x400 ;  /* 0x0000040000047882 */ /* 0x000fe20000000000 */
[----:B------:R-:W-:Y:S01]  /*01c0*/  UMOV UR6, 0x80 ;  /* 0x0000008000067882 */ /* 0x000fe20000000000 */
[----:B------:R-:W-:Y:S01]  /*01d0*/  UMOV UR7, 0x100 ;  /* 0x0000010000077882 */ /* 0x000fe20000000000 */
[----:B------:R-:W-:Y:S01]  /*01e0*/  ELECT P0, URZ, PT ;  /* 0x00000000003f782f */ /* 0x000fe20003800000 */
[----:B0-----:R-:W-:Y:S02]  /*01f0*/  ULEA UR8, UR5, UR4, 0x18 ;  /* 0x0000000405087291 */ /* 0x001fe4000f8ec03f */
[----:B------:R-:W-:-:S04]  /*0200*/  UIADD3 UR4, -UR6, 0x100000, URZ ;  /* 0x0010000006047890 */ /* 0x000fc8000fffe13f */
[----:B------:R-:W-:Y:S02]  /*0210*/  USHF.L.U32 UR5, UR4, 0xb, URZ ;  /* 0x0000000b04057899 */ /* 0x000fe4000800063f */
[----:B------:R-:W-:Y:S02]  /*0220*/  USHF.L.U32 UR4, UR4, 0x1, URZ ;  /* 0x0000000104047899 */ /* 0x000fe4000800063f */
[----:B------:R-:W-:-:S04]  /*0230*/  UIADD3 UR6, -UR7, 0x100000, URZ ;  /* 0x0010000007067890 */ /* 0x000fc8000fffe13f */
[----:B------:R-:W-:Y:S02]  /*0240*/  USHF.L.U32 UR7, UR6, 0xb, URZ ;  /* 0x0000000b06077899 */ /* 0x000fe4000800063f */
[----:B------:R-:W-:Y:S01]  /*0250*/  USHF.L.U32 UR6, UR6, 0x1, URZ ;  /* 0x0000000106067899 */ /* 0x000fe2000800063f */
[----:B------:R-:W0:Y:S03]  /*0260*/  FENCE.VIEW.ASYNC.S ;  /* 0x00000000000073c6 */ /* 0x000e260000000000 */
[----:B0-----:R0:W2:Y:S08]  /*0270*/  SYNCS.EXCH.64 URZ, [UR8+0x28830], UR4 ;  /* 0x02883004083f75b2 */ /* 0x0010b00008000100 */
[----:B------:R0:W3:Y:S01]  /*0280*/  SYNCS.EXCH.64 URZ, [UR8+0x28840], UR6 ;  /* 0x02884006083f75b2 */ /* 0x0000e20008000100 */
[----:B------:R0:W0:Y:S01]  /*0290*/  SYNCS.EXCH.64 URZ, [UR8+0x28838], UR4 ;  /* 0x02883804083f75b2 */ /* 0x0000220008000100 */
[----:B------:R0:W0:Y:S01]  /*02a0*/  SYNCS.EXCH.64 URZ, [UR8+0x28848], UR6 ;  /* 0x02884806083f75b2 */ /* 0x0000220008000100 */
[----:B------:R-:W-:Y:S01]  /*02b0*/  NOP ;  /* 0x0000000000007918 */ /* 0x000fe20000000000 */
.L_x_0:
[----:B------:R-:W5:Y:S01]  /*02c0*/  SHFL.IDX PT, R0, R17, RZ, 0x1f ;  /* 0x00001fff11007589 */ /* 0x000f6200000e0000 */
[----:B------:R-:W-:Y:S01]  /*02d0*/  NOP ;  /* 0x0000000000007918 */ /* 0x000fe20000000000 */
[----:B-----5:R-:W-:-:S13]  /*02e0*/  ISETP.NE.AND P0, PT, R0, RZ, PT ;  /* 0x000000ff0000720c */ /* 0x020fda0003f05270 */
[----:B------:R-:W-:Y:S05]  /*02f0*/  @P0 BRA `(.L_x_1) ;  /* 0x0000000000480947 */ /* 0x000fea0003800000 */
[----:B0-----:R-:W0:Y:S01]  /*0300*/  S2UR UR5, SR_CgaCtaId ;  /* 0x00000000000579c3 */ /* 0x001e220000008800 */
        /* <DEDUP_REMOVED lines=12> */
[----:B0-----:R0:W0:Y:S08]  /*03d0*/  SYNCS.EXCH.64 URZ, [UR8+0x28850], UR4 ;  /* 0x02885004083f75b2 */ /* 0x0010300008000100 */
[----:B------:R0:W0:Y:S01]  /*03e0*/  SYNCS.EXCH.64 URZ, [UR8+0x28860], UR6 ;  /* 0x02886006083f75b2 */ /* 0x0000220008000100 */
[----:B------:R0:W0:Y:S01]  /*03f0*/  SYNCS.EXCH.64 URZ, [UR8+0x28858], UR4 ;  /* 0x02885804083f75b2 */ /* 0x0000220008000100 */
[----:B------:R0:W0:Y:S01]  /*0400*/  SYNCS.EXCH.64 URZ, [UR8+0x28868], UR6 ;  /* 0x02886806083f75b2 */ /* 0x0000220008000100 */
[----:B------:R-:W-:Y:S01]  /*0410*/  NOP ;  /* 0x0000000000007918 */ /* 0x000fe20000000000 */
.L_x_1:
[----:B------:R-:W5:Y:S01]  /*0420*/  SHFL.IDX PT, R0, R17, RZ, 0x1f ;  /* 0x00001fff11007589 */ /* 0x000f6200000e0000 */
[----:B------:R-:W-:Y:S01]  /*0430*/  NOP ;  /* 0x0000000000007918 */ /* 0x000fe20000000000 */
[----:B-----5:R-:W-:-:S13]  /*0440*/  ISETP.NE.AND P0, PT, R0, RZ, PT ;  /* 0x000000ff0000720c */ /* 0x020fda0003f05270 */
[----:B------:R-:W-:Y:S05]  /*0450*/  @P0 BRA `(.L_x_2) ;  /* 0x0000000000380947 */ /* 0x000fea0003800000 */
[----:B0-----:R-:W0:Y:S01]  /*0460*/  S2UR UR5, SR_CgaCtaId ;  /* 0x00000000000579c3 */ /* 0x001e220000008800 */
[----:B------:R-:W-:Y:S01]  /*0470*/  UMOV UR4, 0x400 ;  /* 0x0000040000047882 */ /* 0x000fe20000000000 */
[----:B------:R-:W-:Y:S01]  /*0480*/  UMOV UR7, 0x80 ;  /* 0x0000008000077882 */ /* 0x000fe20000000000 */
[----:B------:R-:W-:Y:S01]  /*0490*/  ELECT P0, URZ, PT ;  /* 0x00000000003f782f */ /* 0x000fe20003800000 */
[----:B0-----:R-:W-:Y:S02]  /*04a0*/  ULEA UR6, UR5, UR4, 0x18 ;  /* 0x0000000405067291 */ /* 0x001fe4000f8ec03f */
[----:B------:R-:W-:-:S04]  /*04b0*/  UIADD3 UR4, -UR7, 0x100000, URZ ;  /* 0x0010000007047890 */ /* 0x000fc8000fffe13f */
[----:B------:R-:W-:Y:S02]  /*04c0*/  USHF.L.U32 UR5, UR4, 0xb, URZ ;  /* 0x0000000b04057899 */ /* 0x000fe4000800063f */
[----:B------:R-:W-:Y:S01]  /*04d0*/  USHF.L.U32 UR4, UR4, 0x1, URZ ;  /* 0x0000000104047899 */ /* 0x000fe2000800063f */
[----:B------:R-:W0:Y:S11]  /*04e0*/  FENCE.VIEW.ASYNC.S ;  /* 0x00000000000073c6 */ /* 0x000e360000000000 */
[----:B0-----:R0:W0:Y:S01]  /*04f0*/  SYNCS.EXCH.64 URZ, [UR6+0x28870], UR4 ;  /* 0x02887004063f75b2 */ /* 0x0010220008000100 */
[----:B------:R0:W0:Y:S01]  /*0500*/  SYNCS.EXCH.64 URZ, [UR6+0x28880], UR4 ;  /* 0x02888004063f75b2 */ /* 0x0000220008000100 */
[----:B------:R0:W0:Y:S01]  /*0510*/  SYNCS.EXCH.64 URZ, [UR6+0x28878], UR4 ;  /* 0x02887804063f75b2 */ /* 0x0000220008000100 */
[----:B------:R0:W0:Y:S01]  /*0520*/  SYNCS.EXCH.64 URZ, [UR6+0x28888], UR4 ;  /* 0x02888804063f75b2 */ /* 0x0000220008000100 */
[----:B------:R-:W-:Y:S01]  /*0530*/  NOP ;  /* 0x0000000000007918 */ /* 0x000fe20000000000 */
.L_x_2:
        /* <DEDUP_REMOVED lines=22> */
.L_x_3:
[----:B------:R-:W5:Y:S01]  /*06a0*/  SHFL.IDX PT, R0, R17, RZ, 0x1f ;  /* 0x00001fff11007589 */ /* 0x000f6200000e0000 */
[----:B------:R-:W-:Y:S01]  /*06b0*/  R2UR UR9, R3 ;  /* 0x00000000030972ca */ /* 0x000fe200000e0000 */
        /* <DEDUP_REMOVED lines=21> */
.L_x_4:
[----:B------:R-:W-:Y:S01]  /*0810*/  UISETP.NE.AND UP0, UPT, UR9, URZ, UPT ;  /* 0x0000003f0900728c */ /* 0x000fe2000bf05270 */
[----:B------:R-:W-:Y:S01]  /*0820*/  NOP ;  /* 0x0000000000007918 */ /* 0x000fe20000000000 */
[----:B------:R-:W-:Y:S01]  /*0830*/  UMOV UR40, 0x1 ;  /* 0x0000000100287882 */ /* 0x000fe20000000000 */
[----:B------:R-:W-:Y:S01]  /*0840*/  ULDC.64 UR38, c[0x0][0x208] ;  /* 0x0000820000267ab9 */ /* 0x000fe20000000a00 */
[----:B------:R-:W-:Y:S01]  /*0850*/  USEL UR40, UR40, 0x2, !UP0 ;  /* 0x0000000228287887 */ /* 0x000fe2000c000000 */
[----:B------:R-:W-:Y:S01]  /*0860*/  BSSY B6, `(.L_x_5) ;  /* 0x0000bcf000067945 */ /* 0x000fe20003800000 */
[----:B01234-:R-:W-:Y:S01]  /*0870*/  BAR.SYNC.DEFER_BLOCKING 0x0 ;  /* 0x0000000000007b1d */ /* 0x01ffe20000010000 */
[----:B------:R-:W-:-:S13]  /*0880*/  PLOP3.LUT P0, PT, PT, PT, UP0, 0x80, 0x0 ;  /* 0x000000000000781c */ /* 0x000fda0003f0f008 */
[----:B------:R-:W-:Y:S05]  /*0890*/  @!P0 BRA `(.L_x_6) ;  /* 0x0000008000788947 */ /* 0x000fea0003800000 */
.L_x_7:
[----:B------:R-:W-:-:S08]  /*08a0*/  NOP ;  /* 0x0000000000007918 */ /* 0x000fd00000000000 */
[----:B------:R-:W0:Y:S02]  /*08b0*/  USETMAXREG.TRY_ALLOC.CTAPOOL UP0, 0xe8 ;  /* 0x000000e8000079c8 */ /* 0x000e240008000600 */
[----:B0-----:R-:W-:-:S13]  /*08c0*/  PLOP3.LUT P0, PT, PT, PT, UP0, 0x80, 0x0 ;  /* 0x000000000000781c */ /* 0x001fda0003f0f008 */
[----:B------:R-:W-:Y:S05]  /*08d0*/  @!P0 BRA `(.L_x_7) ;  /* 0xfffffffc00f08947 */ /* 0x000fea000383ffff */
[----:B------:R-:W0:Y:S01]  /*08e0*/  S2UR UR6, SR_CTAID.Y ;  /* 0x00000000000679c3 */ /* 0x000e220000002600 */
[----:B------:R-:W-:Y:S01]  /*08f0*/  LOP3.LUT R0, R18, 0xffffff80, RZ, 0xc0, !PT ;  /* 0xffffff8012007812 */ /* 0x000fe200078ec0ff */
[----:B------:R-:W-:Y:S02]  /*0900*/  ULDC UR7, c[0x0][0xc50] ;  /* 0x0003140000077ab9 */ /* 0x000fe40000000800 */
[----:B------:R-:W-:-:S04]  /*0910*/  UISETP.NE.AND UP0, UPT, UR7, 0x1, UPT ;  /* 0x000000010700788c */ /* 0x000fc8000bf05270 */
[----:B------:R-:W-:Y:S08]  /*0920*/  BAR.ARV 0x8, 0x180 ;  /* 0x0206000000007b1d */ /* 0x000ff00000002000 */
[----:B------:R-:W1:Y:S01]  /*0930*/  S2UR UR8, SR_CTAID.Z ;  /* 0x00000000000879c3 */ /* 0x000e620000002700 */
[----:B------:R-:W-:Y:S01]  /*0940*/  ISETP.NE.AND P0, PT, R0, 0x80, PT ;  /* 0x000000800000780c */ /* 0x000fe20003f05270 */
[----:B------:R-:W-:Y:S01]  /*0950*/  @UP0 ULDC UR4, c[0x0][0xc54] ;  /* 0x0003150000040ab9 */ /* 0x000fe20000000800 */
[----:B------:R-:W-:Y:S01]  /*0960*/  @UP0 ULDC UR9, c[0x0][0xc58] ;  /* 0x0003160000090ab9 */ /* 0x000fe20000000800 */
[----:B0-----:R-:W-:-:S10]  /*0970*/  UIMAD.WIDE.U32 UR4, UR6, UR4, URZ ;  /* 0x00000004060472a5 */ /* 0x001fd4000f8e003f */
[----:B------:R-:W-:Y:S06]  /*0980*/  @!P0 BAR.ARV 0x9, 0x100 ;  /* 0x0244000000008b1d */ /* 0x000fec0000002000 */
[----:B------:R-:W-:Y:S01]  /*0990*/  UMOV UR37, UR6 ;  /* 0x0000000600257c82 */ /* 0x000fe20008000000 */
[----:B------:R-:W-:Y:S01]  /*09a0*/  @UP0 USHF.R.U32.HI UR37, URZ, UR9, UR5 ;  /* 0x000000093f250299 */ /* 0x000fe20008011605 */
[----:B-1----:R-:W-:-:S03]  /*09b0*/  ISETP.LE.AND P0, PT, RZ, UR8, PT ;  /* 0x00000008ff007c0c */ /* 0x002fc6000bf03270 */
[----:B------:R-:W-:-:S04]  /*09c0*/  UIADD3 UR4, -UR37, URZ, URZ ;  /* 0x0000003f25047290 */ /* 0x000fc8000fffe13f */
[----:B------:R-:W-:-:S06]  /*09d0*/  UIMAD UR7, UR7, UR4, UR6 ;  /* 0x00000004070772a4 */ /* 0x000fcc000f8e0206 */
[----:B------:R-:W-:Y:S06]  /*09e0*/  @!P0 BRA `(.L_x_8) ;  /* 0x000000b800d88947 */ /* 0x000fec0003800000 */
[----:B------:R-:W-:Y:S01]  /*09f0*/  ULDC.64 UR4, c[0x0][0x418] ;  /* 0x0001060000047ab9 */ /* 0x000fe20000000a00 */
[----:B------:R-:W-:Y:S01]  /*0a00*/  ULDC UR43, c[0x0][0x424] ;  /* 0x00010900002b7ab9 */ /* 0x000fe20000000800 */
[----:B------:R-:W-:Y:S01]  /*0a10*/  UISETP.NE.U32.AND UP0, UPT, UR4, URZ, UPT ;  /* 0x0000003f0400728c */ /* 0x000fe2000bf05070 */
[----:B------:R-:W-:Y:S01]  /*0a20*/  IMAD.MOV.U32 R3, RZ, RZ, RZ ;  /* 0x000000ffff037224 */ /* 0x000fe200078e00ff */
[----:B------:R-:W-:Y:S02]  /*0a30*/  ULOP3.LUT UR8, UR7, 0xffff, URZ, 0xc0, !UPT ;  /* 0x0000ffff07087892 */ /* 0x000fe4000f8ec03f */
[----:B------:R-:W-:Y:S01]  /*0a40*/  UISETP.NE.AND.EX UP0, UPT, UR5, URZ, UPT, UP0 ;  /* 0x0000003f0500728c */ /* 0x000fe2000bf05300 */
[----:B------:R-:W-:-:S03]  /*0a50*/  ULDC UR4, c[0x0][0x2f0] ;  /* 0x0000bc0000047ab9 */ /* 0x000fc60000000800 */
[----:B------:R-:W-:-:S04]  /*0a60*/  USEL UR43, UR43, 0x1, UP0 ;  /* 0x000000012b2b7887 */ /* 0x000fc80008000000 */
[----:B------:R-:W-:-:S04]  /*0a70*/  UIMAD UR43, UR43, UR4, URZ ;  /* 0x000000042b2b72a4 */ /* 0x000fc8000f8e023f */
[----:B------:R-:W-:Y:S02]  /*0a80*/  UISETP.GE.AND UP0, UPT, UR43, 0x1, UPT ;  /* 0x000000012b00788c */ /* 0x000fe4000bf06270 */
[----:B------:R-:W-:-:S04]  /*0a90*/  UIADD3 UR4, UR43, 0x7f, URZ ;  /* 0x0000007f2b047890 */ /* 0x000fc8000fffe03f */
[----:B------:R-:W-:Y:S01]  /*0aa0*/  PLOP3.LUT P0, PT, PT, PT, UP0, 0x80, 0x0 ;  /* 0x000000000000781c */ /* 0x000fe20003f0f008 */
[----:B------:R-:W-:-:S04]  /*0ab0*/  USHF.R.S32.HI UR5, URZ, 0x1f, UR4 ;  /* 0x0000001f3f057899 */ /* 0x000fc80008011404 */
[----:B------:R-:W-:-:S04]  /*0ac0*/  ULEA.HI UR5, UR5, UR4, URZ, 0x7 ;  /* 0x0000000405057291 */ /* 0x000fc8000f8f383f */
[----:B------:R-:W-:-:S04]  /*0ad0*/  USHF.R.S32.HI UR5, URZ, 0x7, UR5 ;  /* 0x000000073f057899 */ /* 0x000fc80008011405 */
[----:B------:R-:W-:Y:S08]  /*0ae0*/  @!P0 BRA `(.L_x_9) ;  /* 0x0000000000808947 */ /* 0x000ff00003800000 */
[----:B------:R-:W-:-:S04]  /*0af0*/  USHF.R.U32.HI UR4, URZ, 0x10, UR7 ;  /* 0x000000103f047899 */ /* 0x000fc80008011607 */
[----:B------:R-:W-:-:S11]  /*0b00*/  UISETP.NE.AND UP0, UPT, UR4, URZ, UPT ;  /* 0x0000003f0400728c */ /* 0x000fd6000bf05270 */
[----:B------:R-:W-:Y:S02]  /*0b10*/  @!UP0 ULDC UR4, c[0x0][0x9f0] ;  /* 0x00027c0000048ab9 */ /* 0x000fe40000000800 */
[----:B------:R-:W-:Y:S01]  /*0b20*/  IMAD.U32 R6, RZ, RZ, UR4 ;  /* 0x00000004ff067e24 */ /* 0x000fe2000f8e00ff */
[----:B------:R-:W-:-:S04]  /*0b30*/  UIADD3 UR6, UR5, -0x1, UR4 ;  /* 0xffffffff05067890 */ /* 0x000fc8000fffe004 */
[-C--:B------:R-:W-:Y:S02]  /*0b40*/  IABS R3, R6.reuse ;  /* 0x0000000600037213 */ /* 0x080fe40000000000 */
[----:B------:R-:W-:Y:S01]  /*0b50*/  IMAD.U32 R8, RZ, RZ, UR6 ;  /* 0x00000006ff087e24 */ /* 0x000fe2000f8e00ff */
[----:B------:R-:W-:Y:S01]  /*0b60*/  IABS R6, R6 ;  /* 0x0000000600067213 */ /* 0x000fe20000000000 */
[----:B------:R-:W0:Y:S01]  /*0b70*/  I2F.RP R0, R3 ;  /* 0x0000000300007306 */ /* 0x000e220000209400 */
[----:B------:R-:W-:Y:S02]  /*0b80*/  ULOP3.LUT UR6, UR6, UR4, URZ, 0x3c, !UPT ;  /* 0x0000000406067292 */ /* 0x000fe4000f8e3c3f */
[----:B------:R-:W-:-:S04]  /*0b90*/  IADD3 R6, RZ, -R6, RZ ;  /* 0x80000006ff067210 */ /* 0x000fc80007ffe0ff */
[----:B------:R-:W-:Y:S01]  /*0ba0*/  ISETP.LE.AND P2, PT, RZ, UR6, PT ;  /* 0x00000006ff007c0c */ /* 0x000fe2000bf43270 */
[----:B0-----:R-:W0:Y:S02]  /*0bb0*/  MUFU.RCP R0, R0 ;  /* 0x0000000000007308 */ /* 0x001e240000001000 */
[----:B0-----:R-:W-:Y:S02]  /*0bc0*/  IADD3 R4, R0, 0xffffffe, RZ ;  /* 0x0ffffffe00047810 */ /* 0x001fe40007ffe0ff */
[----:B------:R-:W-:-:S04]  /*0bd0*/  IABS R0, R8 ;  /* 0x0000000800007213 */ /* 0x000fc80000000000 */
[----:B------:R0:W1:Y:S02]  /*0be0*/  F2I.FTZ.U32.TRUNC.NTZ R5, R4 ;  /* 0x0000000400057305 */ /* 0x000064000021f000 */
[----:B0-----:R-:W-:Y:S02]  /*0bf0*/  IMAD.MOV.U32 R4, RZ, RZ, RZ ;  /* 0x000000ffff047224 */ /* 0x001fe400078e00ff */
[----:B-1----:R-:W-:-:S04]  /*0c00*/  IMAD.MOV R10, RZ, RZ, -R5 ;  /* 0x000000ffff0a7224 */ /* 0x002fc800078e0a05 */
[----:B------:R-:W-:-:S04]  /*0c10*/  IMAD R7, R10, R3, RZ ;  /* 0x000000030a077224 */ /* 0x000fc800078e02ff */
[----:B------:R-:W-:-:S04]  /*0c20*/  IMAD.HI.U32 R5, R5, R7, R4 ;  /* 0x0000000705057227 */ /* 0x000fc800078e0004 */
[----:B------:R-:W-:Y:S02]  /*0c30*/  IMAD.MOV.U32 R4, RZ, RZ, R6 ;  /* 0x000000ffff047224 */ /* 0x000fe400078e0006 */
[----:B------:R-:W-:-:S04]  /*0c40*/  IMAD.HI.U32 R5, R5, R0, RZ ;  /* 0x0000000005057227 */ /* 0x000fc800078e00ff */
[----:B------:R-:W-:-:S05]  /*0c50*/  IMAD R0, R5, R4, R0 ;  /* 0x0000000405007224 */ /* 0x000fca00078e0200 */
[----:B------:R-:W-:-:S13]  /*0c60*/  ISETP.GT.U32.AND P1, PT, R3, R0, PT ;  /* 0x000000000300720c */ /* 0x000fda0003f24070 */
[-C--:B------:R-:W-:Y:S01]  /*0c70*/  @!P1 IADD3 R0, R0, -R3.reuse, RZ ;  /* 0x8000000300009210 */ /* 0x080fe20007ffe0ff */
[----:B------:R-:W-:Y:S01]  /*0c80*/  @!P1 VIADD R5, R5, 0x1 ;  /* 0x0000000105059836 */ /* 0x000fe20000000000 */
[----:B------:R-:W-:Y:S02]  /*0c90*/  ISETP.NE.AND P1, PT, RZ, UR4, PT ;  /* 0x00000004ff007c0c */ /* 0x000fe4000bf25270 */
[----:B------:R-:W-:-:S13]  /*0ca0*/  ISETP.GE.U32.AND P0, PT, R0, R3, PT ;  /* 0x000000030000720c */ /* 0x000fda0003f06070 */
[----:B------:R-:W-:-:S05]  /*0cb0*/  @P0 VIADD R5, R5, 0x1 ;  /* 0x0000000105050836 */ /* 0x000fca0000000000 */
[----:B------:R-:W-:-:S05]  /*0cc0*/  MOV R3, R5 ;  /* 0x0000000500037202 */ /* 0x000fca0000000f00 */
[----:B------:R-:W-:Y:S01]  /*0cd0*/  @!P2 IMAD.MOV R3, RZ, RZ, -R3 ;  /* 0x000000ffff03a224 */ /* 0x000fe200078e0a03 */
[----:B------:R-:W-:-:S07]  /*0ce0*/  @!P1 LOP3.LUT R3, RZ, UR4, RZ, 0x33, !PT ;  /* 0x00000004ff039c12 */ /* 0x000fce000f8e33ff */
.L_x_9:
[----:B------:R-:W-:Y:S01]  /*0cf0*/  IMAD R16, R3, UR8, RZ ;  /* 0x0000000803107c24 */ /* 0x000fe2000f8e02ff */
[----:B------:R-:W-:Y:S01]  /*0d00*/  PLOP3.LUT P0, PT, PT, PT, PT, 0x80, 0x0 ;  /* 0x000000000000781c */ /* 0x000fe20003f0f070 */
[----:B------:R-:W-:Y:S01]  /*0d10*/  VIADD R18, R18, 0xffffff80 ;  /* 0xffffff8012127836 */ /* 0x000fe20000000000 */
[----:B------:R-:W-:Y:S02]  /*0d20*/  MOV R0, RZ ;  /* 0x000000ff00007202 */ /* 0x000fe40000000f00 */
[----:B------:R-:W-:Y:S02]  /*0d30*/  CS2R R150, SRZ ;  /* 0x0000000000967805 */ /* 0x000fe4000001ff00 */
[----:B------:R-:W-:Y:S02]  /*0d40*/  VIADDMNMX R3, R16, R3, UR5, PT ;  /* 0x0000000510037e46 */ /* 0x000fe4000b800103 */
[----:B------:R-:W-:Y:S02]  /*0d50*/  CS2R R68, SRZ ;  /* 0x0000000000447805 */ /* 0x000fe4000001ff00 */
[----:B------:R-:W-:-:S02]  /*0d60*/  CS2R R66, SRZ ;  /* 0x0000000000427805 */ /* 0x000fc4000001ff00 */
[----:B------:R-:W-:Y:S02]  /*0d70*/  CS2R R36, SRZ ;  /* 0x0000000000247805 */ /* 0x000fe4000001ff00 */
[----:B------:R-:W-:Y:S01]  /*0d80*/  R2UR UR42, R3 ;  /* 0x00000000032a72ca */ /* 0x000fe200000e0000 */
[----:B------:R-:W-:Y:S01]  /*0d90*/  IMAD.MOV.U32 R3, RZ, RZ, RZ ;  /* 0x000000ffff037224 */ /* 0x000fe200078e00ff */
[----:B------:R-:W-:Y:S02]  /*0da0*/  CS2R R38, SRZ ;  /* 0x0000000000267805 */ /* 0x000fe4000001ff00 */
[----:B------:R-:W-:Y:S02]  /*0db0*/  CS2R R24, SRZ ;  /* 0x0000000000187805 */ /* 0x000fe4000001ff00 */
[----:B------:R-:W-:Y:S02]  /*0dc0*/  CS2R R26, SRZ ;  /* 0x00000000001a7805 */ /* 0x000fe4000001ff00 */
[----:B------:R-:W-:-:S02]  /*0dd0*/  CS2R R14, SRZ ;  /* 0x00000000000e7805 */ /* 0x000fc4000001ff00 */
[----:B------:R-:W-:Y:S02]  /*0de0*/  CS2R R20, SRZ ;  /* 0x0000000000147805 */ /* 0x000fe4000001ff00 */
[----:B------:R-:W-:Y:S02]  /*0df0*/  CS2R R8, SRZ ;  /* 0x0000000000087805 */ /* 0x000fe4000001ff00 */
[----:B------:R-:W-:Y:S02]  /*0e00*/  CS2R R10, SRZ ;  /* 0x00000000000a7805 */ /* 0x000fe4000001ff00 */
[----:B------:R-:W-:Y:S02]  /*0e10*/  CS2R R6, SRZ ;  /* 0x0000000000067805 */ /* 0x000fe4000001ff00 */
[----:B------:R-:W-:Y:S02]  /*0e20*/  CS2R R64, SRZ ;  /* 0x0000000000407805 */ /* 0x000fe4000001ff00 */
[----:B------:R-:W-:-:S02]  /*0e30*/  CS2R R4, SRZ ;  /* 0x0000000000047805 */ /* 0x000fc4000001ff00 */
[----:B------:R-:W-:Y:S02]  /*0e40*/  CS2R R40, SRZ ;  /* 0x0000000000287805 */ /* 0x000fe4000001ff00 */
[----:B------:R-:W-:Y:S02]  /*0e50*/  ISETP.LT.AND P1, PT, R16, UR42, PT ;  /* 0x0000002a10007c0c */ /* 0x000fe4000bf21270 */
        /* <DEDUP_REMOVED lines=16> */
[----:B------:R-:W-:Y:S01]  /*0f60*/  CS2R R50, SRZ ;  /* 0x0000000000327805 */ /* 0x000fe2000001ff00 */
[----:B------:R-:W-:Y:S06]  /*0f70*/  @!P1 BRA `(.L_x_10) ;  /* 0x0000006000809947 */ /* 0x000fec0003800000 */
[----:B------:R-:W-:Y:S01]  /*0f80*/  SHF.R.S32.HI R3, RZ, 0x1f, R18 ;  /* 0x0000001fff037819 */ /* 0x000fe20000011412 */
[----:B------:R-:W0:Y:S01]  /*0f90*/  S2UR UR5, SR_CgaCtaId ;  /* 0x00000000000579c3 */ /* 0x000e220000008800 */
[----:B------:R-:W-:Y:S02]  /*0fa0*/  UMOV UR36, 0x400 ;  /* 0x0000040000247882 */ /* 0x000fe40000000000 */
[----:B------:R-:W-:-:S04]  /*0fb0*/  LEA.HI R17, R3, R18, RZ, 0x7 ;  /* 0x0000001203117211 */ /* 0x000fc800078f38ff */
[----:B------:R-:W-:-:S06]  /*0fc0*/  SHF.R.S32.HI R0, RZ, 0x7, R17 ;  /* 0x00000007ff007819 */ /* 0x000fcc0000011411 */
[----:B------:R-:W1:Y:S01]  /*0fd0*/  SHFL.IDX PT, R0, R0, RZ, 0x1f ;  /* 0x00001fff00007589 */ /* 0x000e6200000e0000 */
[----:B0-----:R-:W-:-:S04]  /*0fe0*/  ULEA UR36, UR5, UR36, 0x18 ;  /* 0x0000002405247291 */ /* 0x001fc8000f8ec03f */
[----:B------:R-:W-:-:S04]  /*0ff0*/  UIADD3 UR5, UR36, 0x10400, URZ ;  /* 0x0001040024057890 */ /* 0x000fc8000fffe03f */
[----:B------:R-:W-:Y:S01]  /*1000*/  ULOP3.LUT UP0, URZ, UR5, 0x3ff, URZ, 0xc0, !UPT ;  /* 0x000003ff053f7892 */ /* 0x000fe2000f80c03f */
[----:B-1----:R-:W-:-:S05]  /*1010*/  R2UR UR41, R0 ;  /* 0x00000000002972ca */ /* 0x002fca00000e0000 */
[----:B------:R-:W-:-:S08]  /*1020*/  PLOP3.LUT P0, PT, PT, PT, UP0, 0x80, 0x0 ;  /* 0x000000000000781c */ /* 0x000fd00003f0f008 */
[----:B------:R-:W-:-:S04]  /*1030*/  ULEA.HI UR4, UR41, UR41, URZ, 0x1 ;  /* 0x0000002929047291 */ /* 0x000fc8000f8f083f */
[----:B------:R-:W-:-:S04]  /*1040*/  ULOP3.LUT UR4, UR4, 0x1e, URZ, 0xc0, !UPT ;  /* 0x0000001e04047892 */ /* 0x000fc8000f8ec03f */
[----:B------:R-:W-:-:S04]  /*1050*/  UIADD3 UR4, UR41, -UR4, URZ ;  /* 0x8000000429047290 */ /* 0x000fc8000fffe03f */
[----:B------:R-:W-:-:S04]  /*1060*/  ULEA UR4, UR4, UR5, 0xd ;  /* 0x0000000504047291 */ /* 0x000fc8000f8e683f */
[----:B------:R-:W-:-:S04]  /*1070*/  USHF.R.U32.HI UR4, URZ, 0x4, UR4 ;  /* 0x000000043f047899 */ /* 0x000fc80008011604 */
[----:B------:R-:W-:Y:S01]  /*1080*/  ULOP3.LUT UR44, UR4, 0x3fff, URZ, 0xc0, !UPT ;  /* 0x00003fff042c7892 */ /* 0x000fe2000f8ec03f */
[----:B------:R-:W-:Y:S11]  /*1090*/  @!P0 BRA `(.L_x_11) ;  /* 0x0000000000408947 */ /* 0x000ff60003800000 */
[----:B------:R-:W-:Y:S01]  /*10a0*/  MOV R0, 0x0 ;  /* 0x0000000000007802 */ /* 0x000fe20000000f00 */
[----:B------:R-:W-:Y:S01]  /*10b0*/  ULDC.64 UR4, c[0x4][0x80] ;  /* 0x0100200000047ab9 */ /* 0x000fe20000000a00 */
[----:B------:R-:W-:Y:S01]  /*10c0*/  ULDC.64 UR6, c[0x4][0x20] ;  /* 0x0100080000067ab9 */ /* 0x000fe20000000a00 */
[----:B------:R-:W-:Y:S01]  /*10d0*/  IMAD.U32 R4, RZ, RZ, UR4 ;  /* 0x00000004ff047e24 */ /* 0x000fe2000f8e00ff */
[----:B------:R0:W1:Y:S01]  /*10e0*/  LDC.64 R14, c[0x4][R0] ;  /* 0x01000000000e7b82 */ /* 0x0000620000000a00 */
[----:B------:R-:W-:Y:S01]  /*10f0*/  MOV R5, UR5 ;  /* 0x0000000500057c02 */ /* 0x000fe20008000f00 */
[----:B------:R-:W-:Y:S01]  /*1100*/  ULDC.64 UR4, c[0x4][0x88] ;  /* 0x0100220000047ab9 */ /* 0x000fe20000000a00 */
[----:B------:R-:W-:Y:S01]  /*1110*/  MOV R10, UR6 ;  /* 0x00000006000a7c02 */ /* 0x000fe20008000f00 */
[----:B------:R-:W-:Y:S01]  /*1120*/  IMAD.U32 R6, RZ, RZ, UR4 ;  /* 0x00000004ff067e24 */ /* 0x000fe2000f8e00ff */
[----:B------:R-:W-:Y:S01]  /*1130*/  MOV R12, 0x1 ;  /* 0x00000001000c7802 */ /* 0x000fe20000000f00 */
[----:B------:R-:W-:-:S02]  /*1140*/  IMAD.U32 R7, RZ, RZ, UR5 ;  /* 0x00000005ff077e24 */ /* 0x000fc4000f8e00ff */
[----:B------:R-:W-:Y:S02]  /*1150*/  IMAD.U32 R11, RZ, RZ, UR7 ;  /* 0x00000007ff0b7e24 */ /* 0x000fe4000f8e00ff */
[----:B------:R-:W-:Y:S02]  /*1160*/  IMAD.MOV.U32 R8, RZ, RZ, 0x70 ;  /* 0x00000070ff087424 */ /* 0x000fe400078e00ff */
[----:B0-----:R-:W-:-:S07]  /*1170*/  IMAD.MOV.U32 R13, RZ, RZ, RZ ;  /* 0x000000ffff0d7224 */ /* 0x001fce00078e00ff */
[----:B------:R-:W-:-:S07]  /*1180*/  LEPC R20, `(.L_x_11) ;  /* 0x000000001014794e */ /* 0x000fce0000000000 */
[----:B-1----:R-:W-:Y:S05]  /*1190*/  CALL.ABS.NOINC R14 ;  /* 0x000000000e007343 */ /* 0x002fea0003c00000 */
.L_x_11:
[----:B------:R-:W-:-:S04]  /*11a0*/  SHF.L.U32 R3, RZ, 0x1f, RZ ;  /* 0x0000001fff037819 */ /* 0x000fc800000006ff */
[----:B------:R-:W0:Y:S02]  /*11b0*/  SYNCS.PHASECHK.TRANS64.TRYWAIT P0, [UR36+0x28800], R3 ;  /* 0x02880003ff0075a7 */ /* 0x000e240008000164 */
[----:B0-----:R-:W-:Y:S05]  /*11c0*/  @!P0 BRA `(.L_x_12) ;  /* 0x000000b000e88947 */ /* 0x001fea0003800000 */
.L_x_85:
[----:B------:R-:W-:-:S06]  /*11d0*/  ULOP3.LUT UR4, UR40, 0x1, URZ, 0xfc, !UPT ;  /* 0x0000000128047892 */ /* 0x000fcc000f8efc3f */
[----:B0-----:R-:W-:-:S05]  /*11e0*/  IMAD.U32 R0, RZ, RZ, UR4 ;  /* 0x00000004ff007e24 */ /* 0x001fca000f8e00ff */
[----:B------:R-:W-:-:S13]  /*11f0*/  ISETP.NE.AND P0, PT, R0, 0x3, PT ;  /* 0x000000030000780c */ /* 0x000fda0003f05270 */
[----:B------:R-:W-:Y:S05]  /*1200*/  @!P0 BRA `(.L_x_13) ;  /* 0x0000000000048947 */ /* 0x000fea0003800000 */
[----:B------:R-:W-:Y:S01]  /*1210*/  BPT.TRAP 0x1 ;  /* 0x000000040000795c */ /* 0x000fe20000300000 */
.L_x_13:
[----:B------:R0:W1:Y:S01]  /*1220*/  SYNCS.PHASECHK.TRANS64.TRYWAIT P1, [UR36+0x28830], R3 ;  /* 0x02883003ff0075a7 */ /* 0x0000620008020164 */
[----:B------:R-:W-:Y:S05]  /*1230*/  @!P0 BRA `(.L_x_14) ;  /* 0x0000000000048947 */ /* 0x000fea0003800000 */
[----:B------:R-:W-:Y:S01]  /*1240*/  BPT.TRAP 0x1 ;  /* 0x000000040000795c */ /* 0x000fe20000300000 */
.L_x_14:
[----:B------:R-:W-:Y:S01]  /*1250*/  MOV R5, UR44 ;  /* 0x0000002c00057c02 */ /* 0x000fe20008000f00 */
[----:B------:R-:W-:Y:S01]  /*1260*/  IMAD.MOV.U32 R0, RZ, RZ, RZ ;  /* 0x000000ffff007224 */ /* 0x000fe200078e00ff */
[----:B-1----:R-:W-:Y:S06]  /*1270*/  @P1 BRA `(.L_x_15) ;  /* 0x0000000000081947 */ /* 0x002fec0003800000 */
[----:B------:R-:W1:Y:S02]  /*1280*/  SYNCS.PHASECHK.TRANS64.TRYWAIT P1, [UR36+0x28830], R3 ;  /* 0x02883003ff0075a7 */ /* 0x000e640008020164 */
[----:B-1----:R-:W-:Y:S05]  /*1290*/  @!P1 BRA `(.L_x_16) ;  /* 0x000000b000cc9947 */ /* 0x002fea0003800000 */
.L_x_15:
[----:B------:R-:W-:Y:S05]  /*12a0*/  WARPSYNC.ALL ;  /* 0x0000000000007948 */ /* 0x000fea0003800000 */
[----:B-1----:R-:W-:Y:S01]  /*12b0*/  LOP3.LUT R4, R5, 0x10000, RZ, 0xfc, !PT ;  /* 0x0001000005047812 */ /* 0x002fe200078efcff */
[----:B------:R-:W-:Y:S01]  /*12c0*/  IMAD.MOV.U32 R151, RZ, RZ, RZ ;  /* 0x000000ffff977224 */ /* 0x000fe200078e00ff */
[----:B------:R-:W-:Y:S01]  /*12d0*/  MOV R5, 0x40000040 ;  /* 0x4000004000057802 */ /* 0x000fe20000000f00 */
[----:B------:R-:W-:Y:S01]  /*12e0*/  UIADD3 UR4, UR36, 0x18400, URZ ;  /* 0x0001840024047890 */ /* 0x000fe2000fffe03f */
[C---:B------:R-:W-:Y:S01]  /*12f0*/  R2UR UR8, R4.reuse ;  /* 0x00000000040872ca */ /* 0x040fe200000e0000 */
[----:B------:R-:W-:Y:S01]  /*1300*/  WARPGROUP.ARRIVE ;  /* 0x00000000000079c5 */ /* 0x000fe20000000000 */
[----:B------:R-:W-:Y:S01]  /*1310*/  R2UR UR9, R5 ;  /* 0x00000000050972ca */ /* 0x000fe200000e0000 */
[----:B------:R-:W-:Y:S01]  /*1320*/  USHF.R.U32.HI UR4, URZ, 0x4, UR4 ;  /* 0x000000043f047899 */ /* 0x000fe20008011604 */
[----:B------:R-:W-:Y:S01]  /*1330*/  R2UR UR32, R4 ;  /* 0x00000000042072ca */ /* 0x000fe200000e0000 */
[----:B------:R-:W-:Y:S01]  /*1340*/  UMOV UR11, 0x40000040 ;  /* 0x40000040000b7882 */ /* 0x000fe20000000000 */
[----:B------:R-:W-:Y:S01]  /*1350*/  UMOV UR13, 0x40000040 ;  /* 0x40000040000d7882 */ /* 0x000fe20000000000 */
[----:B------:R-:W-:Y:S01]  /*1360*/  ULOP3.LUT UR4, UR4, 0x3fff, URZ, 0xc0, !UPT ;  /* 0x00003fff04047892 */ /* 0x000fe2000f8ec03f */
[----:B------:R-:W1:Y:S01]  /*1370*/  S2UR UR7, SR_CgaCtaId ;  /* 0x00000000000779c3 */ /* 0x000e620000008800 */
[----:B------:R-:W-:Y:S01]  /*1380*/  UMOV UR15, 0x40000040 ;  /* 0x40000040000f7882 */ /* 0x000fe20000000000 */
[----:B------:R-:W-:Y:S01]  /*1390*/  UMOV UR17, 0x40000040 ;  /* 0x4000004000117882 */ /* 0x000fe20000000000 */
[----:B------:R-:W-:Y:S01]  /*13a0*/  ULOP3.LUT UR48, UR4, 0x10000, URZ, 0xfc, !UPT ;  /* 0x0001000004307892 */ /* 0x000fe2000f8efc3f */
[----:B------:R-:W-:Y:S01]  /*13b0*/  UMOV UR19, 0x40000040 ;  /* 0x4000004000137882 */ /* 0x000fe20000000000 */
[----:B------:R-:W-:-:S02]  /*13c0*/  UMOV UR21, 0x40000040 ;  /* 0x4000004000157882 */ /* 0x000fc40000000000 */
[----:B------:R-:W-:Y:S02]  /*13d0*/  UIADD3 UR14, UR48, 0x4, URZ ;  /* 0x00000004300e7890 */ /* 0x000fe4000fffe03f */
[----:B------:R-:W-:Y:S01]  /*13e0*/  UIADD3 UR12, UR32, 0x4, URZ ;  /* 0x00000004200c7890 */ /* 0x000fe2000fffe03f */
[----:B------:R-:W-:Y:S01]  /*13f0*/  UMOV UR10, UR48 ;  /* 0x00000030000a7c82 */ /* 0x000fe20008000000 */
[----:B------:R-:W-:Y:S01]  /*1400*/  UIADD3 UR16, UR32, 0x6, URZ ;  /* 0x0000000620107890 */ /* 0x000fe2000fffe03f */
[----:B------:R-:W-:Y:S01]  /*1410*/  HGMMA.64x128x16.F32.BF16 R24, gdesc[UR8], RZ, !UPT, gsb0 ;  /* 0x01e00000081879f0 */ /* 0x000fe2000c0018ff */
[----:B------:R-:W-:Y:S02]  /*1420*/  UIADD3 UR8, UR32, 0x2, URZ ;  /* 0x0000000220087890 */ /* 0x000fe4000fffe03f */
[----:B------:R-:W-:Y:S01]  /*1430*/  UIADD3 UR10, UR48, 0x2, URZ ;  /* 0x00000002300a7890 */ /* 0x000fe2000fffe03f */
[----:B------:R-:W-:Y:S01]  /*1440*/  UMOV UR9, 0x40000040 ;  /* 0x4000004000097882 */ /* 0x000fe20000000000 */
[----:B------:R-:W-:Y:S01]  /*1450*/  UMOV UR11, 0x40000040 ;  /* 0x40000040000b7882 */ /* 0x000fe20000000000 */
[----:B------:R-:W-:-:S02]  /*1460*/  UIADD3 UR18, UR48, 0x6, URZ ;  /* 0x0000000630127890 */ /* 0x000fc4000fffe03f */
[----:B------:R-:W-:Y:S02]  /*1470*/  UIADD3 UR20, UR32, 0x400, URZ ;  /* 0x0000040020147890 */ /* 0x000fe4000fffe03f */
[----:B------:R-:W-:Y:S01]  /*1480*/  UIADD3 UR22, UR48, 0x400, URZ ;  /* 0x0000040030167890 */ /* 0x000fe2000fffe03f */
[----:B------:R-:W-:Y:S01]  /*1490*/  UMOV UR23, 0x40000040 ;  /* 0x4000004000177882 */ /* 0x000fe20000000000 */
[----:B------:R-:W-:Y:S02]  /*14a0*/  UIADD3 UR24, UR32, 0x402, URZ ;  /* 0x0000040220187890 */ /* 0x000fe4000fffe03f */
[----:B------:R-:W-:Y:S01]  /*14b0*/  UIADD3 UR26, UR48, 0x402, URZ ;  /* 0x00000402301a7890 */ /* 0x000fe2000fffe03f */
[----:B------:R-:W-:Y:S01]  /*14c0*/  UMOV UR25, 0x40000040 ;  /* 0x4000004000197882 */ /* 0x000fe20000000000 */
[----:B------:R-:W-:Y:S01]  /*14d0*/  UMOV UR27, 0x40000040 ;  /* 0x40000040001b7882 */ /* 0x000fe20000000000 */
[----:B------:R-:W-:Y:S02]  /*14e0*/  UIADD3 UR28, UR32, 0x404, URZ ;  /* 0x00000404201c7890 */ /* 0x000fe4000fffe03f */
[----:B------:R-:W-:Y:S01]  /*14f0*/  UIADD3 UR30, UR48, 0x404, URZ ;  /* 0x00000404301e7890 */ /* 0x000fe2000fffe03f */
[----:B------:R-:W-:Y:S01]  /*1500*/  UMOV UR29, 0x40000040 ;  /* 0x40000040001d7882 */ /* 0x000fe20000000000 */
[----:B------:R-:W-:Y:S01]  /*1510*/  UMOV UR31, 0x40000040 ;  /* 0x40000040001f7882 */ /* 0x000fe20000000000 */
[----:B------:R-:W-:-:S02]  /*1520*/  UIADD3 UR32, UR32, 0x406, URZ ;  /* 0x0000040620207890 */ /* 0x000fc4000fffe03f */
[----:B------:R-:W-:Y:S01]  /*1530*/  UIADD3 UR34, UR48, 0x406, URZ ;  /* 0x0000040630227890 */ /* 0x000fe2000fffe03f */
[----:B------:R-:W-:Y:S01]  /*1540*/  UMOV UR33, 0x40000040 ;  /* 0x4000004000217882 */ /* 0x000fe20000000000 */
[----:B------:R-:W-:Y:S01]  /*1550*/  UMOV UR35, 0x40000040 ;  /* 0x4000004000237882 */ /* 0x000fe20000000000 */
[----:B------:R-:W-:Y:S02]  /*1560*/  WARPGROUP.DEPBAR.LE gsb0, 0x0 ;  /* 0x00008000000079c5 */ /* 0x000fe40000010000 */
[----:B------:R-:W-:-:S06]  /*1570*/  WARPGROUP.ARRIVE ;  /* 0x00000000000079c5 */ /* 0x000fcc0000000000 */
[----:B------:R-:W-:Y:S03]  /*1580*/  HGMMA.64x128x16.F32.BF16 R24, gdesc[UR8], R24, gsb0 ;  /* 0x01e00000081879f0 */ /* 0x000fe60008001818 */
[----:B------:R-:W-:Y:S02]  /*1590*/  WARPGROUP.DEPBAR.LE gsb0, 0x0 ;  /* 0x00008000000079c5 */ /* 0x000fe40000010000 */
[----:B------:R-:W-:-:S07]  /*15a0*/  WARPGROUP.ARRIVE ;  /* 0x00000000000079c5 */ /* 0x000fce0000000000 */
        /* <DEDUP_REMOVED lines=17> */
[----:B-1----:R-:W-:Y:S05]  /*16c0*/  @!P0 BRA `(.L_x_17) ;  /* 0x0000000000048947 */ /* 0x002fea0003800000 */
[----:B------:R-:W-:Y:S01]  /*16d0*/  BPT.TRAP 0x1 ;  /* 0x000000040000795c */ /* 0x000fe20000300000 */
.L_x_17:
[----:B------:R-:W-:Y:S01]  /*16e0*/  LOP3.LUT R17, R17, 0xffffff80, RZ, 0xc0, !PT ;  /* 0xffffff8011117812 */ /* 0x000fe200078ec0ff */
[----:B------:R-:W-:Y:S01]  /*16f0*/  ULDC UR4, c[0x0][0x9d8] ;  /* 0x0002760000047ab9 */ /* 0x000fe20000000800 */
[----:B------:R-:W-:Y:S01]  /*1700*/  MOV R9, 0xfffffffe ;  /* 0xfffffffe00097802 */ /* 0x000fe20000000f00 */
[----:B------:R-:W-:Y:S01]  /*1710*/  FMUL.FTZ R26, R26, UR4 ;  /* 0x000000041a1a7c20 */ /* 0x000fe20008410000 */
[----:B------:R-:W-:Y:S01]  /*1720*/  FMUL.FTZ R27, R27, UR4 ;  /* 0x000000041b1b7c20 */ /* 0x000fe20008410000 */
[----:B------:R-:W-:Y:S02]  /*1730*/  IMAD.IADD R17, R18, 0x1, -R17 ;  /* 0x0000000112117824 */ /* 0x000fe400078e0a11 */
[----:B------:R-:W-:Y:S01]  /*1740*/  FMUL.FTZ R30, R30, UR4 ;  /* 0x000000041e1e7c20 */ /* 0x000fe20008410000 */
[----:B------:R-:W-:Y:S01]  /*1750*/  FMUL.FTZ R31, R31, UR4 ;  /* 0x000000041f1f7c20 */ /* 0x000fe20008410000 */
[----:B------:R-:W-:Y:S01]  /*1760*/  FMUL.FTZ R34, R34, UR4 ;  /* 0x0000000422227c20 */ /* 0x000fe20008410000 */
[----:B------:R-:W1:Y:S01]  /*1770*/  MUFU.TANH R26, R26 ;  /* 0x0000001a001a7308 */ /* 0x000e620000002400 */
[----:B------:R-:W-:Y:S01]  /*1780*/  SHF.R.S32.HI R10, RZ, 0x1f, R17 ;  /* 0x0000001fff0a7819 */ /* 0x000fe20000011411 */
[----:B------:R-:W-:Y:S01]  /*1790*/  FMUL.FTZ R35, R35, UR4 ;  /* 0x0000000423237c20 */ /* 0x000fe20008410000 */
[----:B------:R-:W-:Y:S01]  /*17a0*/  FMUL.FTZ R24, R24, UR4 ;  /* 0x0000000418187c20 */ /* 0x000fe20008410000 */
[----:B------:R-:W-:Y:S01]  /*17b0*/  FMUL.FTZ R38, R38, UR4 ;  /* 0x0000000426267c20 */ /* 0x000fe20008410000 */
[----:B------:R-:W-:Y:S01]  /*17c0*/  LEA.HI R10, R10, R17, RZ, 0x2 ;  /* 0x000000110a0a7211 */ /* 0x000fe200078f10ff */
[----:B------:R-:W-:Y:S01]  /*17d0*/  FMUL.FTZ R25, R25, UR4 ;  /* 0x0000000419197c20 */ /* 0x000fe20008410000 */
[----:B------:R-:W-:Y:S01]  /*17e0*/  FMUL.FTZ R39, R39, UR4 ;  /* 0x0000000427277c20 */ /* 0x000fe20008410000 */
[----:B------:R-:W2:Y:S01]  /*17f0*/  MUFU.TANH R27, R27 ;  /* 0x0000001b001b7308 */ /* 0x000ea20000002400 */
[----:B------:R-:W-:Y:S01]  /*1800*/  LOP3.LUT R10, R10, 0x7ffffffc, RZ, 0xc0, !PT ;  /* 0x7ffffffc0a0a7812 */ /* 0x000fe200078ec0ff */
[----:B------:R-:W-:Y:S01]  /*1810*/  FMUL.FTZ R28, R28, UR4 ;  /* 0x000000041c1c7c20 */ /* 0x000fe20008410000 */
[----:B------:R-:W-:Y:S01]  /*1820*/  FMUL.FTZ R42, R42, UR4 ;  /* 0x000000042a2a7c20 */ /* 0x000fe20008410000 */
[----:B------:R-:W-:Y:S01]  /*1830*/  FMUL.FTZ R29, R29, UR4 ;  /* 0x000000041d1d7c20 */ /* 0x000fe20008410000 */
[----:B------:R-:W-:Y:S01]  /*1840*/  FMUL.FTZ R32, R32, UR4 ;  /* 0x0000000420207c20 */ /* 0x000fe20008410000 */
[----:B------:R-:W-:-:S02]  /*1850*/  IMAD.IADD R10, R17, 0x1, -R10 ;  /* 0x00000001110a7824 */ /* 0x000fc400078e0a0a */
[----:B------:R-:W-:Y:S01]  /*1860*/  FMUL.FTZ R43, R43, UR4 ;  /* 0x000000042b2b7c20 */ /* 0x000fe20008410000 */
[----:B------:R-:W3:Y:S01]  /*1870*/  MUFU.TANH R30, R30 ;  /* 0x0000001e001e7308 */ /* 0x000ee20000002400 */
[----:B------:R-:W-:Y:S01]  /*1880*/  FMUL.FTZ R46, R46, UR4 ;  /* 0x000000042e2e7c20 */ /* 0x000fe20008410000 */
[----:B------:R-:W-:Y:S02]  /*1890*/  IMAD R10, R10, R9, 0x80 ;  /* 0x000000800a0a7424 */ /* 0x000fe400078e0209 */
[----:B------:R-:W-:Y:S01]  /*18a0*/  FMUL.FTZ R33, R33, UR4 ;  /* 0x0000000421217c20 */ /* 0x000fe20008410000 */
[----:B------:R-:W-:Y:S02]  /*18b0*/  IMAD.U32 R9, RZ, RZ, UR42 ;  /* 0x0000002aff097e24 */ /* 0x000fe4000f8e00ff */
[----:B------:R-:W-:Y:S01]  /*18c0*/  FMUL.FTZ R47, R47, UR4 ;  /* 0x000000042f2f7c20 */ /* 0x000fe20008410000 */
[----:B------:R-:W-:Y:S02]  /*18d0*/  VIADD R10, R10, UR43 ;  /* 0x0000002b0a0a7c36 */ /* 0x000fe40008000000 */
[----:B------:R-:W-:Y:S01]  /*18e0*/  FMUL.FTZ R36, R36, UR4 ;  /* 0x0000000424247c20 */ /* 0x000fe20008410000 */
[----:B------:R-:W4:Y:S01]  /*18f0*/  MUFU.TANH R31, R31 ;  /* 0x0000001f001f7308 */ /* 0x000f220000002400 */
[----:B------:R-:W-:Y:S01]  /*1900*/  FMUL.FTZ R50, R50, UR4 ;  /* 0x0000000432327c20 */ /* 0x000fe20008410000 */
[----:B------:R-:W-:-:S02]  /*1910*/  IMAD R10, R9, -0x80, R10 ;  /* 0xffffff80090a7824 */ /* 0x000fc400078e020a */
[----:B------:R-:W-:Y:S01]  /*1920*/  FMUL.FTZ R37, R37, UR4 ;  /* 0x0000000425257c20 */ /* 0x000fe20008410000 */
[----:B------:R-:W-:Y:S01]  /*1930*/  FMUL.FTZ R40, R40, UR4 ;  /* 0x0000000428287c20 */ /* 0x000fe20008410000 */
[----:B------:R-:W-:Y:S01]  /*1940*/  FMUL.FTZ R51, R51, UR4 ;  /* 0x0000000433337c20 */ /* 0x000fe20008410000 */
[----:B------:R-:W-:Y:S01]  /*1950*/  FMUL.FTZ R54, R54, UR4 ;  /* 0x0000000436367c20 */ /* 0x000fe20008410000 */
[C---:B------:R-:W-:Y:S01]  /*1960*/  ISETP.GT.AND P2, PT, R10.reuse, RZ, PT ;  /* 0x000000ff0a00720c */ /* 0x040fe20003f44270 */
[----:B------:R-:W5:Y:S01]  /*1970*/  MUFU.TANH R34, R34 ;  /* 0x0000002200227308 */ /* 0x000f620000002400 */
[C---:B------:R-:W-:Y:S01]  /*1980*/  ISETP.GT.AND P1, PT, R10.reuse, 0x1, PT ;  /* 0x000000010a00780c */ /* 0x040fe20003f24270 */
[----:B------:R-:W-:Y:S01]  /*1990*/  FMUL.FTZ R41, R41, UR4 ;  /* 0x0000000429297c20 */ /* 0x000fe20008410000 */
[----:B------:R-:W-:Y:S01]  /*19a0*/  ISETP.GT.AND P6, PT, R10, 0x8, PT ;  /* 0x000000080a00780c */ /* 0x000fe20003fc4270 */
[----:B------:R-:W-:Y:S01]  /*19b0*/  FMUL.FTZ R44, R44, UR4 ;  /* 0x000000042c2c7c20 */ /* 0x000fe20008410000 */
[----:B-1----:R-:W-:Y:S01]  /*19c0*/  FSEL R12, R26, -INF , P2 ;  /* 0xff8000001a0c7808 */ /* 0x002fe20001000000 */
[----:B------:R-:W-:Y:S01]  /*19d0*/  FMUL.FTZ R55, R55, UR4 ;  /* 0x0000000437377c20 */ /* 0x000fe20008410000 */
[----:B--2---:R-:W-:Y:S01]  /*19e0*/  FSEL R27, R27, -INF , P1 ;  /* 0xff8000001b1b7808 */ /* 0x004fe20000800000 */
[----:B------:R-:W1:Y:S01]  /*19f0*/  MUFU.TANH R6, R24 ;  /* 0x0000001800067308 */ /* 0x000e620000002400 */
[----:B------:R-:W-:Y:S01]  /*1a00*/  ISETP.GT.AND P5, PT, R10, 0x9, PT ;  /* 0x000000090a00780c */ /* 0x000fe20003fa4270 */
[----:B------:R-:W-:Y:S01]  /*1a10*/  FMUL.FTZ R45, R45, UR4 ;  /* 0x000000042d2d7c20 */ /* 0x000fe20008410000 */
[----:B---3--:R-:W-:Y:S01]  /*1a20*/  FSEL R88, R30, -INF , P6 ;  /* 0xff8000001e587808 */ /* 0x008fe20003000000 */
[----:B------:R-:W-:Y:S01]  /*1a30*/  FMUL.FTZ R58, R58, UR4 ;  /* 0x000000043a3a7c20 */ /* 0x000fe20008410000 */
[----:B------:R-:W-:Y:S01]  /*1a40*/  FMNMX.FTZ R9, R12, R27, !PT ;  /* 0x0000001b0c097209 */ /* 0x000fe20007810000 */
[----:B------:R-:W-:Y:S01]  /*1a50*/  FMUL.FTZ R48, R48, UR4 ;  /* 0x0000000430307c20 */ /* 0x000fe20008410000 */
[----:B------:R-:W-:Y:S01]  /*1a60*/  ISETP.GT.AND P4, PT, R10, 0x10, PT ;  /* 0x000000100a00780c */ /* 0x000fe20003f84270 */
[----:B------:R-:W2:Y:S01]  /*1a70*/  MUFU.TANH R35, R35 ;  /* 0x0000002300237308 */ /* 0x000ea20000002400 */
[----:B----4-:R-:W-:Y:S01]  /*1a80*/  FSEL R90, R31, -INF , P5 ;  /* 0xff8000001f5a7808 */ /* 0x010fe20002800000 */
[----:B------:R-:W-:Y:S01]  /*1a90*/  FMUL.FTZ R59, R59, UR4 ;  /* 0x000000043b3b7c20 */ /* 0x000fe20008410000 */
[----:B------:R-:W-:Y:S01]  /*1aa0*/  FMNMX.FTZ R9, R88, R9, !PT ;  /* 0x0000000958097209 */ /* 0x000fe20007810000 */
[----:B------:R-:W-:Y:S01]  /*1ab0*/  FMUL.FTZ R62, R62, UR4 ;  /* 0x000000043e3e7c20 */ /* 0x000fe20008410000 */
[----:B------:R-:W-:Y:S01]  /*1ac0*/  ISETP.GT.AND P3, PT, R10, 0x11, PT ;  /* 0x000000110a00780c */ /* 0x000fe20003f64270 */
[----:B------:R-:W-:Y:S01]  /*1ad0*/  FMUL.FTZ R49, R49, UR4 ;  /* 0x0000000431317c20 */ /* 0x000fe20008410000 */
[----:B-----5:R-:W-:Y:S01]  /*1ae0*/  FSEL R92, R34, -INF , P4 ;  /* 0xff800000225c7808 */ /* 0x020fe20002000000 */
[----:B0-----:R-:W0:Y:S01]  /*1af0*/  MUFU.TANH R3, R25 ;  /* 0x0000001900037308 */ /* 0x001e220000002400 */
[----:B------:R-:W-:Y:S01]  /*1b00*/  FMNMX.FTZ R9, R90, R9, !PT ;  /* 0x000000095a097209 */ /* 0x000fe20007810000 */
[----:B------:R-:W-:Y:S01]  /*1b10*/  FMUL.FTZ R52, R52, UR4 ;  /* 0x0000000434347c20 */ /* 0x000fe20008410000 */
[----:B-1----:R-:W-:Y:S01]  /*1b20*/  FSEL R6, R6, -INF , P2 ;  /* 0xff80000006067808 */ /* 0x002fe20001000000 */
[----:B------:R-:W-:Y:S01]  /*1b30*/  FMUL.FTZ R63, R63, UR4 ;  /* 0x000000043f3f7c20 */ /* 0x000fe20008410000 */
[----:B------:R-:W-:Y:S01]  /*1b40*/  ISETP.GT.AND P2, PT, R10, 0x18, PT ;  /* 0x000000180a00780c */ /* 0x000fe20003f44270 */
[----:B------:R-:W-:Y:S01]  /*1b50*/  FMUL.FTZ R53, R53, UR4 ;  /* 0x0000000435357c20 */ /* 0x000fe20008410000 */
[----:B------:R-:W-:Y:S01]  /*1b60*/  FMNMX.FTZ R9, R92, R9, !PT ;  /* 0x000000095c097209 */ /* 0x000fe20007810000 */
[----:B------:R-:W1:Y:S01]  /*1b70*/  MUFU.TANH R38, R38 ;  /* 0x0000002600267308 */ /* 0x000e620000002400 */
[----:B--2---:R-:W-:Y:S01]  /*1b80*/  FSEL R94, R35, -INF , P3 ;  /* 0xff800000235e7808 */ /* 0x004fe20001800000 */
[----:B------:R-:W-:Y:S01]  /*1b90*/  FMUL.FTZ R66, R66, UR4 ;  /* 0x0000000442427c20 */ /* 0x000fe20008410000 */
[----:B------:R-:W-:Y:S01]  /*1ba0*/  FMUL.FTZ R56, R56, UR4 ;  /* 0x0000000438387c20 */ /* 0x000fe20008410000 */
[----:B------:R-:W-:Y:S01]  /*1bb0*/  FMUL.FTZ R67, R67, UR4 ;  /* 0x0000000443437c20 */ /* 0x000fe20008410000 */
[----:B------:R-:W-:Y:S01]  /*1bc0*/  FMNMX.FTZ R9, R94, R9, !PT ;  /* 0x000000095e097209 */ /* 0x000fe20007810000 */
[----:B------:R-:W-:Y:S01]  /*1bd0*/  FMUL.FTZ R57, R57, UR4 ;  /* 0x0000000439397c20 */ /* 0x000fe20008410000 */
[----:B------:R-:W-:Y:S01]  /*1be0*/  FMUL.FTZ R70, R70, UR4 ;  /* 0x0000000446467c20 */ /* 0x000fe20008410000 */
[----:B------:R-:W2:Y:S01]  /*1bf0*/  MUFU.TANH R8, R28 ;  /* 0x0000001c00087308 */ /* 0x000ea20000002400 */
[----:B0-----:R-:W-:Y:S01]  /*1c00*/  FSEL R3, R3, -INF , P1 ;  /* 0xff80000003037808 */ /* 0x001fe20000800000 */
[----:B------:R-:W-:Y:S01]  /*1c10*/  FMUL.FTZ R60, R60, UR4 ;  /* 0x000000043c3c7c20 */ /* 0x000fe20008410000 */
[----:B------:R-:W-:Y:S01]  /*1c20*/  ISETP.GT.AND P1, PT, R10, 0x19, PT ;  /* 0x000000190a00780c */ /* 0x000fe20003f24270 */
[----:B------:R-:W-:Y:S01]  /*1c30*/  FMUL.FTZ R71, R71, UR4 ;  /* 0x0000000447477c20 */ /* 0x000fe20008410000 */
[----:B------:R-:W-:Y:S01]  /*1c40*/  FMUL.FTZ R61, R61, UR4 ;  /* 0x000000043d3d7c20 */ /* 0x000fe20008410000 */
[----:B------:R-:W-:Y:S01]  /*1c50*/  FMUL.FTZ R74, R74, UR4 ;  /* 0x000000044a4a7c20 */ /* 0x000fe20008410000 */
[----:B------:R-:W-:Y:S01]  /*1c60*/  FMUL.FTZ R64, R64, UR4 ;  /* 0x0000000440407c20 */ /* 0x000fe20008410000 */
[----:B------:R-:W0:Y:S01]  /*1c70*/  MUFU.TANH R39, R39 ;  /* 0x0000002700277308 */ /* 0x000e220000002400 */
[----:B-1----:R-:W-:Y:S01]  /*1c80*/  FSEL R96, R38, -INF , P2 ;  /* 0xff80000026607808 */ /* 0x002fe20001000000 */
[----:B------:R-:W-:Y:S01]  /*1c90*/  FMUL.FTZ R75, R75, UR4 ;  /* 0x000000044b4b7c20 */ /* 0x000fe20008410000 */
[----:B------:R-:W-:Y:S01]  /*1ca0*/  FMUL.FTZ R65, R65, UR4 ;  /* 0x0000000441417c20 */ /* 0x000fe20008410000 */
[----:B------:R-:W-:Y:S01]  /*1cb0*/  FMUL.FTZ R78, R78, UR4 ;  /* 0x000000044e4e7c20 */ /* 0x000fe20008410000 */
[----:B------:R-:W-:Y:S01]  /*1cc0*/  FMNMX.FTZ R9, R96, R9, !PT ;  /* 0x0000000960097209 */ /* 0x000fe20007810000 */
[----:B------:R-:W-:Y:S01]  /*1cd0*/  FMUL.FTZ R68, R68, UR4 ;  /* 0x0000000444447c20 */ /* 0x000fe20008410000 */
[----:B------:R-:W-:Y:S01]  /*1ce0*/  FMUL.FTZ R79, R79, UR4 ;  /* 0x000000044f4f7c20 */ /* 0x000fe20008410000 */
[----:B------:R-:W1:Y:S01]  /*1cf0*/  MUFU.TANH R14, R29 ;  /* 0x0000001d000e7308 */ /* 0x000e620000002400 */
[----:B--2---:R-:W-:Y:S01]  /*1d00*/  FSEL R8, R8, -INF , P6 ;  /* 0xff80000008087808 */ /* 0x004fe20003000000 */
[----:B------:R-:W-:Y:S01]  /*1d10*/  FMUL.FTZ R69, R69, UR4 ;  /* 0x0000000445457c20 */ /* 0x000fe20008410000 */
[----:B------:R-:W-:Y:S01]  /*1d20*/  ISETP.GT.AND P6, PT, R10, 0x20, PT ;  /* 0x000000200a00780c */ /* 0x000fe20003fc4270 */
[----:B------:R-:W-:Y:S01]  /*1d30*/  FMUL.FTZ R82, R82, UR4 ;  /* 0x0000000452527c20 */ /* 0x000fe20008410000 */
[----:B------:R-:W-:Y:S01]  /*1d40*/  FMUL.FTZ R72, R72, UR4 ;  /* 0x0000000448487c20 */ /* 0x000fe20008410000 */
[----:B------:R-:W-:Y:S01]  /*1d50*/  FMUL.FTZ R83, R83, UR4 ;  /* 0x0000000453537c20 */ /* 0x000fe20008410000 */
[----:B------:R-:W-:Y:S01]  /*1d60*/  FMUL.FTZ R73, R73, UR4 ;  /* 0x0000000449497c20 */ /* 0x000fe20008410000 */
[----:B------:R-:W2:Y:S01]  /*1d70*/  MUFU.TANH R42, R42 ;  /* 0x0000002a002a7308 */ /* 0x000ea20000002400 */
[----:B0-----:R-:W-:Y:S01]  /*1d80*/  FSEL R98, R39, -INF , P1 ;  /* 0xff80000027627808 */ /* 0x001fe20000800000 */
[----:B------:R-:W-:Y:S01]  /*1d90*/  FMUL.FTZ R86, R86, UR4 ;  /* 0x0000000456567c20 */ /* 0x000fe20008410000 */
[----:B------:R-:W-:Y:S01]  /*1da0*/  FMUL.FTZ R87, R87, UR4 ;  /* 0x0000000457577c20 */ /* 0x000fe20008410000 */
[----:B------:R-:W-:Y:S01]  /*1db0*/  ULDC UR5, c[0x0][0x988] ;  /* 0x0002620000057ab9 */ /* 0x000fe20000000800 */
[----:B------:R-:W-:Y:S01]  /*1dc0*/  FMNMX.FTZ R9, R98, R9, !PT ;  /* 0x0000000962097209 */ /* 0x000fe20007810000 */
[----:B------:R-:W-:Y:S01]  /*1dd0*/  FMUL.FTZ R76, R76, UR4 ;  /* 0x000000044c4c7c20 */ /* 0x000fe20008410000 */
[----:B------:R-:W-:Y:S01]  /*1de0*/  P2R R7, PR, RZ, 0x1 ;  /* 0x00000001ff077803 */ /* 0x000fe20000000000 */
[----:B------:R-:W0:Y:S01]  /*1df0*/  MUFU.TANH R32, R32 ;  /* 0x0000002000207308 */ /* 0x000e220000002400 */
[----:B-1----:R-:W-:Y:S01]  /*1e00*/  FSEL R14, R14, -INF , P5 ;  /* 0xff8000000e0e7808 */ /* 0x002fe20002800000 */
[----:B------:R-:W-:Y:S01]  /*1e10*/  FMUL.FTZ R77, R77, UR4 ;  /* 0x000000044d4d7c20 */ /* 0x000fe20008410000 */
[----:B------:R-:W-:Y:S01]  /*1e20*/  ISETP.GT.AND P5, PT, R10, 0x21, PT ;  /* 0x000000210a00780c */ /* 0x000fe20003fa4270 */
[----:B------:R-:W-:Y:S01]  /*1e30*/  FMUL.FTZ R80, R80, UR4 ;  /* 0x0000000450507c20 */ /* 0x000fe20008410000 */
[----:B------:R-:W-:Y:S01]  /*1e40*/  FMUL.FTZ R81, R81, UR4 ;  /* 0x0000000451517c20 */ /* 0x000fe20008410000 */
[----:B------:R-:W-:Y:S01]  /*1e50*/  FMUL.FTZ R84, R84, UR4 ;  /* 0x0000000454547c20 */ /* 0x000fe20008410000 */
[----:B------:R-:W-:Y:S01]  /*1e60*/  FMUL.FTZ R85, R85, UR4 ;  /* 0x0000000455557c20 */ /* 0x000fe20008410000 */
[----:B------:R-:W1:Y:S01]  /*1e70*/  MUFU.TANH R43, R43 ;  /* 0x0000002b002b7308 */ /* 0x000e620000002400 */
[----:B--2---:R-:W-:Y:S01]  /*1e80*/  FSEL R100, R42, -INF , P6 ;  /* 0xff8000002a647808 */ /* 0x004fe20003000000 */
[----:B------:R-:W-:Y:S01]  /*1e90*/  UIADD3 UR42, UR42, -0x2, URZ ;  /* 0xfffffffe2a2a7890 */ /* 0x000fe2000fffe03f */
[--C-:B------:R-:W-:Y:S01]  /*1ea0*/  IMAD.MOV.U32 R150, RZ, RZ, R151.reuse ;  /* 0x000000ffff967224 */ /* 0x100fe200078e0097 */
[----:B------:R-:W-:Y:S01]  /*1eb0*/  UIADD3 UR4, UR36, 0x28840, URZ ;  /* 0x0002884024047890 */ /* 0x000fe2000fffe03f */
[----:B------:R-:W-:Y:S01]  /*1ec0*/  FMNMX.FTZ R9, R100, R9, !PT ;  /* 0x0000000964097209 */ /* 0x000fe20007810000 */
[--C-:B------:R-:W-:Y:S01]  /*1ed0*/  IMAD.MOV.U32 R149, RZ, RZ, R151.reuse ;  /* 0x000000ffff957224 */ /* 0x100fe200078e0097 */
[-C--:B------:R-:W-:Y:S01]  /*1ee0*/  MOV R148, R151.reuse ;  /* 0x0000009700947202 */ /* 0x080fe20000000f00 */
[----:B------:R-:W2:Y:S01]  /*1ef0*/  MUFU.TANH R20, R33 ;  /* 0x0000002100147308 */ /* 0x000ea20000002400 */
[----:B0-----:R-:W-:Y:S01]  /*1f00*/  FSEL R18, R32, -INF , P4 ;  /* 0xff80000020127808 */ /* 0x001fe20002000000 */
[----:B------:R-:W-:Y:S01]  /*1f10*/  UPRMT UR4, UR7, 0x654, UR4 ;  /* 0x0000065407047896 */ /* 0x000fe20008000004 */
[----:B------:R-:W-:Y:S01]  /*1f20*/  ISETP.GT.AND P4, PT, R10, 0x28, PT ;  /* 0x000000280a00780c */ /* 0x000fe20003f84270 */
[--C-:B------:R-:W-:Y:S01]  /*1f30*/  IMAD.MOV.U32 R147, RZ, RZ, R151.reuse ;  /* 0x000000ffff937224 */ /* 0x100fe200078e0097 */
[-C--:B------:R-:W-:Y:S01]  /*1f40*/  MOV R145, R151.reuse ;  /* 0x0000009700917202 */ /* 0x080fe20000000f00 */
[--C-:B------:R-:W-:Y:S01]  /*1f50*/  IMAD.MOV.U32 R143, RZ, RZ, R151.reuse ;  /* 0x000000ffff8f7224 */ /* 0x100fe200078e0097 */
[----:B------:R-:W-:Y:S01]  /*1f60*/  MOV R139, R151 ;  /* 0x00000097008b7202 */ /* 0x000fe20000000f00 */
[----:B------:R-:W0:Y:S01]  /*1f70*/  MUFU.TANH R46, R46 ;  /* 0x0000002e002e7308 */ /* 0x000e220000002400 */
[----:B-1----:R-:W-:Y:S01]  /*1f80*/  FSEL R102, R43, -INF , P5 ;  /* 0xff8000002b667808 */ /* 0x002fe20002800000 */
[--C-:B------:R-:W-:Y:S01]  /*1f90*/  IMAD.MOV.U32 R141, RZ, RZ, R151.reuse ;  /* 0x000000ffff8d7224 */ /* 0x100fe200078e0097 */
[----:B------:R-:W-:Y:S01]  /*1fa0*/  SYNCS.ARRIVE.TRANS64.RED.A1T0 RZ, [UR4], RZ ;  /* 0x000000ffffff79a7 */ /* 0x000fe20008100404 */
[----:B------:R-:W-:Y:S01]  /*1fb0*/  UMOV UR4, URZ ;  /* 0x0000003f00047c82 */ /* 0x000fe20008000000 */
[----:B------:R-:W-:Y:S01]  /*1fc0*/  FMNMX.FTZ R9, R102, R9, !PT ;  /* 0x0000000966097209 */ /* 0x000fe20007810000 */
[--C-:B------:R-:W-:Y:S01]  /*1fd0*/  IMAD.MOV.U32 R137, RZ, RZ, R151.reuse ;  /* 0x000000ffff897224 */ /* 0x100fe200078e0097 */
[-C--:B------:R-:W-:Y:S01]  /*1fe0*/  MOV R133, R151.reuse ;  /* 0x0000009700857202 */ /* 0x080fe20000000f00 */
[----:B------:R-:W1:Y:S01]  /*1ff0*/  MUFU.TANH R22, R36 ;  /* 0x0000002400167308 */ /* 0x000e620000002400 */
[----:B--2---:R-:W-:Y:S01]  /*2000*/  FSEL R20, R20, -INF , P3 ;  /* 0xff80000014147808 */ /* 0x004fe20001800000 */
[--C-:B------:R-:W-:Y:S01]  /*2010*/  IMAD.MOV.U32 R135, RZ, RZ, R151.reuse ;  /* 0x000000ffff877224 */ /* 0x100fe200078e0097 */
[----:B------:R-:W-:Y:S01]  /*2020*/  ISETP.GT.AND P3, PT, R10, 0x29, PT ;  /* 0x000000290a00780c */ /* 0x000fe20003f64270 */
[--C-:B------:R-:W-:Y:S01]  /*2030*/  IMAD.MOV.U32 R131, RZ, RZ, R151.reuse ;  /* 0x000000ffff837224 */ /* 0x100fe200078e0097 */
[-C--:B------:R-:W-:Y:S01]  /*2040*/  MOV R127, R151.reuse ;  /* 0x00000097007f7202 */ /* 0x080fe20000000f00 */
[--C-:B------:R-:W-:Y:S01]  /*2050*/  IMAD.MOV.U32 R129, RZ, RZ, R151.reuse ;  /* 0x000000ffff817224 */ /* 0x100fe200078e0097 */
[-C--:B------:R-:W-:Y:S01]  /*2060*/  MOV R121, R151.reuse ;  /* 0x0000009700797202 */ /* 0x080fe20000000f00 */
[----:B------:R-:W2:Y:S01]  /*2070*/  MUFU.TANH R47, R47 ;  /* 0x0000002f002f7308 */ /* 0x000ea20000002400 */
[----:B0-----:R-:W-:Y:S01]  /*2080*/  FSEL R104, R46, -INF , P4 ;  /* 0xff8000002e687808 */ /* 0x001fe20002000000 */
[--C-:B------:R-:W-:Y:S01]  /*2090*/  IMAD.MOV.U32 R125, RZ, RZ, R151.reuse ;  /* 0x000000ffff7d7224 */ /* 0x100fe200078e0097 */
[----:B------:R-:W-:Y:S01]  /*20a0*/  MOV R115, R151 ;  /* 0x0000009700737202 */ /* 0x000fe20000000f00 */
[--C-:B------:R-:W-:Y:S01]  /*20b0*/  IMAD.MOV.U32 R123, RZ, RZ, R151.reuse ;  /* 0x000000ffff7b7224 */ /* 0x100fe200078e0097 */
[----:B------:R-:W-:Y:S01]  /*20c0*/  FMNMX.FTZ R9, R104, R9, !PT ;  /* 0x0000000968097209 */ /* 0x000fe20007810000 */
[--C-:B------:R-:W-:Y:S01]  /*20d0*/  IMAD.MOV.U32 R119, RZ, RZ, R151.reuse ;  /* 0x000000ffff777224 */ /* 0x100fe200078e0097 */
[-C--:B------:R-:W-:Y:S01]  /*20e0*/  MOV R109, R151.reuse ;  /* 0x00000097006d7202 */ /* 0x080fe20000000f00 */
[----:B------:R-:W0:Y:S01]  /*20f0*/  MUFU.TANH R24, R37 ;  /* 0x0000002500187308 */ /* 0x000e220000002400 */
[----:B-1----:R-:W-:Y:S01]  /*2100*/  FSEL R22, R22, -INF , P2 ;  /* 0xff80000016167808 */ /* 0x002fe20001000000 */
[--C-:B------:R-:W-:Y:S01]  /*2110*/  IMAD.MOV.U32 R117, RZ, RZ, R151.reuse ;  /* 0x000000ffff757224 */ /* 0x100fe200078e0097 */
[----:B------:R-:W-:Y:S01]  /*2120*/  ISETP.GT.AND P2, PT, R10, 0x30, PT ;  /* 0x000000300a00780c */ /* 0x000fe20003f44270 */
[--C-:B------:R-:W-:Y:S01]  /*2130*/  IMAD.MOV.U32 R113, RZ, RZ, R151.reuse ;  /* 0x000000ffff717224 */ /* 0x100fe200078e0097 */
[-C--:B------:R-:W-:Y:S01]  /*2140*/  MOV R103, R151.reuse ;  /* 0x0000009700677202 */ /* 0x080fe20000000f00 */
[--C-:B------:R-:W-:Y:S01]  /*2150*/  IMAD.MOV.U32 R111, RZ, RZ, R151.reuse ;  /* 0x000000ffff6f7224 */ /* 0x100fe200078e0097 */
[-C--:B------:R-:W-:Y:S01]  /*2160*/  MOV R97, R151.reuse ;  /* 0x0000009700617202 */ /* 0x080fe20000000f00 */
[----:B------:R-:W1:Y:S01]  /*2170*/  MUFU.TANH R50, R50 ;  /* 0x0000003200327308 */ /* 0x000e620000002400 */
[----:B--2---:R-:W-:Y:S01]  /*2180*/  FSEL R106, R47, -INF , P3 ;  /* 0xff8000002f6a7808 */ /* 0x004fe20001800000 */
[--C-:B------:R-:W-:Y:S01]  /*2190*/  IMAD.MOV.U32 R107, RZ, RZ, R151.reuse ;  /* 0x000000ffff6b7224 */ /* 0x100fe200078e0097 */
[----:B------:R-:W-:Y:S01]  /*21a0*/  MOV R91, R151 ;  /* 0x00000097005b7202 */ /* 0x000fe20000000f00 */
[--C-:B------:R-:W-:Y:S01]  /*21b0*/  IMAD.MOV.U32 R105, RZ, RZ, R151.reuse ;  /* 0x000000ffff697224 */ /* 0x100fe200078e0097 */
[----:B------:R-:W-:Y:S01]  /*21c0*/  FMNMX.FTZ R9, R106, R9, !PT ;  /* 0x000000096a097209 */ /* 0x000fe20007810000 */
[----:B------:R-:W-:-:S02]  /*21d0*/  IMAD.MOV.U32 R101, RZ, RZ, R151 ;  /* 0x000000ffff657224 */ /* 0x000fc400078e0097 */
[----:B------:R-:W2:Y:S01]  /*21e0*/  MUFU.TANH R40, R40 ;  /* 0x0000002800287308 */ /* 0x000ea20000002400 */
[----:B0-----:R-:W-:Y:S01]  /*21f0*/  FSEL R24, R24, -INF , P1 ;  /* 0xff80000018187808 */ /* 0x001fe20000800000 */
[--C-:B------:R-:W-:Y:S01]  /*2200*/  IMAD.MOV.U32 R99, RZ, RZ, R151.reuse ;  /* 0x000000ffff637224 */ /* 0x100fe200078e0097 */
[----:B------:R-:W-:Y:S01]  /*2210*/  ISETP.GT.AND P1, PT, R10, 0x31, PT ;  /* 0x000000310a00780c */ /* 0x000fe20003f24270 */
[--C-:B------:R-:W-:Y:S02]  /*2220*/  IMAD.MOV.U32 R95, RZ, RZ, R151.reuse ;  /* 0x000000ffff5f7224 */ /* 0x100fe400078e0097 */
[--C-:B------:R-:W-:Y:S02]  /*2230*/  IMAD.MOV.U32 R93, RZ, RZ, R151.reuse ;  /* 0x000000ffff5d7224 */ /* 0x100fe400078e0097 */
[----:B------:R-:W0:Y:S01]  /*2240*/  MUFU.TANH R51, R51 ;  /* 0x0000003300337308 */ /* 0x000e220000002400 */
[----:B-1----:R-:W-:Y:S01]  /*2250*/  FSEL R108, R50, -INF , P2 ;  /* 0xff800000326c7808 */ /* 0x002fe20001000000 */
[----:B------:R-:W-:-:S03]  /*2260*/  IMAD.MOV.U32 R89, RZ, RZ, R151 ;  /* 0x000000ffff597224 */ /* 0x000fc600078e0097 */
[----:B------:R-:W-:-:S03]  /*2270*/  FMNMX.FTZ R9, R108, R9, !PT ;  /* 0x000000096c097209 */ /* 0x000fc60007810000 */
[----:B------:R-:W1:Y:S01]  /*2280*/  MUFU.TANH R28, R41 ;  /* 0x00000029001c7308 */ /* 0x000e620000002400 */
[----:B--2---:R-:W-:Y:S02]  /*2290*/  FSEL R26, R40, -INF , P6 ;  /* 0xff800000281a7808 */ /* 0x004fe40003000000 */
[----:B------:R-:W-:-:S05]  /*22a0*/  ISETP.GT.AND P6, PT, R10, 0x38, PT ;  /* 0x000000380a00780c */ /* 0x000fca0003fc4270 */
[----:B------:R-:W2:Y:S01]  /*22b0*/  MUFU.TANH R54, R54 ;  /* 0x0000003600367308 */ /* 0x000ea20000002400 */
[----:B0-----:R-:W-:-:S04]  /*22c0*/  FSEL R110, R51, -INF , P1 ;  /* 0xff800000336e7808 */ /* 0x001fc80000800000 */
[----:B------:R-:W-:-:S03]  /*22d0*/  FMNMX.FTZ R9, R110, R9, !PT ;  /* 0x000000096e097209 */ /* 0x000fc60007810000 */
[----:B------:R-:W0:Y:S01]  /*22e0*/  MUFU.TANH R44, R44 ;  /* 0x0000002c002c7308 */ /* 0x000e220000002400 */
[----:B-1----:R-:W-:Y:S02]  /*22f0*/  FSEL R28, R28, -INF , P5 ;  /* 0xff8000001c1c7808 */ /* 0x002fe40002800000 */
[----:B------:R-:W-:-:S05]  /*2300*/  ISETP.GT.AND P5, PT, R10, 0x39, PT ;  /* 0x000000390a00780c */ /* 0x000fca0003fa4270 */
[----:B------:R-:W1:Y:S01]  /*2310*/  MUFU.TANH R55, R55 ;  /* 0x0000003700377308 */ /* 0x000e620000002400 */
[----:B--2---:R-:W-:-:S04]  /*2320*/  FSEL R112, R54, -INF , P6 ;  /* 0xff80000036707808 */ /* 0x004fc80003000000 */
[----:B------:R-:W-:-:S03]  /*2330*/  FMNMX.FTZ R9, R112, R9, !PT ;  /* 0x0000000970097209 */ /* 0x000fc60007810000 */
[----:B------:R-:W2:Y:S01]  /*2340*/  MUFU.TANH R45, R45 ;  /* 0x0000002d002d7308 */ /* 0x000ea20000002400 */
[----:B0-----:R-:W-:Y:S02]  /*2350*/  FSEL R30, R44, -INF , P4 ;  /* 0xff8000002c1e7808 */ /* 0x001fe40002000000 */
[----:B------:R-:W-:-:S05]  /*2360*/  ISETP.GT.AND P4, PT, R10, 0x40, PT ;  /* 0x000000400a00780c */ /* 0x000fca0003f84270 */
[----:B------:R-:W0:Y:S01]  /*2370*/  MUFU.TANH R58, R58 ;  /* 0x0000003a003a7308 */ /* 0x000e220000002400 */
[----:B-1----:R-:W-:-:S04]  /*2380*/  FSEL R114, R55, -INF , P5 ;  /* 0xff80000037727808 */ /* 0x002fc80002800000 */
        /* <DEDUP_REMOVED lines=92> */
[----:B--2---:R-:W-:-:S04]  /*2950*/  FSEL R146, R87, -INF , P1 ;  /* 0xff80000057927808 */ /* 0x004fc80000800000 */
[----:B------:R-:W-:Y:S02]  /*2960*/  FMNMX.FTZ R11, R146, R9, !PT ;  /* 0x00000009920b7209 */ /* 0x000fe40007810000 */
[----:B------:R-:W-:Y:S01]  /*2970*/  MOV R9, UR5 ;  /* 0x0000000500097c02 */ /* 0x000fe20008000f00 */
[----:B------:R-:W2:Y:S01]  /*2980*/  MUFU.TANH R80, R80 ;  /* 0x0000005000507308 */ /* 0x000ea20000002400 */
[----:B0-----:R-:W-:Y:S01]  /*2990*/  FSEL R78, R76, -INF , P6 ;  /* 0xff8000004c4e7808 */ /* 0x001fe20003000000 */
[----:B------:R-:W0:Y:S06]  /*29a0*/  SHFL.BFLY PT, R10, R11, 0x2, 0x1f ;  /* 0x0c401f000b0a7f89 */ /* 0x000e2c00000e0000 */
[----:B------:R-:W3:Y:S01]  /*29b0*/  MUFU.TANH R81, R81 ;  /* 0x0000005100517308 */ /* 0x000ee20000002400 */
[----:B-1----:R-:W-:-:S07]  /*29c0*/  FSEL R82, R77, -INF , P5 ;  /* 0xff8000004d527808 */ /* 0x002fce0002800000 */
[----:B------:R-:W1:Y:S01]  /*29d0*/  MUFU.TANH R84, R84 ;  /* 0x0000005400547308 */ /* 0x000e620000002400 */
[----:B--2---:R-:W-:-:S07]  /*29e0*/  FSEL R80, R80, -INF , P4 ;  /* 0xff80000050507808 */ /* 0x004fce0002000000 */
[----:B------:R-:W2:Y:S01]  /*29f0*/  MUFU.TANH R85, R85 ;  /* 0x0000005500557308 */ /* 0x000ea20000002400 */
[----:B---3--:R-:W-:Y:S02]  /*2a00*/  FSEL R86, R81, -INF , P3 ;  /* 0xff80000051567808 */ /* 0x008fe40001800000 */
[----:B0-----:R-:W-:-:S05]  /*2a10*/  FMNMX.FTZ R13, R11, R10, !PT ;  /* 0x0000000a0b0d7209 */ /* 0x001fca0007810000 */
[----:B------:R-:W0:Y:S01]  /*2a20*/  SHFL.BFLY PT, R10, R13, 0x1, 0x1f ;  /* 0x0c201f000d0a7f89 */ /* 0x000e2200000e0000 */
[----:B-1----:R-:W-:Y:S02]  /*2a30*/  FSEL R84, R84, -INF , P2 ;  /* 0xff80000054547808 */ /* 0x002fe40001000000 */
[----:B0-----:R-:W-:-:S04]  /*2a40*/  FMNMX.FTZ R10, R13, R10, !PT ;  /* 0x0000000a0d0a7209 */ /* 0x001fc80007810000 */
[C---:B------:R-:W-:Y:S01]  /*2a50*/  FSETP.NEU.FTZ.AND P0, PT, R10.reuse, -INF , PT ;  /* 0xff8000000a00780b */ /* 0x040fe20003f1d000 */
[----:B------:R-:W-:-:S05]  /*2a60*/  FMUL.FTZ R15, R10, R9 ;  /* 0x000000090a0f7220 */ /* 0x000fca0000410000 */
[----:B------:R-:W-:Y:S02]  /*2a70*/  FSEL R15, R15, RZ, P0 ;  /* 0x000000ff0f0f7208 */ /* 0x000fe40000000000 */
[----:B------:R-:W-:Y:S02]  /*2a80*/  ISETP.NE.AND P0, PT, R7, RZ, PT ;  /* 0x000000ff0700720c */ /* 0x000fe40003f05270 */
[----:B------:R-:W-:Y:S01]  /*2a90*/  FMNMX.FTZ R7, R6, R3, !PT ;  /* 0x0000000306077209 */ /* 0x000fe20007810000 */
[-CC-:B------:R-:W-:Y:S01]  /*2aa0*/  FFMA.FTZ R155, R88, R9.reuse, -R15.reuse ;  /* 0x00000009589b7223 */ /* 0x180fe2000001080f */
[----:B--2---:R-:W-:Y:S01]  /*2ab0*/  FSEL R88, R85, -INF , P1 ;  /* 0xff80000055587808 */ /* 0x004fe20000800000 */
[--C-:B------:R-:W-:Y:S01]  /*2ac0*/  FFMA.FTZ R153, R12, R9, -R15.reuse ;  /* 0x000000090c997223 */ /* 0x100fe2000001080f */
[----:B------:R-:W-:Y:S01]  /*2ad0*/  FMNMX.FTZ R7, R8, R7, !PT ;  /* 0x0000000708077209 */ /* 0x000fe20007810000 */
[-CC-:B------:R-:W-:Y:S01]  /*2ae0*/  FFMA.FTZ R62, R27, R9.reuse, -R15.reuse ;  /* 0x000000091b3e7223 */ /* 0x180fe2000001080f */
[--C-:B------:R-:W-:Y:S01]  /*2af0*/  FFMA.FTZ R64, R90, R9, -R15.reuse ;  /* 0x000000095a407223 */ /* 0x100fe2000001080f */
[----:B------:R-:W-:Y:S01]  /*2b00*/  MUFU.EX2 R155, R155 ;  /* 0x0000009b009b7308 */ /* 0x000fe20000000800 */
[----:B------:R-:W-:Y:S01]  /*2b10*/  FMNMX.FTZ R7, R14, R7, !PT ;  /* 0x000000070e077209 */ /* 0x000fe20007810000 */
[-CC-:B------:R-:W-:Y:S01]  /*2b20*/  FFMA.FTZ R157, R92, R9.reuse, -R15.reuse ;  /* 0x000000095c9d7223 */ /* 0x180fe2000001080f */
[-CC-:B------:R-:W-:Y:S01]  /*2b30*/  FFMA.FTZ R66, R94, R9.reuse, -R15.reuse ;  /* 0x000000095e427223 */ /* 0x180fe2000001080f */
        /* <DEDUP_REMOVED lines=12> */
[----:B------:R-:W0:Y:S01]  /*2c00*/  MUFU.EX2 R62, R62 ;  /* 0x0000003e003e7308 */ /* 0x000e220000000800 */
[----:B------:R-:W-:Y:S01]  /*2c10*/  FMNMX.FTZ R7, R24, R7, !PT ;  /* 0x0000000718077209 */ /* 0x000fe20007810000 */
[-CC-:B------:R-:W-:Y:S01]  /*2c20*/  FFMA.FTZ R167, R112, R9.reuse, -R15.reuse ;  /* 0x0000000970a77223 */ /* 0x180fe2000001080f */
[-CC-:B------:R-:W-:Y:S01]  /*2c30*/  FFMA.FTZ R76, R114, R9.reuse, -R15.reuse ;  /* 0x00000009724c7223 */ /* 0x180fe2000001080f */
[--C-:B------:R-:W-:Y:S01]  /*2c40*/  FFMA.FTZ R169, R116, R9, -R15.reuse ;  /* 0x0000000974a97223 */ /* 0x100fe2000001080f */
[----:B------:R-:W-:Y:S01]  /*2c50*/  FMNMX.FTZ R7, R26, R7, !PT ;  /* 0x000000071a077209 */ /* 0x000fe20007810000 */
[-CC-:B------:R-:W-:Y:S01]  /*2c60*/  FFMA.FTZ R118, R118, R9.reuse, -R15.reuse ;  /* 0x0000000976767223 */ /* 0x180fe2000001080f */
[--C-:B------:R-:W-:Y:S01]  /*2c70*/  FFMA.FTZ R120, R120, R9, -R15.reuse ;  /* 0x0000000978787223 */ /* 0x100fe2000001080f */
[----:B------:R-:W1:Y:S01]  /*2c80*/  MUFU.EX2 R64, R64 ;  /* 0x0000004000407308 */ /* 0x000e620000000800 */
[----:B------:R-:W-:Y:S01]  /*2c90*/  FMNMX.FTZ R7, R28, R7, !PT ;  /* 0x000000071c077209 */ /* 0x000fe20007810000 */
[-CC-:B------:R-:W-:Y:S01]  /*2ca0*/  FFMA.FTZ R122, R122, R9.reuse, -R15.reuse ;  /* 0x000000097a7a7223 */ /* 0x180fe2000001080f */
[-CC-:B------:R-:W-:Y:S01]  /*2cb0*/  FFMA.FTZ R124, R124, R9.reuse, -R15.reuse ;  /* 0x000000097c7c7223 */ /* 0x180fe2000001080f */
[--C-:B------:R-:W-:Y:S01]  /*2cc0*/  FFMA.FTZ R126, R126, R9, -R15.reuse ;  /* 0x000000097e7e7223 */ /* 0x100fe2000001080f */
[----:B------:R-:W-:Y:S01]  /*2cd0*/  FMNMX.FTZ R7, R30, R7, !PT ;  /* 0x000000071e077209 */ /* 0x000fe20007810000 */
[-CC-:B------:R-:W-:Y:S01]  /*2ce0*/  FFMA.FTZ R128, R128, R9.reuse, -R15.reuse ;  /* 0x0000000980807223 */ /* 0x180fe2000001080f */
[--C-:B------:R-:W-:Y:S01]  /*2cf0*/  FFMA.FTZ R130, R130, R9, -R15.reuse ;  /* 0x0000000982827223 */ /* 0x100fe2000001080f */
[----:B------:R-:W2:Y:S01]  /*2d00*/  MUFU.EX2 R157, R157 ;  /* 0x0000009d009d7308 */ /* 0x000ea20000000800 */
[----:B------:R-:W-:Y:S01]  /*2d10*/  FMNMX.FTZ R7, R32, R7, !PT ;  /* 0x0000000720077209 */ /* 0x000fe20007810000 */
[-CC-:B------:R-:W-:Y:S01]  /*2d20*/  FFMA.FTZ R132, R132, R9.reuse, -R15.reuse ;  /* 0x0000000984847223 */ /* 0x180fe2000001080f */
[-CC-:B------:R-:W-:Y:S01]  /*2d30*/  FFMA.FTZ R134, R134, R9.reuse, -R15.reuse ;  /* 0x0000000986867223 */ /* 0x180fe2000001080f */
[--C-:B------:R-:W-:Y:S01]  /*2d40*/  FFMA.FTZ R136, R136, R9, -R15.reuse ;  /* 0x0000000988887223 */ /* 0x100fe2000001080f */
[----:B------:R-:W-:Y:S01]  /*2d50*/  FMNMX.FTZ R7, R34, R7, !PT ;  /* 0x0000000722077209 */ /* 0x000fe20007810000 */
[-CC-:B------:R-:W-:Y:S01]  /*2d60*/  FFMA.FTZ R138, R138, R9.reuse, -R15.reuse ;  /* 0x000000098a8a7223 */ /* 0x180fe2000001080f */
[--C-:B------:R-:W-:Y:S01]  /*2d70*/  FFMA.FTZ R140, R140, R9, -R15.reuse ;  /* 0x000000098c8c7223 */ /* 0x100fe2000001080f */
[----:B------:R-:W3:Y:S01]  /*2d80*/  MUFU.EX2 R66, R66 ;  /* 0x0000004200427308 */ /* 0x000ee20000000800 */
[----:B------:R-:W-:Y:S01]  /*2d90*/  FMNMX.FTZ R7, R36, R7, !PT ;  /* 0x0000000724077209 */ /* 0x000fe20007810000 */
[-CC-:B------:R-:W-:Y:S01]  /*2da0*/  FFMA.FTZ R142, R142, R9.reuse, -R15.reuse ;  /* 0x000000098e8e7223 */ /* 0x180fe2000001080f */
[-CC-:B------:R-:W-:Y:S01]  /*2db0*/  FFMA.FTZ R144, R144, R9.reuse, -R15.reuse ;  /* 0x0000000990907223 */ /* 0x180fe2000001080f */
[----:B------:R-:W-:Y:S01]  /*2dc0*/  FFMA.FTZ R15, R146, R9, -R15 ;  /* 0x00000009920f7223 */ /* 0x000fe2000001080f */
[----:B------:R-:W-:Y:S01]  /*2dd0*/  FMNMX.FTZ R7, R38, R7, !PT ;  /* 0x0000000726077209 */ /* 0x000fe20007810000 */
[--C-:B------:R-:W-:Y:S01]  /*2de0*/  IMAD.MOV.U32 R146, RZ, RZ, R151.reuse ;  /* 0x000000ffff927224 */ /* 0x100fe200078e0097 */
[----:B------:R-:W-:Y:S01]  /*2df0*/  MOV R112, R151 ;  /* 0x0000009700707202 */ /* 0x000fe20000000f00 */
[----:B------:R-:W4:Y:S01]  /*2e00*/  MUFU.EX2 R159, R159 ;  /* 0x0000009f009f7308 */ /* 0x000f220000000800 */
[----:B------:R-:W-:Y:S01]  /*2e10*/  FMNMX.FTZ R7, R40, R7, !PT ;  /* 0x0000000728077209 */ /* 0x000fe20007810000 */
[--C-:B------:R-:W-:Y:S01]  /*2e20*/  IMAD.MOV.U32 R116, RZ, RZ, R151.reuse ;  /* 0x000000ffff747224 */ /* 0x100fe200078e0097 */
[----:B------:R-:W-:Y:S01]  /*2e30*/  MOV R106, R151 ;  /* 0x00000097006a7202 */ /* 0x000fe20000000f00 */
[--C-:B------:R-:W-:Y:S01]  /*2e40*/  IMAD.MOV.U32 R114, RZ, RZ, R151.reuse ;  /* 0x000000ffff727224 */ /* 0x100fe200078e0097 */
[----:B------:R-:W-:Y:S01]  /*2e50*/  FMNMX.FTZ R7, R42, R7, !PT ;  /* 0x000000072a077209 */ /* 0x000fe20007810000 */
[--C-:B------:R-:W-:Y:S01]  /*2e60*/  IMAD.MOV.U32 R110, RZ, RZ, R151.reuse ;  /* 0x000000ffff6e7224 */ /* 0x100fe200078e0097 */
[----:B------:R-:W-:Y:S01]  /*2e70*/  MOV R100, R151 ;  /* 0x0000009700647202 */ /* 0x000fe20000000f00 */
[----:B------:R-:W-:Y:S01]  /*2e80*/  MUFU.EX2 R68, R68 ;  /* 0x0000004400447308 */ /* 0x000fe20000000800 */
[----:B------:R-:W-:Y:S01]  /*2e90*/  FMNMX.FTZ R7, R44, R7, !PT ;  /* 0x000000072c077209 */ /* 0x000fe20007810000 */
[--C-:B------:R-:W-:Y:S01]  /*2ea0*/  IMAD.MOV.U32 R108, RZ, RZ, R151.reuse ;  /* 0x000000ffff6c7224 */ /* 0x100fe200078e0097 */
[----:B------:R-:W-:Y:S01]  /*2eb0*/  MOV R94, R151 ;  /* 0x00000097005e7202 */ /* 0x000fe20000000f00 */
[--C-:B------:R-:W-:Y:S01]  /*2ec0*/  IMAD.MOV.U32 R104, RZ, RZ, R151.reuse ;  /* 0x000000ffff687224 */ /* 0x100fe200078e0097 */
[----:B------:R-:W-:Y:S01]  /*2ed0*/  FMNMX.FTZ R7, R46, R7, !PT ;  /* 0x000000072e077209 */ /* 0x000fe20007810000 */
[----:B------:R-:W-:-:S02]  /*2ee0*/  IMAD.MOV.U32 R102, RZ, RZ, R151 ;  /* 0x000000ffff667224 */ /* 0x000fc400078e0097 */
[----:B------:R-:W-:Y:S01]  /*2ef0*/  MUFU.EX2 R161, R161 ;  /* 0x000000a100a17308 */ /* 0x000fe20000000800 */
[----:B------:R-:W-:Y:S01]  /*2f00*/  FMNMX.FTZ R7, R48, R7, !PT ;  /* 0x0000000730077209 */ /* 0x000fe20007810000 */
[--C-:B------:R-:W-:Y:S02]  /*2f10*/  IMAD.MOV.U32 R98, RZ, RZ, R151.reuse ;  /* 0x000000ffff627224 */ /* 0x100fe400078e0097 */
[--C-:B------:R-:W-:Y:S01]  /*2f20*/  IMAD.MOV.U32 R96, RZ, RZ, R151.reuse ;  /* 0x000000ffff607224 */ /* 0x100fe200078e0097 */
[----:B------:R-:W-:Y:S01]  /*2f30*/  FMNMX.FTZ R7, R50, R7, !PT ;  /* 0x0000000732077209 */ /* 0x000fe20007810000 */
[--C-:B------:R-:W-:Y:S02]  /*2f40*/  IMAD.MOV.U32 R92, RZ, RZ, R151.reuse ;  /* 0x000000ffff5c7224 */ /* 0x100fe400078e0097 */
[----:B------:R-:W-:Y:S01]  /*2f50*/  MUFU.EX2 R70, R70 ;  /* 0x0000004600467308 */ /* 0x000fe20000000800 */
[----:B------:R-:W-:Y:S01]  /*2f60*/  FMNMX.FTZ R7, R52, R7, !PT ;  /* 0x0000000734077209 */ /* 0x000fe20007810000 */
[----:B------:R-:W-:-:S03]  /*2f70*/  IMAD.MOV.U32 R90, RZ, RZ, R151 ;  /* 0x000000ffff5a7224 */ /* 0x000fc600078e0097 */
[----:B------:R-:W-:-:S03]  /*2f80*/  FMNMX.FTZ R7, R54, R7, !PT ;  /* 0x0000000736077209 */ /* 0x000fc60007810000 */
[----:B------:R-:W-:Y:S01]  /*2f90*/  MUFU.EX2 R163, R163 ;  /* 0x000000a300a37308 */ /* 0x000fe20000000800 */
[----:B------:R-:W-:-:S04]  /*2fa0*/  FMNMX.FTZ R7, R56, R7, !PT ;  /* 0x0000000738077209 */ /* 0x000fc80007810000 */
        /* <DEDUP_REMOVED lines=11> */
[----:B------:R-:W-:-:S05]  /*3060*/  FMNMX.FTZ R7, R88, R7, !PT ;  /* 0x0000000758077209 */ /* 0x000fca0007810000 */
[----:B------:R-:W5:Y:S02]  /*3070*/  SHFL.BFLY PT, R12, R7, 0x2, 0x1f ;  /* 0x0c401f00070c7f89 */ /* 0x000f6400000e0000 */
[----:B------:R-:W-:Y:S08]  /*3080*/  MUFU.EX2 R167, R167 ;  /* 0x000000a700a77308 */ /* 0x000ff00000000800 */
[----:B------:R-:W-:Y:S08]  /*3090*/  MUFU.EX2 R76, R76 ;  /* 0x0000004c004c7308 */ /* 0x000ff00000000800 */
[----:B------:R-:W-:Y:S01]  /*30a0*/  MUFU.EX2 R169, R169 ;  /* 0x000000a900a97308 */ /* 0x000fe20000000800 */
[----:B-----5:R-:W-:-:S07]  /*30b0*/  FMNMX.FTZ R11, R7, R12, !PT ;  /* 0x0000000c070b7209 */ /* 0x020fce0007810000 */
[----:B------:R-:W-:Y:S01]  /*30c0*/  MUFU.EX2 R118, R118 ;  /* 0x0000007600767308 */ /* 0x000fe20000000800 */
[----:B------:R-:W5:Y:S07]  /*30d0*/  SHFL.BFLY PT, R12, R11, 0x1, 0x1f ;  /* 0x0c201f000b0c7f89 */ /* 0x000f6e00000e0000 */
[----:B------:R-:W-:Y:S08]  /*30e0*/  MUFU.EX2 R120, R120 ;  /* 0x0000007800787308 */ /* 0x000ff00000000800 */
[----:B------:R0:W-:Y:S08]  /*30f0*/  MUFU.EX2 R171, R122 ;  /* 0x0000007a00ab7308 */ /* 0x0001f00000000800 */
[----:B------:R-:W-:Y:S01]  /*3100*/  MUFU.EX2 R124, R124 ;  /* 0x0000007c007c7308 */ /* 0x000fe20000000800 */
[----:B0-----:R-:W-:Y:S01]  /*3110*/  IMAD.MOV.U32 R122, RZ, RZ, R151 ;  /* 0x000000ffff7a7224 */ /* 0x001fe200078e0097 */
[----:B-----5:R-:W-:-:S04]  /*3120*/  FMNMX.FTZ R12, R11, R12, !PT ;  /* 0x0000000c0b0c7209 */ /* 0x020fc80007810000 */
[C---:B------:R-:W-:Y:S01]  /*3130*/  FSETP.NEU.FTZ.AND P1, PT, R12.reuse, -INF , PT ;  /* 0xff8000000c00780b */ /* 0x040fe20003f3d000 */
[-C--:B------:R-:W-:Y:S01]  /*3140*/  FMUL.FTZ R7, R12, R9.reuse ;  /* 0x000000090c077220 */ /* 0x080fe20000410000 */
[----:B------:R-:W-:Y:S04]  /*3150*/  MUFU.EX2 R173, R126 ;  /* 0x0000007e00ad7308 */ /* 0x000fe80000000800 */
[----:B------:R-:W-:Y:S02]  /*3160*/  FSEL R7, R7, RZ, P1 ;  /* 0x000000ff07077208 */ /* 0x000fe40000800000 */
[----:B------:R-:W-:Y:S02]  /*3170*/  ISETP.LE.AND P1, PT, R16, UR42, PT ;  /* 0x0000002a10007c0c */ /* 0x000fe4000bf23270 */
[----:B------:R-:W-:Y:S01]  /*3180*/  MUFU.EX2 R128, R128 ;  /* 0x0000008000807308 */ /* 0x000fe20000000800 */
[-CC-:B------:R-:W-:Y:S01]  /*3190*/  FFMA.FTZ R8, R8, R9.reuse, -R7.reuse ;  /* 0x0000000908087223 */ /* 0x180fe20000010807 */
[-CC-:B------:R-:W-:Y:S01]  /*31a0*/  FFMA.FTZ R6, R6, R9.reuse, -R7.reuse ;  /* 0x0000000906067223 */ /* 0x180fe20000010807 */
[-CC-:B------:R-:W-:Y:S01]  /*31b0*/  FFMA.FTZ R3, R3, R9.reuse, -R7.reuse ;  /* 0x0000000903037223 */ /* 0x180fe20000010807 */
[-CC-:B------:R-:W-:Y:S01]  /*31c0*/  FFMA.FTZ R14, R14, R9.reuse, -R7.reuse ;  /* 0x000000090e0e7223 */ /* 0x180fe20000010807 */
[-CC-:B------:R-:W-:Y:S01]  /*31d0*/  FFMA.FTZ R18, R18, R9.reuse, -R7.reuse ;  /* 0x0000000912127223 */ /* 0x180fe20000010807 */
[-CC-:B------:R-:W-:Y:S01]  /*31e0*/  FFMA.FTZ R20, R20, R9.reuse, -R7.reuse ;  /* 0x0000000914147223 */ /* 0x180fe20000010807 */
[-CC-:B------:R-:W-:Y:S01]  /*31f0*/  FFMA.FTZ R22, R22, R9.reuse, -R7.reuse ;  /* 0x0000000916167223 */ /* 0x180fe20000010807 */
[----:B------:R0:W-:Y:S01]  /*3200*/  MUFU.EX2 R154, R8 ;  /* 0x00000008009a7308 */ /* 0x0001e20000000800 */
[-CC-:B------:R-:W-:Y:S01]  /*3210*/  FFMA.FTZ R24, R24, R9.reuse, -R7.reuse ;  /* 0x0000000918187223 */ /* 0x180fe20000010807 */
[-CC-:B------:R-:W-:Y:S01]  /*3220*/  FFMA.FTZ R26, R26, R9.reuse, -R7.reuse ;  /* 0x000000091a1a7223 */ /* 0x180fe20000010807 */
[-CC-:B------:R-:W-:Y:S01]  /*3230*/  FFMA.FTZ R28, R28, R9.reuse, -R7.reuse ;  /* 0x000000091c1c7223 */ /* 0x180fe20000010807 */
[-CC-:B------:R-:W-:Y:S01]  /*3240*/  FFMA.FTZ R30, R30, R9.reuse, -R7.reuse ;  /* 0x000000091e1e7223 */ /* 0x180fe20000010807 */
[-CC-:B------:R-:W-:Y:S01]  /*3250*/  FFMA.FTZ R32, R32, R9.reuse, -R7.reuse ;  /* 0x0000000920207223 */ /* 0x180fe20000010807 */
[-CC-:B------:R-:W-:Y:S01]  /*3260*/  FFMA.FTZ R34, R34, R9.reuse, -R7.reuse ;  /* 0x0000000922227223 */ /* 0x180fe20000010807 */
[-CC-:B------:R-:W-:Y:S01]  /*3270*/  FFMA.FTZ R36, R36, R9.reuse, -R7.reuse ;  /* 0x0000000924247223 */ /* 0x180fe20000010807 */
[----:B------:R-:W-:Y:S01]  /*3280*/  MUFU.EX2 R6, R6 ;  /* 0x0000000600067308 */ /* 0x000fe20000000800 */
[----:B0-----:R-:W-:Y:S01]  /*3290*/  FADD.FTZ R8, R153, R62 ;  /* 0x0000003e99087221 */ /* 0x001fe20000010000 */
[-CC-:B------:R-:W-:Y:S01]  /*32a0*/  FFMA.FTZ R38, R38, R9.reuse, -R7.reuse ;  /* 0x0000000926267223 */ /* 0x180fe20000010807 */
[-CC-:B------:R-:W-:Y:S01]  /*32b0*/  FFMA.FTZ R40, R40, R9.reuse, -R7.reuse ;  /* 0x0000000928287223 */ /* 0x180fe20000010807 */
[-CC-:B------:R-:W-:Y:S01]  /*32c0*/  FFMA.FTZ R42, R42, R9.reuse, -R7.reuse ;  /* 0x000000092a2a7223 */ /* 0x180fe20000010807 */
[----:B------:R-:W-:Y:S01]  /*32d0*/  FADD.FTZ R25, R155, R8 ;  /* 0x000000089b197221 */ /* 0x000fe20000010000 */
[-CC-:B------:R-:W-:Y:S01]  /*32e0*/  FFMA.FTZ R44, R44, R9.reuse, -R7.reuse ;  /* 0x000000092c2c7223 */ /* 0x180fe20000010807 */
[-C--:B------:R-:W-:Y:S01]  /*32f0*/  FFMA.FTZ R46, R46, R9.reuse, -R7 ;  /* 0x000000092e2e7223 */ /* 0x080fe20000010807 */
[----:B------:R-:W0:Y:S01]  /*3300*/  MUFU.EX2 R3, R3 ;  /* 0x0000000300037308 */ /* 0x000e220000000800 */
[----:B-1----:R-:W-:Y:S01]  /*3310*/  FADD.FTZ R8, R64, R25 ;  /* 0x0000001940087221 */ /* 0x002fe20000010000 */
[-CC-:B------:R-:W-:Y:S01]  /*3320*/  FFMA.FTZ R48, R48, R9.reuse, -R7.reuse ;  /* 0x0000000930307223 */ /* 0x180fe20000010807 */
[-CC-:B------:R-:W-:Y:S01]  /*3330*/  FFMA.FTZ R50, R50, R9.reuse, -R7.reuse ;  /* 0x0000000932327223 */ /* 0x180fe20000010807 */
[-CC-:B------:R-:W-:Y:S01]  /*3340*/  FFMA.FTZ R52, R52, R9.reuse, -R7.reuse ;  /* 0x0000000934347223 */ /* 0x180fe20000010807 */
[----:B--2---:R-:W-:Y:S01]  /*3350*/  FADD.FTZ R27, R157, R8 ;  /* 0x000000089d1b7221 */ /* 0x004fe20000010000 */
[-CC-:B------:R-:W-:Y:S01]  /*3360*/  FFMA.FTZ R54, R54, R9.reuse, -R7.reuse ;  /* 0x0000000936367223 */ /* 0x180fe20000010807 */
[-C--:B------:R-:W-:Y:S01]  /*3370*/  FFMA.FTZ R56, R56, R9.reuse, -R7 ;  /* 0x0000000938387223 */ /* 0x080fe20000010807 */
[----:B------:R1:W2:Y:S01]  /*3380*/  MUFU.EX2 R11, R14 ;  /* 0x0000000e000b7308 */ /* 0x0002a20000000800 */
[----:B---3--:R-:W-:Y:S01]  /*3390*/  FADD.FTZ R8, R66, R27 ;  /* 0x0000001b42087221 */ /* 0x008fe20000010000 */
[-CC-:B------:R-:W-:Y:S01]  /*33a0*/  FFMA.FTZ R58, R58, R9.reuse, -R7.reuse ;  /* 0x000000093a3a7223 */ /* 0x180fe20000010807 */
[-CC-:B------:R-:W-:Y:S01]  /*33b0*/  FFMA.FTZ R60, R60, R9.reuse, -R7.reuse ;  /* 0x000000093c3c7223 */ /* 0x180fe20000010807 */
[-CC-:B------:R-:W-:Y:S01]  /*33c0*/  FFMA.FTZ R78, R78, R9.reuse, -R7.reuse ;  /* 0x000000094e4e7223 */ /* 0x180fe20000010807 */
[----:B----4-:R-:W-:Y:S01]  /*33d0*/  FADD.FTZ R29, R159, R8 ;  /* 0x000000089f1d7221 */ /* 0x010fe20000010000 */
[-CC-:B------:R-:W-:Y:S01]  /*33e0*/  FFMA.FTZ R82, R82, R9.reuse, -R7.reuse ;  /* 0x0000000952527223 */ /* 0x180fe20000010807 */
[-C--:B------:R-:W-:Y:S01]  /*33f0*/  FFMA.FTZ R80, R80, R9.reuse, -R7 ;  /* 0x0000000950507223 */ /* 0x080fe20000010807 */
[----:B------:R-:W3:Y:S01]  /*3400*/  MUFU.EX2 R18, R18 ;  /* 0x0000001200127308 */ /* 0x000ee20000000800 */
[----:B0-----:R-:W-:Y:S01]  /*3410*/  FADD.FTZ R27, R6, R3 ;  /* 0x00000003061b7221 */ /* 0x001fe20000010000 */
[----:B-1----:R-:W-:Y:S01]  /*3420*/  FADD.FTZ R14, R68, R29 ;  /* 0x0000001d440e7221 */ /* 0x002fe20000010000 */
[-CC-:B------:R-:W-:Y:S01]  /*3430*/  FFMA.FTZ R86, R86, R9.reuse, -R7.reuse ;  /* 0x0000000956567223 */ /* 0x180fe20000010807 */
[-C--:B------:R-:W-:Y:S01]  /*3440*/  FFMA.FTZ R84, R84, R9.reuse, -R7 ;  /* 0x0000000954547223 */ /* 0x080fe20000010807 */
[----:B------:R-:W-:Y:S01]  /*3450*/  FADD.FTZ R8, R154, R27 ;  /* 0x0000001b9a087221 */ /* 0x000fe20000010000 */
[----:B------:R-:W-:Y:S01]  /*3460*/  FADD.FTZ R31, R161, R14 ;  /* 0x0000000ea11f7221 */ /* 0x000fe20000010000 */
[----:B------:R-:W-:Y:S01]  /*3470*/  FFMA.FTZ R88, R88, R9, -R7 ;  /* 0x0000000958587223 */ /* 0x000fe20000010807 */
[----:B------:R-:W0:Y:S01]  /*3480*/  MUFU.EX2 R13, R20 ;  /* 0x00000014000d7308 */ /* 0x000e220000000800 */
[----:B--2---:R-:W-:Y:S01]  /*3490*/  FADD.FTZ R29, R11, R8 ;  /* 0x000000080b1d7221 */ /* 0x004fe20000010000 */
[----:B------:R-:W-:Y:S01]  /*34a0*/  FADD.FTZ R14, R70, R31 ;  /* 0x0000001f460e7221 */ /* 0x000fe20000010000 */
[----:B------:R-:W-:Y:S01]  /*34b0*/  F2FP.BF16.F32.PACK_AB R152, R3, R6 ;  /* 0x000000060398723e */ /* 0x000fe200000010ff */
[----:B------:R-:W-:Y:S01]  /*34c0*/  IMAD.MOV.U32 R126, RZ, RZ, R151 ;  /* 0x000000ffff7e7224 */ /* 0x000fe200078e0097 */
[----:B------:R-:W-:Y:S01]  /*34d0*/  F2FP.BF16.F32.PACK_AB R154, R11, R154 ;  /* 0x0000009a0b9a723e */ /* 0x000fe200000010ff */
[----:B------:R-:W-:Y:S01]  /*34e0*/  FADD.FTZ R31, R163, R14 ;  /* 0x0000000ea31f7221 */ /* 0x000fe20000010000 */
[----:B------:R-:W-:Y:S01]  /*34f0*/  F2FP.BF16.F32.PACK_AB R153, R62, R153 ;  /* 0x000000993e99723e */ /* 0x000fe200000010ff */
[----:B------:R-:W1:Y:S01]  /*3500*/  MUFU.EX2 R22, R22 ;  /* 0x0000001600167308 */ /* 0x000e620000000800 */
[----:B---3--:R-:W-:Y:S01]  /*3510*/  FADD.FTZ R8, R18, R29 ;  /* 0x0000001d12087221 */ /* 0x008fe20000010000 */
[----:B------:R-:W-:Y:S01]  /*3520*/  FADD.FTZ R14, R72, R31 ;  /* 0x0000001f480e7221 */ /* 0x000fe20000010000 */
[----:B------:R-:W-:-:S02]  /*3530*/  F2FP.BF16.F32.PACK_AB R155, R64, R155 ;  /* 0x0000009b409b723e */ /* 0x000fc400000010ff */
[----:B------:R-:W-:Y:S01]  /*3540*/  F2FP.BF16.F32.PACK_AB R157, R66, R157 ;  /* 0x0000009d429d723e */ /* 0x000fe200000010ff */
[----:B------:R-:W-:Y:S01]  /*3550*/  FADD.FTZ R33, R165, R14 ;  /* 0x0000000ea5217221 */ /* 0x000fe20000010000 */
[----:B------:R-:W-:Y:S01]  /*3560*/  F2FP.BF16.F32.PACK_AB R159, R68, R159 ;  /* 0x0000009f449f723e */ /* 0x000fe200000010ff */
[----:B------:R-:W2:Y:S01]  /*3570*/  MUFU.EX2 R15, R24 ;  /* 0x00000018000f7308 */ /* 0x000ea20000000800 */
[----:B0-----:R-:W-:Y:S01]  /*3580*/  FADD.FTZ R29, R13, R8 ;  /* 0x000000080d1d7221 */ /* 0x001fe20000010000 */
[----:B------:R-:W-:Y:S01]  /*3590*/  FADD.FTZ R14, R74, R33 ;  /* 0x000000214a0e7221 */ /* 0x000fe20000010000 */
[----:B------:R-:W-:Y:S02]  /*35a0*/  F2FP.BF16.F32.PACK_AB R161, R70, R161 ;  /* 0x000000a146a1723e */ /* 0x000fe400000010ff */
[----:B------:R-:W-:Y:S01]  /*35b0*/  F2FP.BF16.F32.PACK_AB R163, R72, R163 ;  /* 0x000000a348a3723e */ /* 0x000fe200000010ff */
[----:B------:R-:W-:Y:S01]  /*35c0*/  FADD.FTZ R33, R167, R14 ;  /* 0x0000000ea7217221 */ /* 0x000fe20000010000 */
[----:B------:R-:W-:Y:S01]  /*35d0*/  F2FP.BF16.F32.PACK_AB R165, R74, R165 ;  /* 0x000000a54aa5723e */ /* 0x000fe200000010ff */
[----:B------:R-:W0:Y:S01]  /*35e0*/  MUFU.EX2 R26, R26 ;  /* 0x0000001a001a7308 */ /* 0x000e220000000800 */
[----:B-1----:R-:W-:Y:S01]  /*35f0*/  FADD.FTZ R8, R22, R29 ;  /* 0x0000001d16087221 */ /* 0x002fe20000010000 */
[C---:B------:R-:W-:Y:S01]  /*3600*/  FADD.FTZ R14, R76.reuse, R33 ;  /* 0x000000214c0e7221 */ /* 0x040fe20000010000 */
[----:B------:R-:W-:-:S02]  /*3610*/  F2FP.BF16.F32.PACK_AB R167, R76, R167 ;  /* 0x000000a74ca7723e */ /* 0x000fc400000010ff */
[----:B------:R-:W-:Y:S01]  /*3620*/  F2FP.BF16.F32.PACK_AB R156, R13, R18 ;  /* 0x000000120d9c723e */ /* 0x000fe200000010ff */
[----:B------:R-:W-:Y:S01]  /*3630*/  FADD.FTZ R35, R169, R14 ;  /* 0x0000000ea9237221 */ /* 0x000fe20000010000 */
[C---:B------:R-:W-:Y:S01]  /*3640*/  F2FP.BF16.F32.PACK_AB R169, R118.reuse, R169 ;  /* 0x000000a976a9723e */ /* 0x040fe200000010ff */
[----:B------:R-:W1:Y:S01]  /*3650*/  MUFU.EX2 R17, R28 ;  /* 0x0000001c00117308 */ /* 0x000e620000000800 */
[C---:B--2---:R-:W-:Y:S01]  /*3660*/  FADD.FTZ R31, R15.reuse, R8 ;  /* 0x000000080f1f7221 */ /* 0x044fe20000010000 */
[----:B------:R-:W-:Y:S01]  /*3670*/  FADD.FTZ R35, R118, R35 ;  /* 0x0000002376237221 */ /* 0x000fe20000010000 */
[----:B------:R-:W-:Y:S02]  /*3680*/  F2FP.BF16.F32.PACK_AB R158, R15, R22 ;  /* 0x000000160f9e723e */ /* 0x000fe400000010ff */
[----:B------:R-:W-:Y:S01]  /*3690*/  MOV R118, R151 ;  /* 0x0000009700767202 */ /* 0x000fe20000000f00 */
[----:B------:R-:W-:Y:S02]  /*36a0*/  FADD.FTZ R14, R120, R35 ;  /* 0x00000023780e7221 */ /* 0x000fe40000010000 */
[----:B------:R-:W2:Y:S01]  /*36b0*/  MUFU.EX2 R30, R30 ;  /* 0x0000001e001e7308 */ /* 0x000ea20000000800 */
[----:B0-----:R-:W-:Y:S01]  /*36c0*/  FADD.FTZ R8, R26, R31 ;  /* 0x0000001f1a087221 */ /* 0x001fe20000010000 */
[C---:B------:R-:W-:Y:S01]  /*36d0*/  FADD.FTZ R35, R171.reuse, R14 ;  /* 0x0000000eab237221 */ /* 0x040fe20000010000 */
[----:B------:R-:W-:Y:S01]  /*36e0*/  F2FP.BF16.F32.PACK_AB R171, R171, R120 ;  /* 0x00000078abab723e */ /* 0x000fe200000010ff */
[----:B------:R-:W-:-:S02]  /*36f0*/  IMAD.MOV.U32 R120, RZ, RZ, R151 ;  /* 0x000000ffff787224 */ /* 0x000fc400078e0097 */
[----:B------:R-:W-:Y:S02]  /*3700*/  FADD.FTZ R14, R124, R35 ;  /* 0x000000237c0e7221 */ /* 0x000fe40000010000 */
[----:B------:R-:W0:Y:S01]  /*3710*/  MUFU.EX2 R19, R32 ;  /* 0x0000002000137308 */ /* 0x000e220000000800 */
[----:B-1----:R-:W-:Y:S01]  /*3720*/  FADD.FTZ R31, R17, R8 ;  /* 0x00000008111f7221 */ /* 0x002fe20000010000 */
[C---:B------:R-:W-:Y:S01]  /*3730*/  FADD.FTZ R35, R173.reuse, R14 ;  /* 0x0000000ead237221 */ /* 0x040fe20000010000 */
[----:B------:R-:W-:Y:S02]  /*3740*/  F2FP.BF16.F32.PACK_AB R173, R173, R124 ;  /* 0x0000007cadad723e */ /* 0x000fe400000010ff */
[----:B------:R-:W-:Y:S01]  /*3750*/  F2FP.BF16.F32.PACK_AB R160, R17, R26 ;  /* 0x0000001a11a0723e */ /* 0x000fe200000010ff */
[----:B------:R-:W-:Y:S01]  /*3760*/  FADD.FTZ R14, R128, R35 ;  /* 0x00000023800e7221 */ /* 0x000fe20000010000 */
[----:B------:R-:W-:Y:S01]  /*3770*/  MOV R124, R151 ;  /* 0x00000097007c7202 */ /* 0x000fe20000000f00 */
[----:B------:R-:W1:Y:S01]  /*3780*/  MUFU.EX2 R34, R34 ;  /* 0x0000002200227308 */ /* 0x000e620000000800 */
[----:B--2---:R-:W-:-:S07]  /*3790*/  FADD.FTZ R8, R30, R31 ;  /* 0x0000001f1e087221 */ /* 0x004fce0000010000 */
[----:B------:R-:W2:Y:S01]  /*37a0*/  MUFU.EX2 R21, R36 ;  /* 0x0000002400157308 */ /* 0x000ea20000000800 */
[C---:B0-----:R-:W-:Y:S01]  /*37b0*/  FADD.FTZ R33, R19.reuse, R8 ;  /* 0x0000000813217221 */ /* 0x041fe20000010000 */
[----:B------:R-:W-:-:S06]  /*37c0*/  F2FP.BF16.F32.PACK_AB R162, R19, R30 ;  /* 0x0000001e13a2723e */ /* 0x000fcc00000010ff */
[----:B------:R-:W0:Y:S01]  /*37d0*/  MUFU.EX2 R38, R38 ;  /* 0x0000002600267308 */ /* 0x000e220000000800 */
[----:B-1----:R-:W-:-:S07]  /*37e0*/  FADD.FTZ R8, R34, R33 ;  /* 0x0000002122087221 */ /* 0x002fce0000010000 */
[----:B------:R-:W1:Y:S01]  /*37f0*/  MUFU.EX2 R23, R40 ;  /* 0x0000002800177308 */ /* 0x000e620000000800 */
[C---:B--2---:R-:W-:Y:S01]  /*3800*/  FADD.FTZ R33, R21.reuse, R8 ;  /* 0x0000000815217221 */ /* 0x044fe20000010000 */
[----:B------:R-:W-:-:S06]  /*3810*/  F2FP.BF16.F32.PACK_AB R164, R21, R34 ;  /* 0x0000002215a4723e */ /* 0x000fcc00000010ff */
[----:B------:R-:W2:Y:S01]  /*3820*/  MUFU.EX2 R42, R42 ;  /* 0x0000002a002a7308 */ /* 0x000ea20000000800 */
[----:B0-----:R-:W-:-:S07]  /*3830*/  FADD.FTZ R8, R38, R33 ;  /* 0x0000002126087221 */ /* 0x001fce0000010000 */
[----:B------:R-:W0:Y:S01]  /*3840*/  MUFU.EX2 R25, R44 ;  /* 0x0000002c00197308 */ /* 0x000e220000000800 */
[C---:B-1----:R-:W-:Y:S01]  /*3850*/  FADD.FTZ R33, R23.reuse, R8 ;  /* 0x0000000817217221 */ /* 0x042fe20000010000 */
[----:B------:R-:W-:-:S06]  /*3860*/  F2FP.BF16.F32.PACK_AB R166, R23, R38 ;  /* 0x0000002617a6723e */ /* 0x000fcc00000010ff */
[----:B------:R1:W3:Y:S01]  /*3870*/  MUFU.EX2 R175, R130 ;  /* 0x0000008200af7308 */ /* 0x0002e20000000800 */
[----:B--2---:R-:W-:-:S07]  /*3880*/  FADD.FTZ R8, R42, R33 ;  /* 0x000000212a087221 */ /* 0x004fce0000010000 */
[----:B------:R-:W2:Y:S01]  /*3890*/  MUFU.EX2 R46, R46 ;  /* 0x0000002e002e7308 */ /* 0x000ea20000000800 */
[C---:B0-----:R-:W-:Y:S01]  /*38a0*/  FADD.FTZ R33, R25.reuse, R8 ;  /* 0x0000000819217221 */ /* 0x041fe20000010000 */
[----:B------:R-:W-:Y:S02]  /*38b0*/  F2FP.BF16.F32.PACK_AB R168, R25, R42 ;  /* 0x0000002a19a8723e */ /* 0x000fe400000010ff */
[----:B-1----:R-:W-:-:S04]  /*38c0*/  MOV R130, R151 ;  /* 0x0000009700827202 */ /* 0x002fc80000000f00 */
[----:B------:R-:W0:Y:S01]  /*38d0*/  MUFU.EX2 R132, R132 ;  /* 0x0000008400847308 */ /* 0x000e220000000800 */
[C---:B---3--:R-:W-:Y:S01]  /*38e0*/  FADD.FTZ R35, R175.reuse, R14 ;  /* 0x0000000eaf237221 */ /* 0x048fe20000010000 */
[----:B------:R-:W-:Y:S01]  /*38f0*/  F2FP.BF16.F32.PACK_AB R175, R175, R128 ;  /* 0x00000080afaf723e */ /* 0x000fe200000010ff */
[----:B------:R-:W-:-:S05]  /*3900*/  IMAD.MOV.U32 R128, RZ, RZ, R151 ;  /* 0x000000ffff807224 */ /* 0x000fca00078e0097 */
[----:B------:R-:W1:Y:S01]  /*3910*/  MUFU.EX2 R27, R48 ;  /* 0x00000030001b7308 */ /* 0x000e620000000800 */
[----:B--2---:R-:W-:-:S07]  /*3920*/  FADD.FTZ R8, R46, R33 ;  /* 0x000000212e087221 */ /* 0x004fce0000010000 */
[----:B------:R2:W3:Y:S01]  /*3930*/  MUFU.EX2 R177, R134 ;  /* 0x0000008600b17308 */ /* 0x0004e20000000800 */
[----:B0-----:R-:W-:-:S07]  /*3940*/  FADD.FTZ R14, R132, R35 ;  /* 0x00000023840e7221 */ /* 0x001fce0000010000 */
[----:B------:R-:W0:Y:S01]  /*3950*/  MUFU.EX2 R50, R50 ;  /* 0x0000003200327308 */ /* 0x000e220000000800 */
[C---:B-1----:R-:W-:Y:S01]  /*3960*/  FADD.FTZ R35, R27.reuse, R8 ;  /* 0x000000081b237221 */ /* 0x042fe20000010000 */
[----:B------:R-:W-:Y:S01]  /*3970*/  F2FP.BF16.F32.PACK_AB R170, R27, R46 ;  /* 0x0000002e1baa723e */ /* 0x000fe200000010ff */
[----:B--2---:R-:W-:-:S05]  /*3980*/  IMAD.MOV.U32 R134, RZ, RZ, R151 ;  /* 0x000000ffff867224 */ /* 0x004fca00078e0097 */
[----:B------:R-:W1:Y:S01]  /*3990*/  MUFU.EX2 R136, R136 ;  /* 0x0000008800887308 */ /* 0x000e620000000800 */
[C---:B---3--:R-:W-:Y:S01]  /*39a0*/  FADD.FTZ R37, R177.reuse, R14 ;  /* 0x0000000eb1257221 */ /* 0x048fe20000010000 */
[----:B------:R-:W-:Y:S01]  /*39b0*/  F2FP.BF16.F32.PACK_AB R177, R177, R132 ;  /* 0x00000084b1b1723e */ /* 0x000fe200000010ff */
[----:B------:R-:W-:-:S05]  /*39c0*/  IMAD.MOV.U32 R132, RZ, RZ, R151 ;  /* 0x000000ffff847224 */ /* 0x000fca00078e0097 */
[----:B------:R-:W2:Y:S01]  /*39d0*/  MUFU.EX2 R29, R52 ;  /* 0x00000034001d7308 */ /* 0x000ea20000000800 */
[----:B0-----:R-:W-:-:S07]  /*39e0*/  FADD.FTZ R8, R50, R35 ;  /* 0x0000002332087221 */ /* 0x001fce0000010000 */
[----:B------:R0:W3:Y:S01]  /*39f0*/  MUFU.EX2 R179, R138 ;  /* 0x0000008a00b37308 */ /* 0x0000e20000000800 */
[----:B-1----:R-:W-:-:S07]  /*3a00*/  FADD.FTZ R14, R136, R37 ;  /* 0x00000025880e7221 */ /* 0x002fce0000010000 */
[----:B------:R-:W1:Y:S01]  /*3a10*/  MUFU.EX2 R54, R54 ;  /* 0x0000003600367308 */ /* 0x000e620000000800 */
[C---:B--2---:R-:W-:Y:S01]  /*3a20*/  FADD.FTZ R35, R29.reuse, R8 ;  /* 0x000000081d237221 */ /* 0x044fe20000010000 */
[----:B------:R-:W-:Y:S01]  /*3a30*/  F2FP.BF16.F32.PACK_AB R172, R29, R50 ;  /* 0x000000321dac723e */ /* 0x000fe200000010ff */
[----:B0-----:R-:W-:-:S05]  /*3a40*/  IMAD.MOV.U32 R138, RZ, RZ, R151 ;  /* 0x000000ffff8a7224 */ /* 0x001fca00078e0097 */
[----:B------:R-:W0:Y:S01]  /*3a50*/  MUFU.EX2 R140, R140 ;  /* 0x0000008c008c7308 */ /* 0x000e220000000800 */
[C---:B---3--:R-:W-:Y:S01]  /*3a60*/  FADD.FTZ R37, R179.reuse, R14 ;  /* 0x0000000eb3257221 */ /* 0x048fe20000010000 */
[----:B------:R-:W-:Y:S02]  /*3a70*/  F2FP.BF16.F32.PACK_AB R179, R179, R136 ;  /* 0x00000088b3b3723e */ /* 0x000fe400000010ff */
[----:B------:R-:W-:-:S04]  /*3a80*/  MOV R136, R151 ;  /* 0x0000009700887202 */ /* 0x000fc80000000f00 */
[----:B------:R-:W2:Y:S01]  /*3a90*/  MUFU.EX2 R31, R56 ;  /* 0x00000038001f7308 */ /* 0x000ea20000000800 */
[----:B-1----:R-:W-:-:S07]  /*3aa0*/  FADD.FTZ R8, R54, R35 ;  /* 0x0000002336087221 */ /* 0x002fce0000010000 */
[----:B------:R-:W1:Y:S01]  /*3ab0*/  MUFU.EX2 R58, R58 ;  /* 0x0000003a003a7308 */ /* 0x000e620000000800 */
[----:B0-----:R-:W-:-:S07]  /*3ac0*/  FADD.FTZ R14, R140, R37 ;  /* 0x000000258c0e7221 */ /* 0x001fce0000010000 */
[----:B------:R-:W0:Y:S01]  /*3ad0*/  MUFU.EX2 R7, R60 ;  /* 0x0000003c00077308 */ /* 0x000e220000000800 */
[C---:B--2---:R-:W-:Y:S01]  /*3ae0*/  FADD.FTZ R37, R31.reuse, R8 ;  /* 0x000000081f257221 */ /* 0x044fe20000010000 */
[----:B------:R-:W-:-:S06]  /*3af0*/  F2FP.BF16.F32.PACK_AB R174, R31, R54 ;  /* 0x000000361fae723e */ /* 0x000fcc00000010ff */
[----:B------:R-:W2:Y:S01]  /*3b00*/  MUFU.EX2 R78, R78 ;  /* 0x0000004e004e7308 */ /* 0x000ea20000000800 */
[----:B-1----:R-:W-:-:S07]  /*3b10*/  FADD.FTZ R8, R58, R37 ;  /* 0x000000253a087221 */ /* 0x002fce0000010000 */
[----:B------:R-:W1:Y:S01]  /*3b20*/  MUFU.EX2 R33, R82 ;  /* 0x0000005200217308 */ /* 0x000e620000000800 */
[C---:B0-----:R-:W-:Y:S01]  /*3b30*/  FADD.FTZ R37, R7.reuse, R8 ;  /* 0x0000000807257221 */ /* 0x041fe20000010000 */
[----:B------:R-:W-:-:S06]  /*3b40*/  F2FP.BF16.F32.PACK_AB R176, R7, R58 ;  /* 0x0000003a07b0723e */ /* 0x000fcc00000010ff */
[----:B------:R-:W0:Y:S01]  /*3b50*/  MUFU.EX2 R80, R80 ;  /* 0x0000005000507308 */ /* 0x000e220000000800 */
[----:B--2---:R-:W-:-:S07]  /*3b60*/  FADD.FTZ R6, R78, R37 ;  /* 0x000000254e067221 */ /* 0x004fce0000010000 */
[----:B------:R2:W3:Y:S01]  /*3b70*/  MUFU.EX2 R181, R142 ;  /* 0x0000008e00b57308 */ /* 0x0004e20000000800 */
[C---:B-1----:R-:W-:Y:S01]  /*3b80*/  FADD.FTZ R11, R33.reuse, R6 ;  /* 0x00000006210b7221 */ /* 0x042fe20000010000 */
[----:B------:R-:W-:-:S06]  /*3b90*/  F2FP.BF16.F32.PACK_AB R178, R33, R78 ;  /* 0x0000004e21b2723e */ /* 0x000fcc00000010ff */
[----:B------:R-:W1:Y:S01]  /*3ba0*/  MUFU.EX2 R35, R86 ;  /* 0x0000005600237308 */ /* 0x000e620000000800 */
[----:B0-----:R-:W-:Y:S01]  /*3bb0*/  FADD.FTZ R6, R80, R11 ;  /* 0x0000000b50067221 */ /* 0x001fe20000010000 */
[----:B--2---:R-:W-:-:S06]  /*3bc0*/  MOV R142, R151 ;  /* 0x00000097008e7202 */ /* 0x004fcc0000000f00 */
[----:B------:R-:W0:Y:S01]  /*3bd0*/  MUFU.EX2 R144, R144 ;  /* 0x0000009000907308 */ /* 0x000e220000000800 */
[C---:B---3--:R-:W-:Y:S01]  /*3be0*/  FADD.FTZ R39, R181.reuse, R14 ;  /* 0x0000000eb5277221 */ /* 0x048fe20000010000 */
[----:B------:R-:W-:Y:S01]  /*3bf0*/  F2FP.BF16.F32.PACK_AB R181, R181, R140 ;  /* 0x0000008cb5b5723e */ /* 0x000fe200000010ff */
[----:B------:R-:W-:-:S05]  /*3c00*/  IMAD.MOV.U32 R140, RZ, RZ, R151 ;  /* 0x000000ffff8c7224 */ /* 0x000fca00078e0097 */
[----:B------:R-:W2:Y:S01]  /*3c10*/  MUFU.EX2 R84, R84 ;  /* 0x0000005400547308 */ /* 0x000ea20000000800 */
[C---:B-1----:R-:W-:Y:S01]  /*3c20*/  FADD.FTZ R11, R35.reuse, R6 ;  /* 0x00000006230b7221 */ /* 0x042fe20000010000 */
[----:B------:R-:W-:-:S06]  /*3c30*/  F2FP.BF16.F32.PACK_AB R180, R35, R80 ;  /* 0x0000005023b4723e */ /* 0x000fcc00000010ff */
[----:B------:R1:W3:Y:S01]  /*3c40*/  MUFU.EX2 R3, R88 ;  /* 0x0000005800037308 */ /* 0x0002e20000000800 */
[----:B0-----:R-:W-:-:S04]  /*3c50*/  FADD.FTZ R14, R144, R39 ;  /* 0x00000027900e7221 */ /* 0x001fc80000010000 */
[C---:B------:R-:W-:Y:S01]  /*3c60*/  FADD.FTZ R8, R183.reuse, R14 ;  /* 0x0000000eb7087221 */ /* 0x040fe20000010000 */
[----:B------:R-:W-:Y:S01]  /*3c70*/  F2FP.BF16.F32.PACK_AB R183, R183, R144 ;  /* 0x00000090b7b7723e */ /* 0x000fe200000010ff */
[----:B------:R-:W-:Y:S02]  /*3c80*/  IMAD.MOV.U32 R144, RZ, RZ, R151 ;  /* 0x000000ffff907224 */ /* 0x000fe400078e0097 */
[----:B--2---:R-:W-:Y:S01]  /*3c90*/  FADD.FTZ R6, R84, R11 ;  /* 0x0000000b54067221 */ /* 0x004fe20000010000 */
[----:B-1----:R-:W-:-:S03]  /*3ca0*/  MOV R88, R151 ;  /* 0x0000009700587202 */ /* 0x002fc60000000f00 */
[C---:B---3--:R-:W-:Y:S01]  /*3cb0*/  FADD.FTZ R6, R3.reuse, R6 ;  /* 0x0000000603067221 */ /* 0x048fe20000010000 */
[----:B------:R-:W-:Y:S01]  /*3cc0*/  F2FP.BF16.F32.PACK_AB R182, R3, R84 ;  /* 0x0000005403b6723e */ /* 0x000fe200000010ff */
[----:B------:R-:W-:Y:S06]  /*3cd0*/  @!P1 BRA `(.L_x_18) ;  /* 0x0000002800a89947 */ /* 0x000fec0003800000 */
[----:B------:R-:W-:Y:S01]  /*3ce0*/  IMAD.MOV.U32 R7, RZ, RZ, R10 ;  /* 0x000000ffff077224 */ /* 0x000fe200078e000a */
[----:B------:R-:W-:Y:S01]  /*3cf0*/  CS2R R150, SRZ ;  /* 0x0000000000967805 */ /* 0x000fe2000001ff00 */
[----:B------:R-:W-:Y:S01]  /*3d00*/  IMAD.MOV.U32 R3, RZ, RZ, R12 ;  /* 0x000000ffff037224 */ /* 0x000fe200078e000c */
        /* <DEDUP_REMOVED lines=30> */
[----:B------:R-:W-:Y:S01]  /*3ef0*/  CS2R R88, SRZ ;  /* 0x0000000000587805 */ /* 0x000fe2000001ff00 */
[----:B------:R-:W-:Y:S01]  /*3f00*/  UMOV UR6, URZ ;  /* 0x0000003f00067c82 */ /* 0x000fe20008000000 */
[----:B------:R-:W-:Y:S01]  /*3f10*/  UMOV UR5, URZ ;  /* 0x0000003f00057c82 */ /* 0x000fe20008000000 */
[----:B------:R-:W-:-:S05]  /*3f20*/  ULDC UR43, c[0x0][0x9d8] ;  /* 0x00027600002b7ab9 */ /* 0x000fca0000000800 */
.L_x_29:
[----:B------:R-:W-:Y:S01]  /*3f30*/  ISETP.NE.AND P2, PT, RZ, UR41, PT ;  /* 0x00000029ff007c0c */ /* 0x000fe2000bf45270 */
[----:B------:R-:W-:-:S04]  /*3f40*/  UISETP.NE.AND UP0, UPT, UR5, 0x1, UPT ;  /* 0x000000010500788c */ /* 0x000fc8000bf05270 */
[----:B------:R-:W-:-:S04]  /*3f50*/  USEL UR4, URZ, 0x1, UP0 ;  /* 0x000000013f047887 */ /* 0x000fc80008000000 */
[----:B------:R-:W-:-:S04]  /*3f60*/  ULOP3.LUT UR4, UR6, UR4, URZ, 0x3c, !UPT ;  /* 0x0000000406047292 */ /* 0x000fc8000f8e3c3f */
[----:B------:R-:W-:Y:S08]  /*3f70*/  @P2 BRA `(.L_x_19) ;  /* 0x0000000000382947 */ /* 0x000ff00003800000 */
[----:B------:R-:W-:Y:S05]  /*3f80*/  @!P0 BRA `(.L_x_20) ;  /* 0x0000000000048947 */ /* 0x000fea0003800000 */
[----:B------:R-:W-:Y:S01]  /*3f90*/  BPT.TRAP 0x1 ;  /* 0x000000040000795c */ /* 0x000fe20000300000 */
.L_x_20:
[----:B------:R-:W-:Y:S01]  /*3fa0*/  UIADD3 UR10, UR5, 0x1, URZ ;  /* 0x00000001050a7890 */ /* 0x000fe2000fffe03f */
[----:B------:R-:W-:-:S03]  /*3fb0*/  MOV R0, UR4 ;  /* 0x0000000400007c02 */ /* 0x000fc60008000f00 */
[----:B------:R-:W-:Y:S01]  /*3fc0*/  UISETP.NE.AND UP0, UPT, UR10, 0x2, UPT ;  /* 0x000000020a00788c */ /* 0x000fe2000bf05270 */
[----:B------:R-:W-:-:S03]  /*3fd0*/  SHF.L.U32 R0, R0, 0x1f, RZ ;  /* 0x0000001f00007819 */ /* 0x000fc600000006ff */
[----:B------:R-:W-:-:S04]  /*3fe0*/  USEL UR10, UR10, URZ, UP0 ;  /* 0x0000003f0a0a7287 */ /* 0x000fc80008000000 */
[----:B------:R-:W-:-:S09]  /*3ff0*/  ULEA UR10, UR10, UR36, 0x3 ;  /* 0x000000240a0a7291 */ /* 0x000fd2000f8e183f */
[----:B------:R0:W1:Y:S01]  /*4000*/  SYNCS.PHASECHK.TRANS64.TRYWAIT P1, [UR10+0x28830], R0 ;  /* 0x02883000ff0075a7 */ /* 0x000062000802014a */
[----:B------:R-:W-:Y:S05]  /*4010*/  @!P0 BRA `(.L_x_21) ;  /* 0x0000000000048947 */ /* 0x000fea0003800000 */
[----:B------:R-:W-:Y:S01]  /*4020*/  BPT.TRAP 0x1 ;  /* 0x000000040000795c */ /* 0x000fe20000300000 */
.L_x_21:
[----:B-1----:R-:W-:Y:S05]  /*4030*/  @P1 BRA `(.L_x_19) ;  /* 0x0000000000081947 */ /* 0x002fea0003800000 */
[----:B------:R-:W1:Y:S02]  /*4040*/  SYNCS.PHASECHK.TRANS64.TRYWAIT P1, [UR10+0x28830], R0 ;  /* 0x02883000ff0075a7 */ /* 0x000e64000802014a */
[----:B-1----:R-:W-:Y:S05]  /*4050*/  @!P1 BRA `(.L_x_22) ;  /* 0x0000008400749947 */ /* 0x002fea0003800000 */
.L_x_19:
[----:B01----:R-:W-:Y:S01]  /*4060*/  VIADD R0, R2, 0x8 ;  /* 0x0000000802007836 */ /* 0x003fe20000000000 */
[----:B------:R-:W-:Y:S01]  /*4070*/  UIADD3 UR10, UR5, 0x1, URZ ;  /* 0x00000001050a7890 */ /* 0x000fe2000fffe03f */
[----:B------:R-:W-:Y:S01]  /*4080*/  R2UR UR44, R4 ;  /* 0x00000000042c72ca */ /* 0x000fe200000e0000 */
[----:B------:R-:W-:Y:S01]  /*4090*/  UMOV UR47, 0x40000040 ;  /* 0x40000040002f7882 */ /* 0x000fe20000000000 */
[----:B------:R-:W-:Y:S01]  /*40a0*/  R2UR UR45, R5 ;  /* 0x00000000052d72ca */ /* 0x000fe200000e0000 */
[----:B------:R0:W-:Y:S01]  /*40b0*/  BAR.SYNC.DEFER_BLOCKING R0, 0x100 ;  /* 0x000400000000751d */ /* 0x0001e20000010000 */
[----:B------:R-:W-:-:S04]  /*40c0*/  UISETP.NE.AND UP0, UPT, UR10, 0x2, UPT ;  /* 0x000000020a00788c */ /* 0x000fc8000bf05270 */
[----:B------:R-:W-:Y:S01]  /*40d0*/  USEL UR49, UR10, URZ, UP0 ;  /* 0x0000003f0a317287 */ /* 0x000fe20008000000 */
[----:B------:R-:W-:Y:S01]  /*40e0*/  UMOV UR11, 0x40000040 ;  /* 0x40000040000b7882 */ /* 0x000fe20000000000 */
[----:B------:R-:W-:Y:S02]  /*40f0*/  UMOV UR15, 0x40000040 ;  /* 0x40000040000f7882 */ /* 0x000fe40000000000 */
[----:B------:R-:W-:Y:S01]  /*4100*/  ULEA UR46, UR49, UR48, 0xb ;  /* 0x00000030312e7291 */ /* 0x000fe2000f8e583f */
[----:B------:R-:W-:Y:S01]  /*4110*/  UMOV UR19, 0x40000040 ;  /* 0x4000004000137882 */ /* 0x000fe20000000000 */
[----:B------:R-:W-:Y:S02]  /*4120*/  UMOV UR23, 0x40000040 ;  /* 0x4000004000177882 */ /* 0x000fe40000000000 */
[----:B------:R-:W-:Y:S01]  /*4130*/  UIADD3 UR10, UR46, 0x2, URZ ;  /* 0x000000022e0a7890 */ /* 0x000fe2000fffe03f */
[----:B0-----:R-:W-:Y:S01]  /*4140*/  IMAD.U32 R0, RZ, RZ, UR49 ;  /* 0x00000031ff007e24 */ /* 0x001fe2000f8e00ff */
[----:B------:R-:W-:-:S02]  /*4150*/  UIADD3 UR14, UR46, 0x4, URZ ;  /* 0x000000042e0e7890 */ /* 0x000fc4000fffe03f */
[----:B------:R-:W-:Y:S02]  /*4160*/  UIADD3 UR18, UR46, 0x6, URZ ;  /* 0x000000062e127890 */ /* 0x000fe4000fffe03f */
[----:B------:R-:W-:Y:S02]  /*4170*/  UIADD3 UR22, UR46, 0x400, URZ ;  /* 0x000004002e167890 */ /* 0x000fe4000fffe03f */
[----:B------:R-:W-:Y:S01]  /*4180*/  UIADD3 UR26, UR46, 0x402, URZ ;  /* 0x000004022e1a7890 */ /* 0x000fe2000fffe03f */
[----:B------:R-:W-:Y:S01]  /*4190*/  UMOV UR27, 0x40000040 ;  /* 0x40000040001b7882 */ /* 0x000fe20000000000 */
[----:B------:R-:W-:Y:S01]  /*41a0*/  WARPGROUP.ARRIVE ;  /* 0x00000000000079c5 */ /* 0x000fe20000000000 */
[----:B------:R-:W-:Y:S01]  /*41b0*/  UIADD3 UR30, UR46, 0x404, URZ ;  /* 0x000004042e1e7890 */ /* 0x000fe2000fffe03f */
[----:B------:R-:W-:Y:S01]  /*41c0*/  UMOV UR31, 0x40000040 ;  /* 0x40000040001f7882 */ /* 0x000fe20000000000 */
[----:B------:R-:W-:-:S03]  /*41d0*/  UIADD3 UR34, UR46, 0x406, URZ ;  /* 0x000004062e227890 */ /* 0x000fc6000fffe03f */
[----:B------:R-:W-:Y:S01]  /*41e0*/  HGMMA.64x128x16.F32.BF16 R24, gdesc[UR44], RZ, !UPT, gsb0 ;  /* 0x01e000002c1879f0 */ /* 0x000fe2000c0018ff */
[----:B------:R-:W-:Y:S02]  /*41f0*/  UMOV UR35, 0x40000040 ;  /* 0x4000004000237882 */ /* 0x000fe40000000000 */
        /* <DEDUP_REMOVED lines=22> */
[----:B------:R-:W-:Y:S05]  /*4360*/  @P2 BRA `(.L_x_23) ;  /* 0x00000000002c2947 */ /* 0x000fea0003800000 */
[----:B------:R-:W-:Y:S05]  /*4370*/  @!P0 BRA `(.L_x_24) ;  /* 0x0000000000048947 */ /* 0x000fea0003800000 */
[----:B------:R-:W-:Y:S01]  /*4380*/  BPT.TRAP 0x1 ;  /* 0x000000040000795c */ /* 0x000fe20000300000 */
.L_x_24:
[----:B------:R-:W-:Y:S01]  /*4390*/  ULEA UR10, UR5, UR36, 0x3 ;  /* 0x00000024050a7291 */ /* 0x000fe2000f8e183f */
[----:B------:R-:W-:-:S04]  /*43a0*/  MOV R9, UR6 ;  /* 0x0000000600097c02 */ /* 0x000fc80008000f00 */
[----:B------:R-:W-:-:S04]  /*43b0*/  SHF.L.U32 R9, R9, 0x1f, RZ ;  /* 0x0000001f09097819 */ /* 0x000fc800000006ff */
[----:B------:R0:W1:Y:S01]  /*43c0*/  SYNCS.PHASECHK.TRANS64.TRYWAIT P1, [UR10+0x28850], R9 ;  /* 0x02885009ff0075a7 */ /* 0x000062000802014a */
[----:B------:R-:W-:Y:S05]  /*43d0*/  @!P0 BRA `(.L_x_25) ;  /* 0x0000000000048947 */ /* 0x000fea0003800000 */
[----:B------:R-:W-:Y:S01]  /*43e0*/  BPT.TRAP 0x1 ;  /* 0x000000040000795c */ /* 0x000fe20000300000 */
.L_x_25:
[----:B-1----:R-:W-:Y:S05]  /*43f0*/  @P1 BRA `(.L_x_23) ;  /* 0x0000000000081947 */ /* 0x002fea0003800000 */
[----:B------:R-:W1:Y:S02]  /*4400*/  SYNCS.PHASECHK.TRANS64.TRYWAIT P1, [UR10+0x28850], R9 ;  /* 0x02885009ff0075a7 */ /* 0x000e64000802014a */
[----:B-1----:R-:W-:Y:S05]  /*4410*/  @!P1 BRA `(.L_x_26) ;  /* 0x00000080009c9947 */ /* 0x002fea0003800000 */
.L_x_23:
[----:B------:R-:W-:Y:S01]  /*4420*/  UIADD3 UR6, UR36, 0x400, URZ ;  /* 0x0000040024067890 */ /* 0x000fe2000fffe03f */
[----:B------:R-:W-:Y:S01]  /*4430*/  WARPGROUP.ARRIVE ;  /* 0x00000000000079c5 */ /* 0x000fe20000000000 */
[----:B------:R-:W-:Y:S01]  /*4440*/  UMOV UR11, 0x40000040 ;  /* 0x40000040000b7882 */ /* 0x000fe20000000000 */
[----:B01----:R-:W-:Y:S01]  /*4450*/  IADD3 R9, -R2, 0xb, RZ ;  /* 0x0000000b02097810 */ /* 0x003fe20007ffe1ff */
[----:B------:R-:W-:-:S04]  /*4460*/  USHF.R.U32.HI UR6, URZ, 0x4, UR6 ;  /* 0x000000043f067899 */ /* 0x000fc80008011606 */
[----:B------:R-:W-:-:S04]  /*4470*/  ULOP3.LUT UR6, UR6, 0x3fff, URZ, 0xc0, !UPT ;  /* 0x00003fff06067892 */ /* 0x000fc8000f8ec03f */
[----:B------:R-:W-:-:S04]  /*4480*/  ULOP3.LUT UR6, UR6, 0x4000000, URZ, 0xfc, !UPT ;  /* 0x0400000006067892 */ /* 0x000fc8000f8efc3f */
[----:B------:R-:W-:-:S07]  /*4490*/  ULEA UR6, UR5, UR6, 0xb ;  /* 0x0000000605067291 */ /* 0x000fce000f8e583f */
[----:B------:R-:W-:Y:S02]  /*44a0*/  UMOV UR10, UR6 ;  /* 0x00000006000a7c82 */ /* 0x000fe40008000000 */
[----:B------:R-:W-:Y:S01]  /*44b0*/  HGMMA.64x128x16.F32.BF16 R88, R152, gdesc[UR8].tnspB, R88, gsb0 ;  /* 0x41e0000898587df0 */ /* 0x000fe20008001858 */
[----:B------:R-:W-:Y:S01]  /*44c0*/  UIADD3 UR10, UR6, 0x80, URZ ;  /* 0x00000080060a7890 */ /* 0x000fe2000fffe03f */
[----:B------:R-:W-:Y:S01]  /*44d0*/  UMOV UR11, 0x40000040 ;  /* 0x40000040000b7882 */ /* 0x000fe20000000000 */
[----:B------:R-:W-:Y:S02]  /*44e0*/  WARPGROUP.DEPBAR.LE gsb0, 0x0 ;  /* 0x00008000000079c5 */ /* 0x000fe40000010000 */
[----:B------:R-:W-:-:S07]  /*44f0*/  WARPGROUP.ARRIVE ;  /* 0x00000000000079c5 */ /* 0x000fce0000000000 */
        /* <DEDUP_REMOVED lines=23> */
[----:B------:R-:W-:Y:S01]  /*4670*/  UIADD3 UR6, UR6, 0x380, URZ ;  /* 0x0000038006067890 */ /* 0x000fe2000fffe03f */
[----:B------:R-:W-:Y:S02]  /*4680*/  WARPGROUP.DEPBAR.LE gsb0, 0x0 ;  /* 0x00008000000079c5 */ /* 0x000fe40000010000 */
[----:B------:R-:W-:-:S06]  /*4690*/  WARPGROUP.ARRIVE ;  /* 0x00000000000079c5 */ /* 0x000fcc0000000000 */
[----:B------:R-:W-:Y:S01]  /*46a0*/  HGMMA.64x128x16.F32.BF16 R88, R176, gdesc[UR8].tnspB, R88, gsb0 ;  /* 0x41e00008b0587df0 */ /* 0x000fe20008001858 */
[----:B------:R-:W-:Y:S01]  /*46b0*/  UMOV UR10, UR6 ;  /* 0x00000006000a7c82 */ /* 0x000fe20008000000 */
[----:B------:R-:W-:Y:S01]  /*46c0*/  UMOV UR11, 0x40000040 ;  /* 0x40000040000b7882 */ /* 0x000fe20000000000 */
[----:B------:R-:W-:Y:S02]  /*46d0*/  WARPGROUP.DEPBAR.LE gsb0, 0x0 ;  /* 0x00008000000079c5 */ /* 0x000fe40000010000 */
[----:B------:R-:W-:-:S07]  /*46e0*/  WARPGROUP.ARRIVE ;  /* 0x00000000000079c5 */ /* 0x000fce0000000000 */
[----:B------:R-:W-:Y:S03]  /*46f0*/  HGMMA.64x128x16.F32.BF16 R88, R180, gdesc[UR8].tnspB, R88, gsb0 ;  /* 0x41e00008b4587df0 */ /* 0x000fe60008001858 */
[----:B------:R-:W-:Y:S02]  /*4700*/  WARPGROUP.DEPBAR.LE gsb0, 0x0 ;  /* 0x00008000000079c5 */ /* 0x000fe40000010000 */
[----:B------:R0:W-:Y:S06]  /*4710*/  BAR.ARV R9, 0x100 ;  /* 0x000400090000751d */ /* 0x0001ec0000002000 */
[----:B------:R-:W-:Y:S05]  /*4720*/  @!P0 BRA `(.L_x_27) ;  /* 0x0000000000048947 */ /* 0x000fea0003800000 */
[----:B------:R-:W-:Y:S01]  /*4730*/  BPT.TRAP 0x1 ;  /* 0x000000040000795c */ /* 0x000fe20000300000 */
.L_x_27:
[----:B------:R-:W-:Y:S01]  /*4740*/  FMUL.FTZ R152, R24, UR43 ;  /* 0x0000002b18987c20 */ /* 0x000fe20008410000 */
[----:B------:R-:W-:Y:S01]  /*4750*/  FMUL.FTZ R154, R25, UR43 ;  /* 0x0000002b199a7c20 */ /* 0x000fe20008410000 */
[----:B------:R-:W-:Y:S01]  /*4760*/  FMUL.FTZ R14, R26, UR43 ;  /* 0x0000002b1a0e7c20 */ /* 0x000fe20008410000 */
[----:B------:R-:W-:Y:S01]  /*4770*/  FMUL.FTZ R18, R27, UR43 ;  /* 0x0000002b1b127c20 */ /* 0x000fe20008410000 */
[----:B------:R-:W-:Y:S01]  /*4780*/  FMUL.FTZ R156, R28, UR43 ;  /* 0x0000002b1c9c7c20 */ /* 0x000fe20008410000 */
[----:B------:R-:W-:Y:S01]  /*4790*/  FMUL.FTZ R158, R29, UR43 ;  /* 0x0000002b1d9e7c20 */ /* 0x000fe20008410000 */
[----:B------:R-:W0:Y:S01]  /*47a0*/  MUFU.TANH R152, R152 ;  /* 0x0000009800987308 */ /* 0x000e220000002400 */
[----:B------:R-:W-:Y:S01]  /*47b0*/  FMUL.FTZ R20, R30, UR43 ;  /* 0x0000002b1e147c20 */ /* 0x000fe20008410000 */
[----:B------:R-:W-:Y:S01]  /*47c0*/  FMUL.FTZ R22, R31, UR43 ;  /* 0x0000002b1f167c20 */ /* 0x000fe20008410000 */
[----:B------:R-:W-:Y:S01]  /*47d0*/  FMUL.FTZ R160, R32, UR43 ;  /* 0x0000002b20a07c20 */ /* 0x000fe20008410000 */
[----:B------:R-:W-:Y:S01]  /*47e0*/  FMUL.FTZ R162, R33, UR43 ;  /* 0x0000002b21a27c20 */ /* 0x000fe20008410000 */
[----:B------:R-:W-:Y:S01]  /*47f0*/  FMUL.FTZ R24, R34, UR43 ;  /* 0x0000002b22187c20 */ /* 0x000fe20008410000 */
[----:B------:R-:W-:Y:S01]  /*4800*/  FMUL.FTZ R26, R35, UR43 ;  /* 0x0000002b231a7c20 */ /* 0x000fe20008410000 */
[----:B------:R-:W-:Y:S01]  /*4810*/  FMUL.FTZ R164, R36, UR43 ;  /* 0x0000002b24a47c20 */ /* 0x000fe20008410000 */
[----:B------:R-:W1:Y:S01]  /*4820*/  MUFU.TANH R154, R154 ;  /* 0x0000009a009a7308 */ /* 0x000e620000002400 */
[----:B------:R-:W-:Y:S01]  /*4830*/  FMUL.FTZ R166, R37, UR43 ;  /* 0x0000002b25a67c20 */ /* 0x000fe20008410000 */
[----:B------:R-:W-:Y:S01]  /*4840*/  FMUL.FTZ R28, R38, UR43 ;  /* 0x0000002b261c7c20 */ /* 0x000fe20008410000 */
[----:B------:R-:W-:Y:S01]  /*4850*/  FMUL.FTZ R30, R39, UR43 ;  /* 0x0000002b271e7c20 */ /* 0x000fe20008410000 */
[----:B------:R-:W-:Y:S01]  /*4860*/  FMUL.FTZ R168, R40, UR43 ;  /* 0x0000002b28a87c20 */ /* 0x000fe20008410000 */
[----:B------:R-:W-:Y:S01]  /*4870*/  FMUL.FTZ R170, R41, UR43 ;  /* 0x0000002b29aa7c20 */ /* 0x000fe20008410000 */
[----:B------:R-:W-:Y:S01]  /*4880*/  FMUL.FTZ R32, R42, UR43 ;  /* 0x0000002b2a207c20 */ /* 0x000fe20008410000 */
[----:B------:R-:W-:Y:S01]  /*4890*/  FMUL.FTZ R34, R43, UR43 ;  /* 0x0000002b2b227c20 */ /* 0x000fe20008410000 */
[----:B------:R-:W2:Y:S01]  /*48a0*/  MUFU.TANH R14, R14 ;  /* 0x0000000e000e7308 */ /* 0x000ea20000002400 */
[----:B0-----:R-:W-:Y:S01]  /*48b0*/  FMNMX.FTZ R9, R152, R3, !PT ;  /* 0x0000000398097209 */ /* 0x001fe20007810000 */
[----:B------:R-:W-:Y:S01]  /*48c0*/  FMUL.FTZ R172, R44, UR43 ;  /* 0x0000002b2cac7c20 */ /* 0x000fe20008410000 */
[----:B------:R-:W-:Y:S01]  /*48d0*/  FMUL.FTZ R174, R45, UR43 ;  /* 0x0000002b2dae7c20 */ /* 0x000fe20008410000 */
[----:B------:R-:W-:Y:S01]  /*48e0*/  FMUL.FTZ R36, R46, UR43 ;  /* 0x0000002b2e247c20 */ /* 0x000fe20008410000 */
[----:B------:R-:W-:Y:S01]  /*48f0*/  FMUL.FTZ R38, R47, UR43 ;  /* 0x0000002b2f267c20 */ /* 0x000fe20008410000 */
[----:B------:R-:W-:Y:S01]  /*4900*/  FMUL.FTZ R176, R48, UR43 ;  /* 0x0000002b30b07c20 */ /* 0x000fe20008410000 */
[----:B------:R-:W-:Y:S01]  /*4910*/  FMUL.FTZ R178, R49, UR43 ;  /* 0x0000002b31b27c20 */ /* 0x000fe20008410000 */
[----:B------:R-:W0:Y:S01]  /*4920*/  MUFU.TANH R18, R18 ;  /* 0x0000001200127308 */ /* 0x000e220000002400 */
[----:B-1----:R-:W-:Y:S01]  /*4930*/  FMNMX.FTZ R9, R154, R9, !PT ;  /* 0x000000099a097209 */ /* 0x002fe20007810000 */
[----:B------:R-:W-:Y:S01]  /*4940*/  FMUL.FTZ R40, R50, UR43 ;  /* 0x0000002b32287c20 */ /* 0x000fe20008410000 */
[----:B------:R-:W-:Y:S01]  /*4950*/  FMUL.FTZ R42, R51, UR43 ;  /* 0x0000002b332a7c20 */ /* 0x000fe20008410000 */
[----:B------:R-:W-:Y:S01]  /*4960*/  FMUL.FTZ R180, R52, UR43 ;  /* 0x0000002b34b47c20 */ /* 0x000fe20008410000 */
[----:B------:R-:W-:Y:S01]  /*4970*/  FMUL.FTZ R182, R53, UR43 ;  /* 0x0000002b35b67c20 */ /* 0x000fe20008410000 */
[----:B------:R-:W-:Y:S01]  /*4980*/  FMUL.FTZ R44, R54, UR43 ;  /* 0x0000002b362c7c20 */ /* 0x000fe20008410000 */
[----:B------:R-:W-:Y:S01]  /*4990*/  FMUL.FTZ R46, R55, UR43 ;  /* 0x0000002b372e7c20 */ /* 0x000fe20008410000 */
[----:B------:R-:W1:Y:S01]  /*49a0*/  MUFU.TANH R156, R156 ;  /* 0x0000009c009c7308 */ /* 0x000e620000002400 */
[----:B--2---:R-:W-:Y:S01]  /*49b0*/  FMNMX.FTZ R11, R14, R7, !PT ;  /* 0x000000070e0b7209 */ /* 0x004fe20007810000 */
        /* <DEDUP_REMOVED lines=42> */
[----:B------:R-:W-:-:S04]  /*4c60*/  R2UR UR6, R0 ;  /* 0x00000000000672ca */ /* 0x000fc800000e0000 */
[----:B------:R-:W1:Y:S01]  /*4c70*/  MUFU.TANH R24, R24 ;  /* 0x0000001800187308 */ /* 0x000e620000002400 */
[----:B--2---:R-:W-:-:S07]  /*4c80*/  FMNMX.FTZ R9, R160, R9, !PT ;  /* 0x00000009a0097209 */ /* 0x004fce0007810000 */
[----:B------:R-:W2:Y:S01]  /*4c90*/  MUFU.TANH R26, R26 ;  /* 0x0000001a001a7308 */ /* 0x000ea20000002400 */
[----:B0-----:R-:W-:Y:S01]  /*4ca0*/  FMNMX.FTZ R9, R162, R9, !PT ;  /* 0x00000009a2097209 */ /* 0x001fe20007810000 */
[----:B------:R-:W-:-:S04]  /*4cb0*/  ULEA UR6, UR6, UR36, 0x3 ;  /* 0x0000002406067291 */ /* 0x000fc8000f8e183f */
[----:B------:R-:W-:Y:S02]  /*4cc0*/  UIADD3 UR6, UR6, 0x28840, URZ ;  /* 0x0002884006067890 */ /* 0x000fe4000fffe03f */
[----:B------:R-:W0:Y:S01]  /*4cd0*/  MUFU.TANH R164, R164 ;  /* 0x000000a400a47308 */ /* 0x000e220000002400 */
[----:B-1----:R-:W-:Y:S01]  /*4ce0*/  FMNMX.FTZ R11, R24, R11, !PT ;  /* 0x0000000b180b7209 */ /* 0x002fe20007810000 */
[----:B------:R-:W-:-:S06]  /*4cf0*/  UPRMT UR6, UR7, 0x654, UR6 ;  /* 0x0000065407067896 */ /* 0x000fcc0008000006 */
[----:B------:R-:W1:Y:S01]  /*4d00*/  MUFU.TANH R166, R166 ;  /* 0x000000a600a67308 */ /* 0x000e620000002400 */
[----:B--2---:R-:W-:Y:S02]  /*4d10*/  FMNMX.FTZ R11, R26, R11, !PT ;  /* 0x0000000b1a0b7209 */ /* 0x004fe40007810000 */
[----:B------:R-:W-:Y:S05]  /*4d20*/  SYNCS.ARRIVE.TRANS64.RED.A1T0 RZ, [UR6], RZ ;  /* 0x000000ffffff79a7 */ /* 0x000fea0008100406 */
[----:B------:R-:W2:Y:S01]  /*4d30*/  MUFU.TANH R28, R28 ;  /* 0x0000001c001c7308 */ /* 0x000ea20000002400 */
[----:B0-----:R-:W-:-:S07]  /*4d40*/  FMNMX.FTZ R9, R164, R9, !PT ;  /* 0x00000009a4097209 */ /* 0x001fce0007810000 */
[----:B------:R-:W0:Y:S01]  /*4d50*/  MUFU.TANH R30, R30 ;  /* 0x0000001e001e7308 */ /* 0x000e220000002400 */
[----:B-1----:R-:W-:-:S07]  /*4d60*/  FMNMX.FTZ R9, R166, R9, !PT ;  /* 0x00000009a6097209 */ /* 0x002fce0007810000 */
[----:B------:R-:W1:Y:S01]  /*4d70*/  MUFU.TANH R168, R168 ;  /* 0x000000a800a87308 */ /* 0x000e620000002400 */
[----:B--2---:R-:W-:-:S07]  /*4d80*/  FMNMX.FTZ R11, R28, R11, !PT ;  /* 0x0000000b1c0b7209 */ /* 0x004fce0007810000 */
        /* <DEDUP_REMOVED lines=93> */
[----:B-1----:R-:W-:Y:S02]  /*5360*/  FMNMX.FTZ R13, R208, R9, !PT ;  /* 0x00000009d00d7209 */ /* 0x002fe40007810000 */
[----:B------:R-:W1:Y:S03]  /*5370*/  LDC R9, c[0x0][0x988] ;  /* 0x00026200ff097b82 */ /* 0x000e660000000800 */
[----:B------:R-:W3:Y:S01]  /*5380*/  SHFL.BFLY PT, R10, R13, 0x2, 0x1f ;  /* 0x0c401f000d0a7f89 */ /* 0x000ee200000e0000 */
[----:B--2---:R-:W-:-:S04]  /*5390*/  FMNMX.FTZ R11, R82, R11, !PT ;  /* 0x0000000b520b7209 */ /* 0x004fc80007810000 */
[----:B0-----:R-:W-:-:S05]  /*53a0*/  FMNMX.FTZ R11, R84, R11, !PT ;  /* 0x0000000b540b7209 */ /* 0x001fca0007810000 */
[----:B------:R-:W0:Y:S01]  /*53b0*/  SHFL.BFLY PT, R12, R11, 0x2, 0x1f ;  /* 0x0c401f000b0c7f89 */ /* 0x000e2200000e0000 */
[----:B---3--:R-:W-:Y:S02]  /*53c0*/  FMNMX.FTZ R15, R13, R10, !PT ;  /* 0x0000000a0d0f7209 */ /* 0x008fe40007810000 */
[----:B0-----:R-:W-:-:S03]  /*53d0*/  FMNMX.FTZ R17, R11, R12, !PT ;  /* 0x0000000c0b117209 */ /* 0x001fc60007810000 */
[----:B------:R-:W0:Y:S04]  /*53e0*/  SHFL.BFLY PT, R12, R15, 0x1, 0x1f ;  /* 0x0c201f000f0c7f89 */ /* 0x000e2800000e0000 */
[----:B------:R-:W2:Y:S01]  /*53f0*/  SHFL.BFLY PT, R10, R17, 0x1, 0x1f ;  /* 0x0c201f00110a7f89 */ /* 0x000ea200000e0000 */
[----:B0-----:R-:W-:Y:S02]  /*5400*/  FMNMX.FTZ R12, R15, R12, !PT ;  /* 0x0000000c0f0c7209 */ /* 0x001fe40007810000 */
[----:B--2---:R-:W-:-:S03]  /*5410*/  FMNMX.FTZ R10, R17, R10, !PT ;  /* 0x0000000a110a7209 */ /* 0x004fc60007810000 */
[C---:B------:R-:W-:Y:S01]  /*5420*/  FADD.FTZ R86, -R12.reuse, R3 ;  /* 0x000000030c567221 */ /* 0x040fe20000010100 */
[----:B-1----:R-:W-:-:S03]  /*5430*/  FMUL.FTZ R41, R12, R9 ;  /* 0x000000090c297220 */ /* 0x002fc60000410000 */
[-C--:B------:R-:W-:Y:S01]  /*5440*/  FMUL.FTZ R3, R86, R9.reuse ;  /* 0x0000000956037220 */ /* 0x080fe20000410000 */
[C---:B------:R-:W-:Y:S01]  /*5450*/  FADD.FTZ R86, -R10.reuse, R7 ;  /* 0x000000070a567221 */ /* 0x040fe20000010100 */
[-C--:B------:R-:W-:Y:S01]  /*5460*/  FMUL.FTZ R43, R10, R9.reuse ;  /* 0x000000090a2b7220 */ /* 0x080fe20000410000 */
[-CC-:B------:R-:W-:Y:S01]  /*5470*/  FFMA.FTZ R152, R152, R9.reuse, -R41.reuse ;  /* 0x0000000998987223 */ /* 0x180fe20000010829 */
[-C--:B------:R-:W-:Y:S01]  /*5480*/  FFMA.FTZ R11, R154, R9.reuse, -R41 ;  /* 0x000000099a0b7223 */ /* 0x080fe20000010829 */
[-C--:B------:R-:W-:Y:S01]  /*5490*/  FMUL.FTZ R7, R86, R9.reuse ;  /* 0x0000000956077220 */ /* 0x080fe20000410000 */
[-CC-:B------:R-:W-:Y:S01]  /*54a0*/  FFMA.FTZ R14, R14, R9.reuse, -R43.reuse ;  /* 0x000000090e0e7223 */ /* 0x180fe2000001082b */
[-C--:B------:R-:W-:Y:S01]  /*54b0*/  FFMA.FTZ R153, R18, R9.reuse, -R43 ;  /* 0x0000000912997223 */ /* 0x080fe2000001082b */
[----:B------:R-:W-:Y:S01]  /*54c0*/  MUFU.EX2 R3, R3 ;  /* 0x0000000300037308 */ /* 0x000fe20000000800 */
[-C--:B------:R-:W-:Y:S01]  /*54d0*/  FFMA.FTZ R154, R156, R9.reuse, -R41 ;  /* 0x000000099c9a7223 */ /* 0x080fe20000010829 */
[-C--:B------:R-:W-:Y:S01]  /*54e0*/  FFMA.FTZ R155, R20, R9.reuse, -R43 ;  /* 0x00000009149b7223 */ /* 0x080fe2000001082b */
[-C--:B------:R-:W-:Y:S01]  /*54f0*/  FFMA.FTZ R13, R158, R9.reuse, -R41 ;  /* 0x000000099e0d7223 */ /* 0x080fe20000010829 */
[-C--:B------:R-:W-:Y:S01]  /*5500*/  FFMA.FTZ R18, R22, R9.reuse, -R43 ;  /* 0x0000000916127223 */ /* 0x080fe2000001082b */
[-C--:B------:R-:W-:Y:S01]  /*5510*/  FFMA.FTZ R156, R160, R9.reuse, -R41 ;  /* 0x00000009a09c7223 */ /* 0x080fe20000010829 */
[-C--:B------:R-:W-:Y:S01]  /*5520*/  FFMA.FTZ R157, R24, R9.reuse, -R43 ;  /* 0x00000009189d7223 */ /* 0x080fe2000001082b */
[-C--:B------:R-:W-:Y:S01]  /*5530*/  FFMA.FTZ R15, R162, R9.reuse, -R41 ;  /* 0x00000009a20f7223 */ /* 0x080fe20000010829 */
[----:B------:R-:W0:Y:S01]  /*5540*/  MUFU.EX2 R152, R152 ;  /* 0x0000009800987308 */ /* 0x000e220000000800 */
[-C--:B------:R-:W-:Y:S01]  /*5550*/  FFMA.FTZ R20, R26, R9.reuse, -R43 ;  /* 0x000000091a147223 */ /* 0x080fe2000001082b */
[-C--:B------:R-:W-:Y:S01]  /*5560*/  FFMA.FTZ R158, R164, R9.reuse, -R41 ;  /* 0x00000009a49e7223 */ /* 0x080fe20000010829 */
[-C--:B------:R-:W-:Y:S01]  /*5570*/  FFMA.FTZ R159, R28, R9.reuse, -R43 ;  /* 0x000000091c9f7223 */ /* 0x080fe2000001082b */
[-C--:B------:R-:W-:Y:S01]  /*5580*/  FFMA.FTZ R17, R166, R9.reuse, -R41 ;  /* 0x00000009a6117223 */ /* 0x080fe20000010829 */
[-C--:B------:R-:W-:Y:S01]  /*5590*/  FFMA.FTZ R22, R30, R9.reuse, -R43 ;  /* 0x000000091e167223 */ /* 0x080fe2000001082b */
[-C--:B------:R-:W-:Y:S01]  /*55a0*/  FFMA.FTZ R160, R168, R9.reuse, -R41 ;  /* 0x00000009a8a07223 */ /* 0x080fe20000010829 */
        /* <DEDUP_REMOVED lines=9> */
[----:B------:R-:W1:Y:S01]  /*5640*/  MUFU.EX2 R14, R14 ;  /* 0x0000000e000e7308 */ /* 0x000e620000000800 */
[----:B0-----:R-:W-:Y:S01]  /*5650*/  FFMA.FTZ R6, R3, R6, R152 ;  /* 0x0000000603067223 */ /* 0x001fe20000010098 */
        /* <DEDUP_REMOVED lines=14> */
[----:B------:R-:W2:Y:S01]  /*5740*/  MUFU.EX2 R153, R153 ;  /* 0x0000009900997308 */ /* 0x000ea20000000800 */
[----:B-1----:R-:W-:Y:S01]  /*5750*/  FFMA.FTZ R8, R7, R8, R14 ;  /* 0x0000000807087223 */ /* 0x002fe2000001000e */
[-C--:B------:R-:W-:Y:S01]  /*5760*/  FFMA.FTZ R29, R190, R9.reuse, -R41 ;  /* 0x00000009be1d7223 */ /* 0x080fe20000010829 */
[-C--:B------:R-:W-:Y:S01]  /*5770*/  FFMA.FTZ R34, R54, R9.reuse, -R43 ;  /* 0x0000000936227223 */ /* 0x080fe2000001082b */
[-C--:B------:R-:W-:Y:S01]  /*5780*/  FFMA.FTZ R172, R192, R9.reuse, -R41 ;  /* 0x00000009c0ac7223 */ /* 0x080fe20000010829 */
[-C--:B------:R-:W-:Y:S01]  /*5790*/  FFMA.FTZ R173, R56, R9.reuse, -R43 ;  /* 0x0000000938ad7223 */ /* 0x080fe2000001082b */
[-C--:B------:R-:W-:Y:S01]  /*57a0*/  FFMA.FTZ R31, R194, R9.reuse, -R41 ;  /* 0x00000009c21f7223 */ /* 0x080fe20000010829 */
[-C--:B------:R-:W-:Y:S01]  /*57b0*/  FFMA.FTZ R36, R58, R9.reuse, -R43 ;  /* 0x000000093a247223 */ /* 0x080fe2000001082b */
[----:B------:R-:W1:Y:S01]  /*57c0*/  MUFU.EX2 R154, R154 ;  /* 0x0000009a009a7308 */ /* 0x000e620000000800 */
[----:B0-----:R-:W-:Y:S01]  /*57d0*/  FADD.FTZ R45, R11, R6 ;  /* 0x000000060b2d7221 */ /* 0x001fe20000010000 */
[-C--:B------:R-:W-:Y:S01]  /*57e0*/  FFMA.FTZ R174, R68, R9.reuse, -R41 ;  /* 0x0000000944ae7223 */ /* 0x080fe20000010829 */
[-C--:B------:R-:W-:Y:S01]  /*57f0*/  FFMA.FTZ R60, R60, R9.reuse, -R43 ;  /* 0x000000093c3c7223 */ /* 0x080fe2000001082b */
[-C--:B------:R-:W-:Y:S01]  /*5800*/  FFMA.FTZ R33, R196, R9.reuse, -R41 ;  /* 0x00000009c4217223 */ /* 0x080fe20000010829 */
[-C--:B------:R-:W-:Y:S01]  /*5810*/  FFMA.FTZ R62, R62, R9.reuse, -R43 ;  /* 0x000000093e3e7223 */ /* 0x080fe2000001082b */
[-C--:B------:R-:W-:Y:S01]  /*5820*/  FFMA.FTZ R176, R72, R9.reuse, -R41 ;  /* 0x0000000948b07223 */ /* 0x080fe20000010829 */
[-C--:B------:R-:W-:Y:S01]  /*5830*/  FFMA.FTZ R64, R64, R9.reuse, -R43 ;  /* 0x0000000940407223 */ /* 0x080fe2000001082b */
[----:B------:R-:W0:Y:S01]  /*5840*/  MUFU.EX2 R155, R155 ;  /* 0x0000009b009b7308 */ /* 0x000e220000000800 */
[----:B--2---:R-:W-:Y:S01]  /*5850*/  FADD.FTZ R8, R153, R8 ;  /* 0x0000000899087221 */ /* 0x004fe20000010000 */
[-C--:B------:R-:W-:Y:S01]  /*5860*/  FFMA.FTZ R35, R198, R9.reuse, -R41 ;  /* 0x00000009c6237223 */ /* 0x080fe20000010829 */
[-C--:B------:R-:W-:Y:S01]  /*5870*/  FFMA.FTZ R66, R66, R9.reuse, -R43 ;  /* 0x0000000942427223 */ /* 0x080fe2000001082b */
[-C--:B------:R-:W-:Y:S01]  /*5880*/  FFMA.FTZ R178, R76, R9.reuse, -R41 ;  /* 0x000000094cb27223 */ /* 0x080fe20000010829 */
[-C--:B------:R-:W-:Y:S01]  /*5890*/  FFMA.FTZ R70, R70, R9.reuse, -R43 ;  /* 0x0000000946467223 */ /* 0x080fe2000001082b */
[-C--:B------:R-:W-:Y:S01]  /*58a0*/  FFMA.FTZ R37, R200, R9.reuse, -R41 ;  /* 0x00000009c8257223 */ /* 0x080fe20000010829 */
[-C--:B------:R-:W-:Y:S01]  /*58b0*/  FFMA.FTZ R74, R74, R9.reuse, -R43 ;  /* 0x000000094a4a7223 */ /* 0x080fe2000001082b */
[----:B------:R-:W2:Y:S01]  /*58c0*/  MUFU.EX2 R13, R13 ;  /* 0x0000000d000d7308 */ /* 0x000ea20000000800 */
[----:B-1----:R-:W-:Y:S01]  /*58d0*/  FADD.FTZ R6, R154, R45 ;  /* 0x0000002d9a067221 */ /* 0x002fe20000010000 */
        /* <DEDUP_REMOVED lines=9> */
[----:B------:R-:W-:-:S05]  /*5970*/  FFMA.FTZ R43, R84, R9, -R43 ;  /* 0x00000009542b7223 */ /* 0x000fca000001082b */
[----:B------:R-:W0:Y:S01]  /*5980*/  MUFU.EX2 R156, R156 ;  /* 0x0000009c009c7308 */ /* 0x000e220000000800 */
[----:B--2---:R-:W-:-:S07]  /*5990*/  FADD.FTZ R47, R13, R6 ;  /* 0x000000060d2f7221 */ /* 0x004fce0000010000 */
[----:B------:R-:W2:Y:S01]  /*59a0*/  MUFU.EX2 R157, R157 ;  /* 0x0000009d009d7308 */ /* 0x000ea20000000800 */
[----:B-1----:R-:W-:-:S07]  /*59b0*/  FADD.FTZ R6, R18, R45 ;  /* 0x0000002d12067221 */ /* 0x002fce0000010000 */
[----:B------:R-:W1:Y:S01]  /*59c0*/  MUFU.EX2 R15, R15 ;  /* 0x0000000f000f7308 */ /* 0x000e620000000800 */
[----:B0-----:R-:W-:-:S07]  /*59d0*/  FADD.FTZ R8, R156, R47 ;  /* 0x0000002f9c087221 */ /* 0x001fce0000010000 */
        /* <DEDUP_REMOVED lines=105> */
[----:B-1----:R-:W-:Y:S01]  /*6070*/  FADD.FTZ R45, R82, R45 ;  /* 0x0000002d522d7221 */ /* 0x002fe20000010000 */
[----:B0-----:R-:W-:-:S03]  /*6080*/  FADD.FTZ R6, R41, R6 ;  /* 0x0000000629067221 */ /* 0x001fc60000010000 */
[----:B--2---:R-:W-:Y:S01]  /*6090*/  FADD.FTZ R8, R43, R45 ;  /* 0x0000002d2b087221 */ /* 0x004fe20000010000 */
[----:B------:R-:W-:Y:S06]  /*60a0*/  @!P0 BRA `(.L_x_28) ;  /* 0x0000000000048947 */ /* 0x000fec0003800000 */
[----:B------:R-:W-:Y:S01]  /*60b0*/  BPT.TRAP 0x1 ;  /* 0x000000040000795c */ /* 0x000fe20000300000 */
.L_x_28:
[----:B------:R-:W-:Y:S01]  /*60c0*/  ULEA UR5, UR5, UR36, 0x3 ;  /* 0x0000002405057291 */ /* 0x000fe2000f8e183f */
[----:B------:R-:W-:Y:S01]  /*60d0*/  ISETP.LT.AND P1, PT, R16, UR42, PT ;  /* 0x0000002a10007c0c */ /* 0x000fe2000bf21270 */
[----:B------:R-:W-:Y:S01]  /*60e0*/  UIADD3 UR10, UR42, -0x1, URZ ;  /* 0xffffffff2a0a7890 */ /* 0x000fe2000fffe03f */
[-C--:B------:R-:W-:Y:S01]  /*60f0*/  FMUL.FTZ R88, R88, R3.reuse ;  /* 0x0000000358587220 */ /* 0x080fe20000410000 */
[----:B------:R-:W-:Y:S01]  /*6100*/  UIADD3 UR5, UR5, 0x28860, URZ ;  /* 0x0002886005057890 */ /* 0x000fe2000fffe03f */
[-C--:B------:R-:W-:Y:S01]  /*6110*/  FMUL.FTZ R89, R89, R3.reuse ;  /* 0x0000000359597220 */ /* 0x080fe20000410000 */
[----:B------:R-:W-:Y:S01]  /*6120*/  UMOV UR6, UR4 ;  /* 0x0000000400067c82 */ /* 0x000fe20008000000 */
[-C--:B------:R-:W-:Y:S01]  /*6130*/  FMUL.FTZ R92, R92, R3.reuse ;  /* 0x000000035c5c7220 */ /* 0x080fe20000410000 */
[----:B------:R-:W-:Y:S01]  /*6140*/  UPRMT UR5, UR7, 0x654, UR5 ;  /* 0x0000065407057896 */ /* 0x000fe20008000005 */
[-C--:B------:R-:W-:Y:S01]  /*6150*/  FMUL.FTZ R93, R93, R3.reuse ;  /* 0x000000035d5d7220 */ /* 0x080fe20000410000 */
[----:B------:R-:W-:Y:S01]  /*6160*/  UMOV UR42, UR10 ;  /* 0x0000000a002a7c82 */ /* 0x000fe20008000000 */
[-C--:B------:R-:W-:Y:S01]  /*6170*/  FMUL.FTZ R96, R96, R3.reuse ;  /* 0x0000000360607220 */ /* 0x080fe20000410000 */
[-C--:B------:R-:W-:Y:S01]  /*6180*/  FMUL.FTZ R97, R97, R3.reuse ;  /* 0x0000000361617220 */ /* 0x080fe20000410000 */
[-C--:B------:R-:W-:Y:S01]  /*6190*/  FMUL.FTZ R100, R100, R3.reuse ;  /* 0x0000000364647220 */ /* 0x080fe20000410000 */
[-C--:B------:R-:W-:Y:S01]  /*61a0*/  FMUL.FTZ R101, R101, R3.reuse ;  /* 0x0000000365657220 */ /* 0x080fe20000410000 */
[-C--:B------:R-:W-:Y:S01]  /*61b0*/  FMUL.FTZ R104, R104, R3.reuse ;  /* 0x0000000368687220 */ /* 0x080fe20000410000 */
[-C--:B------:R-:W-:Y:S01]  /*61c0*/  FMUL.FTZ R105, R105, R3.reuse ;  /* 0x0000000369697220 */ /* 0x080fe20000410000 */
[----:B------:R-:W-:Y:S01]  /*61d0*/  SYNCS.ARRIVE.TRANS64.RED.A1T0 RZ, [UR5], RZ ;  /* 0x000000ffffff79a7 */ /* 0x000fe20008100405 */
[----:B------:R-:W-:Y:S01]  /*61e0*/  R2UR UR5, R0 ;  /* 0x00000000000572ca */ /* 0x000fe200000e0000 */
[-C--:B------:R-:W-:Y:S01]  /*61f0*/  FMUL.FTZ R108, R108, R3.reuse ;  /* 0x000000036c6c7220 */ /* 0x080fe20000410000 */
        /* <DEDUP_REMOVED lines=20> */
[----:B------:R-:W-:Y:S01]  /*6340*/  FMUL.FTZ R149, R149, R3 ;  /* 0x0000000395957220 */ /* 0x000fe20000410000 */
        /* <DEDUP_REMOVED lines=32> */
[----:B------:R-:W-:Y:S01]  /*6550*/  F2FP.BF16.F32.PACK_AB R152, R11, R152 ;  /* 0x000000980b98723e */ /* 0x000fe200000010ff */
[----:B------:R-:W-:Y:S01]  /*6560*/  IMAD.MOV.U32 R7, RZ, RZ, R10 ;  /* 0x000000ffff077224 */ /* 0x000fe200078e000a */
[----:B------:R-:W-:Y:S01]  /*6570*/  F2FP.BF16.F32.PACK_AB R153, R153, R14 ;  /* 0x0000000e9999723e */ /* 0x000fe200000010ff */
[----:B------:R-:W-:Y:S01]  /*6580*/  IMAD.MOV.U32 R3, RZ, RZ, R12 ;  /* 0x000000ffff037224 */ /* 0x000fe200078e000c */
[----:B------:R-:W-:-:S02]  /*6590*/  F2FP.BF16.F32.PACK_AB R154, R13, R154 ;  /* 0x0000009a0d9a723e */ /* 0x000fc400000010ff */
[----:B------:R-:W-:Y:S02]  /*65a0*/  F2FP.BF16.F32.PACK_AB R155, R18, R155 ;  /* 0x0000009b129b723e */ /* 0x000fe400000010ff */
[----:B------:R-:W-:Y:S02]  /*65b0*/  F2FP.BF16.F32.PACK_AB R156, R15, R156 ;  /* 0x0000009c0f9c723e */ /* 0x000fe400000010ff */
[----:B------:R-:W-:Y:S02]  /*65c0*/  F2FP.BF16.F32.PACK_AB R157, R20, R157 ;  /* 0x0000009d149d723e */ /* 0x000fe400000010ff */
[----:B------:R-:W-:Y:S02]  /*65d0*/  F2FP.BF16.F32.PACK_AB R158, R17, R158 ;  /* 0x0000009e119e723e */ /* 0x000fe400000010ff */
[----:B------:R-:W-:Y:S02]  /*65e0*/  F2FP.BF16.F32.PACK_AB R159, R22, R159 ;  /* 0x0000009f169f723e */ /* 0x000fe400000010ff */
        /* <DEDUP_REMOVED lines=23> */
[----:B------:R-:W-:Y:S01]  /*6760*/  F2FP.BF16.F32.PACK_AB R183, R43, R82 ;  /* 0x000000522bb7723e */ /* 0x000fe200000010ff */
[----:B------:R-:W-:Y:S06]  /*6770*/  @P1 BRA `(.L_x_29) ;  /* 0xffffffd400ec1947 */ /* 0x000fec000383ffff */
.L_x_18:
[----:B------:R-:W-:Y:S06]  /*6780*/  BAR.ARV 0x8, 0x180 ;  /* 0x0206000000007b1d */ /* 0x000fec0000002000 */
[----:B------:R-:W-:Y:S05]  /*6790*/  @!P0 BRA `(.L_x_30) ;  /* 0x0000000000048947 */ /* 0x000fea0003800000 */
[----:B------:R-:W-:Y:S01]  /*67a0*/  BPT.TRAP 0x1 ;  /* 0x000000040000795c */ /* 0x000fe20000300000 */
.L_x_30:
[----:B------:R-:W-:Y:S02]  /*67b0*/  R2UR UR5, R0 ;  /* 0x00000000000572ca */ /* 0x000fe400000e0000 */
[----:B------:R-:W-:-:S04]  /*67c0*/  MOV R2, UR4 ;  /* 0x0000000400027c02 */ /* 0x000fc80008000f00 */
[----:B------:R-:W-:-:S07]  /*67d0*/  SHF.L.U32 R2, R2, 0x1f, RZ ;  /* 0x0000001f02027819 */ /* 0x000fce00000006ff */
[----:B------:R-:W-:-:S09]  /*67e0*/  ULEA UR5, UR5, UR36, 0x3 ;  /* 0x0000002405057291 */ /* 0x000fd2000f8e183f */
[----:B------:R0:W1:Y:S01]  /*67f0*/  SYNCS.PHASECHK.TRANS64.TRYWAIT P1, [UR5+0x28850], R2 ;  /* 0x02885002ff0075a7 */ /* 0x0000620008020145 */
[----:B------:R-:W-:Y:S05]  /*6800*/  @!P0 BRA `(.L_x_31) ;  /* 0x0000000000048947 */ /* 0x000fea0003800000 */
[----:B------:R-:W-:Y:S01]  /*6810*/  BPT.TRAP 0x1 ;  /* 0x000000040000795c */ /* 0x000fe20000300000 */
.L_x_31:
[----:B-1----:R-:W-:Y:S05]  /*6820*/  @P1 BRA `(.L_x_32) ;  /* 0x0000000000081947 */ /* 0x002fea0003800000 */
[----:B------:R-:W1:Y:S02]  /*6830*/  SYNCS.PHASECHK.TRANS64.TRYWAIT P1, [UR5+0x28850], R2 ;  /* 0x02885002ff0075a7 */ /* 0x000e640008020145 */
[----:B-1----:R-:W-:Y:S05]  /*6840*/  @!P1 BRA `(.L_x_33) ;  /* 0x0000005c00a89947 */ /* 0x002fea0003800000 */
.L_x_32:
[----:B------:R-:W-:Y:S01]  /*6850*/  UIADD3 UR36, UR36, 0x400, URZ ;  /* 0x0000040024247890 */ /* 0x000fe2000fffe03f */
[----:B------:R-:W-:Y:S01]  /*6860*/  R2UR UR6, R0 ;  /* 0x00000000000672ca */ /* 0x000fe200000e0000 */
[----:B------:R-:W-:Y:S01]  /*6870*/  WARPGROUP.ARRIVE ;  /* 0x00000000000079c5 */ /* 0x000fe20000000000 */
[----:B------:R-:W-:Y:S01]  /*6880*/  UMOV UR11, 0x40000040 ;  /* 0x40000040000b7882 */ /* 0x000fe20000000000 */
[----:B------:R-:W-:Y:S01]  /*6890*/  USHF.R.U32.HI UR36, URZ, 0x4, UR36 ;  /* 0x000000043f247899 */ /* 0x000fe20008011624 */
[----:B-1----:R-:W1:Y:S01]  /*68a0*/  SHFL.BFLY PT, R3, R6, 0x2, 0x1f ;  /* 0x0c401f0006037f89 */ /* 0x002e6200000e0000 */
[----:B------:R-:W-:Y:S02]  /*68b0*/  IMAD.MOV.U32 R69, RZ, RZ, RZ ;  /* 0x000000ffff457224 */ /* 0x000fe400078e00ff */
[----:B------:R-:W-:Y:S01]  /*68c0*/  ULOP3.LUT UR36, UR36, 0x3fff, URZ, 0xc0, !UPT ;  /* 0x00003fff24247892 */ /* 0x000fe2000f8ec03f */
[----:B------:R-:W2:Y:S01]  /*68d0*/  SHFL.BFLY PT, R5, R8, 0x2, 0x1f ;  /* 0x0c401f0008057f89 */ /* 0x000ea200000e0000 */
[----:B------:R-:W-:-:S02]  /*68e0*/  IMAD.MOV.U32 R16, RZ, RZ, RZ ;  /* 0x000000ffff107224 */ /* 0x000fc400078e00ff */
[----:B------:R-:W-:-:S04]  /*68f0*/  ULOP3.LUT UR4, UR36, 0x4000000, URZ, 0xfc, !UPT ;  /* 0x0400000024047892 */ /* 0x000fc8000f8efc3f */
[----:B------:R-:W-:-:S04]  /*6900*/  ULEA UR4, UR6, UR4, 0xb ;  /* 0x0000000406047291 */ /* 0x000fc8000f8e583f */
[----:B------:R-:W-:-:S03]  /*6910*/  UIADD3 UR6, UR4, 0x80, URZ ;  /* 0x0000008004067890 */ /* 0x000fc6000fffe03f */
[----:B------:R-:W-:Y:S02]  /*6920*/  UMOV UR10, UR4 ;  /* 0x00000004000a7c82 */ /* 0x000fe40008000000 */
[----:B------:R-:W-:Y:S01]  /*6930*/  HGMMA.64x128x16.F32.BF16 R88, R152, gdesc[UR8].tnspB, R88, gsb0 ;  /* 0x41e0000898587df0 */ /* 0x000fe20008001858 */
[----:B------:R-:W-:Y:S01]  /*6940*/  UMOV UR11, 0x40000040 ;  /* 0x40000040000b7882 */ /* 0x000fe20000000000 */
[----:B------:R-:W-:Y:S01]  /*6950*/  UMOV UR10, UR6 ;  /* 0x00000006000a7c82 */ /* 0x000fe20008000000 */
[----:B------:R-:W-:Y:S01]  /*6960*/  UIADD3 UR6, UR4, 0x100, URZ ;  /* 0x0000010004067890 */ /* 0x000fe2000fffe03f */
[----:B-1----:R-:W-:Y:S01]  /*6970*/  FADD.FTZ R3, R3, R6 ;  /* 0x0000000603037221 */ /* 0x002fe20000010000 */
[----:B--2---:R-:W-:-:S04]  /*6980*/  FADD.FTZ R5, R5, R8 ;  /* 0x0000000805057221 */ /* 0x004fc80000010000 */
[----:B------:R-:W1:Y:S04]  /*6990*/  SHFL.BFLY PT, R0, R3, 0x1, 0x1f ;  /* 0x0c201f0003007f89 */ /* 0x000e6800000e0000 */
[----:B0-----:R-:W0:Y:S01]  /*69a0*/  SHFL.BFLY PT, R2, R5, 0x1, 0x1f ;  /* 0x0c201f0005027f89 */ /* 0x001e2200000e0000 */
[----:B-1----:R-:W-:Y:S01]  /*69b0*/  FADD.FTZ R11, R3, R0 ;  /* 0x00000000030b7221 */ /* 0x002fe20000010000 */
[----:B------:R-:W-:Y:S01]  /*69c0*/  MOV R3, 0xff800000 ;  /* 0xff80000000037802 */ /* 0x000fe20000000f00 */
[----:B------:R-:W-:Y:S02]  /*69d0*/  IMAD.MOV.U32 R0, RZ, RZ, -0x800000 ;  /* 0xff800000ff007424 */ /* 0x000fe400078e00ff */
[----:B0-----:R-:W-:Y:S01]  /*69e0*/  FADD.FTZ R13, R5, R2 ;  /* 0x00000002050d7221 */ /* 0x001fe20000010000 */
[----:B------:R-:W-:-:S04]  /*69f0*/  FSETP.NE.FTZ.AND P1, PT, R11, RZ, PT ;  /* 0x000000ff0b00720b */ /* 0x000fc80003f35000 */
[----:B------:R-:W-:-:S09]  /*6a00*/  FSETP.NE.FTZ.AND P2, PT, R13, RZ, PT ;  /* 0x000000ff0d00720b */ /* 0x000fd20003f55000 */
[----:B------:R-:W0:Y:S01]  /*6a10*/  @P1 MUFU.LG2 R2, R11 ;  /* 0x0000000b00021308 */ /* 0x000e220000000c00 */
[----:B------:R-:W-:-:S03]  /*6a20*/  @P1 FMUL.FTZ R5, R9, 0.69314718246459960938 ;  /* 0x3f31721809051820 */ /* 0x000fc60000410000 */
[----:B------:R-:W-:-:S04]  /*6a30*/  @P2 FMUL.FTZ R6, R9, 0.69314718246459960938 ;  /* 0x3f31721809062820 */ /* 0x000fc80000410000 */
[----:B------:R-:W1:Y:S08]  /*6a40*/  @P2 MUFU.LG2 R4, R13 ;  /* 0x0000000d00042308 */ /* 0x000e700000000c00 */
[----:B------:R2:W3:Y:S01]  /*6a50*/  @P1 MUFU.RCP R69, R11 ;  /* 0x0000000b00451308 */ /* 0x0004e20000001000 */
[----:B0-----:R-:W-:-:S04]  /*6a60*/  @P1 FMUL.FTZ R2, R2, 0.69314718246459960938 ;  /* 0x3f31721802021820 */ /* 0x001fc80000410000 */
[----:B------:R-:W-:-:S03]  /*6a70*/  @P1 FFMA.FTZ R3, R5, R12, R2 ;  /* 0x0000000c05031223 */ /* 0x000fc60000010002 */
[----:B------:R2:W0:Y:S01]  /*6a80*/  @P2 MUFU.RCP R16, R13 ;  /* 0x0000000d00102308 */ /* 0x0004220000001000 */
[----:B-1----:R-:W-:-:S04]  /*6a90*/  @P2 FMUL.FTZ R7, R4, 0.69314718246459960938 ;  /* 0x3f31721804072820 */ /* 0x002fc80000410000 */
[----:B------:R-:W-:Y:S01]  /*6aa0*/  @P2 FFMA.FTZ R0, R6, R10, R7 ;  /* 0x0000000a06002223 */ /* 0x000fe20000010007 */
[----:B------:R-:W-:Y:S02]  /*6ab0*/  WARPGROUP.DEPBAR.LE gsb0, 0x0 ;  /* 0x00008000000079c5 */ /* 0x000fe40000010000 */
[----:B------:R-:W-:-:S06]  /*6ac0*/  WARPGROUP.ARRIVE ;  /* 0x00000000000079c5 */ /* 0x000fcc0000000000 */
[----:B------:R-:W-:Y:S01]  /*6ad0*/  HGMMA.64x128x16.F32.BF16 R88, R156, gdesc[UR8].tnspB, R88, gsb0 ;  /* 0x41e000089c587df0 */ /* 0x000fe20008001858 */
[----:B------:R-:W-:Y:S01]  /*6ae0*/  UMOV UR10, UR6 ;  /* 0x00000006000a7c82 */ /* 0x000fe20008000000 */
[----:B------:R-:W-:Y:S01]  /*6af0*/  UMOV UR11, 0x40000040 ;  /* 0x40000040000b7882 */ /* 0x000fe20000000000 */
[----:B------:R-:W-:Y:S01]  /*6b00*/  UIADD3 UR6, UR4, 0x180, URZ ;  /* 0x0000018004067890 */ /* 0x000fe2000fffe03f */
        /* <DEDUP_REMOVED lines=17> */
[----:B------:R-:W-:Y:S02]  /*6c20*/  UIADD3 UR6, UR4, 0x300, URZ ;  /* 0x0000030004067890 */ /* 0x000fe4000fffe03f */
        /* <DEDUP_REMOVED lines=8> */
[----:B------:R-:W-:Y:S01]  /*6cb0*/  HGMMA.64x128x16.F32.BF16 R88, R176, gdesc[UR8].tnspB, R88, gsb0 ;  /* 0x41e00008b0587df0 */ /* 0x000fe20008001858 */
[----:B------:R-:W-:Y:S01]  /*6cc0*/  UMOV UR10, UR4 ;  /* 0x00000004000a7c82 */ /* 0x000fe20008000000 */
[----:B------:R-:W-:Y:S01]  /*6cd0*/  UMOV UR11, 0x40000040 ;  /* 0x40000040000b7882 */ /* 0x000fe20000000000 */
[----:B------:R-:W-:Y:S02]  /*6ce0*/  WARPGROUP.DEPBAR.LE gsb0, 0x0 ;  /* 0x00008000000079c5 */ /* 0x000fe40000010000 */
[----:B------:R-:W-:-:S07]  /*6cf0*/  WARPGROUP.ARRIVE ;  /* 0x00000000000079c5 */ /* 0x000fce0000000000 */
[----:B------:R-:W-:Y:S03]  /*6d00*/  HGMMA.64x128x16.F32.BF16 R88, R180, gdesc[UR8].tnspB, R88, gsb0 ;  /* 0x41e00008b4587df0 */ /* 0x000fe60008001858 */
[----:B------:R-:W-:Y:S02]  /*6d10*/  WARPGROUP.DEPBAR.LE gsb0, 0x0 ;  /* 0x00008000000079c5 */ /* 0x000fe40000010000 */
[----:B0-23--:R-:W-:Y:S05]  /*6d20*/  @!P0 BRA `(.L_x_34) ;  /* 0x0000000000048947 */ /* 0x00dfea0003800000 */
[----:B------:R-:W-:Y:S01]  /*6d30*/  BPT.TRAP 0x1 ;  /* 0x000000040000795c */ /* 0x000fe20000300000 */
.L_x_34:
[----:B------:R-:W-:Y:S01]  /*6d40*/  UIADD3 UR4, UR5, 0x28860, URZ ;  /* 0x0002886005047890 */ /* 0x000fe2000fffe03f */
[-C--:B------:R-:W-:Y:S01]  /*6d50*/  FMUL.FTZ R50, R88, R69.reuse ;  /* 0x0000004558327220 */ /* 0x080fe20000410000 */
[-C--:B------:R-:W-:Y:S01]  /*6d60*/  FMUL.FTZ R51, R89, R69.reuse ;  /* 0x0000004559337220 */ /* 0x080fe20000410000 */
[-C--:B------:R-:W-:Y:S01]  /*6d70*/  FMUL.FTZ R54, R92, R69.reuse ;  /* 0x000000455c367220 */ /* 0x080fe20000410000 */
[----:B------:R-:W-:Y:S01]  /*6d80*/  UPRMT UR4, UR7, 0x654, UR4 ;  /* 0x0000065407047896 */ /* 0x000fe20008000004 */
        /* <DEDUP_REMOVED lines=8> */
[----:B------:R-:W-:Y:S01]  /*6e10*/  SYNCS.ARRIVE.TRANS64.RED.A1T0 RZ, [UR4], RZ ;  /* 0x000000ffffff79a7 */ /* 0x000fe20008100404 */
        /* <DEDUP_REMOVED lines=21> */
[----:B------:R-:W-:Y:S01]  /*6f70*/  PLOP3.LUT P0, PT, PT, PT, PT, 0x8, 0x0 ;  /* 0x000000000000781c */ /* 0x000fe20003f0e170 */
        /* <DEDUP_REMOVED lines=31> */
[----:B------:R-:W-:-:S07]  /*7170*/  FMUL.FTZ R151, R151, R16 ;  /* 0x0000001097977220 */ /* 0x000fce0000410000 */
.L_x_10:
[----:B------:R-:W-:Y:S05]  /*7180*/  @P0 BRA `(.L_x_35) ;  /* 0x00000014004c0947 */ /* 0x000fea0003800000 */
[----:B------:R-:W0:Y:S01]  /*7190*/  S2R R2, SR_TID.X ;  /* 0x0000000000027919 */ /* 0x000e220000002100 */
[----:B------:R-:W1:Y:S01]  /*71a0*/  LDC R78, c[0x0][0xbe8] ;  /* 0x0002fa00ff4e7b82 */ /* 0x000e620000000800 */
[----:B------:R-:W-:Y:S02]  /*71b0*/  USHF.R.S32.HI UR7, URZ, 0x1f, UR37 ;  /* 0x0000001f3f077899 */ /* 0x000fe40008011425 */
[----:B------:R-:W-:Y:S01]  /*71c0*/  IADD3 R76, RZ, -UR37, RZ ;  /* 0x80000025ff4c7c10 */ /* 0x000fe2000fffe0ff */
[----:B------:R-:W2:Y:S01]  /*71d0*/  S2R R72, SR_CTAID.X ;  /* 0x0000000000487919 */ /* 0x000ea20000002500 */
[----:B------:R-:W-:Y:S01]  /*71e0*/  ULDC.64 UR8, c[0x0][0xbd0] ;  /* 0x0002f40000087ab9 */ /* 0x000fe20000000a00 */
[----:B------:R-:W-:Y:S01]  /*71f0*/  BSSY B0, `(.L_x_36) ;  /* 0x00000e8000007945 */ /* 0x000fe20003800000 */
[----:B------:R-:W-:Y:S01]  /*7200*/  UIMAD UR6, UR7, UR8, URZ ;  /* 0x00000008070672a4 */ /* 0x000fe2000f8e023f */
[----:B------:R-:W3:Y:S01]  /*7210*/  S2UR UR12, SR_CTAID.Z ;  /* 0x00000000000c79c3 */ /* 0x000ee20000002700 */
[----:B------:R-:W-:-:S02]  /*7220*/  UIMAD.WIDE.U32 UR4, UR37, UR8, URZ ;  /* 0x00000008250472a5 */ /* 0x000fc4000f8e003f */
[----:B------:R-:W-:-:S03]  /*7230*/  UIMAD UR6, UR37, UR9, UR6 ;  /* 0x00000009250672a4 */ /* 0x000fc6000f8e0206 */
[----:B------:R-:W-:Y:S01]  /*7240*/  ULDC.64 UR8, c[0x0][0xb38] ;  /* 0x0002ce0000087ab9 */ /* 0x000fe20000000a00 */
[----:B------:R-:W-:Y:S01]  /*7250*/  UIADD3 UR6, UR5, UR6, URZ ;  /* 0x0000000605067290 */ /* 0x000fe2000fffe03f */
[----:B------:R-:W4:Y:S01]  /*7260*/  LDC.64 R74, c[0x0][0xbd8] ;  /* 0x0002f600ff4a7b82 */ /* 0x000f220000000a00 */
[----:B------:R-:W-:-:S07]  /*7270*/  UIMAD UR7, UR7, UR8, URZ ;  /* 0x00000008070772a4 */ /* 0x000fce000f8e023f */
[----:B------:R-:W-:Y:S01]  /*7280*/  BAR.SYNC.DEFER_BLOCKING 0x1, 0x100 ;  /* 0x0044000000007b1d */ /* 0x000fe20000010000 */
[----:B-1----:R-:W-:-:S07]  /*7290*/  ISETP.NE.AND P0, PT, R78, 0x1, PT ;  /* 0x000000014e00780c */ /* 0x002fce0003f05270 */
[----:B------:R-:W1:Y:S01]  /*72a0*/  S2UR UR11, SR_CTAID.Y ;  /* 0x00000000000b79c3 */ /* 0x000e620000002600 */
[----:B0-----:R-:W-:Y:S01]  /*72b0*/  VIADD R19, R2, 0xffffff80 ;  /* 0xffffff8002137836 */ /* 0x001fe20000000000 */
[----:B---3--:R-:W-:-:S06]  /*72c0*/  USHF.R.S32.HI UR10, URZ, 0x1f, UR12 ;  /* 0x0000001f3f0a7899 */ /* 0x008fcc000801140c */
[----:B------:R-:W1:Y:S01]  /*72d0*/  LDC R79, c[0x0][0xc50] ;  /* 0x00031400ff4f7b82 */ /* 0x000e620000000800 */
[----:B------:R-:W-:-:S04]  /*72e0*/  SHF.R.S32.HI R18, RZ, 0x1f, R19 ;  /* 0x0000001fff127819 */ /* 0x000fc80000011413 */
[----:B------:R-:W-:-:S03]  /*72f0*/  LEA.HI R2, R18, R19, RZ, 0x7 ;  /* 0x0000001312027211 */ /* 0x000fc600078f38ff */
[----:B------:R-:W0:Y:S01]  /*7300*/  @P0 LDC R70, c[0x0][0xbec] ;  /* 0x0002fb00ff460b82 */ /* 0x000e220000000800 */
[----:B------:R-:W-:Y:S02]  /*7310*/  LEA.HI R18, R18, R19, RZ, 0x2 ;  /* 0x0000001312127211 */ /* 0x000fe400078f10ff */
[----:B------:R-:W-:Y:S02]  /*7320*/  LOP3.LUT R16, R2, 0xffffff80, RZ, 0xc0, !PT ;  /* 0xffffff8002107812 */ /* 0x000fe400078ec0ff */
[----:B------:R-:W-:Y:S02]  /*7330*/  LOP3.LUT R18, R18, 0xfffffffc, RZ, 0xc0, !PT ;  /* 0xfffffffc12127812 */ /* 0x000fe400078ec0ff */
[C---:B------:R-:W-:Y:S01]  /*7340*/  IADD3 R82, R19.reuse, -R16, RZ ;  /* 0x8000001013527210 */ /* 0x040fe20007ffe0ff */
[----:B------:R-:W3:Y:S01]  /*7350*/  LDC.64 R80, c[0x0][0xb40] ;  /* 0x0002d000ff507b82 */ /* 0x000ee20000000a00 */
[----:B------:R-:W-:Y:S01]  /*7360*/  SHF.R.S32.HI R71, RZ, 0x7, R2 ;  /* 0x00000007ff477819 */ /* 0x000fe20000011402 */
[----:B------:R-:W-:Y:S01]  /*7370*/  IMAD.IADD R18, R19, 0x1, -R18 ;  /* 0x0000000113127824 */ /* 0x000fe200078e0a12 */
[----:B------:R-:W-:-:S02]  /*7380*/  SHF.R.S32.HI R73, RZ, 0x1f, R82 ;  /* 0x0000001fff497819 */ /* 0x000fc40000011452 */
[----:B------:R-:W-:Y:S02]  /*7390*/  LEA.HI R2, R2, R71, RZ, 0x1 ;  /* 0x0000004702027211 */ /* 0x000fe400078f08ff */
[----:B------:R-:W-:Y:S01]  /*73a0*/  LEA.HI R84, R73, R82, RZ, 0x2 ;  /* 0x0000005249547211 */ /* 0x000fe200078f10ff */
[----:B------:R-:W5:Y:S01]  /*73b0*/  @P0 LDC R86, c[0x0][0xbec] ;  /* 0x0002fb00ff560b82 */ /* 0x000f620000000800 */
[----:B------:R-:W-:Y:S01]  /*73c0*/  LEA.HI R19, R18, R18, RZ, 0x1 ;  /* 0x0000001212137211 */ /* 0x000fe200078f08ff */
[----:B-1----:R-:W-:Y:S01]  /*73d0*/  IMAD R83, R79, R76, UR11 ;  /* 0x0000000b4f537e24 */ /* 0x002fe2000f8e024c */
[--C-:B------:R-:W-:Y:S02]  /*73e0*/  SHF.R.S32.HI R16, RZ, 0x2, R84.reuse ;  /* 0x00000002ff107819 */ /* 0x100fe40000011454 */
[----:B------:R-:W-:Y:S02]  /*73f0*/  SHF.R.S32.HI R17, RZ, 0x1f, R84 ;  /* 0x0000001fff117819 */ /* 0x000fe40000011454 */
[----:B------:R-:W-:Y:S01]  /*7400*/  LOP3.LUT R2, R2, 0x3fffffe, RZ, 0xc0, !PT ;  /* 0x03fffffe02027812 */ /* 0x000fe200078ec0ff */
[----:B------:R-:W1:Y:S01]  /*7410*/  @P0 LDC R77, c[0x0][0xbf0] ;  /* 0x0002fc00ff4d0b82 */ /* 0x000e620000000800 */
[----:B------:R-:W-:-:S02]  /*7420*/  LEA.HI R17, R17, R16, RZ, 0x3 ;  /* 0x0000001011117211 */ /* 0x000fc400078f18ff */
[----:B------:R-:W-:Y:S01]  /*7430*/  LOP3.LUT R19, R19, 0x1ffffffe, RZ, 0xc0, !PT ;  /* 0x1ffffffe13137812 */ /* 0x000fe200078ec0ff */
[----:B------:R-:W-:Y:S01]  /*7440*/  IMAD.IADD R2, R71, 0x1, -R2 ;  /* 0x0000000147027824 */ /* 0x000fe200078e0a02 */
[----:B------:R-:W-:Y:S02]  /*7450*/  LOP3.LUT R17, R17, 0xfffffff8, RZ, 0xc0, !PT ;  /* 0xfffffff811117812 */ /* 0x000fe400078ec0ff */
[----:B------:R-:W-:Y:S01]  /*7460*/  SHF.R.S32.HI R76, RZ, 0x1f, R83 ;  /* 0x0000001fff4c7819 */ /* 0x000fe20000011453 */
[----:B------:R-:W-:Y:S01]  /*7470*/  IMAD.IADD R71, R18, 0x1, -R19 ;  /* 0x0000000112477824 */ /* 0x000fe200078e0a13 */
[----:B------:R-:W-:Y:S01]  /*7480*/  IADD3 R17, R16, -R17, RZ ;  /* 0x8000001110117210 */ /* 0x000fe20007ffe0ff */
[----:B------:R-:W1:Y:S01]  /*7490*/  @P0 LDC R85, c[0x0][0xbf0] ;  /* 0x0002fc00ff550b82 */ /* 0x000e620000000800 */
[----:B------:R-:W-:Y:S01]  /*74a0*/  LEA.HI R16, R73, R82, RZ, 0x5 ;  /* 0x0000005249107211 */ /* 0x000fe200078f28ff */
[----:B----4-:R-:W-:-:S03]  /*74b0*/  IMAD R18, R74, UR10, RZ ;  /* 0x0000000a4a127c24 */ /* 0x010fc6000f8e02ff */
[----:B------:R-:W-:Y:S01]  /*74c0*/  SHF.R.S32.HI R16, RZ, 0x5, R16 ;  /* 0x00000005ff107819 */ /* 0x000fe20000011410 */
[----:B------:R-:W-:-:S04]  /*74d0*/  IMAD R75, R75, UR12, R18 ;  /* 0x0000000c4b4b7c24 */ /* 0x000fc8000f8e0212 */
[----:B------:R-:W-:Y:S01]  /*74e0*/  IMAD R19, R16, 0x10, R17 ;  /* 0x0000001010137824 */ /* 0x000fe200078e0211 */
[----:B------:R-:W-:Y:S01]  /*74f0*/  MOV R16, UR4 ;  /* 0x0000000400107c02 */ /* 0x000fe20008000f00 */
[----:B------:R-:W-:Y:S01]  /*7500*/  IMAD.U32 R17, RZ, RZ, UR5 ;  /* 0x00000005ff117e24 */ /* 0x000fe2000f8e00ff */
[----:B------:R-:W-:Y:S01]  /*7510*/  UIMAD.WIDE.U32 UR4, UR37, UR8, URZ ;  /* 0x00000008250472a5 */ /* 0x000fe2000f8e003f */
[----:B------:R-:W-:Y:S01]  /*7520*/  IMAD.U32 R17, RZ, RZ, UR6 ;  /* 0x00000006ff117e24 */ /* 0x000fe2000f8e00ff */
[----:B------:R-:W-:Y:S01]  /*7530*/  LEA R2, R2, R19, 0x6 ;  /* 0x0000001302027211 */ /* 0x000fe200078e30ff */
[----:B------:R-:W-:Y:S01]  /*7540*/  UIMAD UR6, UR37, UR9, UR7 ;  /* 0x00000009250672a4 */ /* 0x000fe2000f8e0207 */
[----:B------:R-:W-:Y:S02]  /*7550*/  IMAD.WIDE.U32 R16, R74, UR12, R16 ;  /* 0x0000000c4a107c25 */ /* 0x000fe4000f8e0010 */
[----:B------:R-:W-:Y:S01]  /*7560*/  MOV R18, UR4 ;  /* 0x0000000400127c02 */ /* 0x000fe20008000f00 */
[----:B------:R-:W-:Y:S01]  /*7570*/  UIADD3 UR6, UR5, UR6, URZ ;  /* 0x0000000605067290 */ /* 0x000fe2000fffe03f */
[----:B------:R-:W-:Y:S01]  /*7580*/  IMAD R71, R71, 0x8, R2 ;  /* 0x0000000847477824 */ /* 0x000fe200078e0202 */
[----:B------:R-:W-:Y:S01]  /*7590*/  ULDC.64 UR8, c[0x0][0xb28] ;  /* 0x0002ca0000087ab9 */ /* 0x000fe20000000a00 */
[----:B------:R-:W-:Y:S01]  /*75a0*/  IMAD.U32 R19, RZ, RZ, UR5 ;  /* 0x00000005ff137e24 */ /* 0x000fe2000f8e00ff */
[----:B------:R-:W-:Y:S01]  /*75b0*/  ULDC.64 UR4, c[0x0][0xbe0] ;  /* 0x0002f80000047ab9 */ /* 0x000fe20000000a00 */
[----:B--2---:R-:W-:-:S02]  /*75c0*/  IMAD R71, R72, 0x80, R71 ;  /* 0x0000008048477824 */ /* 0x004fc400078e0247 */
[----:B------:R-:W-:Y:S01]  /*75d0*/  IMAD.U32 R19, RZ, RZ, UR6 ;  /* 0x00000006ff137e24 */ /* 0x000fe2000f8e00ff */
[----:B------:R-:W-:Y:S01]  /*75e0*/  ULDC.64 UR6, c[0x0][0xb48] ;  /* 0x0002d20000067ab9 */ /* 0x000fe20000000a00 */
[----:B0-----:R-:W-:-:S04]  /*75f0*/  @P0 IMAD.HI.U32 R70, R71, R70, RZ ;  /* 0x0000004647460227 */ /* 0x001fc800078e00ff */
[----:B------:R-:W-:Y:S01]  /*7600*/  IMAD.IADD R17, R17, 0x1, R75 ;  /* 0x0000000111117824 */ /* 0x000fe200078e024b */
[----:B------:R-:W-:Y:S01]  /*7610*/  MOV R75, R71 ;  /* 0x00000047004b7202 */ /* 0x000fe20000000f00 */
[----:B---3--:R-:W-:Y:S02]  /*7620*/  IMAD R74, R80, UR10, RZ ;  /* 0x0000000a504a7c24 */ /* 0x008fe4000f8e02ff */
[----:B-----5:R-:W-:-:S04]  /*7630*/  @P0 IMAD.HI.U32 R86, R71, R86, RZ ;  /* 0x0000005647560227 */ /* 0x020fc800078e00ff */
[----:B------:R-:W-:Y:S01]  /*7640*/  IMAD.MOV.U32 R73, RZ, RZ, R71 ;  /* 0x000000ffff497224 */ /* 0x000fe200078e0047 */
[----:B-1----:R-:W-:Y:S01]  /*7650*/  @P0 SHF.R.U32.HI R73, RZ, R77, R70 ;  /* 0x0000004dff490219 */ /* 0x002fe20000011646 */
[----:B------:R-:W-:Y:S01]  /*7660*/  IMAD R77, R81, UR12, R74 ;  /* 0x0000000c514d7c24 */ /* 0x000fe2000f8e024a */
[----:B------:R-:W-:Y:S01]  /*7670*/  @P0 SHF.R.U32.HI R75, RZ, R85, R86 ;  /* 0x00000055ff4b0219 */ /* 0x000fe20000011656 */
[----:B------:R-:W-:-:S04]  /*7680*/  IMAD.WIDE.U32 R18, R80, UR12, R18 ;  /* 0x0000000c50127c25 */ /* 0x000fc8000f8e0012 */
[----:B------:R-:W-:Y:S02]  /*7690*/  IMAD R70, R76, UR4, RZ ;  /* 0x000000044c467c24 */ /* 0x000fe4000f8e02ff */
[----:B------:R-:W-:-:S04]  /*76a0*/  IMAD.WIDE.U32 R16, R83, UR4, R16 ;  /* 0x0000000453107c25 */ /* 0x000fc8000f8e0010 */
[----:B------:R-:W-:Y:S01]  /*76b0*/  IMAD.IADD R19, R19, 0x1, R77 ;  /* 0x0000000113137824 */ /* 0x000fe200078e024d */
[----:B------:R-:W-:Y:S01]  /*76c0*/  SHF.R.S32.HI R77, RZ, 0x1f, R73 ;  /* 0x0000001fff4d7819 */ /* 0x000fe20000011449 */
[----:B------:R-:W-:Y:S01]  /*76d0*/  IMAD R76, R76, UR6, RZ ;  /* 0x000000064c4c7c24 */ /* 0x000fe2000f8e02ff */
[----:B------:R-:W-:Y:S01]  /*76e0*/  IADD3 R16, P0, R73, R16, RZ ;  /* 0x0000001049107210 */ /* 0x000fe20007f1e0ff */
[C---:B------:R-:W-:Y:S01]  /*76f0*/  IMAD R74, R83.reuse, UR5, R70 ;  /* 0x00000005534a7c24 */ /* 0x040fe2000f8e0246 */
[----:B------:R-:W-:Y:S01]  /*7700*/  SHF.R.S32.HI R70, RZ, 0x1f, R75 ;  /* 0x0000001fff467819 */ /* 0x000fe2000001144b */
[----:B------:R-:W-:Y:S01]  /*7710*/  IMAD.MOV R73, RZ, RZ, -R73 ;  /* 0x000000ffff497224 */ /* 0x000fe200078e0a49 */
[----:B------:R-:W-:Y:S01]  /*7720*/  ULDC.64 UR4, c[0x0][0xb30] ;  /* 0x0002cc0000047ab9 */ /* 0x000fe20000000a00 */
[----:B------:R-:W-:Y:S01]  /*7730*/  IMAD R79, R83, UR7, R76 ;  /* 0x00000007534f7c24 */ /* 0x000fe2000f8e024c */
[----:B------:R-:W-:Y:S01]  /*7740*/  IADD3 R76, -R75, RZ, RZ ;  /* 0x000000ff4b4c7210 */ /* 0x000fe20007ffe1ff */
[----:B------:R-:W-:Y:S01]  /*7750*/  IMAD R70, R70, UR4, RZ ;  /* 0x0000000446467c24 */ /* 0x000fe2000f8e02ff */
[----:B------:R-:W-:Y:S01]  /*7760*/  IADD3.X R17, R77, R17, R74, P0, !PT ;  /* 0x000000114d117210 */ /* 0x000fe200007fe44a */
[----:B------:R-:W-:-:S02]  /*7770*/  IMAD R73, R78, R73, R71 ;  /* 0x000000494e497224 */ /* 0x000fc400078e0247 */
[----:B------:R-:W-:Y:S01]  /*7780*/  IMAD.WIDE.U32 R18, R83, UR6, R18 ;  /* 0x0000000653127c25 */ /* 0x000fe2000f8e0012 */
[----:B------:R-:W-:-:S03]  /*7790*/  ULDC.64 UR6, c[0x0][0xbc8] ;  /* 0x0002f20000067ab9 */ /* 0x000fc60000000a00 */
[----:B------:R-:W-:Y:S02]  /*77a0*/  IMAD R71, R78, R76, R71 ;  /* 0x0000004c4e477224 */ /* 0x000fe400078e0247 */
[----:B------:R-:W-:Y:S01]  /*77b0*/  IMAD R77, R75, UR5, R70 ;  /* 0x000000054b4d7c24 */ /* 0x000fe2000f8e0246 */
[----:B------:R-:W-:Y:S01]  /*77c0*/  SHF.R.S32.HI R70, RZ, 0x1f, R73 ;  /* 0x0000001fff467819 */ /* 0x000fe20000011449 */
[----:B------:R-:W-:Y:S01]  /*77d0*/  IMAD.IADD R19, R19, 0x1, R79 ;  /* 0x0000000113137824 */ /* 0x000fe200078e024f */
[----:B------:R-:W-:Y:S01]  /*77e0*/  SHF.R.S32.HI R74, RZ, 0x1f, R71 ;  /* 0x0000001fff4a7819 */ /* 0x000fe20000011447 */
[----:B------:R-:W0:Y:S01]  /*77f0*/  S2UR UR5, SR_CgaCtaId ;  /* 0x00000000000579c3 */ /* 0x000e220000008800 */
[----:B------:R-:W-:-:S04]  /*7800*/  IMAD.WIDE.U32 R16, R73, UR6, R16 ;  /* 0x0000000649107c25 */ /* 0x000fc8000f8e0010 */
[----:B------:R-:W-:Y:S01]  /*7810*/  IMAD.WIDE.U32 R18, R75, UR4, R18 ;  /* 0x000000044b127c25 */ /* 0x000fe2000f8e0012 */
[----:B------:R-:W-:-:S03]  /*7820*/  UMOV UR4, 0x400 ;  /* 0x0000040000047882 */ /* 0x000fc60000000000 */
[----:B------:R-:W-:Y:S02]  /*7830*/  IMAD R70, R70, UR6, RZ ;  /* 0x0000000646467c24 */ /* 0x000fe4000f8e02ff */
[----:B------:R-:W-:Y:S02]  /*7840*/  IMAD.IADD R19, R19, 0x1, R77 ;  /* 0x0000000113137824 */ /* 0x000fe400078e024d */
[----:B------:R-:W-:Y:S02]  /*7850*/  IMAD R74, R74, UR8, RZ ;  /* 0x000000084a4a7c24 */ /* 0x000fe4000f8e02ff */
[----:B------:R-:W-:Y:S01]  /*7860*/  IMAD R75, R73, UR7, R70 ;  /* 0x00000007494b7c24 */ /* 0x000fe2000f8e0246 */
[----:B------:R-:W-:Y:S01]  /*7870*/  ULDC.64 UR6, c[0x0][0xba8] ;  /* 0x0002ea0000067ab9 */ /* 0x000fe20000000a00 */
[C---:B------:R-:W-:Y:S01]  /*7880*/  IMAD R73, R71.reuse, UR9, R74 ;  /* 0x0000000947497c24 */ /* 0x040fe2000f8e024a */
[----:B------:R-:W-:Y:S01]  /*7890*/  LEA R74, P0, R16, UR6, 0x2 ;  /* 0x00000006104a7c11 */ /* 0x000fe2000f8010ff */
[----:B------:R-:W-:Y:S01]  /*78a0*/  IMAD.WIDE.U32 R18, R71, UR8, R18 ;  /* 0x0000000847127c25 */ /* 0x000fe2000f8e0012 */
[----:B------:R-:W-:Y:S01]  /*78b0*/  IADD3 R71, R17, R75, RZ ;  /* 0x0000004b11477210 */ /* 0x000fe20007ffe0ff */
[----:B------:R-:W-:Y:S01]  /*78c0*/  ULDC.64 UR8, c[0x0][0xb00] ;  /* 0x0002c00000087ab9 */ /* 0x000fe20000000a00 */
[----:B------:R-:W-:Y:S01]  /*78d0*/  ULDC UR6, c[0x0][0xa88] ;  /* 0x0002a20000067ab9 */ /* 0x000fe20000000800 */
[----:B------:R-:W-:Y:S01]  /*78e0*/  IMAD.IADD R17, R19, 0x1, R73 ;  /* 0x0000000113117824 */ /* 0x000fe200078e0249 */
[----:B------:R-:W-:Y:S01]  /*78f0*/  LEA R79, P1, R18, UR8, 0x2 ;  /* 0x00000008124f7c11 */ /* 0x000fe2000f8210ff */
[----:B------:R-:W-:Y:S01]  /*7900*/  IMAD R2, R72, 0x80, R2 ;  /* 0x0000008048027824 */ /* 0x000fe200078e0202 */
[----:B------:R-:W-:Y:S01]  /*7910*/  LEA.HI.X R75, R16, UR7, R71, 0x2, P0 ;  /* 0x00000007104b7c11 */ /* 0x000fe200080f1447 */
[----:B0-----:R-:W-:Y:S01]  /*7920*/  ULEA UR4, UR5, UR4, 0x18 ;  /* 0x0000000405047291 */ /* 0x001fe2000f8ec03f */
[----:B------:R-:W-:Y:S01]  /*7930*/  LEA.HI.X R80, R18, UR9, R17, 0x2, P1 ;  /* 0x0000000912507c11 */ /* 0x000fe200088f1411 */
[----:B------:R-:W-:Y:S01]  /*7940*/  SHFL.IDX PT, R16, R74, RZ, 0x1c1f ;  /* 0x001c1fff4a107589 */ /* 0x000fe200000e0000 */
[----:B------:R-:W-:Y:S01]  /*7950*/  IMAD R73, R78, UR6, RZ ;  /* 0x000000064e497c24 */ /* 0x000fe2000f8e02ff */
[----:B------:R-:W-:Y:S01]  /*7960*/  LOP3.LUT P0, RZ, R82, 0x3, RZ, 0xc0, !PT ;  /* 0x0000000352ff7812 */ /* 0x000fe2000780c0ff */
[----:B------:R-:W-:Y:S01]  /*7970*/  UIADD3 UR4, UR4, 0x28820, URZ ;  /* 0x0002882004047890 */ /* 0x000fe2000fffe03f */
[----:B------:R-:W0:Y:S01]  /*7980*/  SHFL.IDX PT, R17, R75, RZ, 0x1c1f ;  /* 0x001c1fff4b117589 */ /* 0x000e2200000e0000 */
[----:B------:R-:W-:-:S02]  /*7990*/  IADD3 R72, R2, 0x8, RZ ;  /* 0x0000000802487810 */ /* 0x000fc40007ffe0ff */
[-C--:B------:R-:W-:Y:S01]  /*79a0*/  ISETP.GE.OR P1, PT, R2, R73.reuse, P0 ;  /* 0x000000490200720c */ /* 0x080fe20000726670 */
[----:B------:R-:W-:Y:S01]  /*79b0*/  SHFL.IDX PT, R18, R74, 0x1, 0x1c1f ;  /* 0x003c1f004a127f89 */ /* 0x000fe200000e0000 */
[-C--:B------:R-:W-:Y:S01]  /*79c0*/  ISETP.GE.OR P0, PT, R72, R73.reuse, P0 ;  /* 0x000000494800720c */ /* 0x080fe20000706670 */
[----:B------:R-:W-:Y:S01]  /*79d0*/  UPRMT UR4, URZ, 0x654, UR4 ;  /* 0x000006543f047896 */ /* 0x000fe20008000004 */
[----:B------:R-:W-:Y:S01]  /*79e0*/  ISETP.GE.AND P2, PT, R2, R73, PT ;  /* 0x000000490200720c */ /* 0x000fe20003f46270 */
[----:B------:R1:W2:Y:S04]  /*79f0*/  SHFL.IDX PT, R19, R75, 0x1, 0x1c1f ;  /* 0x003c1f004b137f89 */ /* 0x0002a800000e0000 */
[----:B------:R3:W4:Y:S03]  /*7a00*/  SHFL.IDX PT, R70, R79, RZ, 0x1c1f ;  /* 0x001c1fff4f467589 */ /* 0x00072600000e0000 */
[----:B------:R-:W-:Y:S01]  /*7a10*/  SYNCS.ARRIVE.TRANS64.RED.A1T0 RZ, [UR4], RZ ;  /* 0x000000ffffff79a7 */ /* 0x000fe20008100404 */
[----:B-1----:R-:W-:Y:S01]  /*7a20*/  LOP3.LUT R75, R84, 0x7ffffffc, RZ, 0xc0, !PT ;  /* 0x7ffffffc544b7812 */ /* 0x002fe200078ec0ff */
[----:B------:R3:W1:Y:S04]  /*7a30*/  SHFL.IDX PT, R71, R80, RZ, 0x1c1f ;  /* 0x001c1fff50477589 */ /* 0x00066800000e0000 */
[----:B------:R-:W-:Y:S01]  /*7a40*/  IMAD.IADD R75, R82, 0x1, -R75 ;  /* 0x00000001524b7824 */ /* 0x000fe200078e0a4b */
[----:B0-----:R3:W-:Y:S03]  /*7a50*/  @!P1 ST.E desc[UR38][R16.64], R3 ;  /* 0x0000000310009985 */ /* 0x0017e6000c101926 */
[----:B------:R-:W-:Y:S01]  /*7a60*/  IMAD.SHL.U32 R75, R75, 0x2, RZ ;  /* 0x000000024b4b7824 */ /* 0x000fe200078e00ff */
[----:B--2---:R3:W-:Y:S01]  /*7a70*/  @!P0 ST.E desc[UR38][R18.64], R0 ;  /* 0x0000000012008985 */ /* 0x0047e2000c101926 */
[----:B------:R-:W-:Y:S05]  /*7a80*/  @P2 BRA `(.L_x_37) ;  /* 0x0000000400782947 */ /* 0x000fea0003800000 */
[C---:B---3--:R-:W-:Y:S01]  /*7a90*/  IADD3 R0, R75.reuse, 0x8, RZ ;  /* 0x000000084b007810 */ /* 0x048fe20007ffe0ff */
[----:B------:R-:W-:Y:S01]  /*7aa0*/  ULDC UR4, c[0x0][0xac8] ;  /* 0x0002b20000047ab9 */ /* 0x000fe20000000800 */
[C---:B------:R-:W-:Y:S01]  /*7ab0*/  VIADD R18, R75.reuse, 0x10 ;  /* 0x000000104b127836 */ /* 0x040fe20000000000 */
[C---:B------:R-:W-:Y:S01]  /*7ac0*/  ISETP.GE.AND P2, PT, R75.reuse, UR4, PT ;  /* 0x000000044b007c0c */ /* 0x040fe2000bf46270 */
[C---:B------:R-:W-:Y:S01]  /*7ad0*/  VIADD R19, R75.reuse, 0x18 ;  /* 0x000000184b137836 */ /* 0x040fe20000000000 */
[----:B------:R-:W-:Y:S01]  /*7ae0*/  ISETP.GE.AND P3, PT, R0, UR4, PT ;  /* 0x0000000400007c0c */ /* 0x000fe2000bf66270 */
[C---:B------:R-:W-:Y:S01]  /*7af0*/  VIADD R74, R75.reuse, 0x28 ;  /* 0x000000284b4a7836 */ /* 0x040fe20000000000 */
[----:B------:R-:W-:Y:S01]  /*7b00*/  ISETP.GE.AND P0, PT, R18, UR4, PT ;  /* 0x0000000412007c0c */ /* 0x000fe2000bf06270 */
[----:B------:R-:W-:Y:S01]  /*7b10*/  VIADD R76, R75, 0x30 ;  /* 0x000000304b4c7836 */ /* 0x000fe20000000000 */
[----:B------:R-:W-:Y:S01]  /*7b20*/  ISETP.GE.AND P1, PT, R19, UR4, PT ;  /* 0x0000000413007c0c */ /* 0x000fe2000bf26270 */
[C---:B------:R-:W-:Y:S01]  /*7b30*/  VIADD R78, R75.reuse, 0x40 ;  /* 0x000000404b4e7836 */ /* 0x040fe20000000000 */
[----:B------:R-:W-:-:S02]  /*7b40*/  IADD3 R77, R75, 0x38, RZ ;  /* 0x000000384b4d7810 */ /* 0x000fc40007ffe0ff */
[----:B------:R-:W-:Y:S02]  /*7b50*/  ISETP.GE.AND P4, PT, R76, UR4, PT ;  /* 0x000000044c007c0c */ /* 0x000fe4000bf86270 */
[----:B------:R-:W-:Y:S01]  /*7b60*/  ISETP.GE.AND P5, PT, R77, UR4, PT ;  /* 0x000000044d007c0c */ /* 0x000fe2000bfa6270 */
[----:B-1--4-:R-:W-:Y:S01]  /*7b70*/  @!P2 IMAD.WIDE R2, R75, 0x4, R70 ;  /* 0x000000044b02a825 */ /* 0x012fe200078e0246 */
[----:B------:R-:W-:Y:S02]  /*7b80*/  ISETP.GE.AND P6, PT, R78, UR4, PT ;  /* 0x000000044e007c0c */ /* 0x000fe4000bfc6270 */
[----:B------:R-:W-:Y:S02]  /*7b90*/  @!P3 LEA.HI R0, R0, R0, RZ, 0x1 ;  /* 0x000000000000b211 */ /* 0x000fe400078f08ff */
[----:B------:R0:W-:Y:S01]  /*7ba0*/  @!P2 ST.E.64 desc[UR38][R2.64], R50 ;  /* 0x000000320200a985 */ /* 0x0001e2000c101b26 */
[----:B------:R-:W-:Y:S02]  /*7bb0*/  @!P0 LEA.HI R18, R18, R18, RZ, 0x1 ;  /* 0x0000001212128211 */ /* 0x000fe400078f08ff */
[----:B------:R-:W-:-:S02]  /*7bc0*/  @!P3 LOP3.LUT R17, R0, 0xfffffffe, RZ, 0xc0, !PT ;  /* 0xfffffffe0011b812 */ /* 0x000fc400078ec0ff */
[----:B------:R-:W-:Y:S02]  /*7bd0*/  IADD3 R0, R75, 0x20, RZ ;  /* 0x000000204b007810 */ /* 0x000fe40007ffe0ff */
[----:B------:R-:W-:Y:S01]  /*7be0*/  @!P1 LEA.HI R19, R19, R19, RZ, 0x1 ;  /* 0x0000001313139211 */ /* 0x000fe200078f08ff */
[----:B------:R-:W-:Y:S01]  /*7bf0*/  @!P3 IMAD.WIDE R16, R17, 0x4, R70 ;  /* 0x000000041110b825 */ /* 0x000fe200078e0246 */
[----:B------:R-:W-:Y:S02]  /*7c00*/  ISETP.GE.AND P2, PT, R0, UR4, PT ;  /* 0x0000000400007c0c */ /* 0x000fe4000bf46270 */
[----:B------:R-:W-:Y:S02]  /*7c10*/  @!P4 LEA.HI R76, R76, R76, RZ, 0x1 ;  /* 0x0000004c4c4cc211 */ /* 0x000fe400078f08ff */
[----:B------:R1:W-:Y:S01]  /*7c20*/  @!P3 ST.E.64 desc[UR38][R16.64], R54 ;  /* 0x000000361000b985 */ /* 0x0003e2000c101b26 */
[----:B------:R-:W-:Y:S02]  /*7c30*/  ISETP.GE.AND P3, PT, R74, UR4, PT ;  /* 0x000000044a007c0c */ /* 0x000fe4000bf66270 */
[----:B0-----:R-:W-:-:S02]  /*7c40*/  @!P0 LOP3.LUT R3, R18, 0xfffffffe, RZ, 0xc0, !PT ;  /* 0xfffffffe12038812 */ /* 0x001fc400078ec0ff */
[----:B------:R-:W-:Y:S02]  /*7c50*/  @!P5 LEA.HI R77, R77, R77, RZ, 0x1 ;  /* 0x0000004d4d4dd211 */ /* 0x000fe400078f08ff */
[----:B------:R-:W-:Y:S01]  /*7c60*/  @!P6 LEA.HI R78, R78, R78, RZ, 0x1 ;  /* 0x0000004e4e4ee211 */ /* 0x000fe200078f08ff */
[----:B------:R-:W-:Y:S01]  /*7c70*/  @!P0 IMAD.WIDE R2, R3, 0x4, R70 ;  /* 0x0000000403028825 */ /* 0x000fe200078e0246 */
[----:B------:R-:W-:-:S04]  /*7c80*/  @!P2 LEA.HI R0, R0, R0, RZ, 0x1 ;  /* 0x000000000000a211 */ /* 0x000fc800078f08ff */
[----:B------:R0:W-:Y:S01]  /*7c90*/  @!P0 ST.E.64 desc[UR38][R2.64], R46 ;  /* 0x0000002e02008985 */ /* 0x0001e2000c101b26 */
[----:B------:R-:W-:Y:S02]  /*7ca0*/  @!P3 LEA.HI R74, R74, R74, RZ, 0x1 ;  /* 0x0000004a4a4ab211 */ /* 0x000fe400078f08ff */
[----:B-1----:R-:W-:Y:S02]  /*7cb0*/  @!P1 LOP3.LUT R17, R19, 0xfffffffe, RZ, 0xc0, !PT ;  /* 0xfffffffe13119812 */ /* 0x002fe400078ec0ff */
[----:B------:R-:W-:Y:S01]  /*7cc0*/  @!P2 LOP3.LUT R19, R0, 0xfffffffe, RZ, 0xc0, !PT ;  /* 0xfffffffe0013a812 */ /* 0x000fe200078ec0ff */
[----:B------:R-:W-:Y:S01]  /*7cd0*/  VIADD R0, R75, 0x48 ;  /* 0x000000484b007836 */ /* 0x000fe20000000000 */
[----:B------:R-:W-:Y:S01]  /*7ce0*/  @!P3 LOP3.LUT R51, R74, 0xfffffffe, RZ, 0xc0, !PT ;  /* 0xfffffffe4a33b812 */ /* 0x000fe200078ec0ff */
[--C-:B------:R-:W-:Y:S01]  /*7cf0*/  @!P1 IMAD.WIDE R16, R17, 0x4, R70.reuse ;  /* 0x0000000411109825 */ /* 0x100fe200078e0246 */
[----:B------:R-:W-:Y:S02]  /*7d00*/  @!P4 LOP3.LUT R55, R76, 0xfffffffe, RZ, 0xc0, !PT ;  /* 0xfffffffe4c37c812 */ /* 0x000fe400078ec0ff */
[----:B------:R-:W-:Y:S01]  /*7d10*/  IADD3 R54, R75, 0x50, RZ ;  /* 0x000000504b367810 */ /* 0x000fe20007ffe0ff */
[----:B------:R-:W-:Y:S01]  /*7d20*/  @!P2 IMAD.WIDE R18, R19, 0x4, R70 ;  /* 0x000000041312a825 */ /* 0x000fe200078e0246 */
[----:B------:R1:W-:Y:S01]  /*7d30*/  @!P1 ST.E.64 desc[UR38][R16.64], R58 ;  /* 0x0000003a10009985 */ /* 0x0003e2000c101b26 */
[----:B0-----:R-:W-:-:S02]  /*7d40*/  @!P5 LOP3.LUT R47, R77, 0xfffffffe, RZ, 0xc0, !PT ;  /* 0xfffffffe4d2fd812 */ /* 0x001fc400078ec0ff */
[--C-:B------:R-:W-:Y:S01]  /*7d50*/  @!P3 IMAD.WIDE R2, R51, 0x4, R70.reuse ;  /* 0x000000043302b825 */ /* 0x100fe200078e0246 */
[----:B------:R-:W-:Y:S01]  /*7d60*/  @!P6 LOP3.LUT R51, R78, 0xfffffffe, RZ, 0xc0, !PT ;  /* 0xfffffffe4e33e812 */ /* 0x000fe200078ec0ff */
[----:B------:R0:W-:Y:S01]  /*7d70*/  @!P2 ST.E.64 desc[UR38][R18.64], R34 ;  /* 0x000000221200a985 */ /* 0x0001e2000c101b26 */
[----:B------:R-:W-:Y:S01]  /*7d80*/  ISETP.GE.AND P0, PT, R0, UR4, PT ;  /* 0x0000000400007c0c */ /* 0x000fe2000bf06270 */
[--C-:B------:R-:W-:Y:S01]  /*7d90*/  @!P5 IMAD.WIDE R46, R47, 0x4, R70.reuse ;  /* 0x000000042f2ed825 */ /* 0x100fe200078e0246 */
[----:B------:R-:W-:Y:S01]  /*7da0*/  ISETP.GE.AND P1, PT, R54, UR4, PT ;  /* 0x0000000436007c0c */ /* 0x000fe2000bf26270 */
[----:B------:R2:W-:Y:S02]  /*7db0*/  @!P3 ST.E.64 desc[UR38][R2.64], R32 ;  /* 0x000000200200b985 */ /* 0x0005e4000c101b26 */
[----:B------:R-:W-:-:S04]  /*7dc0*/  @!P6 IMAD.WIDE R50, R51, 0x4, R70 ;  /* 0x000000043332e825 */ /* 0x000fc800078e0246 */
[----:B-1----:R-:W-:-:S04]  /*7dd0*/  @!P4 IMAD.WIDE R16, R55, 0x4, R70 ;  /* 0x000000043710c825 */ /* 0x002fc800078e0246 */
[C---:B------:R-:W-:Y:S01]  /*7de0*/  VIADD R55, R75.reuse, 0x58 ;  /* 0x000000584b377836 */ /* 0x040fe20000000000 */
[----:B------:R1:W-:Y:S01]  /*7df0*/  @!P4 ST.E.64 desc[UR38][R16.64], R28 ;  /* 0x0000001c1000c985 */ /* 0x0003e2000c101b26 */
[C---:B------:R-:W-:Y:S01]  /*7e00*/  VIADD R58, R75.reuse, 0x60 ;  /* 0x000000604b3a7836 */ /* 0x040fe20000000000 */
[C---:B0-----:R-:W-:Y:S01]  /*7e10*/  IADD3 R18, R75.reuse, 0x68, RZ ;  /* 0x000000684b127810 */ /* 0x041fe20007ffe0ff */
[C---:B--2---:R-:W-:Y:S01]  /*7e20*/  VIADD R3, R75.reuse, 0x78 ;  /* 0x000000784b037836 */ /* 0x044fe20000000000 */
[----:B------:R0:W-:Y:S01]  /*7e30*/  @!P5 ST.E.64 desc[UR38][R46.64], R42 ;  /* 0x0000002a2e00d985 */ /* 0x0001e2000c101b26 */
[----:B------:R-:W-:Y:S01]  /*7e40*/  VIADD R19, R75, 0x70 ;  /* 0x000000704b137836 */ /* 0x000fe20000000000 */
[----:B------:R-:W-:Y:S02]  /*7e50*/  ISETP.GE.AND P2, PT, R55, UR4, PT ;  /* 0x0000000437007c0c */ /* 0x000fe4000bf46270 */
[----:B------:R2:W-:Y:S01]  /*7e60*/  @!P6 ST.E.64 desc[UR38][R50.64], R62 ;  /* 0x0000003e3200e985 */ /* 0x0005e2000c101b26 */
[----:B------:R-:W-:-:S02]  /*7e70*/  ISETP.GE.AND P3, PT, R58, UR4, PT ;  /* 0x000000043a007c0c */ /* 0x000fc4000bf66270 */
[----:B------:R-:W-:Y:S02]  /*7e80*/  ISETP.GE.AND P6, PT, R3, UR4, PT ;  /* 0x0000000403007c0c */ /* 0x000fe4000bfc6270 */
[----:B------:R-:W-:Y:S02]  /*7e90*/  ISETP.GE.AND P4, PT, R18, UR4, PT ;  /* 0x0000000412007c0c */ /* 0x000fe4000bf86270 */
[----:B------:R-:W-:Y:S02]  /*7ea0*/  ISETP.GE.AND P5, PT, R19, UR4, PT ;  /* 0x0000000413007c0c */ /* 0x000fe4000bfa6270 */
[----:B------:R-:W-:Y:S02]  /*7eb0*/  @!P0 LEA.HI R0, R0, R0, RZ, 0x1 ;  /* 0x0000000000008211 */ /* 0x000fe400078f08ff */
[----:B------:R-:W-:Y:S02]  /*7ec0*/  @!P1 LEA.HI R54, R54, R54, RZ, 0x1 ;  /* 0x0000003636369211 */ /* 0x000fe400078f08ff */
[----:B------:R-:W-:-:S02]  /*7ed0*/  @!P2 LEA.HI R55, R55, R55, RZ, 0x1 ;  /* 0x000000373737a211 */ /* 0x000fc400078f08ff */
[----:B------:R-:W-:Y:S02]  /*7ee0*/  @!P3 LEA.HI R58, R58, R58, RZ, 0x1 ;  /* 0x0000003a3a3ab211 */ /* 0x000fe400078f08ff */
[----:B-1----:R-:W-:Y:S02]  /*7ef0*/  @!P6 LEA.HI R16, R3, R3, RZ, 0x1 ;  /* 0x000000030310e211 */ /* 0x002fe400078f08ff */
[----:B------:R-:W-:Y:S02]  /*7f00*/  @!P4 LEA.HI R18, R18, R18, RZ, 0x1 ;  /* 0x000000121212c211 */ /* 0x000fe400078f08ff */
[----:B------:R-:W-:Y:S02]  /*7f10*/  @!P5 LEA.HI R2, R19, R19, RZ, 0x1 ;  /* 0x000000131302d211 */ /* 0x000fe400078f08ff */
[----:B------:R-:W-:Y:S02]  /*7f20*/  @!P0 LOP3.LUT R3, R0, 0xfffffffe, RZ, 0xc0, !PT ;  /* 0xfffffffe00038812 */ /* 0x000fe400078ec0ff */
[----:B------:R-:W-:-:S02]  /*7f30*/  @!P1 LOP3.LUT R17, R54, 0xfffffffe, RZ, 0xc0, !PT ;  /* 0xfffffffe36119812 */ /* 0x000fc400078ec0ff */
[----:B------:R-:W-:Y:S02]  /*7f40*/  @!P2 LOP3.LUT R19, R55, 0xfffffffe, RZ, 0xc0, !PT ;  /* 0xfffffffe3713a812 */ /* 0x000fe400078ec0ff */
[----:B------:R-:W-:Y:S02]  /*7f50*/  @!P3 LOP3.LUT R29, R58, 0xfffffffe, RZ, 0xc0, !PT ;  /* 0xfffffffe3a1db812 */ /* 0x000fe400078ec0ff */
[----:B------:R-:W-:Y:S01]  /*7f60*/  @!P4 LOP3.LUT R33, R18, 0xfffffffe, RZ, 0xc0, !PT ;  /* 0xfffffffe1221c812 */ /* 0x000fe200078ec0ff */
[--C-:B------:R-:W-:Y:S01]  /*7f70*/  @!P2 IMAD.WIDE R18, R19, 0x4, R70.reuse ;  /* 0x000000041312a825 */ /* 0x100fe200078e0246 */
[----:B------:R-:W-:Y:S02]  /*7f80*/  @!P5 LOP3.LUT R35, R2, 0xfffffffe, RZ, 0xc0, !PT ;  /* 0xfffffffe0223d812 */ /* 0x000fe400078ec0ff */
[----:B0-----:R-:W-:Y:S01]  /*7f90*/  @!P6 LOP3.LUT R43, R16, 0xfffffffe, RZ, 0xc0, !PT ;  /* 0xfffffffe102be812 */ /* 0x001fe200078ec0ff */
[----:B------:R-:W-:-:S04]  /*7fa0*/  @!P0 IMAD.WIDE R2, R3, 0x4, R70 ;  /* 0x0000000403028825 */ /* 0x000fc800078e0246 */
[--C-:B------:R-:W-:Y:S01]  /*7fb0*/  @!P1 IMAD.WIDE R16, R17, 0x4, R70.reuse ;  /* 0x0000000411109825 */ /* 0x100fe200078e0246 */
[----:B------:R2:W-:Y:S03]  /*7fc0*/  @!P0 ST.E.64 desc[UR38][R2.64], R4 ;  /* 0x0000000402008985 */ /* 0x0005e6000c101b26 */
[--C-:B------:R-:W-:Y:S01]  /*7fd0*/  @!P3 IMAD.WIDE R28, R29, 0x4, R70.reuse ;  /* 0x000000041d1cb825 */ /* 0x100fe200078e0246 */
[----:B------:R2:W-:Y:S03]  /*7fe0*/  @!P1 ST.E.64 desc[UR38][R16.64], R6 ;  /* 0x0000000610009985 */ /* 0x0005e6000c101b26 */
[--C-:B------:R-:W-:Y:S01]  /*7ff0*/  @!P4 IMAD.WIDE R32, R33, 0x4, R70.reuse ;  /* 0x000000042120c825 */ /* 0x100fe200078e0246 */
[----:B------:R2:W-:Y:S03]  /*8000*/  @!P2 ST.E.64 desc[UR38][R18.64], R8 ;  /* 0x000000081200a985 */ /* 0x0005e6000c101b26 */
[--C-:B------:R-:W-:Y:S01]  /*8010*/  @!P5 IMAD.WIDE R34, R35, 0x4, R70.reuse ;  /* 0x000000042322d825 */ /* 0x100fe200078e0246 */
[----:B------:R2:W-:Y:S03]  /*8020*/  @!P3 ST.E.64 desc[UR38][R28.64], R14 ;  /* 0x0000000e1c00b985 */ /* 0x0005e6000c101b26 */
[----:B------:R-:W-:Y:S01]  /*8030*/  @!P6 IMAD.WIDE R42, R43, 0x4, R70 ;  /* 0x000000042b2ae825 */ /* 0x000fe200078e0246 */
[----:B------:R2:W-:Y:S04]  /*8040*/  @!P4 ST.E.64 desc[UR38][R32.64], R24 ;  /* 0x000000182000c985 */ /* 0x0005e8000c101b26 */
[----:B------:R2:W-:Y:S04]  /*8050*/  @!P5 ST.E.64 desc[UR38][R34.64], R36 ;  /* 0x000000242200d985 */ /* 0x0005e8000c101b26 */
[----:B------:R2:W-:Y:S02]  /*8060*/  @!P6 ST.E.64 desc[UR38][R42.64], R68 ;  /* 0x000000442a00e985 */ /* 0x0005e4000c101b26 */
.L_x_37:
[----:B------:R-:W-:Y:S05]  /*8070*/  BSYNC B0 ;  /* 0x0000000000007941 */ /* 0x000fea0003800000 */
.L_x_36:
[----:B------:R-:W-:Y:S01]  /*8080*/  ISETP.GE.AND P0, PT, R72, R73, PT ;  /* 0x000000494800720c */ /* 0x000fe20003f06270 */
[----:B--23--:R2:W3:Y:S04]  /*8090*/  SHFL.IDX PT, R17, R80, 0x1, 0x1c1f ;  /* 0x003c1f0050117f89 */ /* 0x00c4e800000e0000 */
[----:B------:R2:W0:Y:S08]  /*80a0*/  SHFL.IDX PT, R16, R79, 0x1, 0x1c1f ;  /* 0x003c1f004f107f89 */ /* 0x00043000000e0000 */
[----:B--2---:R-:W-:Y:S05]  /*80b0*/  @P0 BRA `(.L_x_8) ;  /* 0x0000004400240947 */ /* 0x004fea0003800000 */
[----:B------:R-:W-:Y:S01]  /*80c0*/  ULDC UR4, c[0x0][0xac8] ;  /* 0x0002b20000047ab9 */ /* 0x000fe20000000800 */
[C---:B------:R-:W-:Y:S01]  /*80d0*/  IADD3 R0, R75.reuse, 0x8, RZ ;  /* 0x000000084b007810 */ /* 0x040fe20007ffe0ff */
[C---:B------:R-:W-:Y:S01]  /*80e0*/  VIADD R4, R75.reuse, 0x10 ;  /* 0x000000104b047836 */ /* 0x040fe20000000000 */
[C---:B------:R-:W-:Y:S01]  /*80f0*/  ISETP.GE.AND P0, PT, R75.reuse, UR4, PT ;  /* 0x000000044b007c0c */ /* 0x040fe2000bf06270 */
[C---:B------:R-:W-:Y:S01]  /*8100*/  VIADD R6, R75.reuse, 0x18 ;  /* 0x000000184b067836 */ /* 0x040fe20000000000 */
[----:B------:R-:W-:Y:S01]  /*8110*/  ISETP.GE.AND P5, PT, R0, UR4, PT ;  /* 0x0000000400007c0c */ /* 0x000fe2000bfa6270 */
[C---:B------:R-:W-:Y:S01]  /*8120*/  VIADD R9, R75.reuse, 0x28 ;  /* 0x000000284b097836 */ /* 0x040fe20000000000 */
[----:B------:R-:W-:Y:S01]  /*8130*/  ISETP.GE.AND P6, PT, R4, UR4, PT ;  /* 0x0000000404007c0c */ /* 0x000fe2000bfc6270 */
[C---:B------:R-:W-:Y:S01]  /*8140*/  VIADD R14, R75.reuse, 0x30 ;  /* 0x000000304b0e7836 */ /* 0x040fe20000000000 */
[C---:B------:R-:W-:Y:S01]  /*8150*/  IADD3 R8, R75.reuse, 0x20, RZ ;  /* 0x000000204b087810 */ /* 0x040fe20007ffe0ff */
[C---:B------:R-:W-:Y:S01]  /*8160*/  VIADD R24, R75.reuse, 0x40 ;  /* 0x000000404b187836 */ /* 0x040fe20000000000 */
[C---:B------:R-:W-:Y:S01]  /*8170*/  IADD3 R15, R75.reuse, 0x38, RZ ;  /* 0x000000384b0f7810 */ /* 0x040fe20007ffe0ff */
[C---:B------:R-:W-:Y:S01]  /*8180*/  VIADD R28, R75.reuse, 0x48 ;  /* 0x000000484b1c7836 */ /* 0x040fe20000000000 */
[----:B------:R-:W-:Y:S01]  /*8190*/  ISETP.GE.AND P4, PT, R8, UR4, PT ;  /* 0x0000000408007c0c */ /* 0x000fe2000bf86270 */
[----:B------:R-:W-:Y:S01]  /*81a0*/  VIADD R29, R75, 0x70 ;  /* 0x000000704b1d7836 */ /* 0x000fe20000000000 */
[----:B------:R-:W-:Y:S01]  /*81b0*/  ISETP.GE.AND P3, PT, R9, UR4, PT ;  /* 0x0000000409007c0c */ /* 0x000fe2000bf66270 */
[----:B0--3--:R-:W-:Y:S01]  /*81c0*/  @!P0 IMAD.WIDE R2, R75, 0x4, R16 ;  /* 0x000000044b028825 */ /* 0x009fe200078e0210 */
[----:B------:R-:W-:-:S02]  /*81d0*/  ISETP.GE.AND P2, PT, R14, UR4, PT ;  /* 0x000000040e007c0c */ /* 0x000fc4000bf46270 */
[----:B------:R-:W-:Y:S02]  /*81e0*/  ISETP.GE.AND P1, PT, R15, UR4, PT ;  /* 0x000000040f007c0c */ /* 0x000fe4000bf26270 */
[----:B------:R0:W-:Y:S01]  /*81f0*/  @!P0 ST.E.64 desc[UR38][R2.64], R52 ;  /* 0x0000003402008985 */ /* 0x0001e2000c101b26 */
[----:B------:R-:W-:Y:S02]  /*8200*/  ISETP.GE.AND P0, PT, R6, UR4, PT ;  /* 0x0000000406007c0c */ /* 0x000fe4000bf06270 */
[----:B------:R-:W-:Y:S02]  /*8210*/  @!P5 LEA.HI R0, R0, R0, RZ, 0x1 ;  /* 0x000000000000d211 */ /* 0x000fe400078f08ff */
[----:B------:R-:W-:Y:S02]  /*8220*/  @!P6 LEA.HI R4, R4, R4, RZ, 0x1 ;  /* 0x000000040404e211 */ /* 0x000fe400078f08ff */
[----:B------:R-:W-:Y:S02]  /*8230*/  @!P5 LOP3.LUT R5, R0, 0xfffffffe, RZ, 0xc0, !PT ;  /* 0xfffffffe0005d812 */ /* 0x000fe400078ec0ff */
[----:B------:R-:W-:-:S02]  /*8240*/  @!P6 LOP3.LUT R7, R4, 0xfffffffe, RZ, 0xc0, !PT ;  /* 0xfffffffe0407e812 */ /* 0x000fc400078ec0ff */
[----:B------:R-:W-:Y:S02]  /*8250*/  @!P4 LEA.HI R8, R8, R8, RZ, 0x1 ;  /* 0x000000080808c211 */ /* 0x000fe400078f08ff */
[----:B------:R-:W-:Y:S01]  /*8260*/  @!P3 LEA.HI R0, R9, R9, RZ, 0x1 ;  /* 0x000000090900b211 */ /* 0x000fe200078f08ff */
[--C-:B0-----:R-:W-:Y:S01]  /*8270*/  @!P5 IMAD.WIDE R2, R5, 0x4, R16.reuse ;  /* 0x000000040502d825 */ /* 0x101fe200078e0210 */
[----:B------:R-:W-:Y:S02]  /*8280*/  @!P0 LEA.HI R6, R6, R6, RZ, 0x1 ;  /* 0x0000000606068211 */ /* 0x000fe400078f08ff */
[----:B------:R-:W-:Y:S01]  /*8290*/  @!P2 LEA.HI R14, R14, R14, RZ, 0x1 ;  /* 0x0000000e0e0ea211 */ /* 0x000fe200078f08ff */
[----:B------:R-:W-:Y:S01]  /*82a0*/  @!P6 IMAD.WIDE R4, R7, 0x4, R16 ;  /* 0x000000040704e825 */ /* 0x000fe200078e0210 */
[----:B------:R-:W-:Y:S01]  /*82b0*/  @!P1 LEA.HI R18, R15, R15, RZ, 0x1 ;  /* 0x0000000f0f129211 */ /* 0x000fe200078f08ff */
[----:B------:R0:W-:Y:S01]  /*82c0*/  @!P5 ST.E.64 desc[UR38][R2.64], R48 ;  /* 0x000000300200d985 */ /* 0x0001e2000c101b26 */
[----:B------:R-:W-:-:S02]  /*82d0*/  @!P0 LOP3.LUT R7, R6, 0xfffffffe, RZ, 0xc0, !PT ;  /* 0xfffffffe06078812 */ /* 0x000fc400078ec0ff */
[----:B------:R-:W-:Y:S01]  /*82e0*/  @!P4 LOP3.LUT R9, R8, 0xfffffffe, RZ, 0xc0, !PT ;  /* 0xfffffffe0809c812 */ /* 0x000fe200078ec0ff */
[----:B------:R2:W-:Y:S01]  /*82f0*/  @!P6 ST.E.64 desc[UR38][R4.64], R56 ;  /* 0x000000380400e985 */ /* 0x0005e2000c101b26 */
[----:B------:R-:W-:Y:S02]  /*8300*/  @!P3 LOP3.LUT R15, R0, 0xfffffffe, RZ, 0xc0, !PT ;  /* 0xfffffffe000fb812 */ /* 0x000fe400078ec0ff */
[----:B------:R-:W-:Y:S02]  /*8310*/  @!P2 LOP3.LUT R19, R14, 0xfffffffe, RZ, 0xc0, !PT ;  /* 0xfffffffe0e13a812 */ /* 0x000fe400078ec0ff */
[----:B------:R-:W-:Y:S01]  /*8320*/  @!P1 LOP3.LUT R25, R18, 0xfffffffe, RZ, 0xc0, !PT ;  /* 0xfffffffe12199812 */ /* 0x000fe200078ec0ff */
[----:B------:R-:W-:Y:S01]  /*8330*/  VIADD R18, R75, 0x58 ;  /* 0x000000584b127836 */ /* 0x000fe20000000000 */
[----:B------:R-:W-:Y:S02]  /*8340*/  ISETP.GE.AND P5, PT, R24, UR4, PT ;  /* 0x0000000418007c0c */ /* 0x000fe4000bfa6270 */
[----:B------:R-:W-:Y:S01]  /*8350*/  ISETP.GE.AND P6, PT, R28, UR4, PT ;  /* 0x000000041c007c0c */ /* 0x000fe2000bfc6270 */
[----:B0-----:R-:W-:Y:S01]  /*8360*/  @!P0 IMAD.WIDE R2, R7, 0x4, R16 ;  /* 0x0000000407028825 */ /* 0x001fe200078e0210 */
[----:B------:R-:W-:-:S03]  /*8370*/  IADD3 R0, R75, 0x50, RZ ;  /* 0x000000504b007810 */ /* 0x000fc60007ffe0ff */
[--C-:B--2---:R-:W-:Y:S01]  /*8380*/  @!P4 IMAD.WIDE R4, R9, 0x4, R16.reuse ;  /* 0x000000040904c825 */ /* 0x104fe200078e0210 */
[----:B------:R0:W-:Y:S01]  /*8390*/  @!P0 ST.E.64 desc[UR38][R2.64], R12 ;  /* 0x0000000c02008985 */ /* 0x0001e2000c101b26 */
[----:B------:R-:W-:Y:S02]  /*83a0*/  ISETP.GE.AND P0, PT, R0, UR4, PT ;  /* 0x0000000400007c0c */ /* 0x000fe4000bf06270 */
[--C-:B------:R-:W-:Y:S01]  /*83b0*/  @!P3 IMAD.WIDE R6, R15, 0x4, R16.reuse ;  /* 0x000000040f06b825 */ /* 0x100fe200078e0210 */
[----:B------:R2:W-:Y:S01]  /*83c0*/  @!P4 ST.E.64 desc[UR38][R4.64], R22 ;  /* 0x000000160400c985 */ /* 0x0005e2000c101b26 */
[----:B------:R-:W-:Y:S02]  /*83d0*/  ISETP.GE.AND P4, PT, R29, UR4, PT ;  /* 0x000000041d007c0c */ /* 0x000fe4000bf86270 */
[----:B------:R-:W-:Y:S01]  /*83e0*/  @!P2 IMAD.WIDE R8, R19, 0x4, R16 ;  /* 0x000000041308a825 */ /* 0x000fe200078e0210 */
[----:B------:R3:W-:Y:S01]  /*83f0*/  @!P3 ST.E.64 desc[UR38][R6.64], R30 ;  /* 0x0000001e0600b985 */ /* 0x0007e2000c101b26 */
[----:B------:R-:W-:-:S02]  /*8400*/  @!P5 LEA.HI R24, R24, R24, RZ, 0x1 ;  /* 0x000000181818d211 */ /* 0x000fc400078f08ff */
[----:B------:R-:W-:Y:S01]  /*8410*/  @!P1 IMAD.WIDE R14, R25, 0x4, R16 ;  /* 0x00000004190e9825 */ /* 0x000fe200078e0210 */
[----:B------:R5:W-:Y:S01]  /*8420*/  @!P2 ST.E.64 desc[UR38][R8.64], R44 ;  /* 0x0000002c0800a985 */ /* 0x000be2000c101b26 */
[C---:B------:R-:W-:Y:S02]  /*8430*/  IADD3 R25, R75.reuse, 0x68, RZ ;  /* 0x000000684b197810 */ /* 0x040fe40007ffe0ff */
[C---:B------:R-:W-:Y:S01]  /*8440*/  VIADD R19, R75.reuse, 0x60 ;  /* 0x000000604b137836 */ /* 0x040fe20000000000 */
[----:B------:R-:W-:Y:S01]  /*8450*/  @!P1 ST.E.64 desc[UR38][R14.64], R60 ;  /* 0x0000003c0e009985 */ /* 0x000fe2000c101b26 */
[----:B------:R-:W-:Y:S01]  /*8460*/  ISETP.GE.AND P1, PT, R18, UR4, PT ;  /* 0x0000000412007c0c */ /* 0x000fe2000bf26270 */
[----:B------:R-:W-:Y:S01]  /*8470*/  VIADD R75, R75, 0x78 ;  /* 0x000000784b4b7836 */ /* 0x000fe20000000000 */
[----:B------:R-:W-:Y:S02]  /*8480*/  ISETP.GE.AND P3, PT, R25, UR4, PT ;  /* 0x0000000419007c0c */ /* 0x000fe4000bf66270 */
[----:B------:R-:W-:-:S02]  /*8490*/  ISETP.GE.AND P2, PT, R19, UR4, PT ;  /* 0x0000000413007c0c */ /* 0x000fc4000bf46270 */
[----:B------:R-:W-:Y:S02]  /*84a0*/  @!P6 LEA.HI R28, R28, R28, RZ, 0x1 ;  /* 0x0000001c1c1ce211 */ /* 0x000fe400078f08ff */
[----:B0-----:R-:W-:Y:S02]  /*84b0*/  @!P5 LOP3.LUT R3, R24, 0xfffffffe, RZ, 0xc0, !PT ;  /* 0xfffffffe1803d812 */ /* 0x001fe400078ec0ff */
[----:B--2---:R-:W-:Y:S02]  /*84c0*/  @!P6 LOP3.LUT R5, R28, 0xfffffffe, RZ, 0xc0, !PT ;  /* 0xfffffffe1c05e812 */ /* 0x004fe400078ec0ff */
[----:B------:R-:W-:Y:S01]  /*84d0*/  @!P0 LEA.HI R0, R0, R0, RZ, 0x1 ;  /* 0x0000000000008211 */ /* 0x000fe200078f08ff */
[--C-:B------:R-:W-:Y:S01]  /*84e0*/  @!P5 IMAD.WIDE R2, R3, 0x4, R16.reuse ;  /* 0x000000040302d825 */ /* 0x100fe200078e0210 */
[----:B------:R-:W-:Y:S02]  /*84f0*/  @!P1 LEA.HI R18, R18, R18, RZ, 0x1 ;  /* 0x0000001212129211 */ /* 0x000fe400078f08ff */
[----:B------:R-:W-:Y:S01]  /*8500*/  @!P3 LEA.HI R25, R25, R25, RZ, 0x1 ;  /* 0x000000191919b211 */ /* 0x000fe200078f08ff */
[----:B------:R-:W-:Y:S01]  /*8510*/  @!P6 IMAD.WIDE R4, R5, 0x4, R16 ;  /* 0x000000040504e825 */ /* 0x000fe200078e0210 */
[----:B------:R-:W-:Y:S01]  /*8520*/  @!P2 LEA.HI R19, R19, R19, RZ, 0x1 ;  /* 0x000000131313a211 */ /* 0x000fe200078f08ff */
[----:B------:R0:W-:Y:S01]  /*8530*/  @!P5 ST.E.64 desc[UR38][R2.64], R40 ;  /* 0x000000280200d985 */ /* 0x0001e2000c101b26 */
[----:B------:R-:W-:-:S02]  /*8540*/  @!P4 LEA.HI R29, R29, R29, RZ, 0x1 ;  /* 0x0000001d1d1dc211 */ /* 0x000fc400078f08ff */
[----:B---3--:R-:W-:Y:S01]  /*8550*/  @!P0 LOP3.LUT R7, R0, 0xfffffffe, RZ, 0xc0, !PT ;  /* 0xfffffffe00078812 */ /* 0x008fe200078ec0ff */
[----:B------:R2:W-:Y:S01]  /*8560*/  @!P6 ST.E.64 desc[UR38][R4.64], R64 ;  /* 0x000000400400e985 */ /* 0x0005e2000c101b26 */
[----:B-----5:R-:W-:Y:S02]  /*8570*/  @!P1 LOP3.LUT R9, R18, 0xfffffffe, RZ, 0xc0, !PT ;  /* 0xfffffffe12099812 */ /* 0x020fe400078ec0ff */
[----:B------:R-:W-:Y:S02]  /*8580*/  @!P2 LOP3.LUT R19, R19, 0xfffffffe, RZ, 0xc0, !PT ;  /* 0xfffffffe1313a812 */ /* 0x000fe400078ec0ff */
[----:B------:R-:W-:Y:S02]  /*8590*/  @!P3 LOP3.LUT R25, R25, 0xfffffffe, RZ, 0xc0, !PT ;  /* 0xfffffffe1919b812 */ /* 0x000fe400078ec0ff */
[----:B------:R-:W-:Y:S01]  /*85a0*/  @!P4 LOP3.LUT R13, R29, 0xfffffffe, RZ, 0xc0, !PT ;  /* 0xfffffffe1d0dc812 */ /* 0x000fe200078ec0ff */
[----:B0-----:R-:W-:-:S04]  /*85b0*/  @!P0 IMAD.WIDE R2, R7, 0x4, R16 ;  /* 0x0000000407028825 */ /* 0x001fc800078e0210 */
[--C-:B--2---:R-:W-:Y:S01]  /*85c0*/  @!P1 IMAD.WIDE R4, R9, 0x4, R16.reuse ;  /* 0x0000000409049825 */ /* 0x104fe200078e0210 */
[----:B------:R2:W-:Y:S01]  /*85d0*/  @!P0 ST.E.64 desc[UR38][R2.64], R10 ;  /* 0x0000000a02008985 */ /* 0x0005e2000c101b26 */
[----:B------:R-:W-:Y:S02]  /*85e0*/  ISETP.GE.AND P0, PT, R75, UR4, PT ;  /* 0x000000044b007c0c */ /* 0x000fe4000bf06270 */
[--C-:B------:R-:W-:Y:S01]  /*85f0*/  @!P2 IMAD.WIDE R6, R19, 0x4, R16.reuse ;  /* 0x000000041306a825 */ /* 0x100fe200078e0210 */
[----:B------:R2:W-:Y:S03]  /*8600*/  @!P1 ST.E.64 desc[UR38][R4.64], R20 ;  /* 0x0000001404009985 */ /* 0x0005e6000c101b26 */
[--C-:B------:R-:W-:Y:S01]  /*8610*/  @!P3 IMAD.WIDE R8, R25, 0x4, R16.reuse ;  /* 0x000000041908b825 */ /* 0x100fe200078e0210 */
[----:B------:R2:W-:Y:S03]  /*8620*/  @!P2 ST.E.64 desc[UR38][R6.64], R26 ;  /* 0x0000001a0600a985 */ /* 0x0005e6000c101b26 */
[----:B------:R-:W-:Y:S01]  /*8630*/  @!P4 IMAD.WIDE R12, R13, 0x4, R16 ;  /* 0x000000040d0cc825 */ /* 0x000fe200078e0210 */
[----:B------:R2:W-:Y:S04]  /*8640*/  @!P3 ST.E.64 desc[UR38][R8.64], R38 ;  /* 0x000000260800b985 */ /* 0x0005e8000c101b26 */
[----:B------:R2:W-:Y:S01]  /*8650*/  @!P4 ST.E.64 desc[UR38][R12.64], R66 ;  /* 0x000000420c00c985 */ /* 0x0005e2000c101b26 */
[----:B------:R-:W-:Y:S05]  /*8660*/  @P0 BRA `(.L_x_8) ;  /* 0x0000003c00b80947 */ /* 0x000fea0003800000 */
[----:B------:R-:W-:-:S04]  /*8670*/  LEA.HI R75, R75, R75, RZ, 0x1 ;  /* 0x0000004b4b4b7211 */ /* 0x000fc800078f08ff */
[----:B--2---:R-:W-:-:S05]  /*8680*/  LOP3.LUT R3, R75, 0xfffffffe, RZ, 0xc0, !PT ;  /* 0xfffffffe4b037812 */ /* 0x004fca00078ec0ff */
[----:B------:R-:W-:-:S05]  /*8690*/  IMAD.WIDE R2, R3, 0x4, R16 ;  /* 0x0000000403027825 */ /* 0x000fca00078e0210 */
[----:B------:R0:W-:Y:S01]  /*86a0*/  ST.E.64 desc[UR38][R2.64], R150 ;  /* 0x0000009602007985 */ /* 0x0001e2000c101b26 */
[----:B------:R-:W-:Y:S05]  /*86b0*/  BRA `(.L_x_8) ;  /* 0x0000003c00a47947 */ /* 0x000fea0003800000 */
.L_x_35:
[----:B------:R-:W0:Y:S02]  /*86c0*/  S2R R0, SR_TID.X ;  /* 0x0000000000007919 */ /* 0x000e240000002100 */
[----:B0-----:R-:W-:-:S04]  /*86d0*/  IADD3 R2, R0, -0x80, RZ ;  /* 0xffffff8000027810 */ /* 0x001fc80007ffe0ff */
[----:B------:R-:W-:-:S13]  /*86e0*/  ISETP.GT.AND P0, PT, R2, 0x7f, PT ;  /* 0x0000007f0200780c */ /* 0x000fda0003f04270 */
[----:B------:R-:W-:Y:S05]  /*86f0*/  @P0 BRA `(.L_x_8) ;  /* 0x0000003c00940947 */ /* 0x000fea0003800000 */
[----:B------:R-:W0:Y:S01]  /*8700*/  S2R R3, SR_CTAID.X ;  /* 0x0000000000037919 */ /* 0x000e220000002500 */
[----:B------:R-:W1:Y:S01]  /*8710*/  LDC R6, c[0x0][0xbe8] ;  /* 0x0002fa00ff067b82 */ /* 0x000e620000000800 */
[----:B------:R-:W-:Y:S01]  /*8720*/  ULDC UR4, c[0x0][0xa88] ;  /* 0x0002a20000047ab9 */ /* 0x000fe20000000800 */
[----:B0-----:R-:W-:Y:S02]  /*8730*/  IMAD R0, R3, 0x80, R0 ;  /* 0x0000008003007824 */ /* 0x001fe400078e0200 */
[----:B-1----:R-:W-:Y:S02]  /*8740*/  IMAD R3, R6, UR4, RZ ;  /* 0x0000000406037c24 */ /* 0x002fe4000f8e02ff */
[----:B------:R-:W-:-:S05]  /*8750*/  VIADD R0, R0, 0xffffff80 ;  /* 0xffffff8000007836 */ /* 0x000fca0000000000 */
[----:B------:R-:W-:-:S13]  /*8760*/  ISETP.GE.AND P0, PT, R0, R3, PT ;  /* 0x000000030000720c */ /* 0x000fda0003f06270 */
[----:B------:R-:W-:Y:S05]  /*8770*/  @P0 BRA `(.L_x_8) ;  /* 0x0000003c00740947 */ /* 0x000fea0003800000 */
[----:B------:R-:W-:Y:S01]  /*8780*/  ISETP.NE.AND P0, PT, R6, 0x1, PT ;  /* 0x000000010600780c */ /* 0x000fe20003f05270 */
[----:B------:R-:W0:Y:S01]  /*8790*/  S2UR UR7, SR_CTAID.Z ;  /* 0x00000000000779c3 */ /* 0x000e220000002700 */
[----:B------:R-:W-:Y:S01]  /*87a0*/  USHF.R.S32.HI UR6, URZ, 0x1f, UR37 ;  /* 0x0000001f3f067899 */ /* 0x000fe20008011425 */
[----:B------:R-:W-:Y:S01]  /*87b0*/  MOV R5, R0 ;  /* 0x0000000000057202 */ /* 0x000fe20000000f00 */
[----:B------:R-:W-:Y:S02]  /*87c0*/  ULDC.64 UR8, c[0x0][0xbd0] ;  /* 0x0002f40000087ab9 */ /* 0x000fe40000000a00 */
[----:B------:R-:W-:Y:S02]  /*87d0*/  UIMAD UR6, UR6, UR8, URZ ;  /* 0x00000008060672a4 */ /* 0x000fe4000f8e023f */
[----:B------:R-:W-:Y:S01]  /*87e0*/  UIMAD.WIDE.U32 UR4, UR37, UR8, URZ ;  /* 0x00000008250472a5 */ /* 0x000fe2000f8e003f */
[----:B------:R-:W1:Y:S01]  /*87f0*/  LDC.64 R10, c[0x0][0xbd8] ;  /* 0x0002f600ff0a7b82 */ /* 0x000e620000000a00 */
[----:B------:R-:W-:-:S04]  /*8800*/  UIMAD UR6, UR37, UR9, UR6 ;  /* 0x00000009250672a4 */ /* 0x000fc8000f8e0206 */
[----:B------:R-:W-:Y:S02]  /*8810*/  UIADD3 UR6, UR5, UR6, URZ ;  /* 0x0000000605067290 */ /* 0x000fe4000fffe03f */
[----:B------:R-:W-:Y:S01]  /*8820*/  IMAD.U32 R3, RZ, RZ, UR5 ;  /* 0x00000005ff037e24 */ /* 0x000fe2000f8e00ff */
[----:B------:R-:W2:Y:S01]  /*8830*/  @P0 LDC R7, c[0x0][0xbec] ;  /* 0x0002fb00ff070b82 */ /* 0x000ea20000000800 */
[----:B------:R-:W-:Y:S01]  /*8840*/  IMAD.U32 R2, RZ, RZ, UR4 ;  /* 0x00000004ff027e24 */ /* 0x000fe2000f8e00ff */
[----:B------:R-:W-:Y:S01]  /*8850*/  ULDC.64 UR4, c[0x0][0xbe0] ;  /* 0x0002f80000047ab9 */ /* 0x000fe20000000a00 */
[----:B------:R-:W-:-:S05]  /*8860*/  MOV R3, UR6 ;  /* 0x0000000600037c02 */ /* 0x000fca0008000f00 */
[----:B------:R-:W3:Y:S01]  /*8870*/  @P0 LDC R9, c[0x0][0xbf0] ;  /* 0x0002fc00ff090b82 */ /* 0x000ee20000000800 */
[----:B0-----:R-:W-:-:S07]  /*8880*/  USHF.R.S32.HI UR8, URZ, 0x1f, UR7 ;  /* 0x0000001f3f087899 */ /* 0x001fce0008011407 */
[----:B------:R-:W0:Y:S01]  /*8890*/  S2UR UR10, SR_CTAID.Y ;  /* 0x00000000000a79c3 */ /* 0x000e220000002600 */
[C---:B-1----:R-:W-:Y:S02]  /*88a0*/  IMAD R12, R10.reuse, UR8, RZ ;  /* 0x000000080a0c7c24 */ /* 0x042fe4000f8e02ff */
[----:B------:R-:W-:-:S04]  /*88b0*/  IMAD.WIDE.U32 R2, R10, UR7, R2 ;  /* 0x000000070a027c25 */ /* 0x000fc8000f8e0002 */
[----:B------:R-:W-:Y:S01]  /*88c0*/  IMAD R11, R11, UR7, R12 ;  /* 0x000000070b0b7c24 */ /* 0x000fe2000f8e020c */
[----:B------:R-:W0:Y:S01]  /*88d0*/  LDC R8, c[0x0][0xc50] ;  /* 0x00031400ff087b82 */ /* 0x000e220000000800 */
[----:B--2---:R-:W-:-:S03]  /*88e0*/  @P0 IMAD.HI.U32 R4, R0, R7, RZ ;  /* 0x0000000700040227 */ /* 0x004fc600078e00ff */
[----:B------:R-:W-:Y:S01]  /*88f0*/  IADD3 R3, R11, R3, RZ ;  /* 0x000000030b037210 */ /* 0x000fe20007ffe0ff */
[----:B------:R-:W-:Y:S01]  /*8900*/  IMAD R7, RZ, RZ, -UR37 ;  /* 0x80000025ff077e24 */ /* 0x000fe2000f8e02ff */
[----:B---3--:R-:W-:-:S03]  /*8910*/  @P0 SHF.R.U32.HI R5, RZ, R9, R4 ;  /* 0x00000009ff050219 */ /* 0x008fc60000011604 */
[----:B0-----:R-:W-:Y:S02]  /*8920*/  IMAD R9, R8, R7, UR10 ;  /* 0x0000000a08097e24 */ /* 0x001fe4000f8e0207 */
[----:B------:R-:W-:Y:S02]  /*8930*/  IMAD.MOV R7, RZ, RZ, -R5 ;  /* 0x000000ffff077224 */ /* 0x000fe400078e0a05 */
[----:B------:R-:W-:Y:S01]  /*8940*/  IMAD.WIDE.U32 R2, R9, UR4, R2 ;  /* 0x0000000409027c25 */ /* 0x000fe2000f8e0002 */
[----:B------:R-:W-:-:S03]  /*8950*/  SHF.R.S32.HI R4, RZ, 0x1f, R9 ;  /* 0x0000001fff047819 */ /* 0x000fc60000011409 */
[----:B------:R-:W-:Y:S01]  /*8960*/  IMAD R7, R6, R7, R0 ;  /* 0x0000000706077224 */ /* 0x000fe200078e0200 */
[----:B------:R-:W-:Y:S01]  /*8970*/  IADD3 R2, P0, R5, R2, RZ ;  /* 0x0000000205027210 */ /* 0x000fe20007f1e0ff */
[----:B------:R-:W-:-:S03]  /*8980*/  IMAD R4, R4, UR4, RZ ;  /* 0x0000000404047c24 */ /* 0x000fc6000f8e02ff */
[----:B------:R-:W-:Y:S01]  /*8990*/  SHF.R.S32.HI R0, RZ, 0x1f, R7 ;  /* 0x0000001fff007819 */ /* 0x000fe20000011407 */
[----:B------:R-:W-:Y:S01]  /*89a0*/  IMAD R4, R9, UR5, R4 ;  /* 0x0000000509047c24 */ /* 0x000fe2000f8e0204 */
[----:B------:R-:W-:Y:S01]  /*89b0*/  SHF.R.S32.HI R9, RZ, 0x1f, R5 ;  /* 0x0000001fff097819 */ /* 0x000fe20000011405 */
[----:B------:R-:W-:Y:S02]  /*89c0*/  ULDC.64 UR4, c[0x0][0xbc8] ;  /* 0x0002f20000047ab9 */ /* 0x000fe40000000a00 */
[----:B------:R-:W-:Y:S01]  /*89d0*/  IMAD R0, R0, UR4, RZ ;  /* 0x0000000400007c24 */ /* 0x000fe2000f8e02ff */
[----:B------:R-:W-:-:S03]  /*89e0*/  IADD3.X R3, R9, R3, R4, P0, !PT ;  /* 0x0000000309037210 */ /* 0x000fc600007fe404 */
[C---:B------:R-:W-:Y:S02]  /*89f0*/  IMAD R5, R7.reuse, UR5, R0 ;  /* 0x0000000507057c24 */ /* 0x040fe4000f8e0200 */
[----:B------:R-:W-:Y:S01]  /*8a00*/  IMAD.WIDE.U32 R2, R7, UR4, R2 ;  /* 0x0000000407027c25 */ /* 0x000fe2000f8e0002 */
[----:B------:R-:W-:-:S03]  /*8a10*/  ULDC.64 UR4, c[0x0][0xba8] ;  /* 0x0002ea0000047ab9 */ /* 0x000fc60000000a00 */
[----:B------:R-:W-:Y:S01]  /*8a20*/  IMAD.IADD R3, R3, 0x1, R5 ;  /* 0x0000000103037824 */ /* 0x000fe200078e0205 */
[----:B------:R-:W-:-:S04]  /*8a30*/  LEA R4, P0, R2, UR4, 0x2 ;  /* 0x0000000402047c11 */ /* 0x000fc8000f8010ff */
[----:B------:R-:W-:Y:S01]  /*8a40*/  LEA.HI.X R5, R2, UR5, R3, 0x2, P0 ;  /* 0x0000000502057c11 */ /* 0x000fe200080f1403 */
[----:B------:R-:W-:-:S05]  /*8a50*/  IMAD.MOV.U32 R3, RZ, RZ, -0x800000 ;  /* 0xff800000ff037424 */ /* 0x000fca00078e00ff */
[----:B------:R0:W-:Y:S01]  /*8a60*/  STG.E desc[UR38][R4.64], R3 ;  /* 0x0000000304007986 */ /* 0x0001e2000c101926 */
[----:B------:R-:W-:Y:S05]  /*8a70*/  BRA `(.L_x_8) ;  /* 0x0000003800b47947 */ /* 0x000fea0003800000 */
.L_x_6:
[----:B------:R-:W-:-:S08]  /*8a80*/  NOP ;  /* 0x0000000000007918 */ /* 0x000fd00000000000 */
[----:B------:R-:W0:-:S00]  /*8a90*/  USETMAXREG.DEALLOC.CTAPOOL 0x28 ;  /* 0x00000028000079c8 */ /* 0x000e0000080e0500 */
[----:B0-----:R-:W-:Y:S01]  /*8aa0*/  LOP3.LUT R17, R17, 0x3, RZ, 0xc0, !PT ;  /* 0x0000000311117812 */ /* 0x001fe200078ec0ff */
[----:B------:R-:W0:Y:S05]  /*8ab0*/  S2R R35, SR_CTAID.Z ;  /* 0x0000000000237919 */ /* 0x000e2a0000002700 */
[----:B------:R-:W1:Y:S01]  /*8ac0*/  S2UR UR6, SR_CTAID.Y ;  /* 0x00000000000679c3 */ /* 0x000e620000002600 */
[----:B------:R-:W2:Y:S02]  /*8ad0*/  SHFL.IDX PT, R0, R17, RZ, 0x1f ;  /* 0x00001fff11007589 */ /* 0x000ea400000e0000 */
[----:B--2---:R-:W-:-:S13]  /*8ae0*/  ISETP.NE.AND P0, PT, R0, RZ, PT ;  /* 0x000000ff0000720c */ /* 0x004fda0003f05270 */
[----:B01----:R-:W-:Y:S05]  /*8af0*/  @!P0 BRA `(.L_x_38) ;  /* 0x0000000000288947 */ /* 0x003fea0003800000 */
[----:B------:R-:W-:Y:S01]  /*8b00*/  ULDC UR7, c[0x0][0xc50] ;  /* 0x0003140000077ab9 */ /* 0x000fe20000000800 */
[----:B------:R-:W-:Y:S01]  /*8b10*/  UMOV UR42, UR6 ;  /* 0x00000006002a7c82 */ /* 0x000fe20008000000 */
[----:B------:R-:W-:-:S06]  /*8b20*/  UISETP.NE.AND UP0, UPT, UR7, 0x1, UPT ;  /* 0x000000010700788c */ /* 0x000fcc000bf05270 */
[----:B------:R-:W-:-:S13]  /*8b30*/  PLOP3.LUT P0, PT, PT, PT, UP0, 0x80, 0x0 ;  /* 0x000000000000781c */ /* 0x000fda0003f0f008 */
[----:B------:R-:W-:Y:S05]  /*8b40*/  @!P0 BRA `(.L_x_39) ;  /* 0x0000000000308947 */ /* 0x000fea0003800000 */
[----:B------:R-:W-:Y:S01]  /*8b50*/  ULDC UR4, c[0x0][0xc54] ;  /* 0x0003150000047ab9 */ /* 0x000fe20000000800 */
[----:B------:R-:W-:Y:S01]  /*8b60*/  ULDC UR42, c[0x0][0xc58] ;  /* 0x00031600002a7ab9 */ /* 0x000fe20000000800 */
[----:B------:R-:W-:-:S04]  /*8b70*/  UIMAD.WIDE.U32 UR4, UR6, UR4, URZ ;  /* 0x00000004060472a5 */ /* 0x000fc8000f8e003f */
[----:B------:R-:W-:Y:S01]  /*8b80*/  USHF.R.U32.HI UR42, URZ, UR42, UR5 ;  /* 0x0000002a3f2a7299 */ /* 0x000fe20008011605 */
[----:B------:R-:W-:Y:S11]  /*8b90*/  BRA `(.L_x_39) ;  /* 0x00000000001c7947 */ /* 0x000ff60003800000 */
.L_x_38:
[----:B------:R-:W-:Y:S01]  /*8ba0*/  ULDC UR7, c[0x0][0xc50] ;  /* 0x0003140000077ab9 */ /* 0x000fe20000000800 */
[----:B------:R-:W-:Y:S01]  /*8bb0*/  UMOV UR42, UR6 ;  /* 0x00000006002a7c82 */ /* 0x000fe20008000000 */
[----:B------:R-:W-:-:S11]  /*8bc0*/  UISETP.NE.AND UP0, UPT, UR7, 0x1, UPT ;  /* 0x000000010700788c */ /* 0x000fd6000bf05270 */
[----:B------:R-:W-:Y:S01]  /*8bd0*/  @UP0 ULDC UR4, c[0x0][0xc54] ;  /* 0x0003150000040ab9 */ /* 0x000fe20000000800 */
[----:B------:R-:W-:Y:S01]  /*8be0*/  @UP0 ULDC UR8, c[0x0][0xc58] ;  /* 0x0003160000080ab9 */ /* 0x000fe20000000800 */
[----:B------:R-:W-:-:S04]  /*8bf0*/  UIMAD.WIDE.U32 UR4, UR6, UR4, URZ ;  /* 0x00000004060472a5 */ /* 0x000fc8000f8e003f */
[----:B------:R-:W-:-:S12]  /*8c00*/  @UP0 USHF.R.U32.HI UR42, URZ, UR8, UR5 ;  /* 0x000000083f2a0299 */ /* 0x000fd80008011605 */
.L_x_39:
[----:B------:R-:W-:Y:S01]  /*8c10*/  ISETP.GE.AND P0, PT, R35, RZ, PT ;  /* 0x000000ff2300720c */ /* 0x000fe20003f06270 */
[----:B------:R-:W-:Y:S01]  /*8c20*/  UIADD3 UR4, -UR42, URZ, URZ ;  /* 0x0000003f2a047290 */ /* 0x000fe2000fffe13f */
[----:B------:R-:W-:Y:S01]  /*8c30*/  MOV R8, 0x1 ;  /* 0x0000000100087802 */ /* 0x000fe20000000f00 */
[----:B------:R-:W-:Y:S02]  /*8c40*/  IMAD.MOV.U32 R0, RZ, RZ, RZ ;  /* 0x000000ffff007224 */ /* 0x000fe400078e00ff */
[----:B------:R-:W-:Y:S01]  /*8c50*/  UIMAD UR4, UR7, UR4, UR6 ;  /* 0x00000004070472a4 */ /* 0x000fe2000f8e0206 */
[----:B------:R-:W-:-:S07]  /*8c60*/  IMAD.MOV.U32 R10, RZ, RZ, 0x1 ;  /* 0x00000001ff0a7424 */ /* 0x000fce00078e00ff */
[----:B------:R-:W-:Y:S05]  /*8c70*/  @!P0 BRA `(.L_x_40) ;  /* 0x0000003400808947 */ /* 0x000fea0003800000 */
[----:B------:R-:W0:Y:S01]  /*8c80*/  LDC.64 R2, c[0x0][0xa28] ;  /* 0x00028a00ff027b82 */ /* 0x000e220000000a00 */
[----:B------:R-:W-:Y:S01]  /*8c90*/  ULDC.64 UR6, c[0x0][0x418] ;  /* 0x0001060000067ab9 */ /* 0x000fe20000000a00 */
[----:B------:R-:W-:Y:S01]  /*8ca0*/  ULDC UR5, c[0x0][0x424] ;  /* 0x0001090000057ab9 */ /* 0x000fe20000000800 */
[----:B------:R-:W-:Y:S01]  /*8cb0*/  ULDC UR43, c[0x0][0x2f0] ;  /* 0x0000bc00002b7ab9 */ /* 0x000fe20000000800 */
[----:B------:R-:W-:Y:S02]  /*8cc0*/  MOV R33, RZ ;  /* 0x000000ff00217202 */ /* 0x000fe40000000f00 */
[----:B0-----:R-:W-:-:S04]  /*8cd0*/  ISETP.NE.U32.AND P0, PT, R2, RZ, PT ;  /* 0x000000ff0200720c */ /* 0x001fc80003f05070 */
[----:B------:R-:W-:Y:S01]  /*8ce0*/  ISETP.NE.AND.EX P0, PT, R3, RZ, PT, P0 ;  /* 0x000000ff0300720c */ /* 0x000fe20003f05300 */
[----:B------:R-:W-:-:S12]  /*8cf0*/  UISETP.NE.U32.AND UP0, UPT, UR6, URZ, UPT ;  /* 0x0000003f0600728c */ /* 0x000fd8000bf05070 */
[----:B------:R-:W0:Y:S01]  /*8d00*/  @P0 LDC.64 R2, c[0x0][0xa28] ;  /* 0x00028a00ff020b82 */ /* 0x000e220000000a00 */
[----:B------:R-:W-:-:S04]  /*8d10*/  UISETP.NE.AND.EX UP0, UPT, UR7, URZ, UPT, UP0 ;  /* 0x0000003f0700728c */ /* 0x000fc8000bf05300 */
[----:B------:R-:W-:-:S04]  /*8d20*/  USEL UR5, UR5, 0x1, UP0 ;  /* 0x0000000105057887 */ /* 0x000fc80008000000 */
[----:B------:R-:W-:Y:S01]  /*8d30*/  UIMAD UR43, UR5, UR43, URZ ;  /* 0x0000002b052b72a4 */ /* 0x000fe2000f8e023f */
[----:B------:R-:W1:Y:S03]  /*8d40*/  S2R R34, SR_CTAID.X ;  /* 0x0000000000227919 */ /* 0x000e660000002500 */
[----:B------:R-:W-:Y:S02]  /*8d50*/  UISETP.GE.AND UP0, UPT, UR43, 0x1, UPT ;  /* 0x000000012b00788c */ /* 0x000fe4000bf06270 */
[----:B------:R-:W-:Y:S01]  /*8d60*/  UIADD3 UR5, UR43, 0x7f, URZ ;  /* 0x0000007f2b057890 */ /* 0x000fe2000fffe03f */
[----:B0-----:R-:W-:-:S05]  /*8d70*/  @P0 IMAD.WIDE R2, R35, 0x4, R2 ;  /* 0x0000000423020825 */ /* 0x001fca00078e0202 */
[----:B------:R0:W5:Y:S01]  /*8d80*/  @P0 LDG.E R33, desc[UR38][R2.64] ;  /* 0x0000002602210981 */ /* 0x000162000c1e1900 */
[----:B------:R-:W-:Y:S01]  /*8d90*/  PLOP3.LUT P0, PT, PT, PT, UP0, 0x80, 0x0 ;  /* 0x000000000000781c */ /* 0x000fe20003f0f008 */
[----:B------:R-:W-:Y:S02]  /*8da0*/  USHF.R.S32.HI UR6, URZ, 0x1f, UR5 ;  /* 0x0000001f3f067899 */ /* 0x000fe40008011405 */
[----:B------:R-:W-:Y:S02]  /*8db0*/  ULOP3.LUT UR47, UR4, 0xffff, URZ, 0xc0, !UPT ;  /* 0x0000ffff042f7892 */ /* 0x000fe4000f8ec03f */
[----:B------:R-:W-:Y:S01]  /*8dc0*/  ULEA.HI UR6, UR6, UR5, URZ, 0x7 ;  /* 0x0000000506067291 */ /* 0x000fe2000f8f383f */
[----:B------:R-:W-:-:S03]  /*8dd0*/  UMOV UR41, URZ ;  /* 0x0000003f00297c82 */ /* 0x000fc60008000000 */
[----:B------:R-:W-:-:S04]  /*8de0*/  USHF.R.S32.HI UR44, URZ, 0x7, UR6 ;  /* 0x000000073f2c7899 */ /* 0x000fc80008011406 */
[----:B01----:R-:W-:Y:S08]  /*8df0*/  @!P0 BRA `(.L_x_41) ;  /* 0x0000000000848947 */ /* 0x003ff00003800000 */
[----:B------:R-:W-:-:S03]  /*8e00*/  USHF.R.U32.HI UR6, URZ, 0x10, UR4 ;  /* 0x000000103f067899 */ /* 0x000fc60008011604 */
[----:B------:R-:W-:Y:S01]  /*8e10*/  UMOV UR4, URZ ;  /* 0x0000003f00047c82 */ /* 0x000fe20008000000 */
[----:B------:R-:W-:-:S11]  /*8e20*/  UISETP.NE.AND UP0, UPT, UR6, URZ, UPT ;  /* 0x0000003f0600728c */ /* 0x000fd6000bf05270 */
[----:B------:R-:W-:Y:S02]  /*8e30*/  @!UP0 ULDC UR6, c[0x0][0x9f0] ;  /* 0x00027c0000068ab9 */ /* 0x000fe40000000800 */
[----:B------:R-:W-:Y:S01]  /*8e40*/  IABS R0, UR6 ;  /* 0x0000000600007c13 */ /* 0x000fe20008000000 */
[----:B------:R-:W-:Y:S02]  /*8e50*/  UIADD3 UR7, UR44, -0x1, UR6 ;  /* 0xffffffff2c077890 */ /* 0x000fe4000fffe006 */
[----:B------:R-:W-:Y:S02]  /*8e60*/  IABS R4, UR6 ;  /* 0x0000000600047c13 */ /* 0x000fe40008000000 */
[----:B------:R-:W-:Y:S02]  /*8e70*/  R2UR UR10, R0 ;  /* 0x00000000000a72ca */ /* 0x000fe400000e0000 */
[----:B------:R-:W-:Y:S01]  /*8e80*/  IABS R3, UR7 ;  /* 0x0000000700037c13 */ /* 0x000fe20008000000 */
[----:B------:R-:W-:-:S03]  /*8e90*/  ULOP3.LUT UR7, UR7, UR6, URZ, 0x3c, !UPT ;  /* 0x0000000607077292 */ /* 0x000fc6000f8e3c3f */
[----:B------:R-:W-:-:S07]  /*8ea0*/  R2UR UR9, R3 ;  /* 0x00000000030972ca */ /* 0x000fce00000e0000 */
[----:B------:R-:W0:Y:S08]  /*8eb0*/  I2F.RP R0, UR10 ;  /* 0x0000000a00007d06 */ /* 0x000e300008209400 */
[----:B0-----:R-:W0:Y:S02]  /*8ec0*/  MUFU.RCP R0, R0 ;  /* 0x0000000000007308 */ /* 0x001e240000001000 */
[----:B0-----:R-:W-:-:S02]  /*8ed0*/  VIADD R2, R0, 0xffffffe ;  /* 0x0ffffffe00027836 */ /* 0x001fc40000000000 */
[----:B------:R-:W-:-:S04]  /*8ee0*/  IMAD.MOV R0, RZ, RZ, -R4 ;  /* 0x000000ffff007224 */ /* 0x000fc800078e0a04 */
[----:B------:R-:W0:Y:S02]  /*8ef0*/  F2I.FTZ.U32.TRUNC.NTZ R2, R2 ;  /* 0x0000000200027305 */ /* 0x000e24000021f000 */
[----:B0-----:R-:W-:-:S13]  /*8f00*/  R2UR UR5, R2 ;  /* 0x00000000020572ca */ /* 0x001fda00000e0000 */
[----:B------:R-:W-:-:S04]  /*8f10*/  UIADD3 UR8, URZ, -UR5, URZ ;  /* 0x800000053f087290 */ /* 0x000fc8000fffe03f */
[----:B------:R-:W-:-:S04]  /*8f20*/  UIMAD UR8, UR8, UR10, URZ ;  /* 0x0000000a080872a4 */ /* 0x000fc8000f8e023f */
[----:B------:R-:W-:-:S03]  /*8f30*/  UIMAD.WIDE.U32 UR4, UR5, UR8, UR4 ;  /* 0x00000008050472a5 */ /* 0x000fc6000f8e0004 */
[----:B------:R-:W-:Y:S01]  /*8f40*/  R2UR UR8, R0 ;  /* 0x00000000000872ca */ /* 0x000fe200000e0000 */
[----:B------:R-:W-:-:S12]  /*8f50*/  UIMAD.WIDE.U32 UR4, UR5, UR9, URZ ;  /* 0x00000009050472a5 */ /* 0x000fd8000f8e003f */
[----:B------:R-:W-:-:S04]  /*8f60*/  UIMAD UR4, UR5, UR8, UR9 ;  /* 0x00000008050472a4 */ /* 0x000fc8000f8e0209 */
[----:B------:R-:W-:-:S11]  /*8f70*/  UISETP.GT.U32.AND UP0, UPT, UR10, UR4, UPT ;  /* 0x000000040a00728c */ /* 0x000fd6000bf04070 */
[----:B------:R-:W-:Y:S02]  /*8f80*/  @!UP0 UIADD3 UR4, UR4, -UR10, URZ ;  /* 0x8000000a04048290 */ /* 0x000fe4000fffe03f */
[----:B------:R-:W-:Y:S02]  /*8f90*/  @!UP0 UIADD3 UR5, UR5, 0x1, URZ ;  /* 0x0000000105058890 */ /* 0x000fe4000fffe03f */
[----:B------:R-:W-:Y:S02]  /*8fa0*/  UISETP.GE.U32.AND UP1, UPT, UR4, UR10, UPT ;  /* 0x0000000a0400728c */ /* 0x000fe4000bf26070 */
[----:B------:R-:W-:-:S09]  /*8fb0*/  UISETP.GE.AND UP0, UPT, UR7, URZ, UPT ;  /* 0x0000003f0700728c */ /* 0x000fd2000bf06270 */
[----:B------:R-:W-:Y:S02]  /*8fc0*/  @UP1 UIADD3 UR5, UR5, 0x1, URZ ;  /* 0x0000000105051890 */ /* 0x000fe4000fffe03f */
[----:B------:R-:W-:Y:S02]  /*8fd0*/  UISETP.NE.AND UP1, UPT, UR6, URZ, UPT ;  /* 0x0000003f0600728c */ /* 0x000fe4000bf25270 */
[----:B------:R-:W-:-:S09]  /*8fe0*/  @!UP0 UIADD3 UR5, -UR5, URZ, URZ ;  /* 0x0000003f05058290 */ /* 0x000fd2000fffe13f */
[----:B------:R-:W-:-:S07]  /*8ff0*/  @!UP1 ULOP3.LUT UR5, URZ, UR6, URZ, 0x33, !UPT ;  /* 0x000000063f059292 */ /* 0x000fce000f8e333f */
[----:B------:R-:W-:-:S05]  /*9000*/  UMOV UR41, UR5 ;  /* 0x0000000500297c82 */ /* 0x000fca0008000000 */
.L_x_41:
[----:B------:R-:W-:Y:S02]  /*9010*/  UIMAD UR48, UR47, UR41, URZ ;  /* 0x000000292f3072a4 */ /* 0x000fe4000f8e023f */
[----:B------:R-:W-:Y:S01]  /*9020*/  MOV R3, UR41 ;  /* 0x0000002900037c02 */ /* 0x000fe20008000f00 */
[----:B------:R-:W-:Y:S01]  /*9030*/  IMAD.MOV.U32 R0, RZ, RZ, RZ ;  /* 0x000000ffff007224 */ /* 0x000fe200078e00ff */
[----:B------:R-:W-:Y:S02]  /*9040*/  MOV R10, 0x1 ;  /* 0x00000001000a7802 */ /* 0x000fe40000000f00 */
[----:B------:R-:W-:-:S05]  /*9050*/  IMAD.U32 R32, RZ, RZ, UR48 ;  /* 0x00000030ff207e24 */ /* 0x000fca000f8e00ff */
[----:B------:R-:W-:-:S04]  /*9060*/  VIADDMNMX R32, R32, R3, UR44, PT ;  /* 0x0000002c20207e46 */ /* 0x000fc8000b800103 */
[----:B------:R-:W-:-:S13]  /*9070*/  ISETP.GT.AND P0, PT, R32, UR48, PT ;  /* 0x0000003020007c0c */ /* 0x000fda000bf04270 */
[----:B------:R-:W-:Y:S05]  /*9080*/  @!P0 BRA `(.L_x_40) ;  /* 0x00000030007c8947 */ /* 0x000fea0003800000 */
[----:B------:R-:W0:Y:S01]  /*9090*/  S2UR UR4, SR_CgaCtaId ;  /* 0x00000000000479c3 */ /* 0x000e220000008800 */
[----:B------:R-:W-:Y:S02]  /*90a0*/  UMOV UR45, 0x400 ;  /* 0x00000400002d7882 */ /* 0x000fe40000000000 */
[----:B0-----:R-:W-:-:S04]  /*90b0*/  ULEA UR45, UR4, UR45, 0x18 ;  /* 0x0000002d042d7291 */ /* 0x001fc8000f8ec03f */
[----:B------:R-:W-:-:S04]  /*90c0*/  UIADD3 UR4, UR45, 0x18400, URZ ;  /* 0x000184002d047890 */ /* 0x000fc8000fffe03f */
[----:B------:R-:W-:-:S06]  /*90d0*/  ULOP3.LUT UP0, URZ, UR4, 0x3ff, URZ, 0xc0, !UPT ;  /* 0x000003ff043f7892 */ /* 0x000fcc000f80c03f */
[----:B------:R-:W-:-:S13]  /*90e0*/  PLOP3.LUT P0, PT, PT, PT, UP0, 0x80, 0x0 ;  /* 0x000000000000781c */ /* 0x000fda0003f0f008 */
[----:B------:R-:W-:Y:S05]  /*90f0*/  @!P0 BRA `(.L_x_42) ;  /* 0x0000000000408947 */ /* 0x000fea0003800000 */
[----:B------:R-:W-:Y:S01]  /*9100*/  MOV R2, 0x0 ;  /* 0x0000000000027802 */ /* 0x000fe20000000f00 */
[----:B------:R-:W-:Y:S01]  /*9110*/  ULDC.64 UR4, c[0x4][0x80] ;  /* 0x0100200000047ab9 */ /* 0x000fe20000000a00 */
[----:B------:R-:W-:Y:S01]  /*9120*/  ULDC.64 UR6, c[0x4][0x88] ;  /* 0x0100220000067ab9 */ /* 0x000fe20000000a00 */
[----:B------:R-:W-:Y:S01]  /*9130*/  IMAD.U32 R4, RZ, RZ, UR4 ;  /* 0x00000004ff047e24 */ /* 0x000fe2000f8e00ff */
[----:B------:R-:W-:Y:S01]  /*9140*/  MOV R6, UR6 ;  /* 0x0000000600067c02 */ /* 0x000fe20008000f00 */
[----:B------:R-:W-:Y:S01]  /*9150*/  IMAD.U32 R5, RZ, RZ, UR5 ;  /* 0x00000005ff057e24 */ /* 0x000fe2000f8e00ff */
[----:B------:R-:W0:Y:S01]  /*9160*/  LDC.64 R2, c[0x4][R2] ;  /* 0x0100000002027b82 */ /* 0x000e220000000a00 */
[----:B------:R-:W-:Y:S01]  /*9170*/  ULDC.64 UR4, c[0x4][0x8] ;  /* 0x0100020000047ab9 */ /* 0x000fe20000000a00 */
[----:B------:R-:W-:Y:S01]  /*9180*/  IMAD.U32 R7, RZ, RZ, UR7 ;  /* 0x00000007ff077e24 */ /* 0x000fe2000f8e00ff */
[----:B------:R-:W-:Y:S01]  /*9190*/  MOV R11, UR5 ;  /* 0x00000005000b7c02 */ /* 0x000fe20008000f00 */
[----:B------:R-:W-:Y:S01]  /*91a0*/  IMAD.U32 R10, RZ, RZ, UR4 ;  /* 0x00000004ff0a7e24 */ /* 0x000fe2000f8e00ff */
[----:B------:R-:W-:Y:S01]  /*91b0*/  MOV R13, RZ ;  /* 0x000000ff000d7202 */ /* 0x000fe20000000f00 */
[----:B------:R-:W-:-:S02]  /*91c0*/  IMAD.MOV.U32 R8, RZ, RZ, 0x70 ;  /* 0x00000070ff087424 */ /* 0x000fc400078e00ff */
[----:B------:R-:W-:-:S07]  /*91d0*/  IMAD.MOV.U32 R12, RZ, RZ, 0x1 ;  /* 0x00000001ff0c7424 */ /* 0x000fce00078e00ff */
[----:B------:R-:W-:-:S07]  /*91e0*/  LEPC R20, `(.L_x_42) ;  /* 0x000000001014794e */ /* 0x000fce0000000000 */
[----:B0----5:R-:W-:Y:S05]  /*91f0*/  CALL.ABS.NOINC R2 ;  /* 0x0000000002007343 */ /* 0x021fea0003c00000 */
.L_x_42:
        /* <DEDUP_REMOVED lines=8> */
[----:B------:R0:W1:Y:S01]  /*9280*/  LDC.64 R2, c[0x4][R16] ;  /* 0x0100000010027b82 */ /* 0x0000620000000a00 */
[----:B------:R-:W-:Y:S01]  /*9290*/  IMAD.U32 R5, RZ, RZ, UR5 ;  /* 0x00000005ff057e24 */ /* 0x000fe2000f8e00ff */
[----:B------:R-:W-:Y:S01]  /*92a0*/  ULDC.64 UR4, c[0x4][0x10] ;  /* 0x0100040000047ab9 */ /* 0x000fe20000000a00 */
[----:B------:R-:W-:Y:S01]  /*92b0*/  MOV R6, UR6 ;  /* 0x0000000600067c02 */ /* 0x000fe20008000f00 */
[----:B------:R-:W-:Y:S01]  /*92c0*/  IMAD.U32 R7, RZ, RZ, UR7 ;  /* 0x00000007ff077e24 */ /* 0x000fe2000f8e00ff */
[----:B------:R-:W-:Y:S01]  /*92d0*/  MOV R11, UR5 ;  /* 0x00000005000b7c02 */ /* 0x000fe20008000f00 */
[----:B------:R-:W-:Y:S01]  /*92e0*/  IMAD.U32 R10, RZ, RZ, UR4 ;  /* 0x00000004ff0a7e24 */ /* 0x000fe2000f8e00ff */
[----:B------:R-:W-:Y:S01]  /*92f0*/  MOV R13, RZ ;  /* 0x000000ff000d7202 */ /* 0x000fe20000000f00 */
[----:B------:R-:W-:-:S02]  /*9300*/  IMAD.MOV.U32 R8, RZ, RZ, 0x70 ;  /* 0x00000070ff087424 */ /* 0x000fc400078e00ff */
[----:B0-----:R-:W-:-:S07]  /*9310*/  IMAD.MOV.U32 R12, RZ, RZ, 0x1 ;  /* 0x00000001ff0c7424 */ /* 0x001fce00078e00ff */
[----:B------:R-:W-:-:S07]  /*9320*/  LEPC R20, `(.L_x_44) ;  /* 0x000000001014794e */ /* 0x000fce0000000000 */
[----:B-1---5:R-:W-:Y:S05]  /*9330*/  CALL.ABS.NOINC R2 ;  /* 0x0000000002007343 */ /* 0x022fea0003c00000 */
.L_x_44:
[----:B------:R0:W1:Y:S01]  /*9340*/  LDC.64 R2, c[0x4][R16] ;  /* 0x0100000010027b82 */ /* 0x0000620000000a00 */
[----:B------:R-:W-:Y:S01]  /*9350*/  ULDC.64 UR4, c[0x4][0x80] ;  /* 0x0100200000047ab9 */ /* 0x000fe20000000a00 */
[----:B------:R-:W-:Y:S01]  /*9360*/  ULDC.64 UR6, c[0x4][0x88] ;  /* 0x0100220000067ab9 */ /* 0x000fe20000000a00 */
[----:B------:R-:W-:Y:S01]  /*9370*/  IMAD.U32 R4, RZ, RZ, UR4 ;  /* 0x00000004ff047e24 */ /* 0x000fe2000f8e00ff */
[----:B------:R-:W-:Y:S01]  /*9380*/  MOV R6, UR6 ;  /* 0x0000000600067c02 */ /* 0x000fe20008000f00 */
[----:B------:R-:W-:Y:S01]  /*9390*/  IMAD.U32 R5, RZ, RZ, UR5 ;  /* 0x00000005ff057e24 */ /* 0x000fe2000f8e00ff */
[----:B------:R-:W-:Y:S01]  /*93a0*/  ULDC.64 UR4, c[0x4][0x18] ;  /* 0x0100060000047ab9 */ /* 0x000fe20000000a00 */
[----:B------:R-:W-:Y:S01]  /*93b0*/  IMAD.U32 R7, RZ, RZ, UR7 ;  /* 0x00000007ff077e24 */ /* 0x000fe2000f8e00ff */
[----:B------:R-:W-:Y:S01]  /*93c0*/  MOV R11, UR5 ;  /* 0x00000005000b7c02 */ /* 0x000fe20008000f00 */
[----:B------:R-:W-:Y:S01]  /*93d0*/  IMAD.U32 R10, RZ, RZ, UR4 ;  /* 0x00000004ff0a7e24 */ /* 0x000fe2000f8e00ff */
[----:B------:R-:W-:Y:S01]  /*93e0*/  MOV R13, RZ ;  /* 0x000000ff000d7202 */ /* 0x000fe20000000f00 */
[----:B------:R-:W-:-:S02]  /*93f0*/  IMAD.MOV.U32 R8, RZ, RZ, 0x70 ;  /* 0x00000070ff087424 */ /* 0x000fc400078e00ff */
[----:B0-----:R-:W-:-:S07]  /*9400*/  IMAD.MOV.U32 R12, RZ, RZ, 0x1 ;  /* 0x00000001ff0c7424 */ /* 0x001fce00078e00ff */
[----:B------:R-:W-:-:S07]  /*9410*/  LEPC R20, `(.L_x_43) ;  /* 0x000000001014794e */ /* 0x000fce0000000000 */
[----:B-1----:R-:W-:Y:S05]  /*9420*/  CALL.ABS.NOINC R2 ;  /* 0x0000000002007343 */ /* 0x002fea0003c00000 */
.L_x_43:
[----:B------:R-:W0:Y:S01]  /*9430*/  LDC.64 R2, c[0x0][0x9f8] ;  /* 0x00027e00ff027b82 */ /* 0x000e220000000a00 */
[----:B------:R-:W-:-:S07]  /*9440*/  IMAD.MOV.U32 R31, RZ, RZ, R35 ;  /* 0x000000ffff1f7224 */ /* 0x000fce00078e0023 */
[----:B------:R-:W1:Y:S01]  /*9450*/  LDC R30, c[0x0][0x430] ;  /* 0x00010c00ff1e7b82 */ /* 0x000e620000000800 */
[C---:B------:R-:W-:Y:S01]  /*9460*/  LOP3.LUT R7, R18.reuse, 0x7f, RZ, 0xc0, !PT ;  /* 0x0000007f12077812 */ /* 0x040fe200078ec0ff */
[----:B------:R-:W-:Y:S01]  /*9470*/  IMAD.SHL.U32 R28, R18, 0x10, RZ ;  /* 0x00000010121c7824 */ /* 0x000fe200078e00ff */
[----:B------:R-:W-:Y:S01]  /*9480*/  IADD3 R22, R32, -0x1, RZ ;  /* 0xffffffff20167810 */ /* 0x000fe20007ffe0ff */
[----:B------:R-:W-:Y:S01]  /*9490*/  ULDC UR4, c[0x0][0x2f4] ;  /* 0x0000bd0000047ab9 */ /* 0x000fe20000000800 */
[----:B0-----:R-:W-:-:S04]  /*94a0*/  ISETP.NE.U32.AND P0, PT, R2, RZ, PT ;  /* 0x000000ff0200720c */ /* 0x001fc80003f05070 */
[----:B------:R-:W-:-:S13]  /*94b0*/  ISETP.NE.AND.EX P0, PT, R3, RZ, PT, P0 ;  /* 0x000000ff0300720c */ /* 0x000fda0003f05300 */
[----:B------:R-:W0:Y:S02]  /*94c0*/  @P0 LDC.64 R2, c[0x0][0x9f8] ;  /* 0x00027e00ff020b82 */ /* 0x000e240000000a00 */
[----:B0-----:R-:W-:-:S05]  /*94d0*/  @P0 IMAD.WIDE R2, R35, 0x4, R2 ;  /* 0x0000000423020825 */ /* 0x001fca00078e0202 */
[----:B------:R0:W2:Y:S01]  /*94e0*/  @P0 LDG.E R31, desc[UR38][R2.64] ;  /* 0x00000026021f0981 */ /* 0x0000a2000c1e1900 */
[----:B------:R-:W-:Y:S02]  /*94f0*/  SHF.R.U32.HI R29, RZ, 0x3, R7 ;  /* 0x00000003ff1d7819 */ /* 0x000fe40000011607 */
[----:B------:R-:W-:Y:S02]  /*9500*/  LOP3.LUT R28, R28, 0x70, RZ, 0xc0, !PT ;  /* 0x000000701c1c7812 */ /* 0x000fe400078ec0ff */
[----:B-1----:R-:W-:Y:S01]  /*9510*/  ISETP.NE.AND P1, PT, R30, 0x1, PT ;  /* 0x000000011e00780c */ /* 0x002fe20003f25270 */
[----:B------:R-:W-:Y:S01]  /*9520*/  IMAD R5, R22, 0x80, R29 ;  /* 0x0000008016057824 */ /* 0x000fe200078e021d */
[----:B------:R-:W-:-:S03]  /*9530*/  LOP3.LUT R23, R23, 0xfffffff7, RZ, 0xc0, !PT ;  /* 0xfffffff717177812 */ /* 0x000fc600078ec0ff */
[----:B------:R-:W-:-:S05]  /*9540*/  IMAD.IADD R6, R28, 0x1, R5 ;  /* 0x000000011c067824 */ /* 0x000fca00078e0205 */
[C---:B------:R-:W-:Y:S02]  /*9550*/  ISETP.GE.AND P0, PT, R6.reuse, UR43, PT ;  /* 0x0000002b06007c0c */ /* 0x040fe4000bf06270 */
[----:B-----5:R-:W-:Y:S01]  /*9560*/  IADD3 R21, R6, R33, RZ ;  /* 0x0000002106157210 */ /* 0x020fe20007ffe0ff */
[----:B------:R-:W1:Y:S01]  /*9570*/  @P1 LDC R0, c[0x0][0x434] ;  /* 0x00010d00ff001b82 */ /* 0x000e620000000800 */
[----:B------:R-:W-:-:S03]  /*9580*/  @P1 LOP3.LUT R23, R23, 0x8, RZ, 0xfc, !PT ;  /* 0x0000000817171812 */ /* 0x000fc600078efcff */
[----:B------:R-:W-:-:S04]  /*9590*/  IMAD.MOV.U32 R37, RZ, RZ, R21 ;  /* 0x000000ffff257224 */ /* 0x000fc800078e0015 */
[----:B0-----:R-:W0:Y:S08]  /*95a0*/  @P1 LDC R3, c[0x0][0x438] ;  /* 0x00010e00ff031b82 */ /* 0x001e300000000800 */
[----:B------:R-:W3:Y:S08]  /*95b0*/  @!P0 LDC.64 R4, c[0x0][0x428] ;  /* 0x00010a00ff048b82 */ /* 0x000ef00000000a00 */
[----:B------:R-:W4:Y:S01]  /*95c0*/  @!P0 LDC.64 R8, c[0x0][0x418] ;  /* 0x00010600ff088b82 */ /* 0x000f220000000a00 */
[----:B-1----:R-:W-:-:S05]  /*95d0*/  @P1 IMAD.HI.U32 R0, R21, R0, RZ ;  /* 0x0000000015001227 */ /* 0x002fca00078e00ff */
[----:B0-----:R-:W-:-:S04]  /*95e0*/  @P1 SHF.R.U32.HI R37, RZ, R3, R0 ;  /* 0x00000003ff251219 */ /* 0x001fc80000011600 */
[--C-:B------:R-:W-:Y:S01]  /*95f0*/  @!P0 SHF.R.S32.HI R3, RZ, 0x1f, R37.reuse ;  /* 0x0000001fff038819 */ /* 0x100fe20000011425 */
[----:B------:R-:W-:Y:S02]  /*9600*/  @!P0 IMAD.MOV.U32 R2, RZ, RZ, R37 ;  /* 0x000000ffff028224 */ /* 0x000fe400078e0025 */
[----:B------:R-:W-:-:S05]  /*9610*/  IMAD.SHL.U32 R6, R18, 0x8, RZ ;  /* 0x0000000812067824 */ /* 0x000fca00078e00ff */
[----:B------:R-:W-:-:S04]  /*9620*/  LOP3.LUT R26, R6, 0x38, RZ, 0xc0, !PT ;  /* 0x00000038061a7812 */ /* 0x000fc800078ec0ff */
[----:B------:R-:W-:Y:S02]  /*9630*/  LOP3.LUT R25, R26, 0x40, RZ, 0xfc, !PT ;  /* 0x000000401a197812 */ /* 0x000fe400078efcff */
[----:B------:R-:W-:Y:S01]  /*9640*/  LOP3.LUT R23, R23, 0xfffffffe, RZ, 0xc0, !PT ;  /* 0xfffffffe17177812 */ /* 0x000fe200078ec0ff */
[----:B------:R-:W-:-:S03]  /*9650*/  UMOV UR5, 0xffffffff ;  /* 0xffffffff00057882 */ /* 0x000fc60000000000 */
[----:B------:R-:W-:Y:S02]  /*9660*/  LOP3.LUT R23, R23, 0xfffffffd, RZ, 0xc0, !PT ;  /* 0xfffffffd17177812 */ /* 0x000fe400078ec0ff */
[----:B--2---:R-:W-:-:S05]  /*9670*/  SHF.R.S32.HI R27, RZ, 0x1f, R31 ;  /* 0x0000001fff1b7819 */ /* 0x004fca000001141f */
[----:B---3--:R-:W-:-:S04]  /*9680*/  @!P0 IMAD R0, R27, R4, RZ ;  /* 0x000000041b008224 */ /* 0x008fc800078e02ff */
[C---:B------:R-:W-:Y:S02]  /*9690*/  @!P0 IMAD R11, R31.reuse, R5, R0 ;  /* 0x000000051f0b8224 */ /* 0x040fe400078e0200 */
[----:B------:R-:W-:-:S05]  /*96a0*/  @!P0 IMAD.WIDE.U32 R4, R31, R4, R2 ;  /* 0x000000041f048225 */ /* 0x000fca00078e0002 */
[----:B------:R-:W-:Y:S02]  /*96b0*/  @!P0 IADD3 R0, R5, R11, RZ ;  /* 0x0000000b05008210 */ /* 0x000fe40007ffe0ff */
[----:B----4-:R-:W-:-:S04]  /*96c0*/  @!P0 LEA R2, P1, R4, R8, 0x2 ;  /* 0x0000000804028211 */ /* 0x010fc800078210ff */
[----:B------:R-:W-:Y:S01]  /*96d0*/  @!P0 LEA.HI.X R3, R4, R9, R0, 0x2, P1 ;  /* 0x0000000904038211 */ /* 0x000fe200008f1400 */
[----:B------:R-:W-:Y:S01]  /*96e0*/  IMAD.MOV.U32 R9, RZ, RZ, RZ ;  /* 0x000000ffff097224 */ /* 0x000fe200078e00ff */
[----:B------:R-:W-:-:S05]  /*96f0*/  ISETP.GE.AND P1, PT, R26, UR4, PT ;  /* 0x000000041a007c0c */ /* 0x000fca000bf26270 */
[----:B------:R0:W5:Y:S01]  /*9700*/  @!P0 LDG.E R9, desc[UR38][R2.64] ;  /* 0x0000002602098981 */ /* 0x000162000c1e1900 */
[----:B------:R-:W-:-:S07]  /*9710*/  ISETP.GE.AND P0, PT, R25, UR4, PT ;  /* 0x0000000419007c0c */ /* 0x000fce000bf06270 */
[----:B------:R-:W-:-:S06]  /*9720*/  @P1 LOP3.LUT R23, R23, 0x2, RZ, 0xfc, !PT ;  /* 0x0000000217171812 */ /* 0x000fcc00078efcff */
[----:B------:R-:W-:Y:S01]  /*9730*/  @P0 LOP3.LUT R23, R23, 0x1, RZ, 0xfc, !PT ;  /* 0x0000000117170812 */ /* 0x000fe200078efcff */
[----:B0-----:R-:W-:Y:S06]  /*9740*/  BRA.DIV UR5, `(.L_x_45) ;  /* 0x0000003205007947 */ /* 0x001fec000b800000 */
.L_x_87:
[----:B------:R-:W-:Y:S01]  /*9750*/  ULOP3.LUT UR4, UR40, 0x2, URZ, 0xfc, !UPT ;  /* 0x0000000228047892 */ /* 0x000fe2000f8efc3f */
[----:B------:R-:W-:Y:S01]  /*9760*/  IMAD.U32 R24, RZ, RZ, UR42 ;  /* 0x0000002aff187e24 */ /* 0x000fe2000f8e00ff */
[----:B------:R-:W-:Y:S01]  /*9770*/  LOP3.LUT R23, R23, 0xfffffffb, RZ, 0xc0, !PT ;  /* 0xfffffffb17177812 */ /* 0x000fe200078ec0ff */
[----:B------:R-:W-:-:S03]  /*9780*/  IMAD.MOV R4, RZ, RZ, -R37 ;  /* 0x000000ffff047224 */ /* 0x000fc600078e0a25 */
[----:B------:R-:W-:Y:S01]  /*9790*/  MOV R19, UR4 ;  /* 0x0000000400137c02 */ /* 0x000fe20008000f00 */
[----:B------:R-:W-:Y:S01]  /*97a0*/  IMAD R4, R30, R4, R21 ;  /* 0x000000041e047224 */ /* 0x000fe200078e0215 */
[----:B------:R-:W-:Y:S02]  /*97b0*/  SHF.R.S32.HI R24, RZ, 0x1f, R24 ;  /* 0x0000001fff187819 */ /* 0x000fe40000011418 */
[----:B------:R-:W-:-:S13]  /*97c0*/  ISETP.NE.AND P0, PT, R19, 0x3, PT ;  /* 0x000000031300780c */ /* 0x000fda0003f05270 */
[----:B------:R-:W-:Y:S01]  /*97d0*/  @P0 LOP3.LUT R23, R23, 0x4, RZ, 0xfc, !PT ;  /* 0x0000000417170812 */ /* 0x000fe200078efcff */
[----:B------:R-:W-:Y:S06]  /*97e0*/  @!P0 BRA `(.L_x_46) ;  /* 0x0000000000048947 */ /* 0x000fec0003800000 */
[----:B------:R-:W-:Y:S01]  /*97f0*/  BPT.TRAP 0x1 ;  /* 0x000000040000795c */ /* 0x000fe20000300000 */
.L_x_46:
[----:B------:R-:W-:Y:S01]  /*9800*/  IMAD.MOV.U32 R8, RZ, RZ, 0x1 ;  /* 0x00000001ff087424 */ /* 0x000fe200078e00ff */
[----:B------:R-:W-:Y:S01]  /*9810*/  SHF.R.S32.HI R5, RZ, 0x1f, R4 ;  /* 0x0000001fff057819 */ /* 0x000fe20000011404 */
[----:B------:R-:W-:Y:S01]  /*9820*/  ULDC.64 UR4, c[0x0][0x328] ;  /* 0x0000ca0000047ab9 */ /* 0x000fe20000000a00 */
[----:B-----5:R-:W-:Y:S02]  /*9830*/  SHF.R.S32.HI R0, RZ, 0x1f, R9 ;  /* 0x0000001fff007819 */ /* 0x020fe40000011409 */
[----:B------:R-:W-:Y:S01]  /*9840*/  SHF.L.U32 R8, R8, 0x1f, RZ ;  /* 0x0000001f08087819 */ /* 0x000fe200000006ff */
[----:B------:R-:W-:Y:S01]  /*9850*/  IMAD R3, R5, UR4, RZ ;  /* 0x0000000405037c24 */ /* 0x000fe2000f8e02ff */
[----:B------:R-:W-:Y:S02]  /*9860*/  R2UR UR6, R24 ;  /* 0x00000000180672ca */ /* 0x000fe400000e0000 */
[----:B------:R-:W0:Y:S01]  /*9870*/  SYNCS.PHASECHK.TRANS64.TRYWAIT P0, [UR45+0x28840], R8 ;  /* 0x02884008ff0075a7 */ /* 0x000e22000800016d */
[----:B------:R-:W-:-:S02]  /*9880*/  IMAD R11, R4, UR5, R3 ;  /* 0x00000005040b7c24 */ /* 0x000fc4000f8e0203 */
[----:B------:R-:W-:Y:S01]  /*9890*/  IMAD.WIDE.U32 R2, R4, UR4, RZ ;  /* 0x0000000404027c25 */ /* 0x000fe2000f8e00ff */
[----:B------:R-:W-:-:S03]  /*98a0*/  ULDC.64 UR4, c[0x0][0x338] ;  /* 0x0000ce0000047ab9 */ /* 0x000fc60000000a00 */
[----:B------:R-:W-:Y:S01]  /*98b0*/  IMAD R10, R0, UR4, RZ ;  /* 0x00000004000a7c24 */ /* 0x000fe2000f8e02ff */
[----:B------:R-:W-:-:S03]  /*98c0*/  IADD3 R3, R3, R11, RZ ;  /* 0x0000000b03037210 */ /* 0x000fc60007ffe0ff */
[C---:B------:R-:W-:Y:S02]  /*98d0*/  IMAD R11, R9.reuse, UR5, R10 ;  /* 0x00000005090b7c24 */ /* 0x040fe4000f8e020a */
[----:B------:R-:W-:Y:S01]  /*98e0*/  IMAD.WIDE.U32 R2, R9, UR4, R2 ;  /* 0x0000000409027c25 */ /* 0x000fe2000f8e0002 */
[----:B------:R-:W-:-:S03]  /*98f0*/  ULDC.64 UR4, c[0x0][0x330] ;  /* 0x0000cc0000047ab9 */ /* 0x000fc60000000a00 */
[----:B------:R-:W-:Y:S01]  /*9900*/  IMAD.IADD R3, R3, 0x1, R11 ;  /* 0x0000000103037824 */ /* 0x000fe200078e020b */
[----:B------:R-:W-:Y:S01]  /*9910*/  MOV R11, UR4 ;  /* 0x00000004000b7c02 */ /* 0x000fe20008000f00 */
[----:B------:R-:W-:-:S03]  /*9920*/  UIMAD UR4, UR6, UR4, URZ ;  /* 0x00000004060472a4 */ /* 0x000fc6000f8e023f */
[----:B------:R-:W-:Y:S01]  /*9930*/  ULDC.64 UR6, c[0x0][0x318] ;  /* 0x0000c60000067ab9 */ /* 0x000fe20000000a00 */
[----:B------:R-:W-:Y:S02]  /*9940*/  UIMAD UR4, UR42, UR5, UR4 ;  /* 0x000000052a0472a4 */ /* 0x000fe4000f8e0204 */
[----:B------:R-:W-:-:S04]  /*9950*/  IMAD.WIDE.U32 R2, R11, UR42, R2 ;  /* 0x0000002a0b027c25 */ /* 0x000fc8000f8e0002 */
[----:B------:R-:W-:Y:S01]  /*9960*/  VIADD R3, R3, UR4 ;  /* 0x0000000403037c36 */ /* 0x000fe20008000000 */
[----:B------:R-:W-:-:S04]  /*9970*/  LEA R16, P1, R2, UR6, 0x1 ;  /* 0x0000000602107c11 */ /* 0x000fc8000f8208ff */
[----:B------:R-:W-:Y:S01]  /*9980*/  LEA.HI.X R2, R2, UR7, R3, 0x1, P1 ;  /* 0x0000000702027c11 */ /* 0x000fe200088f0c03 */
[----:B0-----:R-:W-:Y:S08]  /*9990*/  @!P0 BRA `(.L_x_47) ;  /* 0x0000002c008c8947 */ /* 0x001ff00003800000 */
.L_x_88:
[----:B------:R-:W-:Y:S01]  /*99a0*/  ULDC.64 UR4, c[0x0][0x300] ;  /* 0x0000c00000047ab9 */ /* 0x000fe20000000a00 */
[----:B------:R-:W-:Y:S01]  /*99b0*/  R2UR UR6, R24 ;  /* 0x00000000180672ca */ /* 0x000fe200000e0000 */
[----:B------:R-:W-:Y:S01]  /*99c0*/  IMAD R5, R5, UR4, RZ ;  /* 0x0000000405057c24 */ /* 0x000fe2000f8e02ff */
[----:B------:R-:W-:Y:S01]  /*99d0*/  LOP3.LUT P3, RZ, R23, 0x2, RZ, 0xc0, !PT ;  /* 0x0000000217ff7812 */ /* 0x000fe2000786c0ff */
[----:B------:R-:W-:Y:S01]  /*99e0*/  IMAD.SHL.U32 R36, R7, 0x8, RZ ;  /* 0x0000000807247824 */ /* 0x000fe200078e00ff */
[----:B------:R-:W-:Y:S01]  /*99f0*/  LOP3.LUT P2, RZ, R23, 0x1, RZ, 0xc0, !PT ;  /* 0x0000000117ff7812 */ /* 0x000fe2000784c0ff */
[C---:B0-----:R-:W-:Y:S02]  /*9a00*/  IMAD R3, R4.reuse, UR5, R5 ;  /* 0x0000000504037c24 */ /* 0x041fe4000f8e0205 */
[----:B------:R-:W-:Y:S01]  /*9a10*/  IMAD.WIDE.U32 R4, R4, UR4, RZ ;  /* 0x0000000404047c25 */ /* 0x000fe2000f8e00ff */
[----:B------:R-:W-:-:S03]  /*9a20*/  ULDC.64 UR4, c[0x0][0x310] ;  /* 0x0000c40000047ab9 */ /* 0x000fc60000000a00 */
[----:B------:R-:W-:Y:S02]  /*9a30*/  IMAD.IADD R5, R5, 0x1, R3 ;  /* 0x0000000105057824 */ /* 0x000fe400078e0203 */
[----:B------:R-:W-:Y:S02]  /*9a40*/  IMAD R0, R0, UR4, RZ ;  /* 0x0000000400007c24 */ /* 0x000fe4000f8e02ff */
[----:B------:R-:W-:-:S04]  /*9a50*/  IMAD.WIDE.U32 R4, R9, UR4, R4 ;  /* 0x0000000409047c25 */ /* 0x000fc8000f8e0004 */
[----:B------:R-:W-:Y:S01]  /*9a60*/  IMAD R3, R9, UR5, R0 ;  /* 0x0000000509037c24 */ /* 0x000fe2000f8e0200 */
[----:B------:R-:W-:-:S04]  /*9a70*/  ULDC.64 UR4, c[0x0][0x308] ;  /* 0x0000c20000047ab9 */ /* 0x000fc80000000a00 */
[----:B------:R-:W-:Y:S01]  /*9a80*/  IADD3 R5, R5, R3, RZ ;  /* 0x0000000305057210 */ /* 0x000fe20007ffe0ff */
[----:B------:R-:W-:Y:S01]  /*9a90*/  IMAD.U32 R3, RZ, RZ, UR4 ;  /* 0x00000004ff037e24 */ /* 0x000fe2000f8e00ff */
[----:B------:R-:W-:-:S03]  /*9aa0*/  UIMAD UR4, UR6, UR4, URZ ;  /* 0x00000004060472a4 */ /* 0x000fc6000f8e023f */
[----:B------:R-:W-:Y:S01]  /*9ab0*/  IMAD.WIDE.U32 R4, R3, UR42, R4 ;  /* 0x0000002a03047c25 */ /* 0x000fe2000f8e0004 */
[----:B------:R-:W-:Y:S01]  /*9ac0*/  UIMAD UR4, UR42, UR5, UR4 ;  /* 0x000000052a0472a4 */ /* 0x000fe2000f8e0204 */
[----:B------:R-:W-:Y:S02]  /*9ad0*/  ULDC.64 UR6, c[0x0][0x2e8] ;  /* 0x0000ba0000067ab9 */ /* 0x000fe40000000a00 */
[----:B------:R-:W-:-:S03]  /*9ae0*/  LEA R0, P0, R4, UR6, 0x1 ;  /* 0x0000000604007c11 */ /* 0x000fc6000f8008ff */
[----:B------:R-:W-:Y:S01]  /*9af0*/  VIADD R3, R5, UR4 ;  /* 0x0000000405037c36 */ /* 0x000fe20008000000 */
[----:B------:R-:W-:Y:S01]  /*9b00*/  MOV R5, 0xffffff80 ;  /* 0xffffff8000057802 */ /* 0x000fe20000000f00 */
[----:B------:R-:W-:-:S03]  /*9b10*/  UMOV UR4, 0xffffffff ;  /* 0xffffffff00047882 */ /* 0x000fc60000000000 */
[----:B------:R-:W-:Y:S01]  /*9b20*/  LEA.HI.X R3, R4, UR7, R3, 0x1, P0 ;  /* 0x0000000704037c11 */ /* 0x000fe200080f0c03 */
[----:B------:R-:W-:Y:S01]  /*9b30*/  IMAD R4, R22, R5, UR43 ;  /* 0x0000002b16047e24 */ /* 0x000fe2000f8e0205 */
[----:B------:R-:W-:-:S04]  /*9b40*/  LOP3.LUT R5, R6, 0x1c0, RZ, 0xc0, !PT ;  /* 0x000001c006057812 */ /* 0x000fc800078ec0ff */
[----:B------:R-:W-:Y:S01]  /*9b50*/  LOP3.LUT R5, R5, 0x38, R6, 0xf8, !PT ;  /* 0x0000003805057812 */ /* 0x000fe200078ef806 */
[----:B------:R-:W-:-:S03]  /*9b60*/  IMAD.IADD R6, R4, 0x1, -R29 ;  /* 0x0000000104067824 */ /* 0x000fc600078e0a1d */
[----:B------:R-:W-:Y:S02]  /*9b70*/  LOP3.LUT R5, R5, 0x38, R18, 0x78, !PT ;  /* 0x0000003805057812 */ /* 0x000fe400078e7812 */
[----:B------:R-:W-:Y:S02]  /*9b80*/  ISETP.GE.AND P0, PT, R6, 0x1, PT ;  /* 0x000000010600780c */ /* 0x000fe40003f06270 */
[----:B------:R-:W-:Y:S01]  /*9b90*/  LOP3.LUT R36, R5, 0x200, R36, 0xf8, !PT ;  /* 0x0000020005247812 */ /* 0x000fe200078ef824 */
[----:B------:R-:W-:Y:S10]  /*9ba0*/  BRA.DIV UR4, `(.L_x_48) ;  /* 0x0000002e04207947 */ /* 0x000ff4000b800000 */
[----:B------:R-:W-:Y:S01]  /*9bb0*/  SHFL.IDX PT, R5, R3, RZ, 0x181f ;  /* 0x00181fff03057589 */ /* 0x000fe200000e0000 */
[----:B------:R-:W-:Y:S02]  /*9bc0*/  @P0 LEA R9, R36, UR45, 0x1 ;  /* 0x0000002d24090c11 */ /* 0x000fe4000f8e08ff */
[----:B------:R-:W-:Y:S01]  /*9bd0*/  ISETP.GE.AND P1, PT, R6, 0x21, PT ;  /* 0x000000210600780c */ /* 0x000fe20003f26270 */
[----:B------:R-:W0:Y:S04]  /*9be0*/  SHFL.IDX PT, R4, R0, RZ, 0x181f ;  /* 0x00181fff00047589 */ /* 0x000e2800000e0000 */
[----:B------:R-:W1:Y:S04]  /*9bf0*/  SHFL.IDX PT, R21, R0, 0x1, 0x181f ;  /* 0x00381f0000157f89 */ /* 0x000e6800000e0000 */
[----:B------:R-:W2:Y:S04]  /*9c00*/  SHFL.IDX PT, R10, R3, 0x1, 0x181f ;  /* 0x00381f00030a7f89 */ /* 0x000ea800000e0000 */
[----:B------:R-:W3:Y:S04]  /*9c10*/  SHFL.IDX PT, R8, R3, 0x2, 0x181f ;  /* 0x00581f0003087f89 */ /* 0x000ee800000e0000 */
[----:B------:R-:W4:Y:S04]  /*9c20*/  SHFL.IDX PT, R37, R0, 0x2, 0x181f ;  /* 0x00581f0000257f89 */ /* 0x000f2800000e0000 */
[----:B------:R-:W-:Y:S01]  /*9c30*/  SHFL.IDX PT, R7, R3, 0x3, 0x181f ;  /* 0x00781f0003077f89 */ /* 0x000fe200000e0000 */
[----:B0-----:R-:W-:-:S03]  /*9c40*/  @P0 IMAD.WIDE.U32 R4, R26, 0x2, R4 ;  /* 0x000000021a040825 */ /* 0x001fc600078e0004 */
[----:B------:R-:W0:Y:S04]  /*9c50*/  SHFL.IDX PT, R14, R0, 0x3, 0x181f ;  /* 0x00781f00000e7f89 */ /* 0x000e2800000e0000 */
[----:B------:R-:W-:Y:S04]  /*9c60*/  @P0 LDGSTS.E.BYPASS.LTC128B.128 [R9+0x18400], desc[UR38][R4.64], !P3 ;  /* 0x1840000004090fae */ /* 0x000fe8000d901d66 */
[----:B------:R1:W-:Y:S01]  /*9c70*/  @P0 LDGSTS.E.BYPASS.LTC128B.128 [R9+0x1c400], desc[UR38][R4.64+0x80], !P2 ;  /* 0x1c40008004090fae */ /* 0x0003e2000d101d66 */
[----:B------:R-:W-:Y:S02]  /*9c80*/  ISETP.GE.AND P0, PT, R6, 0x11, PT ;  /* 0x000000110600780c */ /* 0x000fe40003f06270 */
[----:B-1----:R-:W-:Y:S01]  /*9c90*/  MOV R4, R21 ;  /* 0x0000001500047202 */ /* 0x002fe20000000f00 */
[----:B--2---:R-:W-:-:S10]  /*9ca0*/  IMAD.MOV.U32 R5, RZ, RZ, R10 ;  /* 0x000000ffff057224 */ /* 0x004fd400078e000a */
[----:B------:R-:W-:Y:S01]  /*9cb0*/  @P0 LEA R18, R36, UR45, 0x1 ;  /* 0x0000002d24120c11 */ /* 0x000fe2000f8e08ff */
[----:B------:R-:W-:Y:S01]  /*9cc0*/  SHFL.IDX PT, R10, R3, 0x4, 0x181f ;  /* 0x00981f00030a7f89 */ /* 0x000fe200000e0000 */
[----:B------:R-:W-:Y:S01]  /*9cd0*/  @P0 IMAD.WIDE.U32 R20, R26, 0x2, R4 ;  /* 0x000000021a140825 */ /* 0x000fe200078e0004 */
[----:B---3--:R-:W-:-:S03]  /*9ce0*/  MOV R5, R8 ;  /* 0x0000000800057202 */ /* 0x008fc60000000f00 */
[----:B----4-:R-:W-:Y:S01]  /*9cf0*/  IMAD.MOV.U32 R4, RZ, RZ, R37 ;  /* 0x000000ffff047224 */ /* 0x010fe200078e0025 */
[----:B------:R-:W-:Y:S03]  /*9d00*/  @P0 LDGSTS.E.BYPASS.LTC128B.128 [R18+0x18c00], desc[UR38][R20.64], !P3 ;  /* 0x18c0000014120fae */ /* 0x000fe6000d901d66 */
[----:B------:R-:W-:Y:S01]  /*9d10*/  @P1 IMAD.WIDE.U32 R8, R26, 0x2, R4 ;  /* 0x000000021a081825 */ /* 0x000fe200078e0004 */
[----:B------:R1:W-:Y:S01]  /*9d20*/  @P0 LDGSTS.E.BYPASS.LTC128B.128 [R18+0x1cc00], desc[UR38][R20.64+0x80], !P2 ;  /* 0x1cc0008014120fae */ /* 0x0003e2000d101d66 */
[----:B------:R-:W-:Y:S02]  /*9d30*/  ISETP.GE.AND P0, PT, R6, 0x31, PT ;  /* 0x000000310600780c */ /* 0x000fe40003f06270 */
[----:B------:R-:W-:Y:S01]  /*9d40*/  @P1 LEA R5, R36, UR45, 0x1 ;  /* 0x0000002d24051c11 */ /* 0x000fe2000f8e08ff */
[----:B------:R-:W2:Y:S01]  /*9d50*/  SHFL.IDX PT, R37, R0, 0x4, 0x181f ;  /* 0x00981f0000257f89 */ /* 0x000ea200000e0000 */
[----:B0-----:R-:W-:-:S03]  /*9d60*/  IMAD.MOV.U32 R4, RZ, RZ, R14 ;  /* 0x000000ffff047224 */ /* 0x001fc600078e000e */
[----:B------:R-:W-:Y:S04]  /*9d70*/  @P1 LDGSTS.E.BYPASS.LTC128B.128 [R5+0x19400], desc[UR38][R8.64], !P3 ;  /* 0x1940000008051fae */ /* 0x000fe8000d901d66 */
[----:B------:R0:W-:Y:S01]  /*9d80*/  @P1 LDGSTS.E.BYPASS.LTC128B.128 [R5+0x1d400], desc[UR38][R8.64+0x80], !P2 ;  /* 0x1d40008008051fae */ /* 0x0001e2000d101d66 */
[----:B------:R-:W-:-:S03]  /*9d90*/  ISETP.GE.AND P1, PT, R6, 0x51, PT ;  /* 0x000000510600780c */ /* 0x000fc60003f26270 */
[----:B-1----:R-:W1:Y:S04]  /*9da0*/  SHFL.IDX PT, R18, R3, 0x5, 0x181f ;  /* 0x00b81f0003127f89 */ /* 0x002e6800000e0000 */
[----:B------:R-:W-:Y:S01]  /*9db0*/  SHFL.IDX PT, R14, R0, 0x6, 0x181f ;  /* 0x00d81f00000e7f89 */ /* 0x000fe200000e0000 */
[----:B0-----:R-:W-:Y:S01]  /*9dc0*/  IMAD.MOV.U32 R5, RZ, RZ, R7 ;  /* 0x000000ffff057224 */ /* 0x001fe200078e0007 */
[----:B------:R-:W-:Y:S02]  /*9dd0*/  @P0 LEA R7, R36, UR45, 0x1 ;  /* 0x0000002d24070c11 */ /* 0x000fe4000f8e08ff */
[----:B------:R-:W0:Y:S01]  /*9de0*/  SHFL.IDX PT, R9, R0, 0x5, 0x181f ;  /* 0x00b81f0000097f89 */ /* 0x000e2200000e0000 */
[----:B------:R-:W-:-:S05]  /*9df0*/  @P0 IMAD.WIDE.U32 R4, R26, 0x2, R4 ;  /* 0x000000021a040825 */ /* 0x000fca00078e0004 */
[----:B------:R-:W-:Y:S04]  /*9e00*/  @P0 LDGSTS.E.BYPASS.LTC128B.128 [R7+0x19c00], desc[UR38][R4.64], !P3 ;  /* 0x19c0000004070fae */ /* 0x000fe8000d901d66 */
[----:B------:R3:W-:Y:S01]  /*9e10*/  @P0 LDGSTS.E.BYPASS.LTC128B.128 [R7+0x1dc00], desc[UR38][R4.64+0x80], !P2 ;  /* 0x1dc0008004070fae */ /* 0x0007e2000d101d66 */
[----:B------:R-:W-:-:S03]  /*9e20*/  ISETP.GE.AND P0, PT, R6, 0x41, PT ;  /* 0x000000410600780c */ /* 0x000fc60003f06270 */
[----:B---3--:R-:W3:Y:S01]  /*9e30*/  SHFL.IDX PT, R7, R3, 0x6, 0x181f ;  /* 0x00d81f0003077f89 */ /* 0x008ee200000e0000 */
[----:B--2---:R-:W-:Y:S01]  /*9e40*/  MOV R4, R37 ;  /* 0x0000002500047202 */ /* 0x004fe20000000f00 */
[----:B------:R-:W-:-:S08]  /*9e50*/  IMAD.MOV.U32 R5, RZ, RZ, R10 ;  /* 0x000000ffff057224 */ /* 0x000fd000078e000a */
[C---:B------:R-:W-:Y:S01]  /*9e60*/  @P0 LEA R37, R36.reuse, UR45, 0x1 ;  /* 0x0000002d24250c11 */ /* 0x040fe2000f8e08ff */
[----:B------:R-:W2:Y:S01]  /*9e70*/  SHFL.IDX PT, R3, R3, 0x7, 0x181f ;  /* 0x00f81f0003037f89 */ /* 0x000ea200000e0000 */
[----:B------:R-:W-:Y:S01]  /*9e80*/  @P1 LEA R10, R36, UR45, 0x1 ;  /* 0x0000002d240a1c11 */ /* 0x000fe2000f8e08ff */
[----:B------:R-:W-:Y:S01]  /*9e90*/  @P0 IMAD.WIDE.U32 R20, R26, 0x2, R4 ;  /* 0x000000021a140825 */ /* 0x000fe200078e0004 */
[----:B-1----:R-:W-:-:S03]  /*9ea0*/  MOV R5, R18 ;  /* 0x0000001200057202 */ /* 0x002fc60000000f00 */
[----:B0-----:R-:W-:Y:S01]  /*9eb0*/  IMAD.MOV.U32 R4, RZ, RZ, R9 ;  /* 0x000000ffff047224 */ /* 0x001fe200078e0009 */
[----:B------:R0:W-:Y:S03]  /*9ec0*/  @P0 LDGSTS.E.BYPASS.LTC128B.128 [R37+0x1a400], desc[UR38][R20.64], !P3 ;  /* 0x1a40000014250fae */ /* 0x0001e6000d901d66 */
[----:B------:R-:W-:Y:S01]  /*9ed0*/  @P1 IMAD.WIDE.U32 R8, R26, 0x2, R4 ;  /* 0x000000021a081825 */ /* 0x000fe200078e0004 */
[----:B------:R0:W-:Y:S01]  /*9ee0*/  @P0 LDGSTS.E.BYPASS.LTC128B.128 [R37+0x1e400], desc[UR38][R20.64+0x80], !P2 ;  /* 0x1e40008014250fae */ /* 0x0001e2000d101d66 */
[----:B------:R-:W-:Y:S02]  /*9ef0*/  ISETP.GE.AND P0, PT, R6, 0x61, PT ;  /* 0x000000610600780c */ /* 0x000fe40003f06270 */
[----:B------:R-:W-:Y:S01]  /*9f00*/  IMAD.MOV.U32 R4, RZ, RZ, R14 ;  /* 0x000000ffff047224 */ /* 0x000fe200078e000e */
[----:B------:R0:W-:Y:S04]  /*9f10*/  @P1 LDGSTS.E.BYPASS.LTC128B.128 [R10+0x1ac00], desc[UR38][R8.64], !P3 ;  /* 0x1ac00000080a1fae */ /* 0x0001e8000d901d66 */
[----:B------:R0:W-:Y:S01]  /*9f20*/  @P1 LDGSTS.E.BYPASS.LTC128B.128 [R10+0x1ec00], desc[UR38][R8.64+0x80], !P2 ;  /* 0x1ec00080080a1fae */ /* 0x0001e2000d101d66 */
[----:B---3--:R-:W-:-:S03]  /*9f30*/  IMAD.MOV.U32 R5, RZ, RZ, R7 ;  /* 0x000000ffff057224 */ /* 0x008fc600078e0007 */
[----:B------:R0:W1:Y:S02]  /*9f40*/  SHFL.IDX PT, R14, R0, 0x7, 0x181f ;  /* 0x00f81f00000e7f89 */ /* 0x00006400000e0000 */
[----:B------:R-:W-:Y:S01]  /*9f50*/  @P0 IMAD.WIDE.U32 R4, R26, 0x2, R4 ;  /* 0x000000021a040825 */ /* 0x000fe200078e0004 */
[----:B------:R-:W-:-:S05]  /*9f60*/  @P0 LEA R7, R36, UR45, 0x1 ;  /* 0x0000002d24070c11 */ /* 0x000fca000f8e08ff */
[----:B------:R0:W-:Y:S04]  /*9f70*/  @P0 LDGSTS.E.BYPASS.LTC128B.128 [R7+0x1b400], desc[UR38][R4.64], !P3 ;  /* 0x1b40000004070fae */ /* 0x0001e8000d901d66 */
[----:B--2---:R0:W-:Y:S02]  /*9f80*/  @P0 LDGSTS.E.BYPASS.LTC128B.128 [R7+0x1f400], desc[UR38][R4.64+0x80], !P2 ;  /* 0x1f40008004070fae */ /* 0x0041e4000d101d66 */
.L_x_106:
[----:B------:R-:W-:Y:S01]  /*9f90*/  ISETP.GE.AND P0, PT, R6, 0x71, PT ;  /* 0x000000710600780c */ /* 0x000fe20003f06270 */
[----:B0-----:R-:W-:Y:S01]  /*9fa0*/  IMAD.MOV.U32 R5, RZ, RZ, R3 ;  /* 0x000000ffff057224 */ /* 0x001fe200078e0003 */
[----:B-1----:R-:W-:-:S11]  /*9fb0*/  MOV R4, R14 ;  /* 0x0000000e00047202 */ /* 0x002fd60000000f00 */
[----:B------:R-:W-:Y:S01]  /*9fc0*/  @P0 IMAD.WIDE.U32 R4, R26, 0x2, R4 ;  /* 0x000000021a040825 */ /* 0x000fe200078e0004 */
[----:B------:R-:W-:-:S05]  /*9fd0*/  @P0 LEA R3, R36, UR45, 0x1 ;  /* 0x0000002d24030c11 */ /* 0x000fca000f8e08ff */
[----:B------:R-:W-:Y:S01]  /*9fe0*/  @!PT LDS RZ, [RZ] ;  /* 0x00000000fffff984 */ /* 0x000fe20000000800 */
[----:B------:R-:W-:Y:S01]  /*9ff0*/  @!PT LDS RZ, [RZ] ;  /* 0x00000000fffff984 */ /* 0x000fe20000000800 */
[----:B------:R-:W-:Y:S01]  /*a000*/  @!PT LDS RZ, [RZ] ;  /* 0x00000000fffff984 */ /* 0x000fe20000000800 */
[----:B------:R0:W-:Y:S04]  /*a010*/  @P0 LDGSTS.E.BYPASS.LTC128B.128 [R3+0x1bc00], desc[UR38][R4.64], !P3 ;  /* 0x1bc0000004030fae */ /* 0x0001e8000d901d66 */
[----:B------:R0:W-:Y:S01]  /*a020*/  @P0 LDGSTS.E.BYPASS.LTC128B.128 [R3+0x1fc00], desc[UR38][R4.64+0x80], !P2 ;  /* 0x1fc0008004030fae */ /* 0x0001e2000d101d66 */
[----:B------:R-:W-:Y:S01]  /*a030*/  NOP ;  /* 0x0000000000007918 */ /* 0x000fe20000000000 */
[----:B------:R-:W-:Y:S02]  /*a040*/  SYNCS.ARRIVE.TRANS64.RED.A0T1 RZ, [UR45+0x28830], RZ ;  /* 0x028830ffffff79a7 */ /* 0x000fe4000820042d */
[----:B------:R-:W-:Y:S01]  /*a050*/  ARRIVES.LDGSTSBAR.64.TRANSCNT [UR45+0x28830] ;  /* 0x02883000ff0079b0 */ /* 0x000fe20008000aad */
[----:B------:R-:W-:Y:S01]  /*a060*/  NOP ;  /* 0x0000000000007918 */ /* 0x000fe20000000000 */
[----:B------:R-:W-:-:S13]  /*a070*/  ISETP.NE.AND P1, PT, R19, 0x3, PT ;  /* 0x000000031300780c */ /* 0x000fda0003f25270 */
[----:B0-----:R-:W-:Y:S05]  /*a080*/  @!P1 BRA `(.L_x_49) ;  /* 0x0000000000049947 */ /* 0x001fea0003800000 */
[----:B------:R-:W-:Y:S01]  /*a090*/  BPT.TRAP 0x1 ;  /* 0x000000040000795c */ /* 0x000fe20000300000 */
.L_x_49:
[----:B------:R-:W-:Y:S01]  /*a0a0*/  SYNCS.ARRIVE.TRANS64.A1T0 RZ, [UR45+0x28830], RZ ;  /* 0x028830ffffff79a7 */ /* 0x000fe2000810002d */
[----:B------:R-:W-:Y:S05]  /*a0b0*/  WARPSYNC.ALL ;  /* 0x0000000000007948 */ /* 0x000fea0003800000 */
[----:B------:R-:W-:Y:S01]  /*a0c0*/  UIADD3 UR5, UR45, 0x10400, URZ ;  /* 0x000104002d057890 */ /* 0x000fe2000fffe03f */
[----:B------:R-:W-:Y:S01]  /*a0d0*/  R2UR UR4, R24 ;  /* 0x00000000180472ca */ /* 0x000fe200000e0000 */
[----:B------:R-:W-:Y:S01]  /*a0e0*/  ULDC.64 UR6, c[0x0][0x2d8] ;  /* 0x0000b60000067ab9 */ /* 0x000fe20000000a00 */
[----:B------:R-:W-:Y:S01]  /*a0f0*/  SHF.R.S32.HI R18, RZ, 0x1f, R35 ;  /* 0x0000001fff127819 */ /* 0x000fe20000011423 */
[----:B------:R-:W-:Y:S02]  /*a100*/  ULOP3.LUT UP0, URZ, UR5, 0x3ff, URZ, 0xc0, !UPT ;  /* 0x000003ff053f7892 */ /* 0x000fe4000f80c03f */
[----:B------:R-:W-:Y:S01]  /*a110*/  UIMAD.WIDE.U32 UR36, UR42, UR6, URZ ;  /* 0x000000062a2472a5 */ /* 0x000fe2000f8e003f */
[----:B------:R-:W-:Y:S03]  /*a120*/  BAR.SYNC.DEFER_BLOCKING 0x8, 0x180 ;  /* 0x0206000000007b1d */ /* 0x000fe60000010000 */
[----:B------:R-:W-:-:S04]  /*a130*/  PLOP3.LUT P0, PT, PT, PT, UP0, 0x80, 0x0 ;  /* 0x000000000000781c */ /* 0x000fc80003f0f008 */
[----:B------:R-:W-:-:S04]  /*a140*/  UIMAD UR4, UR4, UR6, URZ ;  /* 0x00000006040472a4 */ /* 0x000fc8000f8e023f */
[----:B------:R-:W-:-:S04]  /*a150*/  UIMAD UR4, UR42, UR7, UR4 ;  /* 0x000000072a0472a4 */ /* 0x000fc8000f8e0204 */
[----:B------:R-:W-:Y:S01]  /*a160*/  UIADD3 UR46, UR37, UR4, URZ ;  /* 0x00000004252e7290 */ /* 0x000fe2000fffe03f */
[----:B------:R-:W-:Y:S11]  /*a170*/  @!P0 BRA `(.L_x_50) ;  /* 0x0000000000408947 */ /* 0x000ff60003800000 */
[----:B------:R-:W-:Y:S01]  /*a180*/  MOV R14, 0x0 ;  /* 0x00000000000e7802 */ /* 0x000fe20000000f00 */
[----:B------:R-:W-:Y:S01]  /*a190*/  ULDC.64 UR4, c[0x4][0x80] ;  /* 0x0100200000047ab9 */ /* 0x000fe20000000a00 */
[----:B------:R-:W-:Y:S01]  /*a1a0*/  ULDC.64 UR6, c[0x4][0x88] ;  /* 0x0100220000067ab9 */ /* 0x000fe20000000a00 */
[----:B------:R-:W-:Y:S01]  /*a1b0*/  ULDC.64 UR8, c[0x4][0x20] ;  /* 0x0100080000087ab9 */ /* 0x000fe20000000a00 */
[----:B------:R-:W-:Y:S01]  /*a1c0*/  IMAD.U32 R4, RZ, RZ, UR4 ;  /* 0x00000004ff047e24 */ /* 0x000fe2000f8e00ff */
[----:B------:R-:W-:Y:S01]  /*a1d0*/  MOV R5, UR5 ;  /* 0x0000000500057c02 */ /* 0x000fe20008000f00 */
[----:B------:R-:W0:Y:S01]  /*a1e0*/  LDC.64 R14, c[0x4][R14] ;  /* 0x010000000e0e7b82 */ /* 0x000e220000000a00 */
[----:B------:R-:W-:Y:S01]  /*a1f0*/  IMAD.U32 R6, RZ, RZ, UR6 ;  /* 0x00000006ff067e24 */ /* 0x000fe2000f8e00ff */
[----:B------:R-:W-:Y:S01]  /*a200*/  MOV R10, UR8 ;  /* 0x00000008000a7c02 */ /* 0x000fe20008000f00 */
[----:B------:R-:W-:Y:S01]  /*a210*/  IMAD.U32 R7, RZ, RZ, UR7 ;  /* 0x00000007ff077e24 */ /* 0x000fe2000f8e00ff */
[----:B------:R-:W-:Y:S01]  /*a220*/  MOV R12, 0x1 ;  /* 0x00000001000c7802 */ /* 0x000fe20000000f00 */
[----:B------:R-:W-:-:S02]  /*a230*/  IMAD.U32 R11, RZ, RZ, UR9 ;  /* 0x00000009ff0b7e24 */ /* 0x000fc4000f8e00ff */
[----:B------:R-:W-:Y:S02]  /*a240*/  IMAD.MOV.U32 R8, RZ, RZ, 0x70 ;  /* 0x00000070ff087424 */ /* 0x000fe400078e00ff */
[----:B------:R-:W-:-:S07]  /*a250*/  IMAD.MOV.U32 R13, RZ, RZ, RZ ;  /* 0x000000ffff0d7224 */ /* 0x000fce00078e00ff */
[----:B------:R-:W-:-:S07]  /*a260*/  LEPC R20, `(.L_x_50) ;  /* 0x000000001014794e */ /* 0x000fce0000000000 */
[----:B0-----:R-:W-:Y:S05]  /*a270*/  CALL.ABS.NOINC R14 ;  /* 0x000000000e007343 */ /* 0x001fea0003c00000 */
.L_x_50:
[----:B------:R-:W0:Y:S01]  /*a280*/  LDC R0, c[0x0][0x448] ;  /* 0x00011200ff007b82 */ /* 0x000e220000000800 */
[----:B------:R-:W-:Y:S01]  /*a290*/  IMAD.IADD R3, R28, 0x1, R29 ;  /* 0x000000011c037824 */ /* 0x000fe200078e021d */
[----:B------:R-:W-:Y:S01]  /*a2a0*/  ULDC.64 UR4, c[0x0][0x2e0] ;  /* 0x0000b80000047ab9 */ /* 0x000fe20000000a00 */
[----:B------:R-:W-:Y:S01]  /*a2b0*/  IMAD.U32 R4, RZ, RZ, UR36 ;  /* 0x00000024ff047e24 */ /* 0x000fe2000f8e00ff */
[----:B------:R-:W-:Y:S01]  /*a2c0*/  MOV R5, UR37 ;  /* 0x0000002500057c02 */ /* 0x000fe20008000f00 */
[----:B------:R-:W-:Y:S01]  /*a2d0*/  IMAD R18, R18, UR4, RZ ;  /* 0x0000000412127c24 */ /* 0x000fe2000f8e02ff */
[----:B------:R-:W-:Y:S01]  /*a2e0*/  LEA R3, R34, R3, 0x7 ;  /* 0x0000000322037211 */ /* 0x000fe200078e38ff */
[----:B------:R-:W-:Y:S01]  /*a2f0*/  IMAD.MOV.U32 R6, RZ, RZ, R4 ;  /* 0x000000ffff067224 */ /* 0x000fe200078e0004 */
[----:B------:R-:W-:Y:S01]  /*a300*/  ULDC.64 UR6, c[0x0][0x280] ;  /* 0x0000a00000067ab9 */ /* 0x000fe20000000a00 */
[----:B------:R-:W-:Y:S02]  /*a310*/  IMAD.U32 R7, RZ, RZ, UR46 ;  /* 0x0000002eff077e24 */ /* 0x000fe4000f8e00ff */
[----:B------:R-:W-:-:S02]  /*a320*/  IMAD.MOV.U32 R9, RZ, RZ, R3 ;  /* 0x000000ffff097224 */ /* 0x000fc400078e0003 */
[----:B------:R-:W-:-:S04]  /*a330*/  IMAD.WIDE.U32 R6, R35, UR4, R6 ;  /* 0x0000000423067c25 */ /* 0x000fc8000f8e0006 */
[----:B------:R-:W-:Y:S01]  /*a340*/  IMAD R5, R35, UR5, R18 ;  /* 0x0000000523057c24 */ /* 0x000fe2000f8e0212 */
[----:B------:R-:W-:-:S04]  /*a350*/  ULDC.64 UR4, c[0x0][0x2d0] ;  /* 0x0000b40000047ab9 */ /* 0x000fc80000000a00 */
[----:B------:R-:W-:Y:S02]  /*a360*/  IADD3 R7, R7, R5, RZ ;  /* 0x0000000507077210 */ /* 0x000fe40007ffe0ff */
[----:B0-----:R-:W-:-:S13]  /*a370*/  ISETP.NE.AND P0, PT, R0, 0x1, PT ;  /* 0x000000010000780c */ /* 0x001fda0003f05270 */
[----:B------:R-:W0:Y:S08]  /*a380*/  @P0 LDC R8, c[0x0][0x44c] ;  /* 0x00011300ff080b82 */ /* 0x000e300000000800 */
[----:B------:R-:W1:Y:S01]  /*a390*/  @P0 LDC R11, c[0x0][0x450] ;  /* 0x00011400ff0b0b82 */ /* 0x000e620000000800 */
[----:B0-----:R-:W-:-:S05]  /*a3a0*/  @P0 IMAD.HI.U32 R4, R3, R8, RZ ;  /* 0x0000000803040227 */ /* 0x001fca00078e00ff */
[----:B-1----:R-:W-:-:S05]  /*a3b0*/  @P0 SHF.R.U32.HI R9, RZ, R11, R4 ;  /* 0x0000000bff090219 */ /* 0x002fca0000011604 */
[----:B------:R-:W-:-:S04]  /*a3c0*/  IMAD.MOV R4, RZ, RZ, -R9 ;  /* 0x000000ffff047224 */ /* 0x000fc800078e0a09 */
[----:B------:R-:W-:Y:S01]  /*a3d0*/  IMAD R3, R0, R4, R3 ;  /* 0x0000000400037224 */ /* 0x000fe200078e0203 */
[----:B------:R-:W-:-:S05]  /*a3e0*/  SHF.R.S32.HI R4, RZ, 0x1f, R9 ;  /* 0x0000001fff047819 */ /* 0x000fca0000011409 */
[----:B------:R-:W-:Y:S02]  /*a3f0*/  IMAD R8, R4, UR4, RZ ;  /* 0x0000000404087c24 */ /* 0x000fe4000f8e02ff */
[----:B------:R-:W-:Y:S01]  /*a400*/  IMAD.WIDE.U32 R4, R9, UR4, R6 ;  /* 0x0000000409047c25 */ /* 0x000fe2000f8e0006 */
[----:B------:R-:W-:-:S03]  /*a410*/  SHF.R.S32.HI R6, RZ, 0x1f, R3 ;  /* 0x0000001fff067819 */ /* 0x000fc60000011403 */
[----:B------:R-:W-:Y:S01]  /*a420*/  IMAD R9, R9, UR5, R8 ;  /* 0x0000000509097c24 */ /* 0x000fe2000f8e0208 */
[----:B------:R-:W-:Y:S02]  /*a430*/  ULDC.64 UR4, c[0x0][0x2c8] ;  /* 0x0000b20000047ab9 */ /* 0x000fe40000000a00 */
[----:B------:R-:W-:Y:S02]  /*a440*/  IMAD R6, R6, UR4, RZ ;  /* 0x0000000406067c24 */ /* 0x000fe4000f8e02ff */
[----:B------:R-:W-:Y:S02]  /*a450*/  IMAD.IADD R5, R5, 0x1, R9 ;  /* 0x0000000105057824 */ /* 0x000fe400078e0209 */
[C---:B------:R-:W-:Y:S02]  /*a460*/  IMAD R7, R3.reuse, UR5, R6 ;  /* 0x0000000503077c24 */ /* 0x040fe4000f8e0206 */
[----:B------:R-:W-:Y:S01]  /*a470*/  IMAD.WIDE.U32 R4, R3, UR4, R4 ;  /* 0x0000000403047c25 */ /* 0x000fe2000f8e0004 */
[----:B------:R-:W-:-:S02]  /*a480*/  ULDC UR4, c[0x0][0x2b8] ;  /* 0x0000ae0000047ab9 */ /* 0x000fc40000000800 */
[----:B------:R-:W-:Y:S02]  /*a490*/  ISETP.GE.AND P0, PT, R26, UR4, PT ;  /* 0x000000041a007c0c */ /* 0x000fe4000bf06270 */
[C---:B------:R-:W-:Y:S02]  /*a4a0*/  LEA R6, P2, R4.reuse, UR6, 0x1 ;  /* 0x0000000604067c11 */ /* 0x040fe4000f8408ff */
[----:B------:R-:W-:Y:S02]  /*a4b0*/  IADD3 R7, R5, R7, RZ ;  /* 0x0000000705077210 */ /* 0x000fe40007ffe0ff */
[----:B------:R-:W-:Y:S01]  /*a4c0*/  ISETP.GE.AND P1, PT, R25, UR4, PT ;  /* 0x0000000419007c0c */ /* 0x000fe2000bf26270 */
[----:B------:R-:W-:Y:S01]  /*a4d0*/  UMOV UR4, 0xffffffff ;  /* 0xffffffff00047882 */ /* 0x000fe20000000000 */
[----:B------:R-:W-:Y:S02]  /*a4e0*/  LEA.HI.X R7, R4, UR7, R7, 0x1, P2 ;  /* 0x0000000704077c11 */ /* 0x000fe400090f0c07 */
[----:B------:R-:W-:Y:S09]  /*a4f0*/  BRA.DIV UR4, `(.L_x_51) ;  /* 0x0000002e044c7947 */ /* 0x000ff2000b800000 */
[----:B------:R-:W-:Y:S01]  /*a500*/  SHFL.IDX PT, R5, R7, RZ, 0x181f ;  /* 0x00181fff07057589 */ /* 0x000fe200000e0000 */
[----:B------:R-:W-:Y:S01]  /*a510*/  ULDC UR4, c[0x0][0x288] ;  /* 0x0000a20000047ab9 */ /* 0x000fe20000000800 */
[----:B------:R-:W-:Y:S02]  /*a520*/  IMAD R3, R34, 0x80, R29 ;  /* 0x0000008022037824 */ /* 0x000fe400078e021d */
[----:B------:R-:W0:Y:S01]  /*a530*/  SHFL.IDX PT, R4, R6, RZ, 0x181f ;  /* 0x00181fff06047589 */ /* 0x000e2200000e0000 */
[----:B------:R-:W-:Y:S02]  /*a540*/  IMAD R0, R0, UR4, RZ ;  /* 0x0000000400007c24 */ /* 0x000fe4000f8e02ff */
[C---:B------:R-:W-:Y:S01]  /*a550*/  VIADD R9, R3.reuse, 0x10 ;  /* 0x0000001003097836 */ /* 0x040fe20000000000 */
[----:B------:R-:W-:Y:S01]  /*a560*/  SHFL.IDX PT, R8, R7, 0x1, 0x181f ;  /* 0x00381f0007087f89 */ /* 0x000fe200000e0000 */
[C---:B------:R-:W-:Y:S01]  /*a570*/  VIADD R11, R3.reuse, 0x20 ;  /* 0x00000020030b7836 */ /* 0x040fe20000000000 */
[----:B------:R-:W-:-:S02]  /*a580*/  ISETP.GE.AND P2, PT, R3, R0, PT ;  /* 0x000000000300720c */ /* 0x000fc40003f46270 */
[----:B------:R-:W1:Y:S04]  /*a590*/  SHFL.IDX PT, R14, R6, 0x1, 0x181f ;  /* 0x00381f00060e7f89 */ /* 0x000e6800000e0000 */
[----:B------:R-:W-:Y:S07]  /*a5a0*/  SHFL.IDX PT, R10, R7, 0x3, 0x181f ;  /* 0x00781f00070a7f89 */ /* 0x000fee00000e0000 */
[----:B------:R-:W-:Y:S01]  /*a5b0*/  @!P2 LEA R21, R36, UR45, 0x1 ;  /* 0x0000002d2415ac11 */ /* 0x000fe2000f8e08ff */
[----:B0-----:R-:W-:-:S05]  /*a5c0*/  @!P2 IMAD.WIDE.U32 R4, R26, 0x2, R4 ;  /* 0x000000021a04a825 */ /* 0x001fca00078e0004 */
[----:B------:R-:W-:Y:S04]  /*a5d0*/  @!P2 LDGSTS.E.BYPASS.LTC128B.128 [R21+0x10400], desc[UR38][R4.64], !P0 ;  /* 0x104000000415afae */ /* 0x000fe8000c101d66 */
[----:B------:R1:W-:Y:S01]  /*a5e0*/  @!P2 LDGSTS.E.BYPASS.LTC128B.128 [R21+0x14400], desc[UR38][R4.64+0x80], !P1 ;  /* 0x144000800415afae */ /* 0x0003e2000c901d66 */
[----:B------:R-:W-:Y:S02]  /*a5f0*/  ISETP.GE.AND P2, PT, R9, R0, PT ;  /* 0x000000000900720c */ /* 0x000fe40003f46270 */
[----:B-1----:R-:W-:Y:S01]  /*a600*/  MOV R4, R14 ;  /* 0x0000000e00047202 */ /* 0x002fe20000000f00 */
[----:B------:R-:W-:-:S10]  /*a610*/  IMAD.MOV.U32 R5, RZ, RZ, R8 ;  /* 0x000000ffff057224 */ /* 0x000fd400078e0008 */
[----:B------:R-:W-:Y:S01]  /*a620*/  @!P2 LEA R35, R36, UR45, 0x1 ;  /* 0x0000002d2423ac11 */ /* 0x000fe2000f8e08ff */
[----:B------:R-:W-:Y:S01]  /*a630*/  SHFL.IDX PT, R14, R6, 0x3, 0x181f ;  /* 0x00781f00060e7f89 */ /* 0x000fe200000e0000 */
[----:B------:R-:W-:-:S03]  /*a640*/  @!P2 IMAD.WIDE.U32 R8, R26, 0x2, R4 ;  /* 0x000000021a08a825 */ /* 0x000fc600078e0004 */
[----:B------:R-:W-:Y:S04]  /*a650*/  SHFL.IDX PT, R5, R7, 0x2, 0x181f ;  /* 0x00581f0007057f89 */ /* 0x000fe800000e0000 */
[----:B------:R-:W0:Y:S04]  /*a660*/  SHFL.IDX PT, R4, R6, 0x2, 0x181f ;  /* 0x00581f0006047f89 */ /* 0x000e2800000e0000 */
[----:B------:R-:W-:Y:S04]  /*a670*/  @!P2 LDGSTS.E.BYPASS.LTC128B.128 [R35+0x10c00], desc[UR38][R8.64], !P0 ;  /* 0x10c000000823afae */ /* 0x000fe8000c101d66 */
[----:B------:R1:W-:Y:S01]  /*a680*/  @!P2 LDGSTS.E.BYPASS.LTC128B.128 [R35+0x14c00], desc[UR38][R8.64+0x80], !P1 ;  /* 0x14c000800823afae */ /* 0x0003e2000c901d66 */
[----:B------:R-:W-:-:S02]  /*a690*/  ISETP.GE.AND P2, PT, R11, R0, PT ;  /* 0x000000000b00720c */ /* 0x000fc40003f46270 */
[C---:B------:R-:W-:Y:S02]  /*a6a0*/  IADD3 R11, R3.reuse, 0x40, RZ ;  /* 0x00000040030b7810 */ /* 0x040fe40007ffe0ff */
[----:B-1----:R-:W-:-:S09]  /*a6b0*/  IADD3 R9, R3, 0x30, RZ ;  /* 0x0000003003097810 */ /* 0x002fd20007ffe0ff */
[----:B------:R-:W-:Y:S01]  /*a6c0*/  @!P2 LEA R21, R36, UR45, 0x1 ;  /* 0x0000002d2415ac11 */ /* 0x000fe2000f8e08ff */
[----:B0-----:R-:W-:-:S05]  /*a6d0*/  @!P2 IMAD.WIDE.U32 R4, R26, 0x2, R4 ;  /* 0x000000021a04a825 */ /* 0x001fca00078e0004 */
[----:B------:R-:W-:Y:S04]  /*a6e0*/  @!P2 LDGSTS.E.BYPASS.LTC128B.128 [R21+0x11400], desc[UR38][R4.64], !P0 ;  /* 0x114000000415afae */ /* 0x000fe8000c101d66 */
[----:B------:R0:W-:Y:S01]  /*a6f0*/  @!P2 LDGSTS.E.BYPASS.LTC128B.128 [R21+0x15400], desc[UR38][R4.64+0x80], !P1 ;  /* 0x154000800415afae */ /* 0x0001e2000c901d66 */
[----:B------:R-:W-:Y:S01]  /*a700*/  ISETP.GE.AND P2, PT, R9, R0, PT ;  /* 0x000000000900720c */ /* 0x000fe20003f46270 */
[----:B0-----:R-:W-:Y:S02]  /*a710*/  IMAD.MOV.U32 R4, RZ, RZ, R14 ;  /* 0x000000ffff047224 */ /* 0x001fe400078e000e */
        /* <DEDUP_REMOVED lines=8> */
[----:B------:R-:W-:Y:S01]  /*a7a0*/  ISETP.GE.AND P2, PT, R11, R0, PT ;  /* 0x000000000b00720c */ /* 0x000fe20003f46270 */
[----:B------:R-:W-:-:S02]  /*a7b0*/  VIADD R11, R3, 0x60 ;  /* 0x00000060030b7836 */ /* 0x000fc40000000000 */
[----:B------:R-:W2:Y:S01]  /*a7c0*/  SHFL.IDX PT, R14, R6, 0x5, 0x181f ;  /* 0x00b81f00060e7f89 */ /* 0x000ea200000e0000 */
[----:B-1----:R-:W-:-:S09]  /*a7d0*/  VIADD R9, R3, 0x50 ;  /* 0x0000005003097836 */ /* 0x002fd20000000000 */
[----:B------:R-:W-:Y:S01]  /*a7e0*/  @!P2 LEA R21, R36, UR45, 0x1 ;  /* 0x0000002d2415ac11 */ /* 0x000fe2000f8e08ff */
[----:B0-----:R-:W-:-:S05]  /*a7f0*/  @!P2 IMAD.WIDE.U32 R4, R26, 0x2, R4 ;  /* 0x000000021a04a825 */ /* 0x001fca00078e0004 */
[----:B------:R-:W-:Y:S04]  /*a800*/  @!P2 LDGSTS.E.BYPASS.LTC128B.128 [R21+0x12400], desc[UR38][R4.64], !P0 ;  /* 0x124000000415afae */ /* 0x000fe8000c101d66 */
[----:B------:R2:W-:Y:S01]  /*a810*/  @!P2 LDGSTS.E.BYPASS.LTC128B.128 [R21+0x16400], desc[UR38][R4.64+0x80], !P1 ;  /* 0x164000800415afae */ /* 0x0005e2000c901d66 */
[----:B------:R-:W-:Y:S01]  /*a820*/  ISETP.GE.AND P2, PT, R9, R0, PT ;  /* 0x000000000900720c */ /* 0x000fe20003f46270 */
[----:B--2---:R-:W-:Y:S01]  /*a830*/  IMAD.MOV.U32 R4, RZ, RZ, R14 ;  /* 0x000000ffff047224 */ /* 0x004fe200078e000e */
[----:B------:R-:W-:Y:S01]  /*a840*/  MOV R5, R10 ;  /* 0x0000000a00057202 */ /* 0x000fe20000000f00 */
[----:B------:R-:W-:Y:S10]  /*a850*/  SHFL.IDX PT, R14, R6, 0x7, 0x181f ;  /* 0x00f81f00060e7f89 */ /* 0x000ff400000e0000 */
[----:B------:R-:W-:Y:S01]  /*a860*/  @!P2 LEA R35, R36, UR45, 0x1 ;  /* 0x0000002d2423ac11 */ /* 0x000fe2000f8e08ff */
[----:B------:R-:W-:Y:S01]  /*a870*/  @!P2 IMAD.WIDE.U32 R8, R26, 0x2, R4 ;  /* 0x000000021a08a825 */ /* 0x000fe200078e0004 */
[----:B------:R-:W-:Y:S04]  /*a880*/  SHFL.IDX PT, R10, R7, 0x7, 0x181f ;  /* 0x00f81f00070a7f89 */ /* 0x000fe800000e0000 */
[----:B------:R-:W-:Y:S04]  /*a890*/  SHFL.IDX PT, R5, R7, 0x6, 0x181f ;  /* 0x00d81f0007057f89 */ /* 0x000fe800000e0000 */
[----:B------:R-:W0:Y:S04]  /*a8a0*/  SHFL.IDX PT, R4, R6, 0x6, 0x181f ;  /* 0x00d81f0006047f89 */ /* 0x000e2800000e0000 */
[----:B------:R1:W-:Y:S04]  /*a8b0*/  @!P2 LDGSTS.E.BYPASS.LTC128B.128 [R35+0x12c00], desc[UR38][R8.64], !P0 ;  /* 0x12c000000823afae */ /* 0x0003e8000c101d66 */
[----:B------:R1:W-:Y:S01]  /*a8c0*/  @!P2 LDGSTS.E.BYPASS.LTC128B.128 [R35+0x16c00], desc[UR38][R8.64+0x80], !P1 ;  /* 0x16c000800823afae */ /* 0x0003e2000c901d66 */
[----:B------:R-:W-:-:S13]  /*a8d0*/  ISETP.GE.AND P2, PT, R11, R0, PT ;  /* 0x000000000b00720c */ /* 0x000fda0003f46270 */
[----:B------:R-:W-:Y:S01]  /*a8e0*/  @!P2 LEA R21, R36, UR45, 0x1 ;  /* 0x0000002d2415ac11 */ /* 0x000fe2000f8e08ff */
[----:B0-----:R-:W-:-:S05]  /*a8f0*/  @!P2 IMAD.WIDE.U32 R4, R26, 0x2, R4 ;  /* 0x000000021a04a825 */ /* 0x001fca00078e0004 */
[----:B------:R1:W-:Y:S04]  /*a900*/  @!P2 LDGSTS.E.BYPASS.LTC128B.128 [R21+0x13400], desc[UR38][R4.64], !P0 ;  /* 0x134000000415afae */ /* 0x0003e8000c101d66 */
[----:B------:R1:W-:Y:S02]  /*a910*/  @!P2 LDGSTS.E.BYPASS.LTC128B.128 [R21+0x17400], desc[UR38][R4.64+0x80], !P1 ;  /* 0x174000800415afae */ /* 0x0003e4000c901d66 */
.L_x_123:
[----:B------:R-:W-:Y:S01]  /*a920*/  VIADD R3, R3, 0x70 ;  /* 0x0000007003037836 */ /* 0x000fe20000000000 */
[----:B------:R-:W-:Y:S01]  /*a930*/  BSSY B0, `(.L_x_52) ;  /* 0x000000e000007945 */ /* 0x000fe20003800000 */
[----:B-1----:R-:W-:Y:S02]  /*a940*/  IMAD.MOV.U32 R4, RZ, RZ, R14 ;  /* 0x000000ffff047224 */ /* 0x002fe400078e000e */
[----:B------:R-:W-:Y:S01]  /*a950*/  IMAD.MOV.U32 R5, RZ, RZ, R10 ;  /* 0x000000ffff057224 */ /* 0x000fe200078e000a */
[----:B------:R-:W-:Y:S02]  /*a960*/  ISETP.GE.AND P2, PT, R3, R0, PT ;  /* 0x000000000300720c */ /* 0x000fe40003f46270 */
[----:B------:R-:W-:-:S04]  /*a970*/  MOV R0, 0x1 ;  /* 0x0000000100007802 */ /* 0x000fc80000000f00 */
[----:B------:R-:W-:-:S07]  /*a980*/  SHF.L.U32 R0, R0, 0x1f, RZ ;  /* 0x0000001f00007819 */ /* 0x000fce00000006ff */
[----:B------:R-:W-:Y:S05]  /*a990*/  @P2 BRA `(.L_x_53) ;  /* 0x00000000001c2947 */ /* 0x000fea0003800000 */
[----:B------:R-:W-:Y:S01]  /*a9a0*/  IMAD.WIDE.U32 R4, R26, 0x2, R4 ;  /* 0x000000021a047825 */ /* 0x000fe200078e0004 */
[----:B------:R-:W-:-:S05]  /*a9b0*/  LEA R3, R36, UR45, 0x1 ;  /* 0x0000002d24037c11 */ /* 0x000fca000f8e08ff */
[----:B------:R-:W-:Y:S01]  /*a9c0*/  @!PT LDS RZ, [RZ] ;  /* 0x00000000fffff984 */ /* 0x000fe20000000800 */
[----:B------:R-:W-:Y:S01]  /*a9d0*/  @!PT LDS RZ, [RZ] ;  /* 0x00000000fffff984 */ /* 0x000fe20000000800 */
[----:B------:R-:W-:Y:S01]  /*a9e0*/  @!PT LDS RZ, [RZ] ;  /* 0x00000000fffff984 */ /* 0x000fe20000000800 */
[----:B------:R0:W-:Y:S04]  /*a9f0*/  LDGSTS.E.BYPASS.LTC128B.128 [R3+0x13c00], desc[UR38][R4.64], !P0 ;  /* 0x13c0000004037fae */ /* 0x0001e8000c101d66 */
[----:B------:R0:W-:Y:S02]  /*aa00*/  LDGSTS.E.BYPASS.LTC128B.128 [R3+0x17c00], desc[UR38][R4.64+0x80], !P1 ;  /* 0x17c0008004037fae */ /* 0x0001e4000c901d66 */
.L_x_53:
[----:B------:R-:W-:Y:S05]  /*aa10*/  BSYNC B0 ;  /* 0x0000000000007941 */ /* 0x000fea0003800000 */
.L_x_52:
[----:B------:R-:W-:Y:S01]  /*aa20*/  NOP ;  /* 0x0000000000007918 */ /* 0x000fe20000000000 */
[----:B------:R-:W-:Y:S01]  /*aa30*/  SYNCS.ARRIVE.TRANS64.RED.A0T1 RZ, [UR45+0x28800], RZ ;  /* 0x028800ffffff79a7 */ /* 0x000fe2000820042d */
[----:B------:R-:W-:Y:S01]  /*aa40*/  ARRIVES.LDGSTSBAR.64.TRANSCNT [UR45+0x28800] ;  /* 0x02880000ff0079b0 */ /* 0x000fe20008000aad */
[----:B------:R-:W-:Y:S01]  /*aa50*/  NOP ;  /* 0x0000000000007918 */ /* 0x000fe20000000000 */
[----:B------:R-:W-:Y:S01]  /*aa60*/  SYNCS.ARRIVE.TRANS64.A1T0 RZ, [UR45+0x28800], RZ ;  /* 0x028800ffffff79a7 */ /* 0x000fe2000810002d */
[----:B------:R-:W-:-:S04]  /*aa70*/  IADD3 R32, R32, -0x2, RZ ;  /* 0xfffffffe20207810 */ /* 0x000fc80007ffe0ff */
[----:B------:R-:W-:Y:S01]  /*aa80*/  ISETP.GE.AND P1, PT, R32, UR48, PT ;  /* 0x0000003020007c0c */ /* 0x000fe2000bf26270 */
[----:B------:R-:W1:Y:S02]  /*aa90*/  SYNCS.PHASECHK.TRANS64.TRYWAIT P0, [UR45+0x28820], R0 ;  /* 0x02882000ff0075a7 */ /* 0x000e64000800016d */
[----:B-1----:R-:W-:Y:S10]  /*aaa0*/  @!P0 BRA `(.L_x_54) ;  /* 0x0000003000588947 */ /* 0x002ff40003800000 */
.L_x_124:
[----:B------:R-:W-:Y:S02]  /*aab0*/  IMAD.MOV.U32 R8, RZ, RZ, 0x1 ;  /* 0x00000001ff087424 */ /* 0x000fe400078e00ff */
[----:B------:R-:W-:Y:S01]  /*aac0*/  IMAD.MOV.U32 R9, RZ, RZ, RZ ;  /* 0x000000ffff097224 */ /* 0x000fe200078e00ff */
[----:B------:R-:W-:Y:S06]  /*aad0*/  @!P1 BRA `(.L_x_55) ;  /* 0x0000001000289947 */ /* 0x000fec0003800000 */
[----:B------:R-:W-:Y:S01]  /*aae0*/  UIADD3 UR4, UR47, 0x1, URZ ;  /* 0x000000012f047890 */ /* 0x000fe2000fffe03f */
[----:B0-----:R-:W-:Y:S01]  /*aaf0*/  LOP3.LUT R3, RZ, UR44, RZ, 0x33, !PT ;  /* 0x0000002cff037c12 */ /* 0x001fe2000f8e33ff */
[----:B------:R-:W-:Y:S01]  /*ab00*/  BSSY B0, `(.L_x_55) ;  /* 0x0000107000007945 */ /* 0x000fe20003800000 */
[----:B------:R-:W-:Y:S01]  /*ab10*/  IADD3 R28, R28, R33, R29 ;  /* 0x000000211c1c7210 */ /* 0x000fe20007ffe01d */
[----:B------:R-:W-:Y:S01]  /*ab20*/  UIMAD UR4, UR4, UR41, URZ ;  /* 0x00000029040472a4 */ /* 0x000fe2000f8e023f */
[----:B------:R-:W-:Y:S01]  /*ab30*/  IMAD.MOV.U32 R10, RZ, RZ, 0x1 ;  /* 0x00000001ff0a7424 */ /* 0x000fe200078e00ff */
[----:B------:R-:W-:Y:S02]  /*ab40*/  MOV R21, RZ ;  /* 0x000000ff00157202 */ /* 0x000fe40000000f00 */
[----:B------:R-:W-:Y:S02]  /*ab50*/  IADD3 R5, R28, -0x180, RZ ;  /* 0xfffffe801c057810 */ /* 0x000fe40007ffe0ff */
[----:B------:R-:W-:Y:S01]  /*ab60*/  LOP3.LUT R0, RZ, UR4, RZ, 0x33, !PT ;  /* 0x00000004ff007c12 */ /* 0x000fe2000f8e33ff */
[----:B------:R-:W-:-:S02]  /*ab70*/  ULDC UR4, c[0x0][0x2f4] ;  /* 0x0000bd0000047ab9 */ /* 0x000fc40000000800 */
[----:B------:R-:W-:Y:S02]  /*ab80*/  ISETP.GE.AND P2, PT, R26, UR4, PT ;  /* 0x000000041a007c0c */ /* 0x000fe4000bf46270 */
[----:B------:R-:W-:Y:S02]  /*ab90*/  VIMNMX R0, R0, R3, !PT ;  /* 0x0000000300007248 */ /* 0x000fe40007fe0100 */
[----:B------:R-:W-:Y:S02]  /*aba0*/  IADD3 R3, -R29, UR43, RZ ;  /* 0x0000002b1d037c10 */ /* 0x000fe4000fffe1ff */
[----:B------:R-:W-:Y:S01]  /*abb0*/  ISETP.GE.AND P1, PT, R25, UR4, PT ;  /* 0x0000000419007c0c */ /* 0x000fe2000bf26270 */
[C---:B------:R-:W-:Y:S01]  /*abc0*/  IMAD R18, R0.reuse, -0x80, R5 ;  /* 0xffffff8000127824 */ /* 0x040fe200078e0205 */
[C---:B------:R-:W-:Y:S01]  /*abd0*/  IADD3 R22, -R0.reuse, -0x2, RZ ;  /* 0xfffffffe00167810 */ /* 0x040fe20007ffe1ff */
[----:B------:R-:W-:-:S04]  /*abe0*/  IMAD R3, R0, 0x80, R3 ;  /* 0x0000008000037824 */ /* 0x000fc800078e0203 */
[----:B------:R-:W-:-:S07]  /*abf0*/  VIADD R20, R3, 0x100 ;  /* 0x0000010003147836 */ /* 0x000fce0000000000 */
.L_x_68:
[----:B------:R-:W-:Y:S01]  /*ac00*/  ISETP.NE.AND P0, PT, R30, 0x1, PT ;  /* 0x000000011e00780c */ /* 0x000fe20003f05270 */
[----:B------:R-:W-:-:S12]  /*ac10*/  ULDC.64 UR4, c[0x0][0x428] ;  /* 0x00010a0000047ab9 */ /* 0x000fd80000000a00 */
[----:B------:R-:W0:Y:S08]  /*ac20*/  @P0 LDC R3, c[0x0][0x434] ;  /* 0x00010d00ff030b82 */ /* 0x000e300000000800 */
[----:B------:R-:W1:Y:S01]  /*ac30*/  @P0 LDC R5, c[0x0][0x438] ;  /* 0x00010e00ff050b82 */ /* 0x000e620000000800 */
[----:B0-----:R-:W-:-:S04]  /*ac40*/  @P0 IMAD.HI.U32 R0, R18, R3, RZ ;  /* 0x0000000312000227 */ /* 0x001fc800078e00ff */
[----:B------:R-:W-:Y:S01]  /*ac50*/  IMAD.MOV.U32 R3, RZ, RZ, R18 ;  /* 0x000000ffff037224 */ /* 0x000fe200078e0012 */
[----:B-1----:R-:W-:Y:S01]  /*ac60*/  @P0 SHF.R.U32.HI R3, RZ, R5, R0 ;  /* 0x00000005ff030219 */ /* 0x002fe20000011600 */
[----:B------:R-:W-:-:S03]  /*ac70*/  IMAD R0, R27, UR4, RZ ;  /* 0x000000041b007c24 */ /* 0x000fc6000f8e02ff */
[----:B------:R-:W-:Y:S01]  /*ac80*/  SHF.R.S32.HI R5, RZ, 0x1f, R3 ;  /* 0x0000001fff057819 */ /* 0x000fe20000011403 */
[----:B------:R-:W-:Y:S01]  /*ac90*/  IMAD R9, R31, UR5, R0 ;  /* 0x000000051f097c24 */ /* 0x000fe2000f8e0200 */
[----:B------:R-:W-:-:S05]  /*aca0*/  MOV R4, R3 ;  /* 0x0000000300047202 */ /* 0x000fca0000000f00 */
[----:B------:R-:W-:Y:S01]  /*acb0*/  IMAD.WIDE.U32 R6, R31, UR4, R4 ;  /* 0x000000041f067c25 */ /* 0x000fe2000f8e0004 */
[----:B------:R-:W-:-:S03]  /*acc0*/  ULDC.64 UR4, c[0x0][0x418] ;  /* 0x0001060000047ab9 */ /* 0x000fc60000000a00 */
[----:B------:R-:W-:Y:S01]  /*acd0*/  IMAD.IADD R5, R9, 0x1, R7 ;  /* 0x0000000109057824 */ /* 0x000fe200078e0207 */
[----:B------:R-:W-:-:S04]  /*ace0*/  LEA R4, P0, R6, UR4, 0x2 ;  /* 0x0000000406047c11 */ /* 0x000fc8000f8010ff */
[----:B------:R-:W-:-:S05]  /*acf0*/  LEA.HI.X R5, R6, UR5, R5, 0x2, P0 ;  /* 0x0000000506057c11 */ /* 0x000fca00080f1405 */
[----:B--2---:R-:W2:Y:S01]  /*ad00*/  LDG.E R28, desc[UR38][R4.64] ;  /* 0x00000026041c7981 */ /* 0x004ea2000c1e1900 */
[----:B------:R-:W-:Y:S01]  /*ad10*/  ISETP.NE.AND P3, PT, R19, 0x3, PT ;  /* 0x000000031300780c */ /* 0x000fe20003f65270 */
[----:B------:R-:W-:-:S05]  /*ad20*/  VIADD R9, R21, 0x1 ;  /* 0x0000000115097836 */ /* 0x000fca0000000000 */
[----:B------:R-:W-:-:S04]  /*ad30*/  ISETP.NE.AND P0, PT, R9, 0x2, PT ;  /* 0x000000020900780c */ /* 0x000fc80003f05270 */
[----:B------:R-:W-:Y:S02]  /*ad40*/  SEL R7, RZ, 0x1, P0 ;  /* 0x00000001ff077807 */ /* 0x000fe40000000000 */
[----:B------:R-:W-:Y:S02]  /*ad50*/  SEL R9, R9, RZ, P0 ;  /* 0x000000ff09097207 */ /* 0x000fe40000000000 */
[----:B------:R-:W-:Y:S02]  /*ad60*/  LOP3.LUT R8, R10, R7, RZ, 0x3c, !PT ;  /* 0x000000070a087212 */ /* 0x000fe400078e3cff */
[----:B--2---:R-:W-:Y:S01]  /*ad70*/  SHF.R.S32.HI R32, RZ, 0x1f, R28 ;  /* 0x0000001fff207819 */ /* 0x004fe2000001141c */
[----:B------:R-:W-:Y:S06]  /*ad80*/  @!P3 BRA `(.L_x_56) ;  /* 0x000000000004b947 */ /* 0x000fec0003800000 */
[----:B------:R-:W-:Y:S01]  /*ad90*/  BPT.TRAP 0x1 ;  /* 0x000000040000795c */ /* 0x000fe20000300000 */
.L_x_56:
[----:B------:R-:W-:Y:S01]  /*ada0*/  LEA R33, R9, UR45, 0x3 ;  /* 0x0000002d09217c11 */ /* 0x000fe2000f8e18ff */
[----:B------:R-:W-:Y:S01]  /*adb0*/  BSSY B1, `(.L_x_57) ;  /* 0x0000004000017945 */ /* 0x000fe20003800000 */
[----:B------:R-:W-:-:S04]  /*adc0*/  SHF.L.U32 R0, R8, 0x1f, RZ ;  /* 0x0000001f08007819 */ /* 0x000fc800000006ff */
[----:B------:R-:W0:Y:S02]  /*add0*/  SYNCS.PHASECHK.TRANS64.TRYWAIT P0, [R33+URZ+0x28840], R0 ;  /* 0x02884000210075a7 */ /* 0x000e24000800017f */
[----:B0-----:R-:W-:Y:S05]  /*ade0*/  @!P0 BRA `(.L_x_58) ;  /* 0x0000002c00a08947 */ /* 0x001fea0003800000 */
.L_x_125:
[----:B------:R-:W-:Y:S05]  /*adf0*/  BSYNC B1 ;  /* 0x0000000000017941 */ /* 0x000fea0003800000 */
.L_x_57:
[----:B------:R-:W-:Y:S01]  /*ae00*/  ULDC UR4, c[0x0][0x430] ;  /* 0x00010c0000047ab9 */ /* 0x000fe20000000800 */
[----:B------:R-:W-:Y:S01]  /*ae10*/  R2UR UR6, R24 ;  /* 0x00000000180672ca */ /* 0x000fe200000e0000 */
[----:B------:R-:W-:Y:S01]  /*ae20*/  UIADD3 UR4, -UR4, URZ, URZ ;  /* 0x0000003f04047290 */ /* 0x000fe2000fffe13f */
[C---:B------:R-:W-:Y:S02]  /*ae30*/  LOP3.LUT P4, RZ, R23.reuse, 0x2, RZ, 0xc0, !PT ;  /* 0x0000000217ff7812 */ /* 0x040fe4000788c0ff */
[----:B------:R-:W-:-:S03]  /*ae40*/  LOP3.LUT P3, RZ, R23, 0x1, RZ, 0xc0, !PT ;  /* 0x0000000117ff7812 */ /* 0x000fc6000786c0ff */
[----:B------:R-:W-:Y:S01]  /*ae50*/  IMAD R34, R3, UR4, R18 ;  /* 0x0000000403227c24 */ /* 0x000fe2000f8e0212 */
[----:B------:R-:W-:-:S03]  /*ae60*/  ULDC.64 UR4, c[0x0][0x300] ;  /* 0x0000c00000047ab9 */ /* 0x000fc60000000a00 */
[----:B------:R-:W-:Y:S01]  /*ae70*/  IMAD.WIDE.U32 R4, R34, UR4, RZ ;  /* 0x0000000422047c25 */ /* 0x000fe2000f8e00ff */
[----:B------:R-:W-:-:S05]  /*ae80*/  SHF.R.S32.HI R35, RZ, 0x1f, R34 ;  /* 0x0000001fff237819 */ /* 0x000fca0000011422 */
[----:B------:R-:W-:-:S04]  /*ae90*/  IMAD R3, R35, UR4, RZ ;  /* 0x0000000423037c24 */ /* 0x000fc8000f8e02ff */
[----:B------:R-:W-:Y:S01]  /*aea0*/  IMAD R3, R34, UR5, R3 ;  /* 0x0000000522037c24 */ /* 0x000fe2000f8e0203 */
[----:B------:R-:W-:-:S04]  /*aeb0*/  ULDC.64 UR4, c[0x0][0x310] ;  /* 0x0000c40000047ab9 */ /* 0x000fc80000000a00 */
[----:B------:R-:W-:Y:S01]  /*aec0*/  IADD3 R5, R5, R3, RZ ;  /* 0x0000000305057210 */ /* 0x000fe20007ffe0ff */
[----:B------:R-:W-:-:S04]  /*aed0*/  IMAD R3, R32, UR4, RZ ;  /* 0x0000000420037c24 */ /* 0x000fc8000f8e02ff */
[C---:B------:R-:W-:Y:S02]  /*aee0*/  IMAD R3, R28.reuse, UR5, R3 ;  /* 0x000000051c037c24 */ /* 0x040fe4000f8e0203 */
[----:B------:R-:W-:Y:S01]  /*aef0*/  IMAD.WIDE.U32 R4, R28, UR4, R4 ;  /* 0x000000041c047c25 */ /* 0x000fe2000f8e0004 */
[----:B------:R-:W-:-:S03]  /*af00*/  ULDC.64 UR4, c[0x0][0x308] ;  /* 0x0000c20000047ab9 */ /* 0x000fc60000000a00 */
[----:B------:R-:W-:Y:S02]  /*af10*/  IMAD.IADD R5, R5, 0x1, R3 ;  /* 0x0000000105057824 */ /* 0x000fe400078e0203 */
[----:B------:R-:W-:Y:S01]  /*af20*/  IMAD.U32 R3, RZ, RZ, UR4 ;  /* 0x00000004ff037e24 */ /* 0x000fe2000f8e00ff */
[----:B------:R-:W-:-:S03]  /*af30*/  UIMAD UR4, UR6, UR4, URZ ;  /* 0x00000004060472a4 */ /* 0x000fc6000f8e023f */
[----:B------:R-:W-:Y:S01]  /*af40*/  IMAD.WIDE.U32 R4, R3, UR42, R4 ;  /* 0x0000002a03047c25 */ /* 0x000fe2000f8e0004 */
[----:B------:R-:W-:Y:S01]  /*af50*/  UIMAD UR4, UR42, UR5, UR4 ;  /* 0x000000052a0472a4 */ /* 0x000fe2000f8e0204 */
[----:B------:R-:W-:Y:S02]  /*af60*/  ULDC.64 UR6, c[0x0][0x2e8] ;  /* 0x0000ba0000067ab9 */ /* 0x000fe40000000a00 */
[----:B------:R-:W-:-:S03]  /*af70*/  LEA R6, P0, R4, UR6, 0x1 ;  /* 0x0000000604067c11 */ /* 0x000fc6000f8008ff */
[----:B------:R-:W-:Y:S01]  /*af80*/  IADD3 R5, R5, UR4, RZ ;  /* 0x0000000405057c10 */ /* 0x000fe2000fffe0ff */
[----:B------:R-:W-:-:S03]  /*af90*/  UMOV UR4, 0xffffffff ;  /* 0xffffffff00047882 */ /* 0x000fc60000000000 */
[----:B------:R-:W-:Y:S01]  /*afa0*/  LEA.HI.X R5, R4, UR7, R5, 0x1, P0 ;  /* 0x0000000704057c11 */ /* 0x000fe200080f0c05 */
[----:B------:R-:W-:Y:S01]  /*afb0*/  IMAD R4, R9, 0x4000, R36 ;  /* 0x0000400009047824 */ /* 0x000fe200078e0224 */
[----:B------:R-:W-:Y:S06]  /*afc0*/  BRA.DIV UR4, `(.L_x_59) ;  /* 0x0000002e043c7947 */ /* 0x000fec000b800000 */
[----:B------:R-:W1:Y:S01]  /*afd0*/  SHFL.IDX PT, R14, R6, RZ, 0x181f ;  /* 0x00181fff060e7589 */ /* 0x000e6200000e0000 */
[----:B------:R-:W-:Y:S01]  /*afe0*/  IMAD.SHL.U32 R3, R26, 0x2, RZ ;  /* 0x000000021a037824 */ /* 0x000fe200078e00ff */
[----:B------:R-:W-:Y:S02]  /*aff0*/  LEA R4, R4, UR45, 0x1 ;  /* 0x0000002d04047c11 */ /* 0x000fe4000f8e08ff */
[----:B0-----:R-:W0:Y:S04]  /*b000*/  SHFL.IDX PT, R0, R5, RZ, 0x181f ;  /* 0x00181fff05007589 */ /* 0x001e2800000e0000 */
[----:B------:R-:W2:Y:S04]  /*b010*/  SHFL.IDX PT, R37, R6, 0x1, 0x181f ;  /* 0x00381f0006257f89 */ /* 0x000ea800000e0000 */
[----:B------:R-:W-:Y:S01]  /*b020*/  SHFL.IDX PT, R7, R5, 0x2, 0x181f ;  /* 0x00581f0005077f89 */ /* 0x000fe200000e0000 */
[----:B-1----:R-:W-:-:S04]  /*b030*/  IADD3 R14, P0, R14, R3, RZ ;  /* 0x000000030e0e7210 */ /* 0x002fc80007f1e0ff */
[----:B0-----:R-:W-:Y:S02]  /*b040*/  IADD3.X R15, RZ, R0, RZ, P0, !PT ;  /* 0x00000000ff0f7210 */ /* 0x001fe400007fe4ff */
[----:B------:R-:W0:Y:S01]  /*b050*/  SHFL.IDX PT, R0, R5, 0x1, 0x181f ;  /* 0x00381f0005007f89 */ /* 0x000e2200000e0000 */
[----:B--2---:R-:W-:-:S03]  /*b060*/  IADD3 R12, P0, R37, R3, RZ ;  /* 0x00000003250c7210 */ /* 0x004fc60007f1e0ff */
[----:B------:R-:W-:Y:S04]  /*b070*/  LDGSTS.E.BYPASS.LTC128B.128 [R4+0x18400], desc[UR38][R14.64], !P4 ;  /* 0x184000000e047fae */ /* 0x000fe8000e101d66 */
[----:B------:R1:W-:Y:S04]  /*b080*/  LDGSTS.E.BYPASS.LTC128B.128 [R4+0x1c400], desc[UR38][R14.64+0x80], !P3 ;  /* 0x1c4000800e047fae */ /* 0x0003e8000d901d66 */
[----:B------:R-:W-:Y:S04]  /*b090*/  SHFL.IDX PT, R37, R6, 0x3, 0x181f ;  /* 0x00781f0006257f89 */ /* 0x000fe800000e0000 */
[----:B-1----:R-:W1:Y:S01]  /*b0a0*/  SHFL.IDX PT, R14, R6, 0x2, 0x181f ;  /* 0x00581f00060e7f89 */ /* 0x002e6200000e0000 */
[----:B0-----:R-:W-:-:S03]  /*b0b0*/  IMAD.X R13, RZ, RZ, R0, P0 ;  /* 0x000000ffff0d7224 */ /* 0x001fc600000e0600 */
[----:B------:R-:W0:Y:S04]  /*b0c0*/  SHFL.IDX PT, R0, R5, 0x3, 0x181f ;  /* 0x00781f0005007f89 */ /* 0x000e2800000e0000 */
[----:B------:R-:W-:Y:S04]  /*b0d0*/  LDGSTS.E.BYPASS.LTC128B.128 [R4+0x18c00], desc[UR38][R12.64], !P4 ;  /* 0x18c000000c047fae */ /* 0x000fe8000e101d66 */
[----:B------:R1:W-:Y:S02]  /*b0e0*/  LDGSTS.E.BYPASS.LTC128B.128 [R4+0x1cc00], desc[UR38][R12.64+0x80], !P3 ;  /* 0x1cc000800c047fae */ /* 0x0003e4000d901d66 */
[----:B-1----:R-:W-:-:S05]  /*b0f0*/  IADD3 R12, P0, R14, R3, RZ ;  /* 0x000000030e0c7210 */ /* 0x002fca0007f1e0ff */
[----:B------:R-:W-:Y:S01]  /*b100*/  IMAD.X R13, RZ, RZ, R7, P0 ;  /* 0x000000ffff0d7224 */ /* 0x000fe200000e0607 */
[-C--:B------:R-:W-:Y:S01]  /*b110*/  IADD3 R14, P0, R37, R3.reuse, RZ ;  /* 0x00000003250e7210 */ /* 0x080fe20007f1e0ff */
[----:B------:R-:W-:Y:S03]  /*b120*/  SHFL.IDX PT, R7, R5, 0x5, 0x181f ;  /* 0x00b81f0005077f89 */ /* 0x000fe600000e0000 */
[----:B0-----:R-:W-:Y:S01]  /*b130*/  IADD3.X R15, RZ, R0, RZ, P0, !PT ;  /* 0x00000000ff0f7210 */ /* 0x001fe200007fe4ff */
[----:B------:R-:W0:Y:S04]  /*b140*/  SHFL.IDX PT, R37, R6, 0x4, 0x181f ;  /* 0x00981f0006257f89 */ /* 0x000e2800000e0000 */
[----:B------:R-:W1:Y:S04]  /*b150*/  SHFL.IDX PT, R0, R5, 0x4, 0x181f ;  /* 0x00981f0005007f89 */ /* 0x000e6800000e0000 */
[----:B------:R-:W-:Y:S04]  /*b160*/  LDGSTS.E.BYPASS.LTC128B.128 [R4+0x19400], desc[UR38][R12.64], !P4 ;  /* 0x194000000c047fae */ /* 0x000fe8000e101d66 */
[----:B------:R0:W-:Y:S04]  /*b170*/  LDGSTS.E.BYPASS.LTC128B.128 [R4+0x1d400], desc[UR38][R12.64+0x80], !P3 ;  /* 0x1d4000800c047fae */ /* 0x0001e8000d901d66 */
[----:B------:R-:W-:Y:S04]  /*b180*/  LDGSTS.E.BYPASS.LTC128B.128 [R4+0x19c00], desc[UR38][R14.64], !P4 ;  /* 0x19c000000e047fae */ /* 0x000fe8000e101d66 */
[----:B------:R2:W-:Y:S01]  /*b190*/  LDGSTS.E.BYPASS.LTC128B.128 [R4+0x1dc00], desc[UR38][R14.64+0x80], !P3 ;  /* 0x1dc000800e047fae */ /* 0x0005e2000d901d66 */
[----:B0-----:R-:W-:-:S03]  /*b1a0*/  IADD3 R12, P0, R37, R3, RZ ;  /* 0x00000003250c7210 */ /* 0x001fc60007f1e0ff */
[----:B------:R-:W-:Y:S02]  /*b1b0*/  SHFL.IDX PT, R37, R6, 0x6, 0x181f ;  /* 0x00d81f0006257f89 */ /* 0x000fe400000e0000 */
[----:B-1----:R-:W-:Y:S02]  /*b1c0*/  IMAD.X R13, RZ, RZ, R0, P0 ;  /* 0x000000ffff0d7224 */ /* 0x002fe400000e0600 */
[----:B------:R-:W-:Y:S04]  /*b1d0*/  SHFL.IDX PT, R0, R5, 0x6, 0x181f ;  /* 0x00d81f0005007f89 */ /* 0x000fe800000e0000 */
[----:B--2---:R-:W0:Y:S04]  /*b1e0*/  SHFL.IDX PT, R14, R6, 0x5, 0x181f ;  /* 0x00b81f00060e7f89 */ /* 0x004e2800000e0000 */
[----:B------:R-:W-:Y:S04]  /*b1f0*/  LDGSTS.E.BYPASS.LTC128B.128 [R4+0x1a400], desc[UR38][R12.64], !P4 ;  /* 0x1a4000000c047fae */ /* 0x000fe8000e101d66 */
[----:B------:R1:W-:Y:S04]  /*b200*/  LDGSTS.E.BYPASS.LTC128B.128 [R4+0x1e400], desc[UR38][R12.64+0x80], !P3 ;  /* 0x1e4000800c047fae */ /* 0x0003e8000d901d66 */
[----:B------:R-:W2:Y:S04]  /*b210*/  SHFL.IDX PT, R6, R6, 0x7, 0x181f ;  /* 0x00f81f0006067f89 */ /* 0x000ea800000e0000 */
[----:B------:R-:W3:Y:S01]  /*b220*/  SHFL.IDX PT, R5, R5, 0x7, 0x181f ;  /* 0x00f81f0005057f89 */ /* 0x000ee200000e0000 */
[----:B0-----:R-:W-:-:S05]  /*b230*/  IADD3 R14, P0, R14, R3, RZ ;  /* 0x000000030e0e7210 */ /* 0x001fca0007f1e0ff */
[----:B------:R-:W-:Y:S01]  /*b240*/  IMAD.X R15, RZ, RZ, R7, P0 ;  /* 0x000000ffff0f7224 */ /* 0x000fe200000e0607 */
[----:B-1----:R-:W-:-:S04]  /*b250*/  IADD3 R12, P0, R37, R3, RZ ;  /* 0x00000003250c7210 */ /* 0x002fc80007f1e0ff */
[----:B------:R-:W-:Y:S01]  /*b260*/  IADD3.X R13, RZ, R0, RZ, P0, !PT ;  /* 0x00000000ff0d7210 */ /* 0x000fe200007fe4ff */
[----:B------:R0:W-:Y:S04]  /*b270*/  LDGSTS.E.BYPASS.LTC128B.128 [R4+0x1ac00], desc[UR38][R14.64], !P4 ;  /* 0x1ac000000e047fae */ /* 0x0001e8000e101d66 */
[----:B------:R0:W-:Y:S04]  /*b280*/  LDGSTS.E.BYPASS.LTC128B.128 [R4+0x1ec00], desc[UR38][R14.64+0x80], !P3 ;  /* 0x1ec000800e047fae */ /* 0x0001e8000d901d66 */
[----:B------:R0:W-:Y:S04]  /*b290*/  LDGSTS.E.BYPASS.LTC128B.128 [R4+0x1b400], desc[UR38][R12.64], !P4 ;  /* 0x1b4000000c047fae */ /* 0x0001e8000e101d66 */
[----:B--23--:R0:W-:Y:S02]  /*b2a0*/  LDGSTS.E.BYPASS.LTC128B.128 [R4+0x1f400], desc[UR38][R12.64+0x80], !P3 ;  /* 0x1f4000800c047fae */ /* 0x00c1e4000d901d66 */
.L_x_143:
[----:B------:R-:W-:-:S05]  /*b2b0*/  IADD3 R6, P0, R6, R3, RZ ;  /* 0x0000000306067210 */ /* 0x000fca0007f1e0ff */
[----:B------:R-:W-:Y:S01]  /*b2c0*/  IMAD.X R7, RZ, RZ, R5, P0 ;  /* 0x000000ffff077224 */ /* 0x000fe200000e0605 */
[----:B------:R-:W-:-:S04]  /*b2d0*/  PLOP3.LUT P0, PT, PT, PT, PT, 0x80, 0x0 ;  /* 0x000000000000781c */ /* 0x000fc80003f0f070 */
[----:B------:R-:W-:Y:S01]  /*b2e0*/  @!PT LDS RZ, [RZ] ;  /* 0x00000000fffff984 */ /* 0x000fe20000000800 */
[----:B------:R-:W-:Y:S01]  /*b2f0*/  @!PT LDS RZ, [RZ] ;  /* 0x00000000fffff984 */ /* 0x000fe20000000800 */
[----:B------:R-:W-:Y:S01]  /*b300*/  @!PT LDS RZ, [RZ] ;  /* 0x00000000fffff984 */ /* 0x000fe20000000800 */
[----:B------:R1:W-:Y:S04]  /*b310*/  LDGSTS.E.BYPASS.LTC128B.128 [R4+0x1bc00], desc[UR38][R6.64], !P4 ;  /* 0x1bc0000006047fae */ /* 0x0003e8000e101d66 */
[----:B------:R1:W-:Y:S01]  /*b320*/  LDGSTS.E.BYPASS.LTC128B.128 [R4+0x1fc00], desc[UR38][R6.64+0x80], !P3 ;  /* 0x1fc0008006047fae */ /* 0x0003e2000d901d66 */
[----:B------:R-:W-:-:S04]  /*b330*/  NOP ;  /* 0x0000000000007918 */ /* 0x000fc80000000000 */
.L_x_60:
[----:B------:R-:W-:Y:S02]  /*b340*/  PLOP3.LUT P3, PT, P3, P0, PT, 0xa2, 0x0 ;  /* 0x000000000000781c */ /* 0x000fe40001f61472 */
[----:B------:R-:W-:-:S08]  /*b350*/  @P0 R2UR P3, UR4, R33 ;  /* 0x00000000210402ca */ /* 0x000fd00000060000 */
[----:B------:R-:W-:-:S05]  /*b360*/  @P0 PLOP3.LUT P0, PT, P3, PT, PT, 0x80, 0x0 ;  /* 0x000000000000081c */ /* 0x000fca0001f0f070 */
[----:B------:R-:W-:Y:S01]  /*b370*/  @!P3 SYNCS.ARRIVE.TRANS64.RED.A0T1 RZ, [UR4+0x28830], RZ ;  /* 0x028830ffffffb9a7 */ /* 0x000fe20008200404 */
[----:B------:R-:W-:Y:S07]  /*b380*/  @!P3 ARRIVES.LDGSTSBAR.64.TRANSCNT [UR4+0x28830] ;  /* 0x02883000ff00b9b0 */ /* 0x000fee0008000a84 */
[----:B------:R-:W-:Y:S05]  /*b390*/  @P0 BRA.U.ANY `(.L_x_60) ;  /* 0xfffffffd00e80947 */ /* 0x000fea000393ffff */
[----:B------:R-:W-:Y:S01]  /*b3a0*/  NOP ;  /* 0x0000000000007918 */ /* 0x000fe20000000000 */
[----:B------:R-:W-:-:S13]  /*b3b0*/  ISETP.NE.AND P4, PT, R19, 0x3, PT ;  /* 0x000000031300780c */ /* 0x000fda0003f85270 */
[----:B------:R-:W-:Y:S05]  /*b3c0*/  @!P4 BRA `(.L_x_61) ;  /* 0x000000000004c947 */ /* 0x000fea0003800000 */
[----:B------:R-:W-:Y:S01]  /*b3d0*/  BPT.TRAP 0x1 ;  /* 0x000000040000795c */ /* 0x000fe20000300000 */
.L_x_61:
[----:B------:R2:W-:Y:S01]  /*b3e0*/  SYNCS.ARRIVE.TRANS64.A1T0 RZ, [R33+URZ+0x28830], RZ ;  /* 0x028830ff21ff79a7 */ /* 0x0005e2000810003f */
[----:B------:R-:W-:Y:S05]  /*b3f0*/  @!P4 BRA `(.L_x_62) ;  /* 0x000000000004c947 */ /* 0x000fea0003800000 */
[----:B------:R-:W-:Y:S01]  /*b400*/  BPT.TRAP 0x1 ;  /* 0x000000040000795c */ /* 0x000fe20000300000 */
.L_x_62:
[----:B------:R-:W-:Y:S01]  /*b410*/  SHF.L.U32 R5, R10, 0x1f, RZ ;  /* 0x0000001f0a057819 */ /* 0x000fe200000006ff */
[----:B------:R-:W-:Y:S01]  /*b420*/  BSSY B1, `(.L_x_63) ;  /* 0x0000004000017945 */ /* 0x000fe20003800000 */
[----:B------:R-:W-:-:S04]  /*b430*/  LEA R0, R21, UR45, 0x3 ;  /* 0x0000002d15007c11 */ /* 0x000fc8000f8e18ff */
[----:B------:R-:W3:Y:S02]  /*b440*/  SYNCS.PHASECHK.TRANS64.TRYWAIT P0, [R0+URZ+0x28860], R5 ;  /* 0x02886005000075a7 */ /* 0x000ee4000800017f */
[----:B---3--:R-:W-:Y:S05]  /*b450*/  @!P0 BRA `(.L_x_64) ;  /* 0x0000003000748947 */ /* 0x008fea0003800000 */
.L_x_144:
[----:B------:R-:W-:Y:S05]  /*b460*/  BSYNC B1 ;  /* 0x0000000000017941 */ /* 0x000fea0003800000 */
.L_x_63:
[----:B------:R-:W-:Y:S01]  /*b470*/  UMOV UR4, 0xffffffff ;  /* 0xffffffff00047882 */ /* 0x000fe20000000000 */
[----:B-1----:R-:W-:Y:S02]  /*b480*/  IMAD R7, R21, 0x4000, R36 ;  /* 0x0000400015077824 */ /* 0x002fe400078e0224 */
[----:B------:R-:W-:Y:S05]  /*b490*/  BRA.DIV UR4, `(.L_x_65) ;  /* 0x0000003204787947 */ /* 0x000fea000b800000 */
[----:B0-----:R-:W0:Y:S01]  /*b4a0*/  SHFL.IDX PT, R14, R16, RZ, 0x181f ;  /* 0x00181fff100e7589 */ /* 0x001e2200000e0000 */
[----:B------:R-:W-:-:S03]  /*b4b0*/  LEA R7, R7, UR45, 0x1 ;  /* 0x0000002d07077c11 */ /* 0x000fc6000f8e08ff */
[----:B---3--:R-:W1:Y:S04]  /*b4c0*/  SHFL.IDX PT, R5, R2, RZ, 0x181f ;  /* 0x00181fff02057589 */ /* 0x008e6800000e0000 */
[----:B------:R-:W-:Y:S01]  /*b4d0*/  SHFL.IDX PT, R6, R2, 0x1, 0x181f ;  /* 0x00381f0002067f89 */ /* 0x000fe200000e0000 */
[----:B0-----:R-:W-:-:S03]  /*b4e0*/  IADD3 R4, P0, R14, R3, RZ ;  /* 0x000000030e047210 */ /* 0x001fc60007f1e0ff */
[----:B------:R-:W0:Y:S01]  /*b4f0*/  SHFL.IDX PT, R14, R16, 0x1, 0x181f ;  /* 0x00381f00100e7f89 */ /* 0x000e2200000e0000 */
[----:B-1----:R-:W-:Y:S02]  /*b500*/  IADD3.X R5, RZ, R5, RZ, P0, !PT ;  /* 0x00000005ff057210 */ /* 0x002fe400007fe4ff */
[----:B------:R-:W-:-:S13]  /*b510*/  ISETP.LT.OR P0, PT, R20, 0x1, P2 ;  /* 0x000000011400780c */ /* 0x000fda0001701670 */
[----:B------:R-:W-:Y:S01]  /*b520*/  LDGSTS.E.BYPASS.LTC128B.128 [R7+0x400], desc[UR38][R4.64], !P0 ;  /* 0x0040000004077fae */ /* 0x000fe2000c101d66 */
[----:B------:R-:W-:-:S13]  /*b530*/  ISETP.LT.OR P0, PT, R20, 0x1, P1 ;  /* 0x000000011400780c */ /* 0x000fda0000f01670 */
[----:B------:R1:W-:Y:S01]  /*b540*/  LDGSTS.E.BYPASS.LTC128B.128 [R7+0x4400], desc[UR38][R4.64+0x80], !P0 ;  /* 0x0440008004077fae */ /* 0x0003e2000c101d66 */
[----:B0-----:R-:W-:-:S03]  /*b550*/  IADD3 R12, P0, R14, R3, RZ ;  /* 0x000000030e0c7210 */ /* 0x001fc60007f1e0ff */
[----:B------:R-:W0:Y:S02]  /*b560*/  SHFL.IDX PT, R14, R16, 0x2, 0x181f ;  /* 0x00581f00100e7f89 */ /* 0x000e2400000e0000 */
[----:B------:R-:W-:Y:S01]  /*b570*/  IMAD.X R13, RZ, RZ, R6, P0 ;  /* 0x000000ffff0d7224 */ /* 0x000fe200000e0606 */
[----:B------:R-:W-:Y:S01]  /*b580*/  ISETP.LT.OR P0, PT, R20, 0x11, P2 ;  /* 0x000000111400780c */ /* 0x000fe20001701670 */
[----:B------:R-:W3:-:S12]  /*b590*/  SHFL.IDX PT, R6, R2, 0x2, 0x181f ;  /* 0x00581f0002067f89 */ /* 0x000ed800000e0000 */
[----:B------:R-:W-:Y:S01]  /*b5a0*/  LDGSTS.E.BYPASS.LTC128B.128 [R7+0xc00], desc[UR38][R12.64], !P0 ;  /* 0x00c000000c077fae */ /* 0x000fe2000c101d66 */
[----:B------:R-:W-:-:S13]  /*b5b0*/  ISETP.LT.OR P0, PT, R20, 0x11, P1 ;  /* 0x000000111400780c */ /* 0x000fda0000f01670 */
[----:B------:R4:W-:Y:S01]  /*b5c0*/  LDGSTS.E.BYPASS.LTC128B.128 [R7+0x4c00], desc[UR38][R12.64+0x80], !P0 ;  /* 0x04c000800c077fae */ /* 0x0009e2000c101d66 */
[----:B0-----:R-:W-:-:S03]  /*b5d0*/  IADD3 R10, P0, R14, R3, RZ ;  /* 0x000000030e0a7210 */ /* 0x001fc60007f1e0ff */
[----:B------:R-:W1:Y:S02]  /*b5e0*/  SHFL.IDX PT, R14, R16, 0x3, 0x181f ;  /* 0x00781f00100e7f89 */ /* 0x000e6400000e0000 */
[----:B---3--:R-:W-:Y:S01]  /*b5f0*/  IMAD.X R11, RZ, RZ, R6, P0 ;  /* 0x000000ffff0b7224 */ /* 0x008fe200000e0606 */
[----:B------:R-:W-:Y:S01]  /*b600*/  ISETP.LT.OR P0, PT, R20, 0x21, P2 ;  /* 0x000000211400780c */ /* 0x000fe20001701670 */
[----:B------:R-:W0:-:S12]  /*b610*/  SHFL.IDX PT, R6, R2, 0x3, 0x181f ;  /* 0x00781f0002067f89 */ /* 0x000e1800000e0000 */
[----:B------:R-:W-:Y:S01]  /*b620*/  LDGSTS.E.BYPASS.LTC128B.128 [R7+0x1400], desc[UR38][R10.64], !P0 ;  /* 0x014000000a077fae */ /* 0x000fe2000c101d66 */
[----:B------:R-:W-:-:S13]  /*b630*/  ISETP.LT.OR P0, PT, R20, 0x21, P1 ;  /* 0x000000211400780c */ /* 0x000fda0000f01670 */
[----:B------:R3:W-:Y:S01]  /*b640*/  LDGSTS.E.BYPASS.LTC128B.128 [R7+0x5400], desc[UR38][R10.64+0x80], !P0 ;  /* 0x054000800a077fae */ /* 0x0007e2000c101d66 */
[----:B-1----:R-:W-:-:S03]  /*b650*/  IADD3 R4, P0, R14, R3, RZ ;  /* 0x000000030e047210 */ /* 0x002fc60007f1e0ff */
[----:B------:R-:W4:Y:S01]  /*b660*/  SHFL.IDX PT, R14, R16, 0x4, 0x181f ;  /* 0x00981f00100e7f89 */ /* 0x000f2200000e0000 */
[----:B0-----:R-:W-:Y:S02]  /*b670*/  IADD3.X R5, RZ, R6, RZ, P0, !PT ;  /* 0x00000006ff057210 */ /* 0x001fe400007fe4ff */
[----:B------:R-:W-:Y:S01]  /*b680*/  ISETP.LT.OR P0, PT, R20, 0x31, P2 ;  /* 0x000000311400780c */ /* 0x000fe20001701670 */
[----:B------:R-:W0:-:S12]  /*b690*/  SHFL.IDX PT, R6, R2, 0x4, 0x181f ;  /* 0x00981f0002067f89 */ /* 0x000e1800000e0000 */
[----:B------:R-:W-:Y:S01]  /*b6a0*/  LDGSTS.E.BYPASS.LTC128B.128 [R7+0x1c00], desc[UR38][R4.64], !P0 ;  /* 0x01c0000004077fae */ /* 0x000fe2000c101d66 */
[----:B------:R-:W-:-:S13]  /*b6b0*/  ISETP.LT.OR P0, PT, R20, 0x31, P1 ;  /* 0x000000311400780c */ /* 0x000fda0000f01670 */
[----:B------:R1:W-:Y:S01]  /*b6c0*/  LDGSTS.E.BYPASS.LTC128B.128 [R7+0x5c00], desc[UR38][R4.64+0x80], !P0 ;  /* 0x05c0008004077fae */ /* 0x0003e2000c101d66 */
[----:B----4-:R-:W-:-:S03]  /*b6d0*/  IADD3 R12, P0, R14, R3, RZ ;  /* 0x000000030e0c7210 */ /* 0x010fc60007f1e0ff */
[----:B------:R-:W3:Y:S02]  /*b6e0*/  SHFL.IDX PT, R14, R16, 0x5, 0x181f ;  /* 0x00b81f00100e7f89 */ /* 0x000ee400000e0000 */
[----:B0-----:R-:W-:Y:S01]  /*b6f0*/  IMAD.X R13, RZ, RZ, R6, P0 ;  /* 0x000000ffff0d7224 */ /* 0x001fe200000e0606 */
[----:B------:R-:W-:Y:S01]  /*b700*/  ISETP.LT.OR P0, PT, R20, 0x41, P2 ;  /* 0x000000411400780c */ /* 0x000fe20001701670 */
[----:B------:R-:W0:-:S12]  /*b710*/  SHFL.IDX PT, R6, R2, 0x5, 0x181f ;  /* 0x00b81f0002067f89 */ /* 0x000e1800000e0000 */
[----:B------:R4:W-:Y:S01]  /*b720*/  LDGSTS.E.BYPASS.LTC128B.128 [R7+0x2400], desc[UR38][R12.64], !P0 ;  /* 0x024000000c077fae */ /* 0x0009e2000c101d66 */
[----:B------:R-:W-:-:S13]  /*b730*/  ISETP.LT.OR P0, PT, R20, 0x41, P1 ;  /* 0x000000411400780c */ /* 0x000fda0000f01670 */
[----:B------:R4:W-:Y:S01]  /*b740*/  LDGSTS.E.BYPASS.LTC128B.128 [R7+0x6400], desc[UR38][R12.64+0x80], !P0 ;  /* 0x064000800c077fae */ /* 0x0009e2000c101d66 */
[----:B---3--:R-:W-:-:S03]  /*b750*/  IADD3 R10, P0, R14, R3, RZ ;  /* 0x000000030e0a7210 */ /* 0x008fc60007f1e0ff */
[----:B------:R-:W1:Y:S02]  /*b760*/  SHFL.IDX PT, R14, R16, 0x6, 0x181f ;  /* 0x00d81f00100e7f89 */ /* 0x000e6400000e0000 */
[----:B0-----:R-:W-:Y:S01]  /*b770*/  IMAD.X R11, RZ, RZ, R6, P0 ;  /* 0x000000ffff0b7224 */ /* 0x001fe200000e0606 */
[----:B------:R-:W-:Y:S01]  /*b780*/  ISETP.LT.OR P0, PT, R20, 0x51, P2 ;  /* 0x000000511400780c */ /* 0x000fe20001701670 */
[----:B------:R-:W0:-:S12]  /*b790*/  SHFL.IDX PT, R6, R2, 0x6, 0x181f ;  /* 0x00d81f0002067f89 */ /* 0x000e1800000e0000 */
[----:B------:R4:W-:Y:S01]  /*b7a0*/  LDGSTS.E.BYPASS.LTC128B.128 [R7+0x2c00], desc[UR38][R10.64], !P0 ;  /* 0x02c000000a077fae */ /* 0x0009e2000c101d66 */
[----:B------:R-:W-:-:S13]  /*b7b0*/  ISETP.LT.OR P0, PT, R20, 0x51, P1 ;  /* 0x000000511400780c */ /* 0x000fda0000f01670 */
[----:B------:R4:W-:Y:S01]  /*b7c0*/  LDGSTS.E.BYPASS.LTC128B.128 [R7+0x6c00], desc[UR38][R10.64+0x80], !P0 ;  /* 0x06c000800a077fae */ /* 0x0009e2000c101d66 */
[----:B-1----:R-:W-:-:S03]  /*b7d0*/  IADD3 R4, P0, R14, R3, RZ ;  /* 0x000000030e047210 */ /* 0x002fc60007f1e0ff */
[----:B------:R4:W1:Y:S01]  /*b7e0*/  SHFL.IDX PT, R14, R16, 0x7, 0x181f ;  /* 0x00f81f00100e7f89 */ /* 0x00086200000e0000 */
[----:B0-----:R-:W-:Y:S02]  /*b7f0*/  IADD3.X R5, RZ, R6, RZ, P0, !PT ;  /* 0x00000006ff057210 */ /* 0x001fe400007fe4ff */
[----:B------:R-:W-:Y:S01]  /*b800*/  ISETP.LT.OR P0, PT, R20, 0x61, P2 ;  /* 0x000000611400780c */ /* 0x000fe20001701670 */
[----:B------:R4:W3:-:S12]  /*b810*/  SHFL.IDX PT, R6, R2, 0x7, 0x181f ;  /* 0x00f81f0002067f89 */ /* 0x0008d800000e0000 */
[----:B------:R4:W-:Y:S01]  /*b820*/  LDGSTS.E.BYPASS.LTC128B.128 [R7+0x3400], desc[UR38][R4.64], !P0 ;  /* 0x0340000004077fae */ /* 0x0009e2000c101d66 */
[----:B------:R-:W-:-:S13]  /*b830*/  ISETP.LT.OR P0, PT, R20, 0x61, P1 ;  /* 0x000000611400780c */ /* 0x000fda0000f01670 */
[----:B-1-3--:R4:W-:Y:S02]  /*b840*/  LDGSTS.E.BYPASS.LTC128B.128 [R7+0x7400], desc[UR38][R4.64+0x80], !P0 ;  /* 0x0740008004077fae */ /* 0x00a9e4000c101d66 */
.L_x_162:
[----:B----4-:R-:W-:Y:S01]  /*b850*/  IADD3 R2, P0, R14, R3, RZ ;  /* 0x000000030e027210 */ /* 0x010fe20007f1e0ff */
[----:B------:R-:W-:Y:S02]  /*b860*/  ULDC.64 UR4, c[0x0][0x328] ;  /* 0x0000ca0000047ab9 */ /* 0x000fe40000000a00 */
[----:B------:R-:W-:Y:S02]  /*b870*/  IMAD R35, R35, UR4, RZ ;  /* 0x0000000423237c24 */ /* 0x000fe4000f8e02ff */
[----:B------:R-:W-:Y:S01]  /*b880*/  IMAD.X R3, RZ, RZ, R6, P0 ;  /* 0x000000ffff037224 */ /* 0x000fe200000e0606 */
[----:B------:R-:W-:Y:S01]  /*b890*/  ISETP.LT.OR P0, PT, R20, 0x71, P2 ;  /* 0x000000711400780c */ /* 0x000fe20001701670 */
[C---:B------:R-:W-:Y:S02]  /*b8a0*/  IMAD R35, R34.reuse, UR5, R35 ;  /* 0x0000000522237c24 */ /* 0x040fe4000f8e0223 */
[----:B0-----:R-:W-:Y:S01]  /*b8b0*/  IMAD.WIDE.U32 R4, R34, UR4, RZ ;  /* 0x0000000422047c25 */ /* 0x001fe2000f8e00ff */
[----:B------:R-:W-:-:S03]  /*b8c0*/  ULDC.64 UR4, c[0x0][0x338] ;  /* 0x0000ce0000047ab9 */ /* 0x000fc60000000a00 */
[----:B------:R-:W-:Y:S02]  /*b8d0*/  IMAD.IADD R5, R5, 0x1, R35 ;  /* 0x0000000105057824 */ /* 0x000fe400078e0223 */
[----:B------:R-:W-:Y:S02]  /*b8e0*/  IMAD R11, R32, UR4, RZ ;  /* 0x00000004200b7c24 */ /* 0x000fe4000f8e02ff */
[----:B------:R-:W-:Y:S02]  /*b8f0*/  IMAD.WIDE.U32 R4, R28, UR4, R4 ;  /* 0x000000041c047c25 */ /* 0x000fe4000f8e0004 */
[----:B------:R-:W-:Y:S01]  /*b900*/  @!PT LDS RZ, [RZ] ;  /* 0x00000000fffff984 */ /* 0x000fe20000000800 */
[----:B------:R-:W-:Y:S01]  /*b910*/  @!PT LDS RZ, [RZ] ;  /* 0x00000000fffff984 */ /* 0x000fe20000000800 */
[----:B------:R-:W-:Y:S01]  /*b920*/  @!PT LDS RZ, [RZ] ;  /* 0x00000000fffff984 */ /* 0x000fe20000000800 */
[----:B------:R0:W-:Y:S01]  /*b930*/  LDGSTS.E.BYPASS.LTC128B.128 [R7+0x3c00], desc[UR38][R2.64], !P0 ;  /* 0x03c0000002077fae */ /* 0x0001e2000c101d66 */
[----:B------:R-:W-:Y:S01]  /*b940*/  ISETP.LT.OR P0, PT, R20, 0x71, P1 ;  /* 0x000000711400780c */ /* 0x000fe20000f01670 */
[----:B------:R-:W-:-:S05]  /*b950*/  IMAD R11, R28, UR5, R11 ;  /* 0x000000051c0b7c24 */ /* 0x000fca000f8e020b */
[----:B------:R-:W-:-:S07]  /*b960*/  IADD3 R11, R5, R11, RZ ;  /* 0x0000000b050b7210 */ /* 0x000fce0007ffe0ff */
[----:B------:R0:W-:Y:S01]  /*b970*/  LDGSTS.E.BYPASS.LTC128B.128 [R7+0x7c00], desc[UR38][R2.64+0x80], !P0 ;  /* 0x07c0008002077fae */ /* 0x0001e2000c101d66 */
[----:B------:R-:W-:Y:S01]  /*b980*/  PLOP3.LUT P0, PT, PT, PT, PT, 0x80, 0x0 ;  /* 0x000000000000781c */ /* 0x000fe20003f0f070 */
[----:B------:R-:W-:-:S12]  /*b990*/  NOP ;  /* 0x0000000000007918 */ /* 0x000fd80000000000 */
.L_x_66:
        /* <DEDUP_REMOVED lines=10> */
.L_x_67:
[----:B------:R-:W-:Y:S01]  /*ba40*/  R2UR UR4, R24 ;  /* 0x00000000180472ca */ /* 0x000fe200000e0000 */
[----:B------:R-:W-:Y:S01]  /*ba50*/  ULDC.64 UR6, c[0x0][0x330] ;  /* 0x0000cc0000067ab9 */ /* 0x000fe20000000a00 */
[----:B------:R-:W-:Y:S01]  /*ba60*/  IMAD.MOV.U32 R5, RZ, RZ, R11 ;  /* 0x000000ffff057224 */ /* 0x000fe200078e000b */
[----:B------:R1:W-:Y:S01]  /*ba70*/  SYNCS.ARRIVE.TRANS64.A1T0 RZ, [R0+URZ+0x28850], RZ ;  /* 0x028850ff00ff79a7 */ /* 0x0003e2000810003f */
[----:B0-----:R-:W-:Y:S01]  /*ba80*/  IMAD.U32 R3, RZ, RZ, UR6 ;  /* 0x00000006ff037e24 */ /* 0x001fe2000f8e00ff */
[----:B------:R-:W-:Y:S01]  /*ba90*/  IADD3 R18, R18, -0x80, RZ ;  /* 0xffffff8012127810 */ /* 0x000fe20007ffe0ff */
[----:B------:R-:W-:Y:S02]  /*baa0*/  VIADD R22, R22, 0xffffffff ;  /* 0xffffffff16167836 */ /* 0x000fe40000000000 */
[----:B------:R-:W-:-:S04]  /*bab0*/  IMAD.WIDE.U32 R4, R3, UR42, R4 ;  /* 0x0000002a03047c25 */ /* 0x000fc8000f8e0004 */
[----:B------:R-:W-:Y:S01]  /*bac0*/  VIADD R20, R20, 0x80 ;  /* 0x0000008014147836 */ /* 0x000fe20000000000 */
[----:B------:R-:W-:Y:S01]  /*bad0*/  UIMAD UR4, UR4, UR6, URZ ;  /* 0x00000006040472a4 */ /* 0x000fe2000f8e023f */
[----:B------:R-:W-:Y:S02]  /*bae0*/  IMAD.MOV.U32 R21, RZ, RZ, R9 ;  /* 0x000000ffff157224 */ /* 0x000fe400078e0009 */
[----:B------:R-:W-:Y:S01]  /*baf0*/  IMAD.MOV.U32 R10, RZ, RZ, R8 ;  /* 0x000000ffff0a7224 */ /* 0x000fe200078e0008 */
[----:B------:R-:W-:-:S03]  /*bb00*/  UIMAD UR4, UR42, UR7, UR4 ;  /* 0x000000072a0472a4 */ /* 0x000fc6000f8e0204 */
[----:B------:R-:W-:Y:S02]  /*bb10*/  ULDC.64 UR6, c[0x0][0x318] ;  /* 0x0000c60000067ab9 */ /* 0x000fe40000000a00 */
[----:B------:R-:W-:Y:S02]  /*bb20*/  LEA R16, P0, R4, UR6, 0x1 ;  /* 0x0000000604107c11 */ /* 0x000fe4000f8008ff */
[----:B------:R-:W-:-:S04]  /*bb30*/  IADD3 R3, R5, UR4, RZ ;  /* 0x0000000405037c10 */ /* 0x000fc8000fffe0ff */
[----:B------:R-:W-:Y:S02]  /*bb40*/  LEA.HI.X R2, R4, UR7, R3, 0x1, P0 ;  /* 0x0000000704027c11 */ /* 0x000fe400080f0c03 */
[----:B------:R-:W-:-:S13]  /*bb50*/  ISETP.GT.AND P0, PT, R22, UR48, PT ;  /* 0x0000003016007c0c */ /* 0x000fda000bf04270 */
[----:B-1----:R-:W-:Y:S05]  /*bb60*/  @P0 BRA `(.L_x_68) ;  /* 0xfffffff000240947 */ /* 0x002fea000383ffff */
[----:B------:R-:W-:Y:S05]  /*bb70*/  BSYNC B0 ;  /* 0x0000000000007941 */ /* 0x000fea0003800000 */
.L_x_55:
[----:B------:R-:W-:-:S13]  /*bb80*/  ISETP.NE.AND P0, PT, R19, 0x3, PT ;  /* 0x000000031300780c */ /* 0x000fda0003f05270 */
[----:B------:R-:W-:Y:S05]  /*bb90*/  @!P0 BRA `(.L_x_69) ;  /* 0x0000000000048947 */ /* 0x000fea0003800000 */
[----:B------:R-:W-:Y:S01]  /*bba0*/  BPT.TRAP 0x1 ;  /* 0x000000040000795c */ /* 0x000fe20000300000 */
.L_x_69:
[C---:B0-----:R-:W-:Y:S01]  /*bbb0*/  LEA R0, R9.reuse, UR45, 0x3 ;  /* 0x0000002d09007c11 */ /* 0x041fe2000f8e18ff */
[----:B------:R-:W-:Y:S01]  /*bbc0*/  BSSY B0, `(.L_x_70) ;  /* 0x0000008000007945 */ /* 0x000fe20003800000 */
[----:B------:R-:W-:Y:S02]  /*bbd0*/  SHF.L.U32 R5, R8, 0x1f, RZ ;  /* 0x0000001f08057819 */ /* 0x000fe400000006ff */
[----:B------:R-:W-:Y:S02]  /*bbe0*/  MOV R3, 0xffffff80 ;  /* 0xffffff8000037802 */ /* 0x000fe40000000f00 */
[----:B------:R-:W0:Y:S03]  /*bbf0*/  SYNCS.PHASECHK.TRANS64.TRYWAIT P0, [R0+URZ+0x28860], R5 ;  /* 0x02886005000075a7 */ /* 0x000e26000800017f */
[----:B------:R-:W-:Y:S02]  /*bc00*/  IMAD R22, R22, R3, UR43 ;  /* 0x0000002b16167e24 */ /* 0x000fe4000f8e0203 */
[----:B------:R-:W-:-:S02]  /*bc10*/  IMAD R3, R9, 0x4000, R36 ;  /* 0x0000400009037824 */ /* 0x000fc400078e0224 */
[----:B------:R-:W-:Y:S01]  /*bc20*/  IMAD.IADD R29, R22, 0x1, -R29 ;  /* 0x00000001161d7824 */ /* 0x000fe200078e0a1d */
[----:B0-----:R-:W-:Y:S06]  /*bc30*/  @!P0 BRA `(.L_x_71) ;  /* 0x0000003400448947 */ /* 0x001fec0003800000 */
.L_x_163:
[----:B------:R-:W-:Y:S05]  /*bc40*/  BSYNC B0 ;  /* 0x0000000000007941 */ /* 0x000fea0003800000 */
.L_x_70:
[----:B------:R-:W-:-:S03]  /*bc50*/  UMOV UR4, 0xffffffff ;  /* 0xffffffff00047882 */ /* 0x000fc60000000000 */
[----:B------:R-:W-:Y:S05]  /*bc60*/  BRA.DIV UR4, `(.L_x_72) ;  /* 0x00000036044c7947 */ /* 0x000fea000b800000 */
[----:B------:R-:W1:Y:S01]  /*bc70*/  SHFL.IDX PT, R4, R16, RZ, 0x181f ;  /* 0x00181fff10047589 */ /* 0x000e6200000e0000 */
[----:B------:R-:W-:Y:S01]  /*bc80*/  ULDC UR4, c[0x0][0x2f4] ;  /* 0x0000bd0000047ab9 */ /* 0x000fe20000000800 */
[----:B------:R-:W-:Y:S02]  /*bc90*/  LEA R3, R3, UR45, 0x1 ;  /* 0x0000002d03037c11 */ /* 0x000fe4000f8e08ff */
[----:B0-----:R-:W0:Y:S01]  /*bca0*/  SHFL.IDX PT, R5, R2, RZ, 0x181f ;  /* 0x00181fff02057589 */ /* 0x001e2200000e0000 */
[----:B------:R-:W-:Y:S02]  /*bcb0*/  ISETP.GE.AND P1, PT, R26, UR4, PT ;  /* 0x000000041a007c0c */ /* 0x000fe4000bf26270 */
[----:B------:R-:W-:Y:S01]  /*bcc0*/  ISETP.GE.AND P0, PT, R25, UR4, PT ;  /* 0x0000000419007c0c */ /* 0x000fe2000bf06270 */
[----:B------:R-:W3:Y:S01]  /*bcd0*/  SHFL.IDX PT, R20, R2, 0x1, 0x181f ;  /* 0x00381f0002147f89 */ /* 0x000ee200000e0000 */
[C---:B------:R-:W-:Y:S02]  /*bce0*/  ISETP.LT.OR P4, PT, R29.reuse, 0x1, P1 ;  /* 0x000000011d00780c */ /* 0x040fe40000f81670 */
[C---:B------:R-:W-:Y:S01]  /*bcf0*/  ISETP.LT.OR P5, PT, R29.reuse, 0x1, P0 ;  /* 0x000000011d00780c */ /* 0x040fe200007a1670 */
[----:B------:R-:W4:Y:S01]  /*bd00*/  SHFL.IDX PT, R14, R16, 0x1, 0x181f ;  /* 0x00381f00100e7f89 */ /* 0x000f2200000e0000 */
[----:B------:R-:W-:-:S02]  /*bd10*/  ISETP.LT.OR P2, PT, R29, 0x11, P1 ;  /* 0x000000111d00780c */ /* 0x000fc40000f41670 */
[----:B------:R-:W-:Y:S01]  /*bd20*/  ISETP.LT.OR P3, PT, R29, 0x11, P0 ;  /* 0x000000111d00780c */ /* 0x000fe20000761670 */
[----:B------:R-:W5:Y:S04]  /*bd30*/  SHFL.IDX PT, R22, R16, 0x2, 0x181f ;  /* 0x00581f0010167f89 */ /* 0x000f6800000e0000 */
[----:B------:R-:W2:Y:S01]  /*bd40*/  SHFL.IDX PT, R21, R2, 0x2, 0x181f ;  /* 0x00581f0002157f89 */ /* 0x000ea200000e0000 */
[----:B-1----:R-:W-:-:S03]  /*bd50*/  MOV R6, R4 ;  /* 0x0000000400067202 */ /* 0x002fc60000000f00 */
[----:B------:R-:W1:Y:S01]  /*bd60*/  SHFL.IDX PT, R10, R2, 0x3, 0x181f ;  /* 0x00781f00020a7f89 */ /* 0x000e6200000e0000 */
[----:B0-----:R-:W-:-:S03]  /*bd70*/  IMAD.MOV.U32 R7, RZ, RZ, R5 ;  /* 0x000000ffff077224 */ /* 0x001fc600078e0005 */
[----:B------:R-:W0:Y:S01]  /*bd80*/  SHFL.IDX PT, R23, R16, 0x3, 0x181f ;  /* 0x00781f0010177f89 */ /* 0x000e2200000e0000 */
[----:B------:R-:W-:-:S03]  /*bd90*/  IMAD.WIDE.U32 R6, R26, 0x2, R6 ;  /* 0x000000021a067825 */ /* 0x000fc600078e0006 */
[----:B------:R-:W0:Y:S01]  /*bda0*/  SHFL.IDX PT, R18, R2, 0x4, 0x181f ;  /* 0x00981f0002127f89 */ /* 0x000e2200000e0000 */
[----:B---3--:R-:W-:Y:S01]  /*bdb0*/  MOV R5, R20 ;  /* 0x0000001400057202 */ /* 0x008fe20000000f00 */
[----:B----4-:R-:W-:Y:S02]  /*bdc0*/  IMAD.MOV.U32 R4, RZ, RZ, R14 ;  /* 0x000000ffff047224 */ /* 0x010fe400078e000e */
[----:B------:R-:W3:Y:S01]  /*bdd0*/  SHFL.IDX PT, R25, R16, 0x4, 0x181f ;  /* 0x00981f0010197f89 */ /* 0x000ee200000e0000 */
[----:B-----5:R-:W-:-:S03]  /*bde0*/  IMAD.MOV.U32 R20, RZ, RZ, R22 ;  /* 0x000000ffff147224 */ /* 0x020fc600078e0016 */
[----:B------:R-:W-:Y:S01]  /*bdf0*/  LDGSTS.E.BYPASS.LTC128B.128 [R3+0x400], desc[UR38][R6.64], !P4 ;  /* 0x0040000006037fae */ /* 0x000fe2000e101d66 */
[C---:B------:R-:W-:Y:S01]  /*be00*/  ISETP.LT.OR P4, PT, R29.reuse, 0x21, P1 ;  /* 0x000000211d00780c */ /* 0x040fe20000f81670 */
[C---:B------:R-:W-:Y:S02]  /*be10*/  IMAD.WIDE.U32 R4, R26.reuse, 0x2, R4 ;  /* 0x000000021a047825 */ /* 0x040fe400078e0004 */
[----:B------:R4:W-:Y:S01]  /*be20*/  LDGSTS.E.BYPASS.LTC128B.128 [R3+0x4400], desc[UR38][R6.64+0x80], !P5 ;  /* 0x0440008006037fae */ /* 0x0009e2000e901d66 */
[----:B------:R-:W-:Y:S01]  /*be30*/  ISETP.LT.OR P5, PT, R29, 0x21, P0 ;  /* 0x000000211d00780c */ /* 0x000fe200007a1670 */
[----:B--2---:R-:W-:Y:S02]  /*be40*/  IMAD.WIDE.U32 R20, R26, 0x2, R20 ;  /* 0x000000021a147825 */ /* 0x004fe400078e0014 */
[----:B------:R-:W4:Y:S01]  /*be50*/  SHFL.IDX PT, R14, R16, 0x5, 0x181f ;  /* 0x00b81f00100e7f89 */ /* 0x000f2200000e0000 */
[----:B-1----:R-:W-:-:S03]  /*be60*/  MOV R13, R10 ;  /* 0x0000000a000d7202 */ /* 0x002fc60000000f00 */
[----:B------:R-:W1:Y:S01]  /*be70*/  SHFL.IDX PT, R24, R2, 0x5, 0x181f ;  /* 0x00b81f0002187f89 */ /* 0x000e6200000e0000 */
[----:B0-----:R-:W-:-:S03]  /*be80*/  IMAD.MOV.U32 R12, RZ, RZ, R23 ;  /* 0x000000ffff0c7224 */ /* 0x001fc600078e0017 */
[----:B------:R-:W0:Y:S01]  /*be90*/  SHFL.IDX PT, R22, R2, 0x6, 0x181f ;  /* 0x00d81f0002167f89 */ /* 0x000e2200000e0000 */
[----:B------:R-:W-:Y:S02]  /*bea0*/  IMAD.MOV.U32 R11, RZ, RZ, R18 ;  /* 0x000000ffff0b7224 */ /* 0x000fe400078e0012 */
[C---:B------:R-:W-:Y:S01]  /*beb0*/  IMAD.WIDE.U32 R12, R26.reuse, 0x2, R12 ;  /* 0x000000021a0c7825 */ /* 0x040fe200078e000c */
[----:B------:R-:W2:Y:S03]  /*bec0*/  SHFL.IDX PT, R27, R16, 0x6, 0x181f ;  /* 0x00d81f00101b7f89 */ /* 0x000ea600000e0000 */
[----:B---3--:R-:W-:Y:S01]  /*bed0*/  IMAD.MOV.U32 R10, RZ, RZ, R25 ;  /* 0x000000ffff0a7224 */ /* 0x008fe200078e0019 */
[----:B------:R-:W-:Y:S01]  /*bee0*/  LDGSTS.E.BYPASS.LTC128B.128 [R3+0xc00], desc[UR38][R4.64], !P2 ;  /* 0x00c0000004037fae */ /* 0x000fe2000d101d66 */
[C---:B------:R-:W-:Y:S02]  /*bef0*/  ISETP.LT.OR P2, PT, R29.reuse, 0x31, P1 ;  /* 0x000000311d00780c */ /* 0x040fe40000f41670 */
[----:B------:R-:W-:Y:S01]  /*bf00*/  IMAD.WIDE.U32 R10, R26, 0x2, R10 ;  /* 0x000000021a0a7825 */ /* 0x000fe200078e000a */
[----:B------:R0:W-:Y:S01]  /*bf10*/  LDGSTS.E.BYPASS.LTC128B.128 [R3+0x4c00], desc[UR38][R4.64+0x80], !P3 ;  /* 0x04c0008004037fae */ /* 0x0001e2000d901d66 */
[----:B------:R-:W-:-:S03]  /*bf20*/  ISETP.LT.OR P3, PT, R29, 0x31, P0 ;  /* 0x000000311d00780c */ /* 0x000fc60000761670 */
[----:B------:R-:W-:Y:S01]  /*bf30*/  LDGSTS.E.BYPASS.LTC128B.128 [R3+0x1400], desc[UR38][R20.64], !P4 ;  /* 0x0140000014037fae */ /* 0x000fe2000e101d66 */
[C---:B------:R-:W-:Y:S02]  /*bf40*/  ISETP.LT.OR P4, PT, R29.reuse, 0x41, P1 ;  /* 0x000000411d00780c */ /* 0x040fe40000f81670 */
[----:B----4-:R-:W-:Y:S01]  /*bf50*/  MOV R6, R14 ;  /* 0x0000000e00067202 */ /* 0x010fe20000000f00 */
[----:B------:R-:W-:Y:S01]  /*bf60*/  LDGSTS.E.BYPASS.LTC128B.128 [R3+0x5400], desc[UR38][R20.64+0x80], !P5 ;  /* 0x0540008014037fae */ /* 0x000fe2000e901d66 */
[C---:B------:R-:W-:Y:S01]  /*bf70*/  ISETP.LT.OR P5, PT, R29.reuse, 0x41, P0 ;  /* 0x000000411d00780c */ /* 0x040fe200007a1670 */
[----:B-1----:R-:W-:Y:S02]  /*bf80*/  IMAD.MOV.U32 R7, RZ, RZ, R24 ;  /* 0x000000ffff077224 */ /* 0x002fe400078e0018 */
[----:B------:R-:W-:Y:S01]  /*bf90*/  LDGSTS.E.BYPASS.LTC128B.128 [R3+0x1c00], desc[UR38][R12.64], !P2 ;  /* 0x01c000000c037fae */ /* 0x000fe2000d101d66 */
[C---:B------:R-:W-:Y:S01]  /*bfa0*/  ISETP.LT.OR P2, PT, R29.reuse, 0x51, P1 ;  /* 0x000000511d00780c */ /* 0x040fe20000f41670 */
[----:B------:R-:W-:Y:S01]  /*bfb0*/  IMAD.WIDE.U32 R6, R26, 0x2, R6 ;  /* 0x000000021a067825 */ /* 0x000fe200078e0006 */
[----:B0-----:R-:W-:Y:S01]  /*bfc0*/  MOV R5, R22 ;  /* 0x0000001600057202 */ /* 0x001fe20000000f00 */
[----:B------:R-:W-:Y:S01]  /*bfd0*/  LDGSTS.E.BYPASS.LTC128B.128 [R3+0x5c00], desc[UR38][R12.64+0x80], !P3 ;  /* 0x05c000800c037fae */ /* 0x000fe2000d901d66 */
[----:B------:R-:W-:Y:S01]  /*bfe0*/  ISETP.LT.OR P3, PT, R29, 0x51, P0 ;  /* 0x000000511d00780c */ /* 0x000fe20000761670 */
[----:B--2---:R-:W-:-:S02]  /*bff0*/  IMAD.MOV.U32 R4, RZ, RZ, R27 ;  /* 0x000000ffff047224 */ /* 0x004fc400078e001b */
[----:B------:R-:W-:Y:S01]  /*c000*/  LDGSTS.E.BYPASS.LTC128B.128 [R3+0x2400], desc[UR38][R10.64], !P4 ;  /* 0x024000000a037fae */ /* 0x000fe2000e101d66 */
[C---:B------:R-:W-:Y:S01]  /*c010*/  ISETP.LT.OR P4, PT, R29.reuse, 0x61, P1 ;  /* 0x000000611d00780c */ /* 0x040fe20000f81670 */
[----:B------:R-:W-:Y:S02]  /*c020*/  IMAD.WIDE.U32 R4, R26, 0x2, R4 ;  /* 0x000000021a047825 */ /* 0x000fe400078e0004 */
[----:B------:R0:W-:Y:S01]  /*c030*/  LDGSTS.E.BYPASS.LTC128B.128 [R3+0x6400], desc[UR38][R10.64+0x80], !P5 ;  /* 0x064000800a037fae */ /* 0x0001e2000e901d66 */
[----:B------:R-:W-:-:S03]  /*c040*/  ISETP.LT.OR P5, PT, R29, 0x61, P0 ;  /* 0x000000611d00780c */ /* 0x000fc600007a1670 */
[----:B------:R1:W-:Y:S04]  /*c050*/  LDGSTS.E.BYPASS.LTC128B.128 [R3+0x2c00], desc[UR38][R6.64], !P2 ;  /* 0x02c0000006037fae */ /* 0x0003e8000d101d66 */
[----:B------:R1:W-:Y:S04]  /*c060*/  LDGSTS.E.BYPASS.LTC128B.128 [R3+0x6c00], desc[UR38][R6.64+0x80], !P3 ;  /* 0x06c0008006037fae */ /* 0x0003e8000d901d66 */
[----:B------:R1:W-:Y:S01]  /*c070*/  LDGSTS.E.BYPASS.LTC128B.128 [R3+0x3400], desc[UR38][R4.64], !P4 ;  /* 0x0340000004037fae */ /* 0x0003e2000e101d66 */
[----:B0-----:R-:W-:-:S03]  /*c080*/  IMAD.MOV.U32 R10, RZ, RZ, RZ ;  /* 0x000000ffff0a7224 */ /* 0x001fc600078e00ff */
[----:B------:R-:W0:Y:S04]  /*c090*/  SHFL.IDX PT, R2, R2, 0x7, 0x181f ;  /* 0x00f81f0002027f89 */ /* 0x000e2800000e0000 */
[----:B------:R1:W2:Y:S04]  /*c0a0*/  SHFL.IDX PT, R14, R16, 0x7, 0x181f ;  /* 0x00f81f00100e7f89 */ /* 0x0002a800000e0000 */
[----:B------:R1:W-:Y:S02]  /*c0b0*/  LDGSTS.E.BYPASS.LTC128B.128 [R3+0x7400], desc[UR38][R4.64+0x80], !P5 ;  /* 0x0740008004037fae */ /* 0x0003e4000e901d66 */
.L_x_181:
[C---:B------:R-:W-:Y:S01]  /*c0c0*/  ISETP.LT.OR P1, PT, R29.reuse, 0x71, P1 ;  /* 0x000000711d00780c */ /* 0x040fe20000f21670 */
[----:B-12---:R-:W-:Y:S01]  /*c0d0*/  IMAD.MOV.U32 R4, RZ, RZ, R14 ;  /* 0x000000ffff047224 */ /* 0x006fe200078e000e */
[----:B------:R-:W-:Y:S02]  /*c0e0*/  ISETP.LT.OR P0, PT, R29, 0x71, P0 ;  /* 0x000000711d00780c */ /* 0x000fe40000701670 */
[----:B0-----:R-:W-:-:S03]  /*c0f0*/  MOV R5, R2 ;  /* 0x0000000200057202 */ /* 0x001fc60000000f00 */
[----:B------:R-:W-:-:S06]  /*c100*/  IMAD.WIDE.U32 R4, R26, 0x2, R4 ;  /* 0x000000021a047825 */ /* 0x000fcc00078e0004 */
[----:B------:R-:W-:Y:S01]  /*c110*/  @!PT LDS RZ, [RZ] ;  /* 0x00000000fffff984 */ /* 0x000fe20000000800 */
[----:B------:R-:W-:Y:S01]  /*c120*/  @!PT LDS RZ, [RZ] ;  /* 0x00000000fffff984 */ /* 0x000fe20000000800 */
[----:B------:R-:W-:Y:S01]  /*c130*/  @!PT LDS RZ, [RZ] ;  /* 0x00000000fffff984 */ /* 0x000fe20000000800 */
[----:B------:R0:W-:Y:S04]  /*c140*/  LDGSTS.E.BYPASS.LTC128B.128 [R3+0x3c00], desc[UR38][R4.64], !P1 ;  /* 0x03c0000004037fae */ /* 0x0001e8000c901d66 */
[----:B------:R0:W-:Y:S01]  /*c150*/  LDGSTS.E.BYPASS.LTC128B.128 [R3+0x7c00], desc[UR38][R4.64+0x80], !P0 ;  /* 0x07c0008004037fae */ /* 0x0001e2000c101d66 */
[----:B------:R-:W-:Y:S01]  /*c160*/  PLOP3.LUT P0, PT, PT, PT, PT, 0x80, 0x0 ;  /* 0x000000000000781c */ /* 0x000fe20003f0f070 */
[----:B------:R-:W-:-:S12]  /*c170*/  NOP ;  /* 0x0000000000007918 */ /* 0x000fd80000000000 */
.L_x_73:
        /* <DEDUP_REMOVED lines=10> */
.L_x_74:
[----:B------:R1:W-:Y:S02]  /*c220*/  SYNCS.ARRIVE.TRANS64.A1T0 RZ, [R0+URZ+0x28850], RZ ;  /* 0x028850ff00ff79a7 */ /* 0x0003e4000810003f */
[----:B-1----:R-:W-:-:S05]  /*c230*/  VIADD R0, R9, 0x1 ;  /* 0x0000000109007836 */ /* 0x002fca0000000000 */
[----:B------:R-:W-:-:S04]  /*c240*/  ISETP.NE.AND P0, PT, R0, 0x2, PT ;  /* 0x000000020000780c */ /* 0x000fc80003f05270 */
[----:B0-----:R-:W-:Y:S02]  /*c250*/  SEL R3, RZ, 0x1, P0 ;  /* 0x00000001ff037807 */ /* 0x001fe40000000000 */
[----:B------:R-:W-:Y:S02]  /*c260*/  SEL R0, R0, RZ, P0 ;  /* 0x000000ff00007207 */ /* 0x000fe40000000000 */
[----:B------:R-:W-:-:S07]  /*c270*/  LOP3.LUT R8, R8, R3, RZ, 0x3c, !PT ;  /* 0x0000000308087212 */ /* 0x000fce00078e3cff */
.L_x_40:
[----:B------:R-:W0:Y:S01]  /*c280*/  S2R R3, SR_CgaCtaId ;  /* 0x0000000000037919 */ /* 0x000e220000008800 */
[----:B------:R-:W-:Y:S02]  /*c290*/  MOV R2, 0x400 ;  /* 0x0000040000027802 */ /* 0x000fe40000000f00 */
[----:B------:R-:W-:Y:S02]  /*c2a0*/  SHF.L.U32 R10, R10, 0x1f, RZ ;  /* 0x0000001f0a0a7819 */ /* 0x000fe400000006ff */
[----:B0-----:R-:W-:-:S04]  /*c2b0*/  LEA R7, R3, R2, 0x18 ;  /* 0x0000000203077211 */ /* 0x001fc800078ec0ff */
[----:B------:R-:W0:Y:S02]  /*c2c0*/  SYNCS.PHASECHK.TRANS64.TRYWAIT P0, [R7+URZ+0x28820], R10 ;  /* 0x0288200a070075a7 */ /* 0x000e24000800017f */
[----:B0-----:R-:W-:Y:S05]  /*c2d0*/  @!P0 BRA `(.L_x_75) ;  /* 0x0000003800488947 */ /* 0x001fea0003800000 */
.L_x_182:
[----:B------:R-:W-:-:S03]  /*c2e0*/  UMOV UR4, 0xffffffff ;  /* 0xffffffff00047882 */ /* 0x000fc60000000000 */
[----:B------:R-:W-:Y:S05]  /*c2f0*/  BRA.DIV UR4, `(.L_x_76) ;  /* 0x0000003a04547947 */ /* 0x000fea000b800000 */
[----:B------:R1:W2:Y:S02]  /*c300*/  SHFL.IDX PT, R14, R17, RZ, 0x1f ;  /* 0x00001fff110e7589 */ /* 0x0002a400000e0000 */
.L_x_185:
[----:B--2---:R-:W-:-:S13]  /*c310*/  ISETP.NE.AND P0, PT, R14, RZ, PT ;  /* 0x000000ff0e00720c */ /* 0x004fda0003f05270 */
[----:B------:R-:W-:Y:S05]  /*c320*/  @P0 BRA `(.L_x_8) ;  /* 0x0000000000880947 */ /* 0x000fea0003800000 */
[----:B------:R-:W-:-:S03]  /*c330*/  UMOV UR4, 0xffffffff ;  /* 0xffffffff00047882 */ /* 0x000fc60000000000 */
[----:B------:R-:W-:Y:S05]  /*c340*/  BRA.DIV UR4, `(.L_x_77) ;  /* 0x0000003a04687947 */ /* 0x000fea000b800000 */
[----:B------:R-:W-:-:S13]  /*c350*/  ELECT P6, URZ, PT ;  /* 0x00000000003f782f */ /* 0x000fda00038c0000 */
.L_x_188:
[----:B------:R-:W-:Y:S05]  /*c360*/  @!P6 BRA `(.L_x_8) ;  /* 0x000000000078e947 */ /* 0x000fea0003800000 */
[----:B------:R-:W-:-:S06]  /*c370*/  ULOP3.LUT UR4, UR40, 0x2, URZ, 0xfc, !UPT ;  /* 0x0000000228047892 */ /* 0x000fcc000f8efc3f */
[----:B------:R-:W-:-:S05]  /*c380*/  IMAD.U32 R2, RZ, RZ, UR4 ;  /* 0x00000004ff027e24 */ /* 0x000fca000f8e00ff */
[----:B------:R-:W-:-:S13]  /*c390*/  ISETP.NE.AND P0, PT, R2, 0x3, PT ;  /* 0x000000030200780c */ /* 0x000fda0003f05270 */
[----:B------:R-:W-:Y:S05]  /*c3a0*/  @!P0 BRA `(.L_x_78) ;  /* 0x0000000000048947 */ /* 0x000fea0003800000 */
[----:B------:R-:W-:Y:S01]  /*c3b0*/  BPT.TRAP 0x1 ;  /* 0x000000040000795c */ /* 0x000fe20000300000 */
.L_x_78:
[C---:B------:R-:W-:Y:S01]  /*c3c0*/  LEA R5, R0.reuse, R7, 0x3 ;  /* 0x0000000700057211 */ /* 0x040fe200078e18ff */
[----:B------:R-:W-:Y:S01]  /*c3d0*/  VIADD R0, R0, 0x1 ;  /* 0x0000000100007836 */ /* 0x000fe20000000000 */
[----:B------:R-:W-:-:S04]  /*c3e0*/  SHF.L.U32 R2, R8, 0x1f, RZ ;  /* 0x0000001f08027819 */ /* 0x000fc800000006ff */
[----:B------:R-:W2:Y:S01]  /*c3f0*/  SYNCS.PHASECHK.TRANS64.TRYWAIT P1, [R5+URZ+0x28840], R2 ;  /* 0x02884002050075a7 */ /* 0x000ea2000802017f */
[----:B------:R-:W-:-:S04]  /*c400*/  ISETP.NE.AND P2, PT, R0, 0x2, PT ;  /* 0x000000020000780c */ /* 0x000fc80003f45270 */
[----:B------:R-:W-:Y:S01]  /*c410*/  SEL R3, RZ, 0x1, P2 ;  /* 0x00000001ff037807 */ /* 0x000fe20001000000 */
[----:B--2---:R-:W-:Y:S08]  /*c420*/  @!P1 BRA `(.L_x_79) ;  /* 0x0000003800509947 */ /* 0x004ff00003800000 */
.L_x_189:
[----:B------:R-:W-:Y:S02]  /*c430*/  SEL R0, R0, RZ, P2 ;  /* 0x000000ff00007207 */ /* 0x000fe40001000000 */
[----:B------:R-:W-:Y:S01]  /*c440*/  LOP3.LUT R3, R8, R3, RZ, 0x3c, !PT ;  /* 0x0000000308037212 */ /* 0x000fe200078e3cff */
[----:B------:R-:W-:Y:S06]  /*c450*/  @!P0 BRA `(.L_x_80) ;  /* 0x0000000000048947 */ /* 0x000fec0003800000 */
[----:B------:R-:W-:Y:S01]  /*c460*/  BPT.TRAP 0x1 ;  /* 0x000000040000795c */ /* 0x000fe20000300000 */
.L_x_80:
[----:B0-----:R-:W-:Y:S01]  /*c470*/  IMAD R7, R0, 0x8, R7 ;  /* 0x0000000800077824 */ /* 0x001fe200078e0207 */
[----:B------:R-:W-:-:S04]  /*c480*/  SHF.L.U32 R0, R3, 0x1f, RZ ;  /* 0x0000001f03007819 */ /* 0x000fc800000006ff */
[----:B------:R-:W0:Y:S02]  /*c490*/  SYNCS.PHASECHK.TRANS64.TRYWAIT P1, [R7+URZ+0x28840], R0 ;  /* 0x02884000070075a7 */ /* 0x000e24000802017f */
[----:B0-----:R-:W-:Y:S05]  /*c4a0*/  @!P1 BRA `(.L_x_81) ;  /* 0x0000003800449947 */ /* 0x001fea0003800000 */
.L_x_190:
[----:B------:R-:W-:Y:S05]  /*c4b0*/  @!P0 BRA `(.L_x_82) ;  /* 0x0000000000048947 */ /* 0x000fea0003800000 */
[----:B------:R-:W-:Y:S01]  /*c4c0*/  BPT.TRAP 0x1 ;  /* 0x000000040000795c */ /* 0x000fe20000300000 */
.L_x_82:
[----:B------:R-:W3:Y:S02]  /*c4d0*/  SYNCS.PHASECHK.TRANS64.TRYWAIT P1, [R5+URZ+0x28860], R2 ;  /* 0x02886002050075a7 */ /* 0x000ee4000802017f */
[----:B---3--:R-:W-:Y:S05]  /*c4e0*/  @!P1 BRA `(.L_x_83) ;  /* 0x0000003800489947 */ /* 0x008fea0003800000 */
.L_x_191:
[----:B------:R-:W-:Y:S05]  /*c4f0*/  @!P0 BRA `(.L_x_84) ;  /* 0x0000000000048947 */ /* 0x000fea0003800000 */
[----:B------:R-:W-:Y:S01]  /*c500*/  BPT.TRAP 0x1 ;  /* 0x000000040000795c */ /* 0x000fe20000300000 */
.L_x_84:
[----:B----4-:R4:W0:Y:S02]  /*c510*/  SYNCS.PHASECHK.TRANS64.TRYWAIT P0, [R7+URZ+0x28860], R0 ;  /* 0x02886000070075a7 */ /* 0x010824000800017f */
[----:B0-----:R-:W-:Y:S05]  /*c520*/  @!P0 NANOSLEEP.SYNCS 0x989680 ;  /* 0x009896800000895d */ /* 0x001fea0003900000 */
[----:B------:R-:W0:Y:S02]  /*c530*/  @!P0 SYNCS.PHASECHK.TRANS64 P0, [R7+URZ+0x28860], R0 ;  /* 0x02886000070085a7 */ /* 0x000e24000800007f */
[----:B0-----:R-:W-:Y:S05]  /*c540*/  @!P0 BRA `(.L_x_84) ;  /* 0xfffffffc00f08947 */ /* 0x001fea000383ffff */
.L_x_8:
[----:B------:R-:W-:Y:S05]  /*c550*/  BSYNC B6 ;  /* 0x0000000000067941 */ /* 0x000fea0003800000 */
.L_x_5:
[----:B------:R-:W-:Y:S05]  /*c560*/  EXIT ;  /* 0x000000000000794d */ /* 0x000fea0003800000 */
.L_x_12:
[----:B0-----:R-:W-:-:S04]  /*c570*/  MOV R0, UR36 ;  /* 0x0000002400007c02 */ /* 0x001fc80008000f00 */
[----:B------:R0:W1:Y:S03]  /*c580*/  SYNCS.PHASECHK.TRANS64.TRYWAIT P0, [R0+URZ+0x28800], R3 ;  /* 0x02880003000075a7 */ /* 0x000066000800017f */
[----:B-1----:R-:W-:Y:S05]  /*c590*/  @!P0 NANOSLEEP.SYNCS 0x989680 ;  /* 0x009896800000895d */ /* 0x002fea0003900000 */
[----:B------:R-:W1:Y:S02]  /*c5a0*/  @!P0 SYNCS.PHASECHK.TRANS64 P0, [R0+URZ+0x28800], R3 ;  /* 0x02880003000085a7 */ /* 0x000e64000800007f */
[----:B-1----:R-:W-:Y:S05]  /*c5b0*/  @!P0 BRA `(.L_x_12) ;  /* 0xfffffffc00ec8947 */ /* 0x002fea000383ffff */
[----:B------:R-:W-:Y:S05]  /*c5c0*/  BRA `(.L_x_85) ;  /* 0xffffff4c00007947 */ /* 0x000fea000383ffff */
.L_x_16:
[----:B-1----:R-:W-:-:S04]  /*c5d0*/  IMAD.U32 R4, RZ, RZ, UR36 ;  /* 0x00000024ff047e24 */ /* 0x002fc8000f8e00ff */
[----:B------:R1:W2:Y:S03]  /*c5e0*/  SYNCS.PHASECHK.TRANS64.TRYWAIT P1, [R4+URZ+0x28830], R3 ;  /* 0x02883003040075a7 */ /* 0x0002a6000802017f */
[----:B--2---:R-:W-:Y:S05]  /*c5f0*/  @!P1 NANOSLEEP.SYNCS 0x989680 ;  /* 0x009896800000995d */ /* 0x004fea0003900000 */
[----:B------:R-:W2:Y:S02]  /*c600*/  @!P1 SYNCS.PHASECHK.TRANS64 P1, [R4+URZ+0x28830], R3 ;  /* 0x02883003040095a7 */ /* 0x000ea4000802007f */
[----:B--2---:R-:W-:Y:S05]  /*c610*/  @!P1 BRA `(.L_x_16) ;  /* 0xfffffffc00ec9947 */ /* 0x004fea000383ffff */
[----:B------:R-:W-:Y:S05]  /*c620*/  BRA `(.L_x_15) ;  /* 0xffffff4c001c7947 */ /* 0x000fea000383ffff */
.L_x_22:
[----:B-1----:R-:W-:-:S04]  /*c630*/  IMAD.U32 R9, RZ, RZ, UR10 ;  /* 0x0000000aff097e24 */ /* 0x002fc8000f8e00ff */
[----:B------:R1:W2:Y:S03]  /*c640*/  SYNCS.PHASECHK.TRANS64.TRYWAIT P1, [R9+URZ+0x28830], R0 ;  /* 0x02883000090075a7 */ /* 0x0002a6000802017f */
[----:B--2---:R-:W-:Y:S05]  /*c650*/  @!P1 NANOSLEEP.SYNCS 0x989680 ;  /* 0x009896800000995d */ /* 0x004fea0003900000 */
[----:B------:R-:W2:Y:S02]  /*c660*/  @!P1 SYNCS.PHASECHK.TRANS64 P1, [R9+URZ+0x28830], R0 ;  /* 0x02883000090095a7 */ /* 0x000ea4000802007f */
[----:B--2---:R-:W-:Y:S05]  /*c670*/  @!P1 BRA `(.L_x_22) ;  /* 0xfffffffc00ec9947 */ /* 0x004fea000383ffff */
[----:B------:R-:W-:Y:S05]  /*c680*/  BRA `(.L_x_19) ;  /* 0xffffff7800747947 */ /* 0x000fea000383ffff */
.L_x_26:
[----:B-1----:R-:W-:-:S04]  /*c690*/  MOV R10, UR10 ;  /* 0x0000000a000a7c02 */ /* 0x002fc80008000f00 */
[----:B------:R1:W2:Y:S03]  /*c6a0*/  SYNCS.PHASECHK.TRANS64.TRYWAIT P1, [R10+URZ+0x28850], R9 ;  /* 0x028850090a0075a7 */ /* 0x0002a6000802017f */
[----:B--2---:R-:W-:Y:S05]  /*c6b0*/  @!P1 NANOSLEEP.SYNCS 0x989680 ;  /* 0x009896800000995d */ /* 0x004fea0003900000 */
[----:B------:R-:W2:Y:S02]  /*c6c0*/  @!P1 SYNCS.PHASECHK.TRANS64 P1, [R10+URZ+0x28850], R9 ;  /* 0x028850090a0095a7 */ /* 0x000ea4000802007f */
[----:B--2---:R-:W-:Y:S05]  /*c6d0*/  @!P1 BRA `(.L_x_26) ;  /* 0xfffffffc00ec9947 */ /* 0x004fea000383ffff */
[----:B------:R-:W-:Y:S05]  /*c6e0*/  BRA `(.L_x_23) ;  /* 0xffffff7c004c7947 */ /* 0x000fea000383ffff */
.L_x_33:
[----:B-1----:R-:W-:-:S04]  /*c6f0*/  IMAD.U32 R3, RZ, RZ, UR5 ;  /* 0x00000005ff037e24 */ /* 0x002fc8000f8e00ff */
[----:B------:R1:W2:Y:S03]  /*c700*/  SYNCS.PHASECHK.TRANS64.TRYWAIT P1, [R3+URZ+0x28850], R2 ;  /* 0x02885002030075a7 */ /* 0x0002a6000802017f */
[----:B--2---:R-:W-:Y:S05]  /*c710*/  @!P1 NANOSLEEP.SYNCS 0x989680 ;  /* 0x009896800000995d */ /* 0x004fea0003900000 */
[----:B------:R-:W2:Y:S02]  /*c720*/  @!P1 SYNCS.PHASECHK.TRANS64 P1, [R3+URZ+0x28850], R2 ;  /* 0x02885002030095a7 */ /* 0x000ea4000802007f */
[----:B--2---:R-:W-:Y:S05]  /*c730*/  @!P1 BRA `(.L_x_33) ;  /* 0xfffffffc00ec9947 */ /* 0x004fea000383ffff */
[----:B------:R-:W-:Y:S05]  /*c740*/  BRA `(.L_x_32) ;  /* 0xffffffa000407947 */ /* 0x000fea000383ffff */
.L_x_45:
[----:B------:R-:W-:Y:S01]  /*c750*/  IMAD.MOV.U32 R13, RZ, RZ, R17 ;  /* 0x000000ffff0d7224 */ /* 0x000fe200078e0011 */
[----:B------:R-:W-:Y:S01]  /*c760*/  MOV R12, RZ ;  /* 0x000000ff000c7202 */ /* 0x000fe20000000f00 */
[----:B------:R-:W-:Y:S02]  /*c770*/  IMAD.MOV.U32 R11, RZ, RZ, 0x1f ;  /* 0x0000001fff0b7424 */ /* 0x000fe400078e00ff */
[----:B------:R-:W-:-:S07]  /*c780*/  IMAD.MOV.U32 R15, RZ, RZ, -0x1 ;  /* 0xffffffffff0f7424 */ /* 0x000fce00078e00ff */
[----:B-----5:R-:W-:Y:S05]  /*c790*/  WARPSYNC.COLLECTIVE R15, `(.L_x_86) ;  /* 0x000000000f087348 */ /* 0x020fea0003c00000 */
[----:B------:R0:W1:Y:S02]  /*c7a0*/  SHFL.IDX P6, R14, R13, R12, R11 ;  /* 0x0000000c0d0e7389 */ /* 0x00006400000c000b */
[----:B01---5:R-:W-:Y:S01]  /*c7b0*/  ENDCOLLECTIVE ;  /* 0x000000000000791b */ /* 0x023fe20003800000 */
.L_x_86:
[----:B------:R-:W-:Y:S05]  /*c7c0*/  BRA `(.L_x_87) ;  /* 0xffffffcc00e07947 */ /* 0x000fea000383ffff */
.L_x_47:
[----:B0-----:R-:W-:-:S04]  /*c7d0*/  MOV R3, UR45 ;  /* 0x0000002d00037c02 */ /* 0x001fc80008000f00 */
[----:B------:R0:W1:Y:S03]  /*c7e0*/  SYNCS.PHASECHK.TRANS64.TRYWAIT P0, [R3+URZ+0x28840], R8 ;  /* 0x02884008030075a7 */ /* 0x000066000800017f */
[----:B-1----:R-:W-:Y:S05]  /*c7f0*/  @!P0 NANOSLEEP.SYNCS 0x989680 ;  /* 0x009896800000895d */ /* 0x002fea0003900000 */
[----:B------:R-:W1:Y:S02]  /*c800*/  @!P0 SYNCS.PHASECHK.TRANS64 P0, [R3+URZ+0x28840], R8 ;  /* 0x02884008030085a7 */ /* 0x000e64000800007f */
[----:B-1----:R-:W-:Y:S05]  /*c810*/  @!P0 BRA `(.L_x_47) ;  /* 0xfffffffc00ec8947 */ /* 0x002fea000383ffff */
[----:B------:R-:W-:Y:S05]  /*c820*/  BRA `(.L_x_88) ;  /* 0xffffffd0005c7947 */ /* 0x000fea000383ffff */
.L_x_48:
[----:B------:R-:W-:Y:S01]  /*c830*/  BSSY B0, `(.L_x_89) ;  /* 0x0000008000007945 */ /* 0x000fe20003800000 */
[----:B------:R-:W-:Y:S01]  /*c840*/  IMAD.MOV.U32 R13, RZ, RZ, R3 ;  /* 0x000000ffff0d7224 */ /* 0x000fe200078e0003 */
[----:B------:R-:W-:Y:S01]  /*c850*/  MOV R11, 0x181f ;  /* 0x0000181f000b7802 */ /* 0x000fe20000000f00 */
[----:B------:R-:W-:Y:S02]  /*c860*/  IMAD.MOV.U32 R12, RZ, RZ, RZ ;  /* 0x000000ffff0c7224 */ /* 0x000fe400078e00ff */
[----:B------:R-:W-:-:S07]  /*c870*/  IMAD.MOV.U32 R15, RZ, RZ, -0x1 ;  /* 0xffffffffff0f7424 */ /* 0x000fce00078e00ff */
[----:B------:R-:W-:Y:S05]  /*c880*/  WARPSYNC.COLLECTIVE R15, `(.L_x_90) ;  /* 0x000000000f087348 */ /* 0x000fea0003c00000 */
[----:B------:R0:W1:Y:S02]  /*c890*/  SHFL.IDX P6, R14, R13, R12, R11 ;  /* 0x0000000c0d0e7389 */ /* 0x00006400000c000b */
[----:B01----:R-:W-:Y:S01]  /*c8a0*/  ENDCOLLECTIVE ;  /* 0x000000000000791b */ /* 0x003fe20003800000 */
.L_x_90:
[----:B------:R-:W-:Y:S05]  /*c8b0*/  BSYNC B0 ;  /* 0x0000000000007941 */ /* 0x000fea0003800000 */
.L_x_89:
[----:B------:R-:W-:Y:S01]  /*c8c0*/  MOV R13, R0 ;  /* 0x00000000000d7202 */ /* 0x000fe20000000f00 */
[----:B------:R-:W-:Y:S01]  /*c8d0*/  IMAD.MOV.U32 R12, RZ, RZ, RZ ;  /* 0x000000ffff0c7224 */ /* 0x000fe200078e00ff */
[----:B------:R-:W-:Y:S01]  /*c8e0*/  MOV R15, 0xffffffff ;  /* 0xffffffff000f7802 */ /* 0x000fe20000000f00 */
[----:B------:R-:W-:Y:S01]  /*c8f0*/  IMAD.MOV.U32 R11, RZ, RZ, 0x181f ;  /* 0x0000181fff0b7424 */ /* 0x000fe200078e00ff */
[----:B------:R-:W-:Y:S01]  /*c900*/  @P0 LEA R9, R36, UR45, 0x1 ;  /* 0x0000002d24090c11 */ /* 0x000fe2000f8e08ff */
[----:B------:R-:W-:-:S07]  /*c910*/  IMAD.MOV.U32 R5, RZ, RZ, R14 ;  /* 0x000000ffff057224 */ /* 0x000fce00078e000e */
[----:B------:R-:W-:Y:S05]  /*c920*/  WARPSYNC.COLLECTIVE R15, `(.L_x_91) ;  /* 0x000000000f087348 */ /* 0x000fea0003c00000 */
[----:B------:R0:W1:Y:S02]  /*c930*/  SHFL.IDX P6, R14, R13, R12, R11 ;  /* 0x0000000c0d0e7389 */ /* 0x00006400000c000b */
[----:B01----:R-:W-:Y:S01]  /*c940*/  ENDCOLLECTIVE ;  /* 0x000000000000791b */ /* 0x003fe20003800000 */
.L_x_91:
[----:B------:R-:W-:Y:S01]  /*c950*/  IMAD.MOV.U32 R13, RZ, RZ, R3 ;  /* 0x000000ffff0d7224 */ /* 0x000fe200078e0003 */
[----:B------:R-:W-:Y:S01]  /*c960*/  MOV R12, 0x1 ;  /* 0x00000001000c7802 */ /* 0x000fe20000000f00 */
[----:B------:R-:W-:-:S07]  /*c970*/  IMAD.MOV.U32 R4, RZ, RZ, R14 ;  /* 0x000000ffff047224 */ /* 0x000fce00078e000e */
[----:B------:R-:W-:Y:S05]  /*c980*/  WARPSYNC.COLLECTIVE R15, `(.L_x_92) ;  /* 0x000000000f087348 */ /* 0x000fea0003c00000 */
[----:B------:R0:W1:Y:S02]  /*c990*/  SHFL.IDX P6, R14, R13, R12, R11 ;  /* 0x0000000c0d0e7389 */ /* 0x00006400000c000b */
[----:B01----:R-:W-:Y:S01]  /*c9a0*/  ENDCOLLECTIVE ;  /* 0x000000000000791b */ /* 0x003fe20003800000 */
.L_x_92:
[----:B------:R-:W-:-:S05]  /*c9b0*/  @P0 IMAD.WIDE.U32 R4, R26, 0x2, R4 ;  /* 0x000000021a040825 */ /* 0x000fca00078e0004 */
[----:B------:R-:W-:Y:S01]  /*c9c0*/  @!PT LDS RZ, [RZ] ;  /* 0x00000000fffff984 */ /* 0x000fe20000000800 */
[----:B------:R-:W-:Y:S01]  /*c9d0*/  @!PT LDS RZ, [RZ] ;  /* 0x00000000fffff984 */ /* 0x000fe20000000800 */
[----:B------:R-:W-:Y:S01]  /*c9e0*/  @!PT LDS RZ, [RZ] ;  /* 0x00000000fffff984 */ /* 0x000fe20000000800 */
[----:B------:R0:W-:Y:S04]  /*c9f0*/  @P0 LDGSTS.E.BYPASS.LTC128B.128 [R9+0x18400], desc[UR38][R4.64], !P3 ;  /* 0x1840000004090fae */ /* 0x0001e8000d901d66 */
[----:B------:R0:W-:Y:S01]  /*ca00*/  @P0 LDGSTS.E.BYPASS.LTC128B.128 [R9+0x1c400], desc[UR38][R4.64+0x80], !P2 ;  /* 0x1c40008004090fae */ /* 0x0001e2000d101d66 */
[----:B------:R-:W-:Y:S01]  /*ca10*/  ISETP.GE.AND P0, PT, R6, 0x11, PT ;  /* 0x000000110600780c */ /* 0x000fe20003f06270 */
[----:B------:R-:W-:Y:S02]  /*ca20*/  IMAD.MOV.U32 R13, RZ, RZ, R0 ;  /* 0x000000ffff0d7224 */ /* 0x000fe400078e0000 */
[----:B------:R-:W-:-:S10]  /*ca30*/  IMAD.MOV.U32 R10, RZ, RZ, R14 ;  /* 0x000000ffff0a7224 */ /* 0x000fd400078e000e */
[----:B0-----:R-:W-:-:S07]  /*ca40*/  @P0 LEA R18, R36, UR45, 0x1 ;  /* 0x0000002d24120c11 */ /* 0x001fce000f8e08ff */
[----:B------:R-:W-:Y:S05]  /*ca50*/  WARPSYNC.COLLECTIVE R15, `(.L_x_93) ;  /* 0x000000000f087348 */ /* 0x000fea0003c00000 */
[----:B------:R0:W1:Y:S02]  /*ca60*/  SHFL.IDX P6, R14, R13, R12, R11 ;  /* 0x0000000c0d0e7389 */ /* 0x00006400000c000b */
[----:B01----:R-:W-:Y:S01]  /*ca70*/  ENDCOLLECTIVE ;  /* 0x000000000000791b */ /* 0x003fe20003800000 */
.L_x_93:
[----:B------:R-:W-:Y:S01]  /*ca80*/  IMAD.MOV.U32 R5, RZ, RZ, R10 ;  /* 0x000000ffff057224 */ /* 0x000fe200078e000a */
[----:B------:R-:W-:Y:S01]  /*ca90*/  MOV R13, R3 ;  /* 0x00000003000d7202 */ /* 0x000fe20000000f00 */
[----:B------:R-:W-:Y:S01]  /*caa0*/  IMAD.MOV.U32 R12, RZ, RZ, 0x2 ;  /* 0x00000002ff0c7424 */ /* 0x000fe200078e00ff */
[----:B------:R-:W-:-:S07]  /*cab0*/  MOV R21, R14 ;  /* 0x0000000e00157202 */ /* 0x000fce0000000f00 */
[----:B------:R-:W-:Y:S05]  /*cac0*/  WARPSYNC.COLLECTIVE R15, `(.L_x_94) ;  /* 0x000000000f087348 */ /* 0x000fea0003c00000 */
[----:B------:R0:W1:Y:S02]  /*cad0*/  SHFL.IDX P6, R14, R13, R12, R11 ;  /* 0x0000000c0d0e7389 */ /* 0x00006400000c000b */
[----:B01----:R-:W-:Y:S01]  /*cae0*/  ENDCOLLECTIVE ;  /* 0x000000000000791b */ /* 0x003fe20003800000 */
.L_x_94:
[----:B------:R-:W-:-:S04]  /*caf0*/  IMAD.MOV.U32 R4, RZ, RZ, R21 ;  /* 0x000000ffff047224 */ /* 0x000fc800078e0015 */
[----:B------:R-:W-:-:S05]  /*cb00*/  @P0 IMAD.WIDE.U32 R20, R26, 0x2, R4 ;  /* 0x000000021a140825 */ /* 0x000fca00078e0004 */
[----:B------:R-:W-:Y:S01]  /*cb10*/  @!PT LDS RZ, [RZ] ;  /* 0x00000000fffff984 */ /* 0x000fe20000000800 */
[----:B------:R-:W-:Y:S01]  /*cb20*/  @!PT LDS RZ, [RZ] ;  /* 0x00000000fffff984 */ /* 0x000fe20000000800 */
[----:B------:R-:W-:Y:S01]  /*cb30*/  @!PT LDS RZ, [RZ] ;  /* 0x00000000fffff984 */ /* 0x000fe20000000800 */
[----:B------:R0:W-:Y:S01]  /*cb40*/  @P0 LDGSTS.E.BYPASS.LTC128B.128 [R18+0x18c00], desc[UR38][R20.64], !P3 ;  /* 0x18c0000014120fae */ /* 0x0001e2000d901d66 */
[----:B------:R-:W-:-:S03]  /*cb50*/  MOV R13, R0 ;  /* 0x00000000000d7202 */ /* 0x000fc60000000f00 */
[----:B------:R0:W-:Y:S01]  /*cb60*/  @P0 LDGSTS.E.BYPASS.LTC128B.128 [R18+0x1cc00], desc[UR38][R20.64+0x80], !P2 ;  /* 0x1cc0008014120fae */ /* 0x0001e2000d101d66 */
[----:B------:R-:W-:Y:S01]  /*cb70*/  ISETP.GE.AND P0, PT, R6, 0x21, PT ;  /* 0x000000210600780c */ /* 0x000fe20003f06270 */
[----:B------:R-:W-:-:S12]  /*cb80*/  IMAD.MOV.U32 R8, RZ, RZ, R14 ;  /* 0x000000ffff087224 */ /* 0x000fd800078e000e */
[----:B0-----:R-:W-:Y:S05]  /*cb90*/  WARPSYNC.COLLECTIVE R15, `(.L_x_95) ;  /* 0x000000000f087348 */ /* 0x001fea0003c00000 */
[----:B------:R1:W2:Y:S02]  /*cba0*/  SHFL.IDX P6, R14, R13, R12, R11 ;  /* 0x0000000c0d0e7389 */ /* 0x0002a400000c000b */
[----:B012---:R-:W-:Y:S01]  /*cbb0*/  ENDCOLLECTIVE ;  /* 0x000000000000791b */ /* 0x007fe20003800000 */
.L_x_95:
[----:B------:R-:W-:Y:S01]  /*cbc0*/  MOV R5, R8 ;  /* 0x0000000800057202 */ /* 0x000fe20000000f00 */
[----:B------:R-:W-:Y:S02]  /*cbd0*/  IMAD.MOV.U32 R13, RZ, RZ, R3 ;  /* 0x000000ffff0d7224 */ /* 0x000fe400078e0003 */
[----:B------:R-:W-:Y:S02]  /*cbe0*/  IMAD.MOV.U32 R12, RZ, RZ, 0x3 ;  /* 0x00000003ff0c7424 */ /* 0x000fe400078e00ff */
[----:B------:R-:W-:-:S07]  /*cbf0*/  IMAD.MOV.U32 R37, RZ, RZ, R14 ;  /* 0x000000ffff257224 */ /* 0x000fce00078e000e */
[----:B------:R-:W-:Y:S05]  /*cc00*/  WARPSYNC.COLLECTIVE R15, `(.L_x_96) ;  /* 0x000000000f087348 */ /* 0x000fea0003c00000 */
[----:B------:R0:W1:Y:S02]  /*cc10*/  SHFL.IDX P6, R14, R13, R12, R11 ;  /* 0x0000000c0d0e7389 */ /* 0x00006400000c000b */
[----:B01----:R-:W-:Y:S01]  /*cc20*/  ENDCOLLECTIVE ;  /* 0x000000000000791b */ /* 0x003fe20003800000 */
.L_x_96:
[----:B------:R-:W-:-:S04]  /*cc30*/  IMAD.MOV.U32 R4, RZ, RZ, R37 ;  /* 0x000000ffff047224 */ /* 0x000fc800078e0025 */
[----:B------:R-:W-:Y:S01]  /*cc40*/  @P0 IMAD.WIDE.U32 R8, R26, 0x2, R4 ;  /* 0x000000021a080825 */ /* 0x000fe200078e0004 */
[----:B------:R-:W-:-:S05]  /*cc50*/  @P0 LEA R5, R36, UR45, 0x1 ;  /* 0x0000002d24050c11 */ /* 0x000fca000f8e08ff */
[----:B------:R-:W-:Y:S01]  /*cc60*/  @!PT LDS RZ, [RZ] ;  /* 0x00000000fffff984 */ /* 0x000fe20000000800 */
[----:B------:R-:W-:Y:S01]  /*cc70*/  @!PT LDS RZ, [RZ] ;  /* 0x00000000fffff984 */ /* 0x000fe20000000800 */
[----:B------:R-:W-:Y:S01]  /*cc80*/  @!PT LDS RZ, [RZ] ;  /* 0x00000000fffff984 */ /* 0x000fe20000000800 */
[----:B------:R0:W-:Y:S01]  /*cc90*/  @P0 LDGSTS.E.BYPASS.LTC128B.128 [R5+0x19400], desc[UR38][R8.64], !P3 ;  /* 0x1940000008050fae */ /* 0x0001e2000d901d66 */
[----:B------:R-:W-:-:S03]  /*cca0*/  IMAD.MOV.U32 R13, RZ, RZ, R0 ;  /* 0x000000ffff0d7224 */ /* 0x000fc600078e0000 */
[----:B------:R0:W-:Y:S01]  /*ccb0*/  @P0 LDGSTS.E.BYPASS.LTC128B.128 [R5+0x1d400], desc[UR38][R8.64+0x80], !P2 ;  /* 0x1d40008008050fae */ /* 0x0001e2000d101d66 */
[----:B------:R-:W-:Y:S02]  /*ccc0*/  ISETP.GE.AND P0, PT, R6, 0x31, PT ;  /* 0x000000310600780c */ /* 0x000fe40003f06270 */
[----:B------:R-:W-:-:S11]  /*ccd0*/  MOV R7, R14 ;  /* 0x0000000e00077202 */ /* 0x000fd60000000f00 */
[----:B0-----:R-:W-:Y:S05]  /*cce0*/  WARPSYNC.COLLECTIVE R15, `(.L_x_97) ;  /* 0x000000000f087348 */ /* 0x001fea0003c00000 */
[----:B------:R1:W2:Y:S02]  /*ccf0*/  SHFL.IDX P6, R14, R13, R12, R11 ;  /* 0x0000000c0d0e7389 */ /* 0x0002a400000c000b */
[----:B012---:R-:W-:Y:S01]  /*cd00*/  ENDCOLLECTIVE ;  /* 0x000000000000791b */ /* 0x007fe20003800000 */
.L_x_97:
[----:B------:R-:W-:Y:S02]  /*cd10*/  MOV R5, R7 ;  /* 0x0000000700057202 */ /* 0x000fe40000000f00 */
[----:B------:R-:W-:Y:S01]  /*cd20*/  @P0 LEA R7, R36, UR45, 0x1 ;  /* 0x0000002d24070c11 */ /* 0x000fe2000f8e08ff */
[----:B------:R-:W-:Y:S02]  /*cd30*/  IMAD.MOV.U32 R13, RZ, RZ, R3 ;  /* 0x000000ffff0d7224 */ /* 0x000fe400078e0003 */
[----:B------:R-:W-:Y:S02]  /*cd40*/  IMAD.MOV.U32 R12, RZ, RZ, 0x4 ;  /* 0x00000004ff0c7424 */ /* 0x000fe400078e00ff */
[----:B------:R-:W-:-:S07]  /*cd50*/  IMAD.MOV.U32 R4, RZ, RZ, R14 ;  /* 0x000000ffff047224 */ /* 0x000fce00078e000e */
[----:B------:R-:W-:Y:S05]  /*cd60*/  WARPSYNC.COLLECTIVE R15, `(.L_x_98) ;  /* 0x000000000f087348 */ /* 0x000fea0003c00000 */
[----:B------:R0:W1:Y:S02]  /*cd70*/  SHFL.IDX P6, R14, R13, R12, R11 ;  /* 0x0000000c0d0e7389 */ /* 0x00006400000c000b */
[----:B01----:R-:W-:Y:S01]  /*cd80*/  ENDCOLLECTIVE ;  /* 0x000000000000791b */ /* 0x003fe20003800000 */
.L_x_98:
[----:B------:R-:W-:-:S05]  /*cd90*/  @P0 IMAD.WIDE.U32 R4, R26, 0x2, R4 ;  /* 0x000000021a040825 */ /* 0x000fca00078e0004 */
[----:B------:R-:W-:Y:S01]  /*cda0*/  @!PT LDS RZ, [RZ] ;  /* 0x00000000fffff984 */ /* 0x000fe20000000800 */
[----:B------:R-:W-:Y:S01]  /*cdb0*/  @!PT LDS RZ, [RZ] ;  /* 0x00000000fffff984 */ /* 0x000fe20000000800 */
[----:B------:R-:W-:Y:S01]  /*cdc0*/  @!PT LDS RZ, [RZ] ;  /* 0x00000000fffff984 */ /* 0x000fe20000000800 */
[----:B------:R0:W-:Y:S04]  /*cdd0*/  @P0 LDGSTS.E.BYPASS.LTC128B.128 [R7+0x19c00], desc[UR38][R4.64], !P3 ;  /* 0x19c0000004070fae */ /* 0x0001e8000d901d66 */
[----:B------:R0:W-:Y:S01]  /*cde0*/  @P0 LDGSTS.E.BYPASS.LTC128B.128 [R7+0x1dc00], desc[UR38][R4.64+0x80], !P2 ;  /* 0x1dc0008004070fae */ /* 0x0001e2000d101d66 */
[----:B------:R-:W-:Y:S01]  /*cdf0*/  ISETP.GE.AND P0, PT, R6, 0x41, PT ;  /* 0x000000410600780c */ /* 0x000fe20003f06270 */
[----:B------:R-:W-:Y:S01]  /*ce00*/  IMAD.MOV.U32 R13, RZ, RZ, R0 ;  /* 0x000000ffff0d7224 */ /* 0x000fe200078e0000 */
[----:B------:R-:W-:-:S11]  /*ce10*/  MOV R10, R14 ;  /* 0x0000000e000a7202 */ /* 0x000fd60000000f00 */
[----:B0-----:R-:W-:Y:S05]  /*ce20*/  WARPSYNC.COLLECTIVE R15, `(.L_x_99) ;  /* 0x000000000f087348 */ /* 0x001fea0003c00000 */
[----:B------:R1:W2:Y:S02]  /*ce30*/  SHFL.IDX P6, R14, R13, R12, R11 ;  /* 0x0000000c0d0e7389 */ /* 0x0002a400000c000b */
[----:B012---:R-:W-:Y:S01]  /*ce40*/  ENDCOLLECTIVE ;  /* 0x000000000000791b */ /* 0x007fe20003800000 */
.L_x_99:
[----:B------:R-:W-:Y:S02]  /*ce50*/  IMAD.MOV.U32 R5, RZ, RZ, R10 ;  /* 0x000000ffff057224 */ /* 0x000fe400078e000a */
[----:B------:R-:W-:Y:S01]  /*ce60*/  IMAD.MOV.U32 R13, RZ, RZ, R3 ;  /* 0x000000ffff0d7224 */ /* 0x000fe200078e0003 */
[----:B------:R-:W-:Y:S01]  /*ce70*/  MOV R12, 0x5 ;  /* 0x00000005000c7802 */ /* 0x000fe20000000f00 */
[----:B------:R-:W-:-:S07]  /*ce80*/  IMAD.MOV.U32 R37, RZ, RZ, R14 ;  /* 0x000000ffff257224 */ /* 0x000fce00078e000e */
[----:B------:R-:W-:Y:S05]  /*ce90*/  WARPSYNC.COLLECTIVE R15, `(.L_x_100) ;  /* 0x000000000f087348 */ /* 0x000fea0003c00000 */
[----:B------:R0:W1:Y:S02]  /*cea0*/  SHFL.IDX P6, R14, R13, R12, R11 ;  /* 0x0000000c0d0e7389 */ /* 0x00006400000c000b */
[----:B01----:R-:W-:Y:S01]  /*ceb0*/  ENDCOLLECTIVE ;  /* 0x000000000000791b */ /* 0x003fe20003800000 */
.L_x_100:
[----:B------:R-:W-:Y:S02]  /*cec0*/  MOV R4, R37 ;  /* 0x0000002500047202 */ /* 0x000fe40000000f00 */
[----:B------:R-:W-:-:S03]  /*ced0*/  @P0 LEA R37, R36, UR45, 0x1 ;  /* 0x0000002d24250c11 */ /* 0x000fc6000f8e08ff */
[----:B------:R-:W-:-:S05]  /*cee0*/  @P0 IMAD.WIDE.U32 R20, R26, 0x2, R4 ;  /* 0x000000021a140825 */ /* 0x000fca00078e0004 */
[----:B------:R-:W-:Y:S01]  /*cef0*/  @!PT LDS RZ, [RZ] ;  /* 0x00000000fffff984 */ /* 0x000fe20000000800 */
[----:B------:R-:W-:Y:S01]  /*cf00*/  @!PT LDS RZ, [RZ] ;  /* 0x00000000fffff984 */ /* 0x000fe20000000800 */
[----:B------:R-:W-:Y:S01]  /*cf10*/  @!PT LDS RZ, [RZ] ;  /* 0x00000000fffff984 */ /* 0x000fe20000000800 */
[----:B------:R0:W-:Y:S01]  /*cf20*/  @P0 LDGSTS.E.BYPASS.LTC128B.128 [R37+0x1a400], desc[UR38][R20.64], !P3 ;  /* 0x1a40000014250fae */ /* 0x0001e2000d901d66 */
[----:B------:R-:W-:-:S03]  /*cf30*/  IMAD.MOV.U32 R13, RZ, RZ, R0 ;  /* 0x000000ffff0d7224 */ /* 0x000fc600078e0000 */
[----:B------:R0:W-:Y:S01]  /*cf40*/  @P0 LDGSTS.E.BYPASS.LTC128B.128 [R37+0x1e400], desc[UR38][R20.64+0x80], !P2 ;  /* 0x1e40008014250fae */ /* 0x0001e2000d101d66 */
[----:B------:R-:W-:Y:S01]  /*cf50*/  ISETP.GE.AND P0, PT, R6, 0x51, PT ;  /* 0x000000510600780c */ /* 0x000fe20003f06270 */
[----:B------:R-:W-:-:S12]  /*cf60*/  IMAD.MOV.U32 R18, RZ, RZ, R14 ;  /* 0x000000ffff127224 */ /* 0x000fd800078e000e */
[----:B0-----:R-:W-:Y:S05]  /*cf70*/  WARPSYNC.COLLECTIVE R15, `(.L_x_101) ;  /* 0x000000000f087348 */ /* 0x001fea0003c00000 */
[----:B------:R1:W2:Y:S02]  /*cf80*/  SHFL.IDX P6, R14, R13, R12, R11 ;  /* 0x0000000c0d0e7389 */ /* 0x0002a400000c000b */
[----:B012---:R-:W-:Y:S01]  /*cf90*/  ENDCOLLECTIVE ;  /* 0x000000000000791b */ /* 0x007fe20003800000 */
.L_x_101:
[----:B------:R-:W-:Y:S01]  /*cfa0*/  IMAD.MOV.U32 R5, RZ, RZ, R18 ;  /* 0x000000ffff057224 */ /* 0x000fe200078e0012 */
[----:B------:R-:W-:Y:S02]  /*cfb0*/  @P0 LEA R10, R36, UR45, 0x1 ;  /* 0x0000002d240a0c11 */ /* 0x000fe4000f8e08ff */
[----:B------:R-:W-:Y:S01]  /*cfc0*/  MOV R13, R3 ;  /* 0x00000003000d7202 */ /* 0x000fe20000000f00 */
[----:B------:R-:W-:Y:S01]  /*cfd0*/  IMAD.MOV.U32 R12, RZ, RZ, 0x6 ;  /* 0x00000006ff0c7424 */ /* 0x000fe200078e00ff */
[----:B------:R-:W-:-:S07]  /*cfe0*/  MOV R9, R14 ;  /* 0x0000000e00097202 */ /* 0x000fce0000000f00 */
[----:B------:R-:W-:Y:S05]  /*cff0*/  WARPSYNC.COLLECTIVE R15, `(.L_x_102) ;  /* 0x000000000f087348 */ /* 0x000fea0003c00000 */
[----:B------:R0:W1:Y:S02]  /*d000*/  SHFL.IDX P6, R14, R13, R12, R11 ;  /* 0x0000000c0d0e7389 */ /* 0x00006400000c000b */
[----:B01----:R-:W-:Y:S01]  /*d010*/  ENDCOLLECTIVE ;  /* 0x000000000000791b */ /* 0x003fe20003800000 */
.L_x_102:
        /* <DEDUP_REMOVED lines=13> */
.L_x_103:
[----:B------:R-:W-:Y:S01]  /*d0f0*/  IMAD.MOV.U32 R5, RZ, RZ, R7 ;  /* 0x000000ffff057224 */ /* 0x000fe200078e0007 */
[----:B------:R-:W-:Y:S02]  /*d100*/  @P0 LEA R7, R36, UR45, 0x1 ;  /* 0x0000002d24070c11 */ /* 0x000fe4000f8e08ff */
[----:B------:R-:W-:Y:S01]  /*d110*/  MOV R13, R3 ;  /* 0x00000003000d7202 */ /* 0x000fe20000000f00 */
[----:B------:R-:W-:Y:S02]  /*d120*/  IMAD.MOV.U32 R12, RZ, RZ, 0x7 ;  /* 0x00000007ff0c7424 */ /* 0x000fe400078e00ff */
[----:B------:R-:W-:-:S07]  /*d130*/  IMAD.MOV.U32 R4, RZ, RZ, R14 ;  /* 0x000000ffff047224 */ /* 0x000fce00078e000e */
[----:B------:R-:W-:Y:S05]  /*d140*/  WARPSYNC.COLLECTIVE R15, `(.L_x_104) ;  /* 0x000000000f087348 */ /* 0x000fea0003c00000 */
[----:B------:R0:W1:Y:S02]  /*d150*/  SHFL.IDX P6, R14, R13, R12, R11 ;  /* 0x0000000c0d0e7389 */ /* 0x00006400000c000b */
[----:B01----:R-:W-:Y:S01]  /*d160*/  ENDCOLLECTIVE ;  /* 0x000000000000791b */ /* 0x003fe20003800000 */
.L_x_104:
[----:B------:R-:W-:-:S05]  /*d170*/  @P0 IMAD.WIDE.U32 R4, R26, 0x2, R4 ;  /* 0x000000021a040825 */ /* 0x000fca00078e0004 */
[----:B------:R-:W-:Y:S01]  /*d180*/  @!PT LDS RZ, [RZ] ;  /* 0x00000000fffff984 */ /* 0x000fe20000000800 */
[----:B------:R-:W-:Y:S01]  /*d190*/  @!PT LDS RZ, [RZ] ;  /* 0x00000000fffff984 */ /* 0x000fe20000000800 */
[----:B------:R-:W-:Y:S01]  /*d1a0*/  @!PT LDS RZ, [RZ] ;  /* 0x00000000fffff984 */ /* 0x000fe20000000800 */
[----:B------:R0:W-:Y:S04]  /*d1b0*/  @P0 LDGSTS.E.BYPASS.LTC128B.128 [R7+0x1b400], desc[UR38][R4.64], !P3 ;  /* 0x1b40000004070fae */ /* 0x0001e8000d901d66 */
[----:B------:R0:W-:Y:S01]  /*d1c0*/  @P0 LDGSTS.E.BYPASS.LTC128B.128 [R7+0x1f400], desc[UR38][R4.64+0x80], !P2 ;  /* 0x1f40008004070fae */ /* 0x0001e2000d101d66 */
[----:B------:R-:W-:Y:S01]  /*d1d0*/  MOV R13, R0 ;  /* 0x00000000000d7202 */ /* 0x000fe20000000f00 */
[----:B------:R-:W-:-:S07]  /*d1e0*/  IMAD.MOV.U32 R3, RZ, RZ, R14 ;  /* 0x000000ffff037224 */ /* 0x000fce00078e000e */
[----:B0-----:R-:W-:Y:S05]  /*d1f0*/  WARPSYNC.COLLECTIVE R15, `(.L_x_105) ;  /* 0x000000000f087348 */ /* 0x001fea0003c00000 */
[----:B------:R1:W2:Y:S02]  /*d200*/  SHFL.IDX P6, R14, R13, R12, R11 ;  /* 0x0000000c0d0e7389 */ /* 0x0002a400000c000b */
[----:B012---:R-:W-:Y:S01]  /*d210*/  ENDCOLLECTIVE ;  /* 0x000000000000791b */ /* 0x007fe20003800000 */
.L_x_105:
[----:B------:R-:W-:Y:S05]  /*d220*/  BRA `(.L_x_106) ;  /* 0xffffffcc00587947 */ /* 0x000fea000383ffff */
.L_x_51:
[----:B------:R-:W-:Y:S01]  /*d230*/  IMAD.MOV.U32 R13, RZ, RZ, R7 ;  /* 0x000000ffff0d7224 */ /* 0x000fe200078e0007 */
[----:B------:R-:W-:Y:S01]  /*d240*/  MOV R11, 0x181f ;  /* 0x0000181f000b7802 */ /* 0x000fe20000000f00 */
[----:B------:R-:W-:Y:S02]  /*d250*/  IMAD.MOV.U32 R12, RZ, RZ, RZ ;  /* 0x000000ffff0c7224 */ /* 0x000fe400078e00ff */
[----:B------:R-:W-:Y:S02]  /*d260*/  IMAD.MOV.U32 R15, RZ, RZ, -0x1 ;  /* 0xffffffffff0f7424 */ /* 0x000fe400078e00ff */
[----:B------:R-:W-:-:S07]  /*d270*/  IMAD R3, R34, 0x80, R29 ;  /* 0x0000008022037824 */ /* 0x000fce00078e021d */
[----:B------:R-:W-:Y:S05]  /*d280*/  WARPSYNC.COLLECTIVE R15, `(.L_x_107) ;  /* 0x000000000f087348 */ /* 0x000fea0003c00000 */
[----:B------:R0:W1:Y:S02]  /*d290*/  SHFL.IDX P6, R14, R13, R12, R11 ;  /* 0x0000000c0d0e7389 */ /* 0x00006400000c000b */
[----:B01----:R-:W-:Y:S01]  /*d2a0*/  ENDCOLLECTIVE ;  /* 0x000000000000791b */ /* 0x003fe20003800000 */
.L_x_107:
[----:B------:R-:W-:Y:S02]  /*d2b0*/  IADD3 R9, R3, 0x10, RZ ;  /* 0x0000001003097810 */ /* 0x000fe40007ffe0ff */
[----:B------:R-:W-:Y:S01]  /*d2c0*/  MOV R13, R6 ;  /* 0x00000006000d7202 */ /* 0x000fe20000000f00 */
[----:B------:R-:W-:-:S07]  /*d2d0*/  IMAD.MOV.U32 R5, RZ, RZ, R14 ;  /* 0x000000ffff057224 */ /* 0x000fce00078e000e */
[----:B------:R-:W-:Y:S05]  /*d2e0*/  WARPSYNC.COLLECTIVE R15, `(.L_x_108) ;  /* 0x000000000f087348 */ /* 0x000fea0003c00000 */
[----:B------:R0:W1:Y:S02]  /*d2f0*/  SHFL.IDX P6, R14, R13, R12, R11 ;  /* 0x0000000c0d0e7389 */ /* 0x00006400000c000b */
[----:B01----:R-:W-:Y:S01]  /*d300*/  ENDCOLLECTIVE ;  /* 0x000000000000791b */ /* 0x003fe20003800000 */
.L_x_108:
[----:B------:R-:W-:Y:S02]  /*d310*/  ULDC UR4, c[0x0][0x288] ;  /* 0x0000a20000047ab9 */ /* 0x000fe40000000800 */
[----:B------:R-:W-:-:S05]  /*d320*/  IMAD R0, R0, UR4, RZ ;  /* 0x0000000400007c24 */ /* 0x000fca000f8e02ff */
[----:B------:R-:W-:Y:S01]  /*d330*/  ISETP.GE.AND P2, PT, R3, R0, PT ;  /* 0x000000000300720c */ /* 0x000fe20003f46270 */
[----:B------:R-:W-:Y:S02]  /*d340*/  IMAD.MOV.U32 R13, RZ, RZ, R7 ;  /* 0x000000ffff0d7224 */ /* 0x000fe400078e0007 */
[----:B------:R-:W-:-:S10]  /*d350*/  IMAD.MOV.U32 R12, RZ, RZ, 0x1 ;  /* 0x00000001ff0c7424 */ /* 0x000fd400078e00ff */
[----:B------:R-:W-:Y:S01]  /*d360*/  @!P2 LEA R21, R36, UR45, 0x1 ;  /* 0x0000002d2415ac11 */ /* 0x000fe2000f8e08ff */
[----:B------:R-:W-:-:S07]  /*d370*/  IMAD.MOV.U32 R4, RZ, RZ, R14 ;  /* 0x000000ffff047224 */ /* 0x000fce00078e000e */
[----:B------:R-:W-:Y:S05]  /*d380*/  WARPSYNC.COLLECTIVE R15, `(.L_x_109) ;  /* 0x000000000f087348 */ /* 0x000fea0003c00000 */
[----:B------:R0:W1:Y:S02]  /*d390*/  SHFL.IDX P6, R14, R13, R12, R11 ;  /* 0x0000000c0d0e7389 */ /* 0x00006400000c000b */
[----:B01----:R-:W-:Y:S01]  /*d3a0*/  ENDCOLLECTIVE ;  /* 0x000000000000791b */ /* 0x003fe20003800000 */
.L_x_109:
[----:B------:R-:W-:-:S05]  /*d3b0*/  @!P2 IMAD.WIDE.U32 R4, R26, 0x2, R4 ;  /* 0x000000021a04a825 */ /* 0x000fca00078e0004 */
[----:B------:R-:W-:Y:S01]  /*d3c0*/  @!PT LDS RZ, [RZ] ;  /* 0x00000000fffff984 */ /* 0x000fe20000000800 */
[----:B------:R-:W-:Y:S01]  /*d3d0*/  @!PT LDS RZ, [RZ] ;  /* 0x00000000fffff984 */ /* 0x000fe20000000800 */
[----:B------:R-:W-:Y:S01]  /*d3e0*/  @!PT LDS RZ, [RZ] ;  /* 0x00000000fffff984 */ /* 0x000fe20000000800 */
[----:B------:R0:W-:Y:S04]  /*d3f0*/  @!P2 LDGSTS.E.BYPASS.LTC128B.128 [R21+0x10400], desc[UR38][R4.64], !P0 ;  /* 0x104000000415afae */ /* 0x0001e8000c101d66 */
[----:B------:R0:W-:Y:S01]  /*d400*/  @!P2 LDGSTS.E.BYPASS.LTC128B.128 [R21+0x14400], desc[UR38][R4.64+0x80], !P1 ;  /* 0x144000800415afae */ /* 0x0001e2000c901d66 */
[----:B------:R-:W-:Y:S01]  /*d410*/  ISETP.GE.AND P2, PT, R9, R0, PT ;  /* 0x000000000900720c */ /* 0x000fe20003f46270 */
[----:B------:R-:W-:Y:S01]  /*d420*/  IMAD.MOV.U32 R13, RZ, RZ, R6 ;  /* 0x000000ffff0d7224 */ /* 0x000fe200078e0006 */
[----:B------:R-:W-:-:S11]  /*d430*/  MOV R8, R14 ;  /* 0x0000000e00087202 */ /* 0x000fd60000000f00 */
[----:B0-----:R-:W-:Y:S05]  /*d440*/  WARPSYNC.COLLECTIVE R15, `(.L_x_110) ;  /* 0x000000000f087348 */ /* 0x001fea0003c00000 */
[----:B------:R1:W2:Y:S02]  /*d450*/  SHFL.IDX P6, R14, R13, R12, R11 ;  /* 0x0000000c0d0e7389 */ /* 0x0002a400000c000b */
[----:B012---:R-:W-:Y:S01]  /*d460*/  ENDCOLLECTIVE ;  /* 0x000000000000791b */ /* 0x007fe20003800000 */
.L_x_110:
[----:B------:R-:W-:Y:S02]  /*d470*/  @!P2 LEA R35, R36, UR45, 0x1 ;  /* 0x0000002d2423ac11 */ /* 0x000fe4000f8e08ff */
[----:B------:R-:W-:Y:S01]  /*d480*/  MOV R5, R8 ;  /* 0x0000000800057202 */ /* 0x000fe20000000f00 */
[----:B------:R-:W-:Y:S01]  /*d490*/  IMAD.MOV.U32 R13, RZ, RZ, R7 ;  /* 0x000000ffff0d7224 */ /* 0x000fe200078e0007 */
[----:B------:R-:W-:Y:S01]  /*d4a0*/  MOV R12, 0x2 ;  /* 0x00000002000c7802 */ /* 0x000fe20000000f00 */
[----:B------:R-:W-:-:S07]  /*d4b0*/  IMAD.MOV.U32 R4, RZ, RZ, R14 ;  /* 0x000000ffff047224 */ /* 0x000fce00078e000e */
[----:B------:R-:W-:Y:S05]  /*d4c0*/  WARPSYNC.COLLECTIVE R15, `(.L_x_111) ;  /* 0x000000000f087348 */ /* 0x000fea0003c00000 */
[----:B------:R0:W1:Y:S02]  /*d4d0*/  SHFL.IDX P6, R14, R13, R12, R11 ;  /* 0x0000000c0d0e7389 */ /* 0x00006400000c000b */
[----:B01----:R-:W-:Y:S01]  /*d4e0*/  ENDCOLLECTIVE ;  /* 0x000000000000791b */ /* 0x003fe20003800000 */
.L_x_111:
[----:B------:R-:W-:-:S04]  /*d4f0*/  @!P2 IMAD.WIDE.U32 R8, R26, 0x2, R4 ;  /* 0x000000021a08a825 */ /* 0x000fc800078e0004 */
[----:B------:R-:W-:Y:S01]  /*d500*/  VIADD R5, R3, 0x20 ;  /* 0x0000002003057836 */ /* 0x000fe20000000000 */
[----:B------:R-:W-:Y:S01]  /*d510*/  @!PT LDS RZ, [RZ] ;  /* 0x00000000fffff984 */ /* 0x000fe20000000800 */
[----:B------:R-:W-:Y:S01]  /*d520*/  @!PT LDS RZ, [RZ] ;  /* 0x00000000fffff984 */ /* 0x000fe20000000800 */
[----:B------:R-:W-:Y:S01]  /*d530*/  @!PT LDS RZ, [RZ] ;  /* 0x00000000fffff984 */ /* 0x000fe20000000800 */
[----:B------:R-:W-:Y:S04]  /*d540*/  @!P2 LDGSTS.E.BYPASS.LTC128B.128 [R35+0x10c00], desc[UR38][R8.64], !P0 ;  /* 0x10c000000823afae */ /* 0x000fe8000c101d66 */
[----:B------:R0:W-:Y:S01]  /*d550*/  @!P2 LDGSTS.E.BYPASS.LTC128B.128 [R35+0x14c00], desc[UR38][R8.64+0x80], !P1 ;  /* 0x14c000800823afae */ /* 0x0001e2000c901d66 */
[----:B------:R-:W-:Y:S01]  /*d560*/  ISETP.GE.AND P2, PT, R5, R0, PT ;  /* 0x000000000500720c */ /* 0x000fe20003f46270 */
[----:B------:R-:W-:Y:S02]  /*d570*/  IMAD.MOV.U32 R13, RZ, RZ, R6 ;  /* 0x000000ffff0d7224 */ /* 0x000fe400078e0006 */
[----:B0-----:R-:W-:Y:S02]  /*d580*/  VIADD R9, R3, 0x30 ;  /* 0x0000003003097836 */ /* 0x001fe40000000000 */
[----:B------:R-:W-:-:S08]  /*d590*/  IMAD.MOV.U32 R5, RZ, RZ, R14 ;  /* 0x000000ffff057224 */ /* 0x000fd000078e000e */
[----:B------:R-:W-:-:S07]  /*d5a0*/  @!P2 LEA R21, R36, UR45, 0x1 ;  /* 0x0000002d2415ac11 */ /* 0x000fce000f8e08ff */
[----:B------:R-:W-:Y:S05]  /*d5b0*/  WARPSYNC.COLLECTIVE R15, `(.L_x_112) ;  /* 0x000000000f087348 */ /* 0x000fea0003c00000 */
[----:B------:R0:W1:Y:S02]  /*d5c0*/  SHFL.IDX P6, R14, R13, R12, R11 ;  /* 0x0000000c0d0e7389 */ /* 0x00006400000c000b */
[----:B01----:R-:W-:Y:S01]  /*d5d0*/  ENDCOLLECTIVE ;  /* 0x000000000000791b */ /* 0x003fe20003800000 */
.L_x_112:
[----:B------:R-:W-:Y:S01]  /*d5e0*/  IMAD.MOV.U32 R13, RZ, RZ, R7 ;  /* 0x000000ffff0d7224 */ /* 0x000fe200078e0007 */
[----:B------:R-:W-:Y:S02]  /*d5f0*/  MOV R12, 0x3 ;  /* 0x00000003000c7802 */ /* 0x000fe40000000f00 */
[----:B------:R-:W-:-:S07]  /*d600*/  MOV R4, R14 ;  /* 0x0000000e00047202 */ /* 0x000fce0000000f00 */
[----:B------:R-:W-:Y:S05]  /*d610*/  WARPSYNC.COLLECTIVE R15, `(.L_x_113) ;  /* 0x000000000f087348 */ /* 0x000fea0003c00000 */
[----:B------:R0:W1:Y:S02]  /*d620*/  SHFL.IDX P6, R14, R13, R12, R11 ;  /* 0x0000000c0d0e7389 */ /* 0x00006400000c000b */
[----:B01----:R-:W-:Y:S01]  /*d630*/  ENDCOLLECTIVE ;  /* 0x000000000000791b */ /* 0x003fe20003800000 */
.L_x_113:
[----:B------:R-:W-:-:S05]  /*d640*/  @!P2 IMAD.WIDE.U32 R4, R26, 0x2, R4 ;  /* 0x000000021a04a825 */ /* 0x000fca00078e0004 */
[----:B------:R-:W-:Y:S01]  /*d650*/  @!PT LDS RZ, [RZ] ;  /* 0x00000000fffff984 */ /* 0x000fe20000000800 */
[----:B------:R-:W-:Y:S01]  /*d660*/  @!PT LDS RZ, [RZ] ;  /* 0x00000000fffff984 */ /* 0x000fe20000000800 */
[----:B------:R-:W-:Y:S01]  /*d670*/  @!PT LDS RZ, [RZ] ;  /* 0x00000000fffff984 */ /* 0x000fe20000000800 */
[----:B------:R0:W-:Y:S04]  /*d680*/  @!P2 LDGSTS.E.BYPASS.LTC128B.128 [R21+0x11400], desc[UR38][R4.64], !P0 ;  /* 0x114000000415afae */ /* 0x0001e8000c101d66 */
[----:B------:R0:W-:Y:S01]  /*d690*/  @!P2 LDGSTS.E.BYPASS.LTC128B.128 [R21+0x15400], desc[UR38][R4.64+0x80], !P1 ;  /* 0x154000800415afae */ /* 0x0001e2000c901d66 */
[----:B------:R-:W-:Y:S01]  /*d6a0*/  ISETP.GE.AND P2, PT, R9, R0, PT ;  /* 0x000000000900720c */ /* 0x000fe20003f46270 */
[----:B------:R-:W-:Y:S02]  /*d6b0*/  IMAD.MOV.U32 R13, RZ, RZ, R6 ;  /* 0x000000ffff0d7224 */ /* 0x000fe400078e0006 */
[----:B------:R-:W-:-:S10]  /*d6c0*/  IMAD.MOV.U32 R10, RZ, RZ, R14 ;  /* 0x000000ffff0a7224 */ /* 0x000fd400078e000e */
[----:B0-----:R-:W-:Y:S05]  /*d6d0*/  WARPSYNC.COLLECTIVE R15, `(.L_x_114) ;  /* 0x000000000f087348 */ /* 0x001fea0003c00000 */
[----:B------:R1:W2:Y:S02]  /*d6e0*/  SHFL.IDX P6, R14, R13, R12, R11 ;  /* 0x0000000c0d0e7389 */ /* 0x0002a400000c000b */
[----:B012---:R-:W-:Y:S01]  /*d6f0*/  ENDCOLLECTIVE ;  /* 0x000000000000791b */ /* 0x007fe20003800000 */
.L_x_114:
[----:B------:R-:W-:Y:S01]  /*d700*/  @!P2 LEA R35, R36, UR45, 0x1 ;  /* 0x0000002d2423ac11 */ /* 0x000fe2000f8e08ff */
[----:B------:R-:W-:Y:S01]  /*d710*/  IMAD.MOV.U32 R5, RZ, RZ, R10 ;  /* 0x000000ffff057224 */ /* 0x000fe200078e000a */
[----:B------:R-:W-:Y:S01]  /*d720*/  MOV R13, R7 ;  /* 0x00000007000d7202 */ /* 0x000fe20000000f00 */
[----:B------:R-:W-:Y:S01]  /*d730*/  IMAD.MOV.U32 R12, RZ, RZ, 0x4 ;  /* 0x00000004ff0c7424 */ /* 0x000fe200078e00ff */
[----:B------:R-:W-:-:S07]  /*d740*/  MOV R4, R14 ;  /* 0x0000000e00047202 */ /* 0x000fce0000000f00 */
[----:B------:R-:W-:Y:S05]  /*d750*/  WARPSYNC.COLLECTIVE R15, `(.L_x_115) ;  /* 0x000000000f087348 */ /* 0x000fea0003c00000 */
[----:B------:R0:W1:Y:S02]  /*d760*/  SHFL.IDX P6, R14, R13, R12, R11 ;  /* 0x0000000c0d0e7389 */ /* 0x00006400000c000b */
[----:B01----:R-:W-:Y:S01]  /*d770*/  ENDCOLLECTIVE ;  /* 0x000000000000791b */ /* 0x003fe20003800000 */
.L_x_115:
[----:B------:R-:W-:-:S04]  /*d780*/  @!P2 IMAD.WIDE.U32 R8, R26, 0x2, R4 ;  /* 0x000000021a08a825 */ /* 0x000fc800078e0004 */
[----:B------:R-:W-:Y:S01]  /*d790*/  VIADD R5, R3, 0x40 ;  /* 0x0000004003057836 */ /* 0x000fe20000000000 */
[----:B------:R-:W-:Y:S01]  /*d7a0*/  @!PT LDS RZ, [RZ] ;  /* 0x00000000fffff984 */ /* 0x000fe20000000800 */
[----:B------:R-:W-:Y:S01]  /*d7b0*/  @!PT LDS RZ, [RZ] ;  /* 0x00000000fffff984 */ /* 0x000fe20000000800 */
[----:B------:R-:W-:Y:S01]  /*d7c0*/  @!PT LDS RZ, [RZ] ;  /* 0x00000000fffff984 */ /* 0x000fe20000000800 */
[----:B------:R0:W-:Y:S04]  /*d7d0*/  @!P2 LDGSTS.E.BYPASS.LTC128B.128 [R35+0x11c00], desc[UR38][R8.64], !P0 ;  /* 0x11c000000823afae */ /* 0x0001e8000c101d66 */
[----:B------:R0:W-:Y:S01]  /*d7e0*/  @!P2 LDGSTS.E.BYPASS.LTC128B.128 [R35+0x15c00], desc[UR38][R8.64+0x80], !P1 ;  /* 0x15c000800823afae */ /* 0x0001e2000c901d66 */
[----:B------:R-:W-:Y:S02]  /*d7f0*/  ISETP.GE.AND P2, PT, R5, R0, PT ;  /* 0x000000000500720c */ /* 0x000fe40003f46270 */
[----:B------:R-:W-:Y:S01]  /*d800*/  MOV R13, R6 ;  /* 0x00000006000d7202 */ /* 0x000fe20000000f00 */
[----:B------:R-:W-:-:S10]  /*d810*/  IMAD.MOV.U32 R5, RZ, RZ, R14 ;  /* 0x000000ffff057224 */ /* 0x000fd400078e000e */
[----:B0-----:R-:W-:Y:S05]  /*d820*/  WARPSYNC.COLLECTIVE R15, `(.L_x_116) ;  /* 0x000000000f087348 */ /* 0x001fea0003c00000 */
[----:B------:R1:W2:Y:S02]  /*d830*/  SHFL.IDX P6, R14, R13, R12, R11 ;  /* 0x0000000c0d0e7389 */ /* 0x0002a400000c000b */
[----:B012---:R-:W-:Y:S01]  /*d840*/  ENDCOLLECTIVE ;  /* 0x000000000000791b */ /* 0x007fe20003800000 */
.L_x_116:
[----:B------:R-:W-:Y:S01]  /*d850*/  @!P2 LEA R21, R36, UR45, 0x1 ;  /* 0x0000002d2415ac11 */ /* 0x000fe2000f8e08ff */
[----:B------:R-:W-:Y:S01]  /*d860*/  VIADD R9, R3, 0x50 ;  /* 0x0000005003097836 */ /* 0x000fe20000000000 */
[----:B------:R-:W-:Y:S01]  /*d870*/  MOV R13, R7 ;  /* 0x00000007000d7202 */ /* 0x000fe20000000f00 */
[----:B------:R-:W-:Y:S02]  /*d880*/  IMAD.MOV.U32 R12, RZ, RZ, 0x5 ;  /* 0x00000005ff0c7424 */ /* 0x000fe400078e00ff */
[----:B------:R-:W-:-:S07]  /*d890*/  IMAD.MOV.U32 R4, RZ, RZ, R14 ;  /* 0x000000ffff047224 */ /* 0x000fce00078e000e */
[----:B------:R-:W-:Y:S05]  /*d8a0*/  WARPSYNC.COLLECTIVE R15, `(.L_x_117) ;  /* 0x000000000f087348 */ /* 0x000fea0003c00000 */
[----:B------:R0:W1:Y:S02]  /*d8b0*/  SHFL.IDX P6, R14, R13, R12, R11 ;  /* 0x0000000c0d0e7389 */ /* 0x00006400000c000b */
[----:B01----:R-:W-:Y:S01]  /*d8c0*/  ENDCOLLECTIVE ;  /* 0x000000000000791b */ /* 0x003fe20003800000 */
.L_x_117:
[----:B------:R-:W-:-:S05]  /*d8d0*/  @!P2 IMAD.WIDE.U32 R4, R26, 0x2, R4 ;  /* 0x000000021a04a825 */ /* 0x000fca00078e0004 */
        /* <DEDUP_REMOVED lines=8> */
[----:B0-----:R-:W-:-:S07]  /*d960*/  @!P2 LEA R35, R36, UR45, 0x1 ;  /* 0x0000002d2423ac11 */ /* 0x001fce000f8e08ff */
[----:B------:R-:W-:Y:S05]  /*d970*/  WARPSYNC.COLLECTIVE R15, `(.L_x_118) ;  /* 0x000000000f087348 */ /* 0x000fea0003c00000 */
[----:B------:R0:W1:Y:S02]  /*d980*/  SHFL.IDX P6, R14, R13, R12, R11 ;  /* 0x0000000c0d0e7389 */ /* 0x00006400000c000b */
[----:B01----:R-:W-:Y:S01]  /*d990*/  ENDCOLLECTIVE ;  /* 0x000000000000791b */ /* 0x003fe20003800000 */
.L_x_118:
[----:B------:R-:W-:Y:S02]  /*d9a0*/  IMAD.MOV.U32 R5, RZ, RZ, R10 ;  /* 0x000000ffff057224 */ /* 0x000fe400078e000a */
[----:B------:R-:W-:Y:S02]  /*d9b0*/  IMAD.MOV.U32 R13, RZ, RZ, R7 ;  /* 0x000000ffff0d7224 */ /* 0x000fe400078e0007 */
[----:B------:R-:W-:Y:S02]  /*d9c0*/  IMAD.MOV.U32 R12, RZ, RZ, 0x6 ;  /* 0x00000006ff0c7424 */ /* 0x000fe400078e00ff */
[----:B------:R-:W-:-:S07]  /*d9d0*/  IMAD.MOV.U32 R4, RZ, RZ, R14 ;  /* 0x000000ffff047224 */ /* 0x000fce00078e000e */
[----:B------:R-:W-:Y:S05]  /*d9e0*/  WARPSYNC.COLLECTIVE R15, `(.L_x_119) ;  /* 0x000000000f087348 */ /* 0x000fea0003c00000 */
[----:B------:R0:W1:Y:S02]  /*d9f0*/  SHFL.IDX P6, R14, R13, R12, R11 ;  /* 0x0000000c0d0e7389 */ /* 0x00006400000c000b */
[----:B01----:R-:W-:Y:S01]  /*da00*/  ENDCOLLECTIVE ;  /* 0x000000000000791b */ /* 0x003fe20003800000 */
.L_x_119:
[----:B------:R-:W-:Y:S01]  /*da10*/  @!P2 IMAD.WIDE.U32 R8, R26, 0x2, R4 ;  /* 0x000000021a08a825 */ /* 0x000fe200078e0004 */
[----:B------:R-:W-:-:S04]  /*da20*/  IADD3 R5, R3, 0x60, RZ ;  /* 0x0000006003057810 */ /* 0x000fc80007ffe0ff */
        /* <DEDUP_REMOVED lines=11> */
.L_x_120:
[----:B------:R-:W-:Y:S02]  /*dae0*/  @!P2 LEA R21, R36, UR45, 0x1 ;  /* 0x0000002d2415ac11 */ /* 0x000fe4000f8e08ff */
[----:B------:R-:W-:Y:S01]  /*daf0*/  MOV R13, R7 ;  /* 0x00000007000d7202 */ /* 0x000fe20000000f00 */
[----:B------:R-:W-:Y:S02]  /*db00*/  IMAD.MOV.U32 R12, RZ, RZ, 0x7 ;  /* 0x00000007ff0c7424 */ /* 0x000fe400078e00ff */
[----:B------:R-:W-:-:S07]  /*db10*/  IMAD.MOV.U32 R4, RZ, RZ, R14 ;  /* 0x000000ffff047224 */ /* 0x000fce00078e000e */
[----:B------:R-:W-:Y:S05]  /*db20*/  WARPSYNC.COLLECTIVE R15, `(.L_x_121) ;  /* 0x000000000f087348 */ /* 0x000fea0003c00000 */
[----:B------:R0:W1:Y:S02]  /*db30*/  SHFL.IDX P6, R14, R13, R12, R11 ;  /* 0x0000000c0d0e7389 */ /* 0x00006400000c000b */
[----:B01----:R-:W-:Y:S01]  /*db40*/  ENDCOLLECTIVE ;  /* 0x000000000000791b */ /* 0x003fe20003800000 */
.L_x_121:
[----:B------:R-:W-:-:S05]  /*db50*/  @!P2 IMAD.WIDE.U32 R4, R26, 0x2, R4 ;  /* 0x000000021a04a825 */ /* 0x000fca00078e0004 */
[----:B------:R-:W-:Y:S01]  /*db60*/  @!PT LDS RZ, [RZ] ;  /* 0x00000000fffff984 */ /* 0x000fe20000000800 */
[----:B------:R-:W-:Y:S01]  /*db70*/  @!PT LDS RZ, [RZ] ;  /* 0x00000000fffff984 */ /* 0x000fe20000000800 */
[----:B------:R-:W-:Y:S01]  /*db80*/  @!PT LDS RZ, [RZ] ;  /* 0x00000000fffff984 */ /* 0x000fe20000000800 */
[----:B------:R0:W-:Y:S04]  /*db90*/  @!P2 LDGSTS.E.BYPASS.LTC128B.128 [R21+0x13400], desc[UR38][R4.64], !P0 ;  /* 0x134000000415afae */ /* 0x0001e8000c101d66 */
[----:B------:R0:W-:Y:S01]  /*dba0*/  @!P2 LDGSTS.E.BYPASS.LTC128B.128 [R21+0x17400], desc[UR38][R4.64+0x80], !P1 ;  /* 0x174000800415afae */ /* 0x0001e2000c901d66 */
[----:B------:R-:W-:Y:S01]  /*dbb0*/  MOV R13, R6 ;  /* 0x00000006000d7202 */ /* 0x000fe20000000f00 */
[----:B------:R-:W-:-:S07]  /*dbc0*/  IMAD.MOV.U32 R10, RZ, RZ, R14 ;  /* 0x000000ffff0a7224 */ /* 0x000fce00078e000e */
[----:B0-----:R-:W-:Y:S05]  /*dbd0*/  WARPSYNC.COLLECTIVE R15, `(.L_x_122) ;  /* 0x000000000f087348 */ /* 0x001fea0003c00000 */
[----:B------:R1:W2:Y:S02]  /*dbe0*/  SHFL.IDX P6, R14, R13, R12, R11 ;  /* 0x0000000c0d0e7389 */ /* 0x0002a400000c000b */
[----:B012---:R-:W-:Y:S01]  /*dbf0*/  ENDCOLLECTIVE ;  /* 0x000000000000791b */ /* 0x007fe20003800000 */
.L_x_122:
[----:B------:R-:W-:Y:S05]  /*dc00*/  BRA `(.L_x_123) ;  /* 0xffffffcc00447947 */ /* 0x000fea000383ffff */
.L_x_54:
[----:B0-----:R-:W-:-:S04]  /*dc10*/  IMAD.U32 R3, RZ, RZ, UR45 ;  /* 0x0000002dff037e24 */ /* 0x001fc8000f8e00ff */
[----:B------:R0:W1:Y:S03]  /*dc20*/  SYNCS.PHASECHK.TRANS64.TRYWAIT P0, [R3+URZ+0x28820], R0 ;  /* 0x02882000030075a7 */ /* 0x000066000800017f */
[----:B-1----:R-:W-:Y:S05]  /*dc30*/  @!P0 NANOSLEEP.SYNCS 0x989680 ;  /* 0x009896800000895d */ /* 0x002fea0003900000 */
[----:B------:R-:W1:Y:S02]  /*dc40*/  @!P0 SYNCS.PHASECHK.TRANS64 P0, [R3+URZ+0x28820], R0 ;  /* 0x02882000030085a7 */ /* 0x000e64000800007f */
[----:B-1----:R-:W-:Y:S05]  /*dc50*/  @!P0 BRA `(.L_x_54) ;  /* 0xfffffffc00ec8947 */ /* 0x002fea000383ffff */
[----:B------:R-:W-:Y:S05]  /*dc60*/  BRA `(.L_x_124) ;  /* 0xffffffcc00907947 */ /* 0x000fea000383ffff */
.L_x_58:
[----:B0-----:R0:W1:Y:S02]  /*dc70*/  SYNCS.PHASECHK.TRANS64.TRYWAIT P0, [R33+URZ+0x28840], R0 ;  /* 0x02884000210075a7 */ /* 0x001064000800017f */
[----:B-1----:R-:W-:Y:S05]  /*dc80*/  @!P0 NANOSLEEP.SYNCS 0x989680 ;  /* 0x009896800000895d */ /* 0x002fea0003900000 */
[----:B------:R-:W1:Y:S02]  /*dc90*/  @!P0 SYNCS.PHASECHK.TRANS64 P0, [R33+URZ+0x28840], R0 ;  /* 0x02884000210085a7 */ /* 0x000e64000800007f */
[----:B-1----:R-:W-:Y:S05]  /*dca0*/  @!P0 BRA `(.L_x_58) ;  /* 0xfffffffc00f08947 */ /* 0x002fea000383ffff */
[----:B------:R-:W-:Y:S05]  /*dcb0*/  BRA `(.L_x_125) ;  /* 0xffffffd0004c7947 */ /* 0x000fea000383ffff */
.L_x_59:
[----:B------:R-:W-:Y:S01]  /*dcc0*/  BSSY B1, `(.L_x_126) ;  /* 0x0000008000017945 */ /* 0x000fe20003800000 */
[----:B------:R-:W-:Y:S01]  /*dcd0*/  IMAD.MOV.U32 R13, RZ, RZ, R5 ;  /* 0x000000ffff0d7224 */ /* 0x000fe200078e0005 */
[----:B------:R-:W-:Y:S01]  /*dce0*/  MOV R12, RZ ;  /* 0x000000ff000c7202 */ /* 0x000fe20000000f00 */
[----:B------:R-:W-:Y:S02]  /*dcf0*/  IMAD.MOV.U32 R11, RZ, RZ, 0x181f ;  /* 0x0000181fff0b7424 */ /* 0x000fe400078e00ff */
[----:B------:R-:W-:-:S07]  /*dd00*/  IMAD.MOV.U32 R15, RZ, RZ, -0x1 ;  /* 0xffffffffff0f7424 */ /* 0x000fce00078e00ff */
[----:B0-----:R-:W-:Y:S05]  /*dd10*/  WARPSYNC.COLLECTIVE R15, `(.L_x_127) ;  /* 0x000000000f087348 */ /* 0x001fea0003c00000 */
[----:B------:R1:W2:Y:S02]  /*dd20*/  SHFL.IDX P6, R14, R13, R12, R11 ;  /* 0x0000000c0d0e7389 */ /* 0x0002a400000c000b */
[----:B012---:R-:W-:Y:S01]  /*dd30*/  ENDCOLLECTIVE ;  /* 0x000000000000791b */ /* 0x007fe20003800000 */
.L_x_127:
[----:B------:R-:W-:Y:S05]  /*dd40*/  BSYNC B1 ;  /* 0x0000000000017941 */ /* 0x000fea0003800000 */
.L_x_126:
[----:B------:R-:W-:Y:S01]  /*dd50*/  IMAD.MOV.U32 R13, RZ, RZ, R6 ;  /* 0x000000ffff0d7224 */ /* 0x000fe200078e0006 */
[----:B------:R-:W-:Y:S01]  /*dd60*/  MOV R11, 0x181f ;  /* 0x0000181f000b7802 */ /* 0x000fe20000000f00 */
[----:B------:R-:W-:Y:S01]  /*dd70*/  IMAD.MOV.U32 R12, RZ, RZ, RZ ;  /* 0x000000ffff0c7224 */ /* 0x000fe200078e00ff */
[----:B------:R-:W-:Y:S01]  /*dd80*/  MOV R0, R14 ;  /* 0x0000000e00007202 */ /* 0x000fe20000000f00 */
[----:B------:R-:W-:Y:S01]  /*dd90*/  IMAD.MOV.U32 R15, RZ, RZ, -0x1 ;  /* 0xffffffffff0f7424 */ /* 0x000fe200078e00ff */
[----:B------:R-:W-:Y:S01]  /*dda0*/  LEA R4, R4, UR45, 0x1 ;  /* 0x0000002d04047c11 */ /* 0x000fe2000f8e08ff */
[----:B------:R-:W-:-:S07]  /*ddb0*/  IMAD.SHL.U32 R3, R26, 0x2, RZ ;  /* 0x000000021a037824 */ /* 0x000fce00078e00ff */
[----:B------:R-:W-:Y:S05]  /*ddc0*/  WARPSYNC.COLLECTIVE R15, `(.L_x_128) ;  /* 0x000000000f087348 */ /* 0x000fea0003c00000 */
[----:B------:R0:W1:Y:S02]  /*ddd0*/  SHFL.IDX P6, R14, R13, R12, R11 ;  /* 0x0000000c0d0e7389 */ /* 0x00006400000c000b */
[----:B01----:R-:W-:Y:S01]  /*dde0*/  ENDCOLLECTIVE ;  /* 0x000000000000791b */ /* 0x003fe20003800000 */
.L_x_128:
[----:B------:R-:W-:Y:S01]  /*ddf0*/  IMAD.MOV.U32 R13, RZ, RZ, R5 ;  /* 0x000000ffff0d7224 */ /* 0x000fe200078e0005 */
[----:B------:R-:W-:Y:S02]  /*de00*/  MOV R12, 0x1 ;  /* 0x00000001000c7802 */ /* 0x000fe40000000f00 */
[----:B------:R-:W-:-:S04]  /*de10*/  IADD3 R14, P0, R14, R3, RZ ;  /* 0x000000030e0e7210 */ /* 0x000fc80007f1e0ff */
[----:B------:R-:W-:-:S05]  /*de20*/  IADD3.X R15, RZ, R0, RZ, P0, !PT ;  /* 0x00000000ff0f7210 */ /* 0x000fca00007fe4ff */
[----:B------:R-:W-:Y:S01]  /*de30*/  @!PT LDS RZ, [RZ] ;  /* 0x00000000fffff984 */ /* 0x000fe20000000800 */
[----:B------:R-:W-:Y:S01]  /*de40*/  @!PT LDS RZ, [RZ] ;  /* 0x00000000fffff984 */ /* 0x000fe20000000800 */
[----:B------:R-:W-:Y:S01]  /*de50*/  @!PT LDS RZ, [RZ] ;  /* 0x00000000fffff984 */ /* 0x000fe20000000800 */
[----:B------:R-:W-:Y:S04]  /*de60*/  LDGSTS.E.BYPASS.LTC128B.128 [R4+0x18400], desc[UR38][R14.64], !P4 ;  /* 0x184000000e047fae */ /* 0x000fe8000e101d66 */
[----:B------:R0:W-:Y:S02]  /*de70*/  LDGSTS.E.BYPASS.LTC128B.128 [R4+0x1c400], desc[UR38][R14.64+0x80], !P3 ;  /* 0x1c4000800e047fae */ /* 0x0001e4000d901d66 */
[----:B0-----:R-:W-:-:S07]  /*de80*/  IMAD.MOV.U32 R15, RZ, RZ, -0x1 ;  /* 0xffffffffff0f7424 */ /* 0x001fce00078e00ff */
[----:B------:R-:W-:Y:S05]  /*de90*/  WARPSYNC.COLLECTIVE R15, `(.L_x_129) ;  /* 0x000000000f087348 */ /* 0x000fea0003c00000 */
[----:B------:R0:W1:Y:S02]  /*dea0*/  SHFL.IDX P6, R14, R13, R12, R11 ;  /* 0x0000000c0d0e7389 */ /* 0x00006400000c000b */
[----:B01----:R-:W-:Y:S01]  /*deb0*/  ENDCOLLECTIVE ;  /* 0x000000000000791b */ /* 0x003fe20003800000 */
.L_x_129:
[----:B------:R-:W-:Y:S01]  /*dec0*/  IMAD.MOV.U32 R13, RZ, RZ, R6 ;  /* 0x000000ffff0d7224 */ /* 0x000fe200078e0006 */
[----:B------:R-:W-:-:S07]  /*ded0*/  MOV R0, R14 ;  /* 0x0000000e00007202 */ /* 0x000fce0000000f00 */
[----:B------:R-:W-:Y:S05]  /*dee0*/  WARPSYNC.COLLECTIVE R15, `(.L_x_130) ;  /* 0x000000000f087348 */ /* 0x000fea0003c00000 */
[----:B------:R0:W1:Y:S02]  /*def0*/  SHFL.IDX P6, R14, R13, R12, R11 ;  /* 0x0000000c0d0e7389 */ /* 0x00006400000c000b */
[----:B01----:R-:W-:Y:S01]  /*df00*/  ENDCOLLECTIVE ;  /* 0x000000000000791b */ /* 0x003fe20003800000 */
.L_x_130:
[----:B------:R-:W-:Y:S01]  /*df10*/  MOV R13, R5 ;  /* 0x00000005000d7202 */ /* 0x000fe20000000f00 */
[----:B------:R-:W-:Y:S01]  /*df20*/  IMAD.MOV.U32 R12, RZ, RZ, 0x2 ;  /* 0x00000002ff0c7424 */ /* 0x000fe200078e00ff */
[----:B------:R-:W-:-:S04]  /*df30*/  MOV R37, R14 ;  /* 0x0000000e00257202 */ /* 0x000fc80000000f00 */
[----:B------:R-:W-:-:S05]  /*df40*/  IADD3 R14, P0, R37, R3, RZ ;  /* 0x00000003250e7210 */ /* 0x000fca0007f1e0ff */
[----:B------:R-:W-:-:S05]  /*df50*/  IMAD.X R15, RZ, RZ, R0, P0 ;  /* 0x000000ffff0f7224 */ /* 0x000fca00000e0600 */
[----:B------:R-:W-:Y:S01]  /*df60*/  @!PT LDS RZ, [RZ] ;  /* 0x00000000fffff984 */ /* 0x000fe20000000800 */
[----:B------:R-:W-:Y:S01]  /*df70*/  @!PT LDS RZ, [RZ] ;  /* 0x00000000fffff984 */ /* 0x000fe20000000800 */
[----:B------:R-:W-:Y:S01]  /*df80*/  @!PT LDS RZ, [RZ] ;  /* 0x00000000fffff984 */ /* 0x000fe20000000800 */
[----:B------:R-:W-:Y:S04]  /*df90*/  LDGSTS.E.BYPASS.LTC128B.128 [R4+0x18c00], desc[UR38][R14.64], !P4 ;  /* 0x18c000000e047fae */ /* 0x000fe8000e101d66 */
[----:B------:R0:W-:Y:S02]  /*dfa0*/  LDGSTS.E.BYPASS.LTC128B.128 [R4+0x1cc00], desc[UR38][R14.64+0x80], !P3 ;  /* 0x1cc000800e047fae */ /* 0x0001e4000d901d66 */
[----:B0-----:R-:W-:-:S07]  /*dfb0*/  MOV R15, 0xffffffff ;  /* 0xffffffff000f7802 */ /* 0x001fce0000000f00 */
[----:B------:R-:W-:Y:S05]  /*dfc0*/  WARPSYNC.COLLECTIVE R15, `(.L_x_131) ;  /* 0x000000000f087348 */ /* 0x000fea0003c00000 */
[----:B------:R0:W1:Y:S02]  /*dfd0*/  SHFL.IDX P6, R14, R13, R12, R11 ;  /* 0x0000000c0d0e7389 */ /* 0x00006400000c000b */
[----:B01----:R-:W-:Y:S01]  /*dfe0*/  ENDCOLLECTIVE ;  /* 0x000000000000791b */ /* 0x003fe20003800000 */
.L_x_131:
[----:B------:R-:W-:Y:S01]  /*dff0*/  MOV R13, R6 ;  /* 0x00000006000d7202 */ /* 0x000fe20000000f00 */
[----:B------:R-:W-:-:S07]  /*e000*/  IMAD.MOV.U32 R7, RZ, RZ, R14 ;  /* 0x000000ffff077224 */ /* 0x000fce00078e000e */
[----:B------:R-:W-:Y:S05]  /*e010*/  WARPSYNC.COLLECTIVE R15, `(.L_x_132) ;  /* 0x000000000f087348 */ /* 0x000fea0003c00000 */
[----:B------:R0:W1:Y:S02]  /*e020*/  SHFL.IDX P6, R14, R13, R12, R11 ;  /* 0x0000000c0d0e7389 */ /* 0x00006400000c000b */
[----:B01----:R-:W-:Y:S01]  /*e030*/  ENDCOLLECTIVE ;  /* 0x000000000000791b */ /* 0x003fe20003800000 */
.L_x_132:
[----:B------:R-:W-:Y:S01]  /*e040*/  MOV R13, R5 ;  /* 0x00000005000d7202 */ /* 0x000fe20000000f00 */
[----:B------:R-:W-:Y:S01]  /*e050*/  IMAD.MOV.U32 R12, RZ, RZ, 0x3 ;  /* 0x00000003ff0c7424 */ /* 0x000fe200078e00ff */
        /* <DEDUP_REMOVED lines=11> */
.L_x_133:
[----:B------:R-:W-:Y:S01]  /*e110*/  MOV R13, R6 ;  /* 0x00000006000d7202 */ /* 0x000fe20000000f00 */
[----:B------:R-:W-:-:S07]  /*e120*/  IMAD.MOV.U32 R0, RZ, RZ, R14 ;  /* 0x000000ffff007224 */ /* 0x000fce00078e000e */
[----:B------:R-:W-:Y:S05]  /*e130*/  WARPSYNC.COLLECTIVE R15, `(.L_x_134) ;  /* 0x000000000f087348 */ /* 0x000fea0003c00000 */
[----:B------:R0:W1:Y:S02]  /*e140*/  SHFL.IDX P6, R14, R13, R12, R11 ;  /* 0x0000000c0d0e7389 */ /* 0x00006400000c000b */
[----:B01----:R-:W-:Y:S01]  /*e150*/  ENDCOLLECTIVE ;  /* 0x000000000000791b */ /* 0x003fe20003800000 */
.L_x_134:
[----:B------:R-:W-:Y:S01]  /*e160*/  IMAD.MOV.U32 R13, RZ, RZ, R5 ;  /* 0x000000ffff0d7224 */ /* 0x000fe200078e0005 */
[----:B------:R-:W-:Y:S01]  /*e170*/  MOV R12, 0x4 ;  /* 0x00000004000c7802 */ /* 0x000fe20000000f00 */
[----:B------:R-:W-:-:S05]  /*e180*/  IMAD.MOV.U32 R37, RZ, RZ, R14 ;  /* 0x000000ffff257224 */ /* 0x000fca00078e000e */
        /* <DEDUP_REMOVED lines=11> */
.L_x_135:
[----:B------:R-:W-:Y:S01]  /*e240*/  IMAD.MOV.U32 R13, RZ, RZ, R6 ;  /* 0x000000ffff0d7224 */ /* 0x000fe200078e0006 */
[----:B------:R-:W-:-:S07]  /*e250*/  MOV R0, R14 ;  /* 0x0000000e00007202 */ /* 0x000fce0000000f00 */
[----:B------:R-:W-:Y:S05]  /*e260*/  WARPSYNC.COLLECTIVE R15, `(.L_x_136) ;  /* 0x000000000f087348 */ /* 0x000fea0003c00000 */
[----:B------:R0:W1:Y:S02]  /*e270*/  SHFL.IDX P6, R14, R13, R12, R11 ;  /* 0x0000000c0d0e7389 */ /* 0x00006400000c000b */
[----:B01----:R-:W-:Y:S01]  /*e280*/  ENDCOLLECTIVE ;  /* 0x000000000000791b */ /* 0x003fe20003800000 */
.L_x_136:
        /* <DEDUP_REMOVED lines=14> */
.L_x_137:
[----:B------:R-:W-:Y:S01]  /*e370*/  MOV R13, R6 ;  /* 0x00000006000d7202 */ /* 0x000fe20000000f00 */
[----:B------:R-:W-:-:S07]  /*e380*/  IMAD.MOV.U32 R7, RZ, RZ, R14 ;  /* 0x000000ffff077224 */ /* 0x000fce00078e000e */
[----:B------:R-:W-:Y:S05]  /*e390*/  WARPSYNC.COLLECTIVE R15, `(.L_x_138) ;  /* 0x000000000f087348 */ /* 0x000fea0003c00000 */
[----:B------:R0:W1:Y:S02]  /*e3a0*/  SHFL.IDX P6, R14, R13, R12, R11 ;  /* 0x0000000c0d0e7389 */ /* 0x00006400000c000b */
[----:B01----:R-:W-:Y:S01]  /*e3b0*/  ENDCOLLECTIVE ;  /* 0x000000000000791b */ /* 0x003fe20003800000 */
.L_x_138:
        /* <DEDUP_REMOVED lines=13> */
.L_x_139:
[----:B------:R-:W-:Y:S01]  /*e490*/  MOV R13, R6 ;  /* 0x00000006000d7202 */ /* 0x000fe20000000f00 */
[----:B------:R-:W-:-:S07]  /*e4a0*/  IMAD.MOV.U32 R0, RZ, RZ, R14 ;  /* 0x000000ffff007224 */ /* 0x000fce00078e000e */
[----:B------:R-:W-:Y:S05]  /*e4b0*/  WARPSYNC.COLLECTIVE R15, `(.L_x_140) ;  /* 0x000000000f087348 */ /* 0x000fea0003c00000 */
[----:B------:R0:W1:Y:S02]  /*e4c0*/  SHFL.IDX P6, R14, R13, R12, R11 ;  /* 0x0000000c0d0e7389 */ /* 0x00006400000c000b */
[----:B01----:R-:W-:Y:S01]  /*e4d0*/  ENDCOLLECTIVE ;  /* 0x000000000000791b */ /* 0x003fe20003800000 */
.L_x_140:
        /* <DEDUP_REMOVED lines=14> */
.L_x_141:
[----:B------:R-:W-:Y:S01]  /*e5c0*/  IMAD.MOV.U32 R13, RZ, RZ, R6 ;  /* 0x000000ffff0d7224 */ /* 0x000fe200078e0006 */
[----:B------:R-:W-:-:S07]  /*e5d0*/  MOV R5, R14 ;  /* 0x0000000e00057202 */ /* 0x000fce0000000f00 */
[----:B------:R-:W-:Y:S05]  /*e5e0*/  WARPSYNC.COLLECTIVE R15, `(.L_x_142) ;  /* 0x000000000f087348 */ /* 0x000fea0003c00000 */
[----:B------:R0:W1:Y:S02]  /*e5f0*/  SHFL.IDX P6, R14, R13, R12, R11 ;  /* 0x0000000c0d0e7389 */ /* 0x00006400000c000b */
[----:B01----:R-:W-:Y:S01]  /*e600*/  ENDCOLLECTIVE ;  /* 0x000000000000791b */ /* 0x003fe20003800000 */
.L_x_142:
[----:B------:R-:W-:Y:S01]  /*e610*/  MOV R6, R14 ;  /* 0x0000000e00067202 */ /* 0x000fe20000000f00 */
[----:B------:R-:W-:Y:S06]  /*e620*/  BRA `(.L_x_143) ;  /* 0xffffffcc00207947 */ /* 0x000fec000383ffff */
.L_x_64:
[----:B---3--:R3:W4:Y:S02]  /*e630*/  SYNCS.PHASECHK.TRANS64.TRYWAIT P0, [R0+URZ+0x28860], R5 ;  /* 0x02886005000075a7 */ /* 0x008724000800017f */
[----:B----4-:R-:W-:Y:S05]  /*e640*/  @!P0 NANOSLEEP.SYNCS 0x989680 ;  /* 0x009896800000895d */ /* 0x010fea0003900000 */
[----:B------:R-:W4:Y:S02]  /*e650*/  @!P0 SYNCS.PHASECHK.TRANS64 P0, [R0+URZ+0x28860], R5 ;  /* 0x02886005000085a7 */ /* 0x000f24000800007f */
[----:B----4-:R-:W-:Y:S05]  /*e660*/  @!P0 BRA `(.L_x_64) ;  /* 0xfffffffc00f08947 */ /* 0x010fea000383ffff */
[----:B------:R-:W-:Y:S05]  /*e670*/  BRA `(.L_x_144) ;  /* 0xffffffcc00787947 */ /* 0x000fea000383ffff */
.L_x_65:
[----:B------:R-:W-:Y:S01]  /*e680*/  BSSY B1, `(.L_x_145) ;  /* 0x0000008000017945 */ /* 0x000fe20003800000 */
[----:B0-----:R-:W-:Y:S01]  /*e690*/  IMAD.MOV.U32 R13, RZ, RZ, R2 ;  /* 0x000000ffff0d7224 */ /* 0x001fe200078e0002 */
[----:B------:R-:W-:Y:S01]  /*e6a0*/  MOV R12, RZ ;  /* 0x000000ff000c7202 */ /* 0x000fe20000000f00 */
[----:B------:R-:W-:Y:S01]  /*e6b0*/  IMAD.MOV.U32 R11, RZ, RZ, 0x181f ;  /* 0x0000181fff0b7424 */ /* 0x000fe200078e00ff */
[----:B------:R-:W-:-:S07]  /*e6c0*/  MOV R15, 0xffffffff ;  /* 0xffffffff000f7802 */ /* 0x000fce0000000f00 */
[----:B--23--:R-:W-:Y:S05]  /*e6d0*/  WARPSYNC.COLLECTIVE R15, `(.L_x_146) ;  /* 0x000000000f087348 */ /* 0x00cfea0003c00000 */
[----:B------:R0:W1:Y:S02]  /*e6e0*/  SHFL.IDX P6, R14, R13, R12, R11 ;  /* 0x0000000c0d0e7389 */ /* 0x00006400000c000b */
[----:B0123--:R-:W-:Y:S01]  /*e6f0*/  ENDCOLLECTIVE ;  /* 0x000000000000791b */ /* 0x00ffe20003800000 */
.L_x_146:
[----:B------:R-:W-:Y:S05]  /*e700*/  BSYNC B1 ;  /* 0x0000000000017941 */ /* 0x000fea0003800000 */
.L_x_145:
[----:B------:R-:W-:Y:S01]  /*e710*/  MOV R13, R16 ;  /* 0x00000010000d7202 */ /* 0x000fe20000000f00 */
[----:B------:R-:W-:Y:S01]  /*e720*/  IMAD.MOV.U32 R12, RZ, RZ, RZ ;  /* 0x000000ffff0c7224 */ /* 0x000fe200078e00ff */
[----:B------:R-:W-:Y:S01]  /*e730*/  MOV R11, 0x181f ;  /* 0x0000181f000b7802 */ /* 0x000fe20000000f00 */
[----:B------:R-:W-:Y:S01]  /*e740*/  IMAD.MOV.U32 R15, RZ, RZ, -0x1 ;  /* 0xffffffffff0f7424 */ /* 0x000fe200078e00ff */
[----:B------:R-:W-:Y:S01]  /*e750*/  LEA R7, R7, UR45, 0x1 ;  /* 0x0000002d07077c11 */ /* 0x000fe2000f8e08ff */
[----:B------:R-:W-:-:S07]  /*e760*/  IMAD.MOV.U32 R5, RZ, RZ, R14 ;  /* 0x000000ffff057224 */ /* 0x000fce00078e000e */
[----:B------:R-:W-:Y:S05]  /*e770*/  WARPSYNC.COLLECTIVE R15, `(.L_x_147) ;  /* 0x000000000f087348 */ /* 0x000fea0003c00000 */
[----:B------:R0:W1:Y:S02]  /*e780*/  SHFL.IDX P6, R14, R13, R12, R11 ;  /* 0x0000000c0d0e7389 */ /* 0x00006400000c000b */
[----:B01----:R-:W-:Y:S01]  /*e790*/  ENDCOLLECTIVE ;  /* 0x000000000000791b */ /* 0x003fe20003800000 */
.L_x_147:
[----:B------:R-:W-:Y:S01]  /*e7a0*/  IMAD.MOV.U32 R13, RZ, RZ, R2 ;  /* 0x000000ffff0d7224 */ /* 0x000fe200078e0002 */
[----:B------:R-:W-:Y:S02]  /*e7b0*/  MOV R12, 0x1 ;  /* 0x00000001000c7802 */ /* 0x000fe40000000f00 */
[----:B------:R-:W-:-:S13]  /*e7c0*/  IADD3 R4, P0, R14, R3, RZ ;  /* 0x000000030e047210 */ /* 0x000fda0007f1e0ff */
[----:B------:R-:W-:Y:S05]  /*e7d0*/  WARPSYNC.COLLECTIVE R15, `(.L_x_148) ;  /* 0x000000000f087348 */ /* 0x000fea0003c00000 */
[----:B------:R0:W1:Y:S02]  /*e7e0*/  SHFL.IDX P6, R14, R13, R12, R11 ;  /* 0x0000000c0d0e7389 */ /* 0x00006400000c000b */
[----:B01----:R-:W-:Y:S01]  /*e7f0*/  ENDCOLLECTIVE ;  /* 0x000000000000791b */ /* 0x003fe20003800000 */
.L_x_148:
[----:B------:R-:W-:Y:S02]  /*e800*/  IADD3.X R5, RZ, R5, RZ, P0, !PT ;  /* 0x00000005ff057210 */ /* 0x000fe400007fe4ff */
[----:B------:R-:W-:Y:S02]  /*e810*/  ISETP.LT.OR P0, PT, R20, 0x1, P2 ;  /* 0x000000011400780c */ /* 0x000fe40001701670 */
[----:B------:R-:W-:-:S11]  /*e820*/  MOV R13, R16 ;  /* 0x00000010000d7202 */ /* 0x000fd60000000f00 */
[----:B------:R-:W-:Y:S01]  /*e830*/  @!PT LDS RZ, [RZ] ;  /* 0x00000000fffff984 */ /* 0x000fe20000000800 */
[----:B------:R-:W-:Y:S01]  /*e840*/  @!PT LDS RZ, [RZ] ;  /* 0x00000000fffff984 */ /* 0x000fe20000000800 */
[----:B------:R-:W-:Y:S01]  /*e850*/  @!PT LDS RZ, [RZ] ;  /* 0x00000000fffff984 */ /* 0x000fe20000000800 */
[----:B------:R0:W-:Y:S01]  /*e860*/  LDGSTS.E.BYPASS.LTC128B.128 [R7+0x400], desc[UR38][R4.64], !P0 ;  /* 0x0040000004077fae */ /* 0x0001e2000c101d66 */
[----:B------:R-:W-:Y:S01]  /*e870*/  ISETP.LT.OR P0, PT, R20, 0x1, P1 ;  /* 0x000000011400780c */ /* 0x000fe20000f01670 */
[----:B------:R-:W-:-:S12]  /*e880*/  IMAD.MOV.U32 R6, RZ, RZ, R14 ;  /* 0x000000ffff067224 */ /* 0x000fd800078e000e */
[----:B0-----:R-:W-:Y:S05]  /*e890*/  WARPSYNC.COLLECTIVE R15, `(.L_x_149) ;  /* 0x000000000f087348 */ /* 0x001fea0003c00000 */
[----:B------:R1:W2:Y:S02]  /*e8a0*/  SHFL.IDX P6, R14, R13, R12, R11 ;  /* 0x0000000c0d0e7389 */ /* 0x0002a400000c000b */
[----:B012---:R-:W-:Y:S01]  /*e8b0*/  ENDCOLLECTIVE ;  /* 0x000000000000791b */ /* 0x007fe20003800000 */
.L_x_149:
[----:B------:R-:W-:Y:S01]  /*e8c0*/  @!PT LDS RZ, [RZ] ;  /* 0x00000000fffff984 */ /* 0x000fe20000000800 */
[----:B------:R-:W-:Y:S01]  /*e8d0*/  @!PT LDS RZ, [RZ] ;  /* 0x00000000fffff984 */ /* 0x000fe20000000800 */
[----:B------:R-:W-:Y:S01]  /*e8e0*/  @!PT LDS RZ, [RZ] ;  /* 0x00000000fffff984 */ /* 0x000fe20000000800 */
[----:B------:R0:W-:Y:S01]  /*e8f0*/  LDGSTS.E.BYPASS.LTC128B.128 [R7+0x4400], desc[UR38][R4.64+0x80], !P0 ;  /* 0x0440008004077fae */ /* 0x0001e2000c101d66 */
[----:B------:R-:W-:Y:S01]  /*e900*/  MOV R13, R2 ;  /* 0x00000002000d7202 */ /* 0x000fe20000000f00 */
[----:B------:R-:W-:Y:S01]  /*e910*/  IMAD.MOV.U32 R12, RZ, RZ, 0x2 ;  /* 0x00000002ff0c7424 */ /* 0x000fe200078e00ff */
[----:B0-----:R-:W-:-:S13]  /*e920*/  IADD3 R4, P0, R14, R3, RZ ;  /* 0x000000030e047210 */ /* 0x001fda0007f1e0ff */
[----:B------:R-:W-:Y:S05]  /*e930*/  WARPSYNC.COLLECTIVE R15, `(.L_x_150) ;  /* 0x000000000f087348 */ /* 0x000fea0003c00000 */
[----:B------:R0:W1:Y:S02]  /*e940*/  SHFL.IDX P6, R14, R13, R12, R11 ;  /* 0x0000000c0d0e7389 */ /* 0x00006400000c000b */
[----:B01----:R-:W-:Y:S01]  /*e950*/  ENDCOLLECTIVE ;  /* 0x000000000000791b */ /* 0x003fe20003800000 */
.L_x_150:
[----:B------:R-:W-:Y:S01]  /*e960*/  IMAD.X R5, RZ, RZ, R6, P0 ;  /* 0x000000ffff057224 */ /* 0x000fe200000e0606 */
[----:B------:R-:W-:Y:S01]  /*e970*/  ISETP.LT.OR P0, PT, R20, 0x11, P2 ;  /* 0x000000111400780c */ /* 0x000fe20001701670 */
[----:B------:R-:W-:-:S12]  /*e980*/  IMAD.MOV.U32 R13, RZ, RZ, R16 ;  /* 0x000000ffff0d7224 */ /* 0x000fd800078e0010 */
[----:B------:R-:W-:Y:S01]  /*e990*/  @!PT LDS RZ, [RZ] ;  /* 0x00000000fffff984 */ /* 0x000fe20000000800 */
[----:B------:R-:W-:Y:S01]  /*e9a0*/  @!PT LDS RZ, [RZ] ;  /* 0x00000000fffff984 */ /* 0x000fe20000000800 */
[----:B------:R-:W-:Y:S01]  /*e9b0*/  @!PT LDS RZ, [RZ] ;  /* 0x00000000fffff984 */ /* 0x000fe20000000800 */
[----:B------:R0:W-:Y:S01]  /*e9c0*/  LDGSTS.E.BYPASS.LTC128B.128 [R7+0xc00], desc[UR38][R4.64], !P0 ;  /* 0x00c0000004077fae */ /* 0x0001e2000c101d66 */
[----:B------:R-:W-:Y:S02]  /*e9d0*/  ISETP.LT.OR P0, PT, R20, 0x11, P1 ;  /* 0x000000111400780c */ /* 0x000fe40000f01670 */
[----:B------:R-:W-:-:S11]  /*e9e0*/  MOV R6, R14 ;  /* 0x0000000e00067202 */ /* 0x000fd60000000f00 */
[----:B0-----:R-:W-:Y:S05]  /*e9f0*/  WARPSYNC.COLLECTIVE R15, `(.L_x_151) ;  /* 0x000000000f087348 */ /* 0x001fea0003c00000 */
[----:B------:R1:W2:Y:S02]  /*ea00*/  SHFL.IDX P6, R14, R13, R12, R11 ;  /* 0x0000000c0d0e7389 */ /* 0x0002a400000c000b */
[----:B012---:R-:W-:Y:S01]  /*ea10*/  ENDCOLLECTIVE ;  /* 0x000000000000791b */ /* 0x007fe20003800000 */
.L_x_151:
[----:B------:R-:W-:Y:S01]  /*ea20*/  @!PT LDS RZ, [RZ] ;  /* 0x00000000fffff984 */ /* 0x000fe20000000800 */
[----:B------:R-:W-:Y:S01]  /*ea30*/  @!PT LDS RZ, [RZ] ;  /* 0x00000000fffff984 */ /* 0x000fe20000000800 */
[----:B------:R-:W-:Y:S01]  /*ea40*/  @!PT LDS RZ, [RZ] ;  /* 0x00000000fffff984 */ /* 0x000fe20000000800 */
[----:B------:R0:W-:Y:S01]  /*ea50*/  LDGSTS.E.BYPASS.LTC128B.128 [R7+0x4c00], desc[UR38][R4.64+0x80], !P0 ;  /* 0x04c0008004077fae */ /* 0x0001e2000c101d66 */
[----:B------:R-:W-:Y:S01]  /*ea60*/  IMAD.MOV.U32 R13, RZ, RZ, R2 ;  /* 0x000000ffff0d7224 */ /* 0x000fe200078e0002 */
[----:B------:R-:W-:Y:S02]  /*ea70*/  MOV R12, 0x3 ;  /* 0x00000003000c7802 */ /* 0x000fe40000000f00 */
[----:B0-----:R-:W-:-:S13]  /*ea80*/  IADD3 R4, P0, R14, R3, RZ ;  /* 0x000000030e047210 */ /* 0x001fda0007f1e0ff */
[----:B------:R-:W-:Y:S05]  /*ea90*/  WARPSYNC.COLLECTIVE R15, `(.L_x_152) ;  /* 0x000000000f087348 */ /* 0x000fea0003c00000 */
[----:B------:R0:W1:Y:S02]  /*eaa0*/  SHFL.IDX P6, R14, R13, R12, R11 ;  /* 0x0000000c0d0e7389 */ /* 0x00006400000c000b */
[----:B01----:R-:W-:Y:S01]  /*eab0*/  ENDCOLLECTIVE ;  /* 0x000000000000791b */ /* 0x003fe20003800000 */
.L_x_152:
        /* <DEDUP_REMOVED lines=12> */
.L_x_153:
        /* <DEDUP_REMOVED lines=10> */
.L_x_154:
        /* <DEDUP_REMOVED lines=12> */
.L_x_155:
        /* <DEDUP_REMOVED lines=10> */
.L_x_156:
        /* <DEDUP_REMOVED lines=12> */
.L_x_157:
        /* <DEDUP_REMOVED lines=10> */
.L_x_158:
        /* <DEDUP_REMOVED lines=12> */
.L_x_159:
        /* <DEDUP_REMOVED lines=10> */
.L_x_160:
        /* <DEDUP_REMOVED lines=12> */
.L_x_161:
[----:B------:R-:W-:Y:S01]  /*f100*/  @!PT LDS RZ, [RZ] ;  /* 0x00000000fffff984 */ /* 0x000fe20000000800 */
[----:B------:R-:W-:Y:S01]  /*f110*/  @!PT LDS RZ, [RZ] ;  /* 0x00000000fffff984 */ /* 0x000fe20000000800 */
[----:B------:R-:W-:Y:S01]  /*f120*/  @!PT LDS RZ, [RZ] ;  /* 0x00000000fffff984 */ /* 0x000fe20000000800 */
[----:B------:R0:W-:Y:S01]  /*f130*/  LDGSTS.E.BYPASS.LTC128B.128 [R7+0x7400], desc[UR38][R4.64+0x80], !P0 ;  /* 0x0740008004077fae */ /* 0x0001e2000c101d66 */
[----:B------:R-:W-:Y:S05]  /*f140*/  BRA `(.L_x_162) ;  /* 0xffffffc400c07947 */ /* 0x000fea000383ffff */
.L_x_71:
[----:B0-----:R0:W1:Y:S02]  /*f150*/  SYNCS.PHASECHK.TRANS64.TRYWAIT P0, [R0+URZ+0x28860], R5 ;  /* 0x02886005000075a7 */ /* 0x001064000800017f */
[----:B-1----:R-:W-:Y:S05]  /*f160*/  @!P0 NANOSLEEP.SYNCS 0x989680 ;  /* 0x009896800000895d */ /* 0x002fea0003900000 */
[----:B------:R-:W1:Y:S02]  /*f170*/  @!P0 SYNCS.PHASECHK.TRANS64 P0, [R0+URZ+0x28860], R5 ;  /* 0x02886005000085a7 */ /* 0x000e64000800007f */
[----:B-1----:R-:W-:Y:S05]  /*f180*/  @!P0 BRA `(.L_x_71) ;  /* 0xfffffffc00f08947 */ /* 0x002fea000383ffff */
[----:B------:R-:W-:Y:S05]  /*f190*/  BRA `(.L_x_163) ;  /* 0xffffffc800a87947 */ /* 0x000fea000383ffff */
.L_x_72:
[----:B------:R-:W-:Y:S01]  /*f1a0*/  BSSY B0, `(.L_x_164) ;  /* 0x0000008000007945 */ /* 0x000fe20003800000 */
[----:B------:R-:W-:Y:S01]  /*f1b0*/  IMAD.MOV.U32 R13, RZ, RZ, R2 ;  /* 0x000000ffff0d7224 */ /* 0x000fe200078e0002 */
[----:B------:R-:W-:Y:S01]  /*f1c0*/  MOV R12, RZ ;  /* 0x000000ff000c7202 */ /* 0x000fe20000000f00 */
[----:B------:R-:W-:Y:S01]  /*f1d0*/  IMAD.MOV.U32 R11, RZ, RZ, 0x181f ;  /* 0x0000181fff0b7424 */ /* 0x000fe200078e00ff */
[----:B------:R-:W-:-:S07]  /*f1e0*/  MOV R15, 0xffffffff ;  /* 0xffffffff000f7802 */ /* 0x000fce0000000f00 */
[----:B0-2---:R-:W-:Y:S05]  /*f1f0*/  WARPSYNC.COLLECTIVE R15, `(.L_x_165) ;  /* 0x000000000f087348 */ /* 0x005fea0003c00000 */
[----:B------:R1:W3:Y:S02]  /*f200*/  SHFL.IDX P6, R14, R13, R12, R11 ;  /* 0x0000000c0d0e7389 */ /* 0x0002e400000c000b */
[----:B0123--:R-:W-:Y:S01]  /*f210*/  ENDCOLLECTIVE ;  /* 0x000000000000791b */ /* 0x00ffe20003800000 */
.L_x_165:
[----:B------:R-:W-:Y:S05]  /*f220*/  BSYNC B0 ;  /* 0x0000000000007941 */ /* 0x000fea0003800000 */
.L_x_164:
        /* <DEDUP_REMOVED lines=9> */
.L_x_166:
[----:B------:R-:W-:Y:S02]  /*f2c0*/  ULDC UR4, c[0x0][0x2f4] ;  /* 0x0000bd0000047ab9 */ /* 0x000fe40000000800 */
[----:B------:R-:W-:Y:S02]  /*f2d0*/  ISETP.GE.AND P0, PT, R25, UR4, PT ;  /* 0x0000000419007c0c */ /* 0x000fe4000bf06270 */
[----:B------:R-:W-:Y:S02]  /*f2e0*/  ISETP.GE.AND P1, PT, R26, UR4, PT ;  /* 0x000000041a007c0c */ /* 0x000fe4000bf26270 */
[C---:B------:R-:W-:Y:S02]  /*f2f0*/  ISETP.LT.OR P3, PT, R29.reuse, 0x1, P0 ;  /* 0x000000011d00780c */ /* 0x040fe40000761670 */
[----:B------:R-:W-:Y:S01]  /*f300*/  ISETP.LT.OR P2, PT, R29, 0x1, P1 ;  /* 0x000000011d00780c */ /* 0x000fe20000f41670 */
[----:B------:R-:W-:Y:S01]  /*f310*/  IMAD.MOV.U32 R13, RZ, RZ, R2 ;  /* 0x000000ffff0d7224 */ /* 0x000fe200078e0002 */
[----:B------:R-:W-:-:S02]  /*f320*/  MOV R12, 0x1 ;  /* 0x00000001000c7802 */ /* 0x000fc40000000f00 */
[----:B------:R-:W-:-:S09]  /*f330*/  MOV R4, R14 ;  /* 0x0000000e00047202 */ /* 0x000fd20000000f00 */
[----:B------:R-:W-:Y:S05]  /*f340*/  WARPSYNC.COLLECTIVE R15, `(.L_x_167) ;  /* 0x000000000f087348 */ /* 0x000fea0003c00000 */
[----:B------:R0:W1:Y:S02]  /*f350*/  SHFL.IDX P6, R14, R13, R12, R11 ;  /* 0x0000000c0d0e7389 */ /* 0x00006400000c000b */
[----:B01----:R-:W-:Y:S01]  /*f360*/  ENDCOLLECTIVE ;  /* 0x000000000000791b */ /* 0x003fe20003800000 */
.L_x_167:
[----:B------:R-:W-:-:S05]  /*f370*/  IMAD.WIDE.U32 R4, R26, 0x2, R4 ;  /* 0x000000021a047825 */ /* 0x000fca00078e0004 */
[----:B------:R-:W-:Y:S01]  /*f380*/  @!PT LDS RZ, [RZ] ;  /* 0x00000000fffff984 */ /* 0x000fe20000000800 */
[----:B------:R-:W-:Y:S01]  /*f390*/  @!PT LDS RZ, [RZ] ;  /* 0x00000000fffff984 */ /* 0x000fe20000000800 */
[----:B------:R-:W-:Y:S01]  /*f3a0*/  @!PT LDS RZ, [RZ] ;  /* 0x00000000fffff984 */ /* 0x000fe20000000800 */
[----:B------:R0:W-:Y:S01]  /*f3b0*/  LDGSTS.E.BYPASS.LTC128B.128 [R3+0x400], desc[UR38][R4.64], !P2 ;  /* 0x0040000004037fae */ /* 0x0001e2000d101d66 */
[----:B------:R-:W-:-:S03]  /*f3c0*/  ISETP.LT.OR P2, PT, R29, 0x11, P1 ;  /* 0x000000111d00780c */ /* 0x000fc60000f41670 */
[----:B------:R0:W-:Y:S01]  /*f3d0*/  LDGSTS.E.BYPASS.LTC128B.128 [R3+0x4400], desc[UR38][R4.64+0x80], !P3 ;  /* 0x0440008004037fae */ /* 0x0001e2000d901d66 */
[----:B------:R-:W-:Y:S02]  /*f3e0*/  ISETP.LT.OR P3, PT, R29, 0x11, P0 ;  /* 0x000000111d00780c */ /* 0x000fe40000761670 */
[----:B------:R-:W-:Y:S01]  /*f3f0*/  MOV R13, R16 ;  /* 0x00000010000d7202 */ /* 0x000fe20000000f00 */
[----:B------:R-:W-:-:S10]  /*f400*/  IMAD.MOV.U32 R20, RZ, RZ, R14 ;  /* 0x000000ffff147224 */ /* 0x000fd400078e000e */
[----:B0-----:R-:W-:Y:S05]  /*f410*/  WARPSYNC.COLLECTIVE R15, `(.L_x_168) ;  /* 0x000000000f087348 */ /* 0x001fea0003c00000 */
[----:B------:R1:W2:Y:S02]  /*f420*/  SHFL.IDX P6, R14, R13, R12, R11 ;  /* 0x0000000c0d0e7389 */ /* 0x0002a400000c000b */
[----:B012---:R-:W-:Y:S01]  /*f430*/  ENDCOLLECTIVE ;  /* 0x000000000000791b */ /* 0x007fe20003800000 */
.L_x_168:
[----:B------:R-:W-:Y:S01]  /*f440*/  MOV R5, R20 ;  /* 0x0000001400057202 */ /* 0x000fe20000000f00 */
[----:B------:R-:W-:Y:S01]  /*f450*/  IMAD.MOV.U32 R13, RZ, RZ, R2 ;  /* 0x000000ffff0d7224 */ /* 0x000fe200078e0002 */
[----:B------:R-:W-:Y:S01]  /*f460*/  MOV R12, 0x2 ;  /* 0x00000002000c7802 */ /* 0x000fe20000000f00 */
[----:B------:R-:W-:-:S07]  /*f470*/  IMAD.MOV.U32 R4, RZ, RZ, R14 ;  /* 0x000000ffff047224 */ /* 0x000fce00078e000e */
[----:B------:R-:W-:Y:S05]  /*f480*/  WARPSYNC.COLLECTIVE R15, `(.L_x_169) ;  /* 0x000000000f087348 */ /* 0x000fea0003c00000 */
[----:B------:R0:W1:Y:S02]  /*f490*/  SHFL.IDX P6, R14, R13, R12, R11 ;  /* 0x0000000c0d0e7389 */ /* 0x00006400000c000b */
[----:B01----:R-:W-:Y:S01]  /*f4a0*/  ENDCOLLECTIVE ;  /* 0x000000000000791b */ /* 0x003fe20003800000 */
.L_x_169:
        /* <DEDUP_REMOVED lines=13> */
.L_x_170:
[----:B------:R-:W-:Y:S01]  /*f580*/  IMAD.MOV.U32 R5, RZ, RZ, R21 ;  /* 0x000000ffff057224 */ /* 0x000fe200078e0015 */
[----:B------:R-:W-:Y:S01]  /*f590*/  MOV R13, R2 ;  /* 0x00000002000d7202 */ /* 0x000fe20000000f00 */
[----:B------:R-:W-:Y:S02]  /*f5a0*/  IMAD.MOV.U32 R12, RZ, RZ, 0x3 ;  /* 0x00000003ff0c7424 */ /* 0x000fe400078e00ff */
[----:B------:R-:W-:-:S07]  /*f5b0*/  IMAD.MOV.U32 R22, RZ, RZ, R14 ;  /* 0x000000ffff167224 */ /* 0x000fce00078e000e */
[----:B------:R-:W-:Y:S05]  /*f5c0*/  WARPSYNC.COLLECTIVE R15, `(.L_x_171) ;  /* 0x000000000f087348 */ /* 0x000fea0003c00000 */
[----:B------:R0:W1:Y:S02]  /*f5d0*/  SHFL.IDX P6, R14, R13, R12, R11 ;  /* 0x0000000c0d0e7389 */ /* 0x00006400000c000b */
[----:B01----:R-:W-:Y:S01]  /*f5e0*/  ENDCOLLECTIVE ;  /* 0x000000000000791b */ /* 0x003fe20003800000 */
.L_x_171:
[----:B------:R-:W-:-:S05]  /*f5f0*/  MOV R4, R22 ;  /* 0x0000001600047202 */ /* 0x000fca0000000f00 */
[----:B------:R-:W-:-:S05]  /*f600*/  IMAD.WIDE.U32 R4, R26, 0x2, R4 ;  /* 0x000000021a047825 */ /* 0x000fca00078e0004 */
[----:B------:R-:W-:Y:S01]  /*f610*/  @!PT LDS RZ, [RZ] ;  /* 0x00000000fffff984 */ /* 0x000fe20000000800 */
[----:B------:R-:W-:Y:S01]  /*f620*/  @!PT LDS RZ, [RZ] ;  /* 0x00000000fffff984 */ /* 0x000fe20000000800 */
[----:B------:R-:W-:Y:S01]  /*f630*/  @!PT LDS RZ, [RZ] ;  /* 0x00000000fffff984 */ /* 0x000fe20000000800 */
[----:B------:R0:W-:Y:S01]  /*f640*/  LDGSTS.E.BYPASS.LTC128B.128 [R3+0x1400], desc[UR38][R4.64], !P2 ;  /* 0x0140000004037fae */ /* 0x0001e2000d101d66 */
[----:B------:R-:W-:Y:S01]  /*f650*/  IMAD.MOV.U32 R13, RZ, RZ, R16 ;  /* 0x000000ffff0d7224 */ /* 0x000fe200078e0010 */
[C---:B------:R-:W-:Y:S02]  /*f660*/  ISETP.LT.OR P2, PT, R29.reuse, 0x31, P1 ;  /* 0x000000311d00780c */ /* 0x040fe40000f41670 */
[----:B------:R0:W-:Y:S01]  /*f670*/  LDGSTS.E.BYPASS.LTC128B.128 [R3+0x5400], desc[UR38][R4.64+0x80], !P3 ;  /* 0x0540008004037fae */ /* 0x0001e2000d901d66 */
[----:B------:R-:W-:Y:S02]  /*f680*/  ISETP.LT.OR P3, PT, R29, 0x31, P0 ;  /* 0x000000311d00780c */ /* 0x000fe40000761670 */
[----:B------:R-:W-:-:S11]  /*f690*/  MOV R10, R14 ;  /* 0x0000000e000a7202 */ /* 0x000fd60000000f00 */
[----:B0-----:R-:W-:Y:S05]  /*f6a0*/  WARPSYNC.COLLECTIVE R15, `(.L_x_172) ;  /* 0x000000000f087348 */ /* 0x001fea0003c00000 */
[----:B------:R1:W2:Y:S02]  /*f6b0*/  SHFL.IDX P6, R14, R13, R12, R11 ;  /* 0x0000000c0d0e7389 */ /* 0x0002a400000c000b */
[----:B012---:R-:W-:Y:S01]  /*f6c0*/  ENDCOLLECTIVE ;  /* 0x000000000000791b */ /* 0x007fe20003800000 */
.L_x_172:
[----:B------:R-:W-:Y:S01]  /*f6d0*/  MOV R5, R10 ;  /* 0x0000000a00057202 */ /* 0x000fe20000000f00 */
[----:B------:R-:W-:Y:S02]  /*f6e0*/  IMAD.MOV.U32 R10, RZ, RZ, RZ ;  /* 0x000000ffff0a7224 */ /* 0x000fe400078e00ff */
[----:B------:R-:W-:Y:S01]  /*f6f0*/  IMAD.MOV.U32 R13, RZ, RZ, R2 ;  /* 0x000000ffff0d7224 */ /* 0x000fe200078e0002 */
[----:B------:R-:W-:Y:S02]  /*f700*/  MOV R12, 0x4 ;  /* 0x00000004000c7802 */ /* 0x000fe40000000f00 */
[----:B------:R-:W-:-:S07]  /*f710*/  MOV R23, R14 ;  /* 0x0000000e00177202 */ /* 0x000fce0000000f00 */
[----:B------:R-:W-:Y:S05]  /*f720*/  WARPSYNC.COLLECTIVE R15, `(.L_x_173) ;  /* 0x000000000f087348 */ /* 0x000fea0003c00000 */
[----:B------:R0:W1:Y:S02]  /*f730*/  SHFL.IDX P6, R14, R13, R12, R11 ;  /* 0x0000000c0d0e7389 */ /* 0x00006400000c000b */
[----:B01----:R-:W-:Y:S01]  /*f740*/  ENDCOLLECTIVE ;  /* 0x000000000000791b */ /* 0x003fe20003800000 */
.L_x_173:
[----:B------:R-:W-:-:S04]  /*f750*/  IMAD.MOV.U32 R4, RZ, RZ, R23 ;  /* 0x000000ffff047224 */ /* 0x000fc800078e0017 */
[----:B------:R-:W-:-:S05]  /*f760*/  IMAD.WIDE.U32 R4, R26, 0x2, R4 ;  /* 0x000000021a047825 */ /* 0x000fca00078e0004 */
[----:B------:R-:W-:Y:S01]  /*f770*/  @!PT LDS RZ, [RZ] ;  /* 0x00000000fffff984 */ /* 0x000fe20000000800 */
[----:B------:R-:W-:Y:S01]  /*f780*/  @!PT LDS RZ, [RZ] ;  /* 0x00000000fffff984 */ /* 0x000fe20000000800 */
[----:B------:R-:W-:Y:S01]  /*f790*/  @!PT LDS RZ, [RZ] ;  /* 0x00000000fffff984 */ /* 0x000fe20000000800 */
[----:B------:R0:W-:Y:S01]  /*f7a0*/  LDGSTS.E.BYPASS.LTC128B.128 [R3+0x1c00], desc[UR38][R4.64], !P2 ;  /* 0x01c0000004037fae */ /* 0x0001e2000d101d66 */
[C---:B------:R-:W-:Y:S02]  /*f7b0*/  ISETP.LT.OR P2, PT, R29.reuse, 0x41, P1 ;  /* 0x000000411d00780c */ /* 0x040fe40000f41670 */
[----:B------:R-:W-:Y:S01]  /*f7c0*/  MOV R13, R16 ;  /* 0x00000010000d7202 */ /* 0x000fe20000000f00 */
[----:B------:R0:W-:Y:S01]  /*f7d0*/  LDGSTS.E.BYPASS.LTC128B.128 [R3+0x5c00], desc[UR38][R4.64+0x80], !P3 ;  /* 0x05c0008004037fae */ /* 0x0001e2000d901d66 */
[----:B------:R-:W-:Y:S01]  /*f7e0*/  ISETP.LT.OR P3, PT, R29, 0x41, P0 ;  /* 0x000000411d00780c */ /* 0x000fe20000761670 */
[----:B------:R-:W-:-:S12]  /*f7f0*/  IMAD.MOV.U32 R18, RZ, RZ, R14 ;  /* 0x000000ffff127224 */ /* 0x000fd800078e000e */
[----:B0-----:R-:W-:Y:S05]  /*f800*/  WARPSYNC.COLLECTIVE R15, `(.L_x_174) ;  /* 0x000000000f087348 */ /* 0x001fea0003c00000 */
[----:B------:R1:W2:Y:S02]  /*f810*/  SHFL.IDX P6, R14, R13, R12, R11 ;  /* 0x0000000c0d0e7389 */ /* 0x0002a400000c000b */
[----:B012---:R-:W-:Y:S01]  /*f820*/  ENDCOLLECTIVE ;  /* 0x000000000000791b */ /* 0x007fe20003800000 */
.L_x_174:
[----:B------:R-:W-:Y:S01]  /*f830*/  IMAD.MOV.U32 R5, RZ, RZ, R18 ;  /* 0x000000ffff057224 */ /* 0x000fe200078e0012 */
[----:B------:R-:W-:Y:S01]  /*f840*/  MOV R13, R2 ;  /* 0x00000002000d7202 */ /* 0x000fe20000000f00 */
[----:B------:R-:W-:Y:S02]  /*f850*/  IMAD.MOV.U32 R12, RZ, RZ, 0x5 ;  /* 0x00000005ff0c7424 */ /* 0x000fe400078e00ff */
[----:B------:R-:W-:-:S07]  /*f860*/  IMAD.MOV.U32 R25, RZ, RZ, R14 ;  /* 0x000000ffff197224 */ /* 0x000fce00078e000e */
[----:B------:R-:W-:Y:S05]  /*f870*/  WARPSYNC.COLLECTIVE R15, `(.L_x_175) ;  /* 0x000000000f087348 */ /* 0x000fea0003c00000 */
[----:B------:R0:W1:Y:S02]  /*f880*/  SHFL.IDX P6, R14, R13, R12, R11 ;  /* 0x0000000c0d0e7389 */ /* 0x00006400000c000b */
[----:B01----:R-:W-:Y:S01]  /*f890*/  ENDCOLLECTIVE ;  /* 0x000000000000791b */ /* 0x003fe20003800000 */
.L_x_175:
        /* <DEDUP_REMOVED lines=14> */
.L_x_176:
[----:B------:R-:W-:Y:S01]  /*f980*/  IMAD.MOV.U32 R5, RZ, RZ, R24 ;  /* 0x000000ffff057224 */ /* 0x000fe200078e0018 */
[----:B------:R-:W-:Y:S01]  /*f990*/  MOV R13, R2 ;  /* 0x00000002000d7202 */ /* 0x000fe20000000f00 */
[----:B------:R-:W-:Y:S01]  /*f9a0*/  IMAD.MOV.U32 R12, RZ, RZ, 0x6 ;  /* 0x00000006ff0c7424 */ /* 0x000fe200078e00ff */
[----:B------:R-:W-:-:S07]  /*f9b0*/  MOV R4, R14 ;  /* 0x0000000e00047202 */ /* 0x000fce0000000f00 */
[----:B------:R-:W-:Y:S05]  /*f9c0*/  WARPSYNC.COLLECTIVE R15, `(.L_x_177) ;  /* 0x000000000f087348 */ /* 0x000fea0003c00000 */
[----:B------:R0:W1:Y:S02]  /*f9d0*/  SHFL.IDX P6, R14, R13, R12, R11 ;  /* 0x0000000c0d0e7389 */ /* 0x00006400000c000b */
[----:B01----:R-:W-:Y:S01]  /*f9e0*/  ENDCOLLECTIVE ;  /* 0x000000000000791b */ /* 0x003fe20003800000 */
.L_x_177:
[----:B------:R-:W-:-:S05]  /*f9f0*/  IMAD.WIDE.U32 R4, R26, 0x2, R4 ;  /* 0x000000021a047825 */ /* 0x000fca00078e0004 */
[----:B------:R-:W-:Y:S01]  /*fa00*/  @!PT LDS RZ, [RZ] ;  /* 0x00000000fffff984 */ /* 0x000fe20000000800 */
[----:B------:R-:W-:Y:S01]  /*fa10*/  @!PT LDS RZ, [RZ] ;  /* 0x00000000fffff984 */ /* 0x000fe20000000800 */
[----:B------:R-:W-:Y:S01]  /*fa20*/  @!PT LDS RZ, [RZ] ;  /* 0x00000000fffff984 */ /* 0x000fe20000000800 */
[----:B------:R0:W-:Y:S01]  /*fa30*/  LDGSTS.E.BYPASS.LTC128B.128 [R3+0x2c00], desc[UR38][R4.64], !P2 ;  /* 0x02c0000004037fae */ /* 0x0001e2000d101d66 */
[----:B------:R-:W-:-:S03]  /*fa40*/  ISETP.LT.OR P2, PT, R29, 0x61, P1 ;  /* 0x000000611d00780c */ /* 0x000fc60000f41670 */
[----:B------:R0:W-:Y:S01]  /*fa50*/  LDGSTS.E.BYPASS.LTC128B.128 [R3+0x6c00], desc[UR38][R4.64+0x80], !P3 ;  /* 0x06c0008004037fae */ /* 0x0001e2000d901d66 */
[----:B------:R-:W-:Y:S01]  /*fa60*/  ISETP.LT.OR P3, PT, R29, 0x61, P0 ;  /* 0x000000611d00780c */ /* 0x000fe20000761670 */
[----:B------:R-:W-:Y:S01]  /*fa70*/  IMAD.MOV.U32 R13, RZ, RZ, R16 ;  /* 0x000000ffff0d7224 */ /* 0x000fe200078e0010 */
[----:B------:R-:W-:-:S11]  /*fa80*/  MOV R22, R14 ;  /* 0x0000000e00167202 */ /* 0x000fd60000000f00 */
[----:B0-----:R-:W-:Y:S05]  /*fa90*/  WARPSYNC.COLLECTIVE R15, `(.L_x_178) ;  /* 0x000000000f087348 */ /* 0x001fea0003c00000 */
[----:B------:R1:W2:Y:S02]  /*faa0*/  SHFL.IDX P6, R14, R13, R12, R11 ;  /* 0x0000000c0d0e7389 */ /* 0x0002a400000c000b */
[----:B012---:R-:W-:Y:S01]  /*fab0*/  ENDCOLLECTIVE ;  /* 0x000000000000791b */ /* 0x007fe20003800000 */
.L_x_178:
[----:B------:R-:W-:Y:S01]  /*fac0*/  MOV R5, R22 ;  /* 0x0000001600057202 */ /* 0x000fe20000000f00 */
[----:B------:R-:W-:Y:S01]  /*fad0*/  IMAD.MOV.U32 R13, RZ, RZ, R2 ;  /* 0x000000ffff0d7224 */ /* 0x000fe200078e0002 */
[----:B------:R-:W-:Y:S02]  /*fae0*/  MOV R12, 0x7 ;  /* 0x00000007000c7802 */ /* 0x000fe40000000f00 */
[----:B------:R-:W-:-:S07]  /*faf0*/  MOV R27, R14 ;  /* 0x0000000e001b7202 */ /* 0x000fce0000000f00 */
[----:B------:R-:W-:Y:S05]  /*fb00*/  WARPSYNC.COLLECTIVE R15, `(.L_x_179) ;  /* 0x000000000f087348 */ /* 0x000fea0003c00000 */
[----:B------:R0:W1:Y:S02]  /*fb10*/  SHFL.IDX P6, R14, R13, R12, R11 ;  /* 0x0000000c0d0e7389 */ /* 0x00006400000c000b */
[----:B01----:R-:W-:Y:S01]  /*fb20*/  ENDCOLLECTIVE ;  /* 0x000000000000791b */ /* 0x003fe20003800000 */
.L_x_179:
[----:B------:R-:W-:-:S04]  /*fb30*/  IMAD.MOV.U32 R4, RZ, RZ, R27 ;  /* 0x000000ffff047224 */ /* 0x000fc800078e001b */
[----:B------:R-:W-:-:S05]  /*fb40*/  IMAD.WIDE.U32 R4, R26, 0x2, R4 ;  /* 0x000000021a047825 */ /* 0x000fca00078e0004 */
[----:B------:R-:W-:Y:S01]  /*fb50*/  @!PT LDS RZ, [RZ] ;  /* 0x00000000fffff984 */ /* 0x000fe20000000800 */
[----:B------:R-:W-:Y:S01]  /*fb60*/  @!PT LDS RZ, [RZ] ;  /* 0x00000000fffff984 */ /* 0x000fe20000000800 */
[----:B------:R-:W-:Y:S01]  /*fb70*/  @!PT LDS RZ, [RZ] ;  /* 0x00000000fffff984 */ /* 0x000fe20000000800 */
[----:B------:R0:W-:Y:S01]  /*fb80*/  LDGSTS.E.BYPASS.LTC128B.128 [R3+0x3400], desc[UR38][R4.64], !P2 ;  /* 0x0340000004037fae */ /* 0x0001e2000d101d66 */
[----:B------:R-:W-:-:S03]  /*fb90*/  MOV R13, R16 ;  /* 0x00000010000d7202 */ /* 0x000fc60000000f00 */
[----:B------:R0:W-:Y:S01]  /*fba0*/  LDGSTS.E.BYPASS.LTC128B.128 [R3+0x7400], desc[UR38][R4.64+0x80], !P3 ;  /* 0x0740008004037fae */ /* 0x0001e2000d901d66 */
[----:B------:R-:W-:-:S07]  /*fbb0*/  IMAD.MOV.U32 R2, RZ, RZ, R14 ;  /* 0x000000ffff027224 */ /* 0x000fce00078e000e */
[----:B0-----:R-:W-:Y:S05]  /*fbc0*/  WARPSYNC.COLLECTIVE R15, `(.L_x_180) ;  /* 0x000000000f087348 */ /* 0x001fea0003c00000 */
[----:B------:R1:W2:Y:S02]  /*fbd0*/  SHFL.IDX P6, R14, R13, R12, R11 ;  /* 0x0000000c0d0e7389 */ /* 0x0002a400000c000b */
[----:B012---:R-:W-:Y:S01]  /*fbe0*/  ENDCOLLECTIVE ;  /* 0x000000000000791b */ /* 0x007fe20003800000 */
.L_x_180:
[----:B------:R-:W-:Y:S05]  /*fbf0*/  BRA `(.L_x_181) ;  /* 0xffffffc400307947 */ /* 0x000fea000383ffff */
.L_x_75:
[----:B0-----:R0:W1:Y:S02]  /*fc00*/  SYNCS.PHASECHK.TRANS64.TRYWAIT P0, [R7+URZ+0x28820], R10 ;  /* 0x0288200a070075a7 */ /* 0x001064000800017f */
[----:B-1----:R-:W-:Y:S05]  /*fc10*/  @!P0 NANOSLEEP.SYNCS 0x989680 ;  /* 0x009896800000895d */ /* 0x002fea0003900000 */
[----:B------:R-:W1:Y:S02]  /*fc20*/  @!P0 SYNCS.PHASECHK.TRANS64 P0, [R7+URZ+0x28820], R10 ;  /* 0x0288200a070085a7 */ /* 0x000e64000800007f */
[----:B-1----:R-:W-:Y:S05]  /*fc30*/  @!P0 BRA `(.L_x_75) ;  /* 0xfffffffc00f08947 */ /* 0x002fea000383ffff */
[----:B------:R-:W-:Y:S05]  /*fc40*/  BRA `(.L_x_182) ;  /* 0xffffffc400a47947 */ /* 0x000fea000383ffff */
.L_x_76:
[----:B------:R-:W-:Y:S01]  /*fc50*/  BSSY B0, `(.L_x_183) ;  /* 0x0000008000007945 */ /* 0x000fe20003800000 */
[----:B------:R-:W-:Y:S01]  /*fc60*/  MOV R13, R17 ;  /* 0x00000011000d7202 */ /* 0x000fe20000000f00 */
[----:B------:R-:W-:Y:S01]  /*fc70*/  IMAD.MOV.U32 R12, RZ, RZ, RZ ;  /* 0x000000ffff0c7224 */ /* 0x000fe200078e00ff */
[----:B------:R-:W-:Y:S01]  /*fc80*/  MOV R11, 0x1f ;  /* 0x0000001f000b7802 */ /* 0x000fe20000000f00 */
[----:B------:R-:W-:-:S07]  /*fc90*/  IMAD.MOV.U32 R15, RZ, RZ, -0x1 ;  /* 0xffffffffff0f7424 */ /* 0x000fce00078e00ff */
[----:B0----5:R-:W-:Y:S05]  /*fca0*/  WARPSYNC.COLLECTIVE R15, `(.L_x_184) ;  /* 0x000000000f087348 */ /* 0x021fea0003c00000 */
[----:B------:R1:W2:Y:S02]  /*fcb0*/  SHFL.IDX P6, R14, R13, R12, R11 ;  /* 0x0000000c0d0e7389 */ /* 0x0002a400000c000b */
[----:B012--5:R-:W-:Y:S01]  /*fcc0*/  ENDCOLLECTIVE ;  /* 0x000000000000791b */ /* 0x027fe20003800000 */
.L_x_184:
[----:B------:R-:W-:Y:S05]  /*fcd0*/  BSYNC B0 ;  /* 0x0000000000007941 */ /* 0x000fea0003800000 */
.L_x_183:
[----:B------:R-:W-:Y:S05]  /*fce0*/  BRA `(.L_x_185) ;  /* 0xffffffc400887947 */ /* 0x000fea000383ffff */
.L_x_77:
[----:B------:R-:W-:Y:S01]  /*fcf0*/  BSSY B0, `(.L_x_186) ;  /* 0x0000006000007945 */ /* 0x000fe20003800000 */
[----:B------:R-:W-:-:S07]  /*fd00*/  MOV R15, 0xffffffff ;  /* 0xffffffff000f7802 */ /* 0x000fce0000000f00 */
[----:B01---5:R-:W-:Y:S05]  /*fd10*/  WARPSYNC.COLLECTIVE R15, `(.L_x_187) ;  /* 0x000000000f0c7348 */ /* 0x023fea0003c00000 */
[----:B------:R-:W-:Y:S02]  /*fd20*/  ELECT P6, UR62, PT ;  /* 0x00000000003e782f */ /* 0x000fe400038c0000 */
[----:B------:R-:W-:Y:S01]  /*fd30*/  MOV R14, UR62 ;  /* 0x0000003e000e7c02 */ /* 0x000fe20008000f00 */
[----:B01---5:R-:W-:Y:S10]  /*fd40*/  ENDCOLLECTIVE ;  /* 0x000000000000791b */ /* 0x023ff40003800000 */
.L_x_187:
[----:B------:R-:W-:Y:S05]  /*fd50*/  BSYNC B0 ;  /* 0x0000000000007941 */ /* 0x000fea0003800000 */
.L_x_186:
[----:B------:R-:W-:Y:S05]  /*fd60*/  BRA `(.L_x_188) ;  /* 0xffffffc4007c7947 */ /* 0x000fea000383ffff */
.L_x_79:
[----:B--2---:R2:W3:Y:S02]  /*fd70*/  SYNCS.PHASECHK.TRANS64.TRYWAIT P1, [R5+URZ+0x28840], R2 ;  /* 0x02884002050075a7 */ /* 0x0044e4000802017f */
[----:B---3--:R-:W-:Y:S05]  /*fd80*/  @!P1 NANOSLEEP.SYNCS 0x989680 ;  /* 0x009896800000995d */ /* 0x008fea0003900000 */
[----:B------:R-:W3:Y:S02]  /*fd90*/  @!P1 SYNCS.PHASECHK.TRANS64 P1, [R5+URZ+0x28840], R2 ;  /* 0x02884002050095a7 */ /* 0x000ee4000802007f */
[----:B---3--:R-:W-:Y:S05]  /*fda0*/  @!P1 BRA `(.L_x_79) ;  /* 0xfffffffc00f09947 */ /* 0x008fea000383ffff */
[----:B------:R-:W-:Y:S05]  /*fdb0*/  BRA `(.L_x_189) ;  /* 0xffffffc4009c7947 */ /* 0x000fea000383ffff */
.L_x_81:
[----:B0-----:R0:W3:Y:S02]  /*fdc0*/  SYNCS.PHASECHK.TRANS64.TRYWAIT P1, [R7+URZ+0x28840], R0 ;  /* 0x02884000070075a7 */ /* 0x0010e4000802017f */
[----:B---3--:R-:W-:Y:S05]  /*fdd0*/  @!P1 NANOSLEEP.SYNCS 0x989680 ;  /* 0x009896800000995d */ /* 0x008fea0003900000 */
[----:B------:R-:W3:Y:S02]  /*fde0*/  @!P1 SYNCS.PHASECHK.TRANS64 P1, [R7+URZ+0x28840], R0 ;  /* 0x02884000070095a7 */ /* 0x000ee4000802007f */
[----:B---3--:R-:W-:Y:S05]  /*fdf0*/  @!P1 BRA `(.L_x_81) ;  /* 0xfffffffc00f09947 */ /* 0x008fea000383ffff */
[----:B------:R-:W-:Y:S05]  /*fe00*/  BRA `(.L_x_190) ;  /* 0xffffffc400a87947 */ /* 0x000fea000383ffff */
.L_x_83:
[----:B---3--:R3:W4:Y:S02]  /*fe10*/  SYNCS.PHASECHK.TRANS64.TRYWAIT P1, [R5+URZ+0x28860], R2 ;  /* 0x02886002050075a7 */ /* 0x008724000802017f */
[----:B----4-:R-:W-:Y:S05]  /*fe20*/  @!P1 NANOSLEEP.SYNCS 0x989680 ;  /* 0x009896800000995d */ /* 0x010fea0003900000 */
[----:B------:R-:W4:Y:S02]  /*fe30*/  @!P1 SYNCS.PHASECHK.TRANS64 P1, [R5+URZ+0x28860], R2 ;  /* 0x02886002050095a7 */ /* 0x000f24000802007f */
[----:B----4-:R-:W-:Y:S05]  /*fe40*/  @!P1 BRA `(.L_x_83) ;  /* 0xfffffffc00f09947 */ /* 0x010fea000383ffff */
[----:B------:R-:W-:Y:S05]  /*fe50*/  BRA `(.L_x_191) ;  /* 0xffffffc400a47947 */ /* 0x000fea000383ffff */
.L_x_192:
[----:B------:R-:W-:-:S00]  /*fe60*/  BRA `(.L_x_192) ;  /* 0xfffffffc00fc7947 */ /* 0x000fc0000383ffff */
[----:B------:R-:W-:-:S00]  /*fe70*/  NOP ;  /* 0x0000000000007918 */ /* 0x000fc00000000000 */
        /* <DEDUP_REMOVED lines=8> */
.L_x_3542:


//--------------------- .text._ZN7cutlass13device_kernelIN5flash11enable_sm90INS1_16FlashAttnFwdSm90INS1_25CollectiveMainloopFwdSm90ILi2EN4cute5tupleIJNS5_1CILi1EEES8_S8_EEENS6_IJNS7_ILi128EEESA_SA_EEELi128ENS_10bfloat16_tEfNS_4arch4Sm90ELb0ELb0ELb1ELb1ELb1ELb0ELb0ELb1ELb1ELb1ELb1ELb0EEENS1_21CollectiveEpilogueFwdISB_S9_SC_SE_Li256ELb1ELb1ELb1ELb0EEENS1_36VarlenDynamicPersistentTileSchedulerILi128ELi128ELi256ELi128ELb1ELb1ELb1ELb0ELb1ELb1EEEEEEEEEvNT_6ParamsE --------------------------
	.section	.text._ZN7cutlass13device_kernelIN5flash11enable_sm90INS1_16FlashAttnFwdSm90INS1_25CollectiveMainloopFwdSm90ILi2EN4cute5tupleIJNS5_1CILi1EEES8_S8_EEENS6_IJNS7_ILi128EEESA_SA_EEELi128ENS_10bfloat16_tEfNS_4arch4Sm90ELb0ELb0ELb1ELb1ELb1ELb0ELb0ELb1ELb1ELb1ELb1ELb0EEENS1_21CollectiveEpilogueFwdISB_S9_SC_SE_Li256ELb1ELb1ELb1ELb0EEENS1_36VarlenDynamicPersistentTileSchedulerILi128ELi128ELi256ELi128ELb1ELb1ELb1ELb0ELb1ELb1EEEEEEEEEvNT_6ParamsE,"ax",@progbits
	.align	128
.text._ZN7cutlass13device_kernelIN5flash11enable_sm90INS1_16FlashAttnFwdSm90INS1_25CollectiveMainloopFwdSm90ILi2EN4cute5tupleIJNS5_1CILi1EEES8_S8_EEENS6_IJNS7_ILi128EEESA_SA_EEELi128ENS_10bfloat16_tEfNS_4arch4Sm90ELb0ELb0ELb1ELb1ELb1ELb0ELb0ELb1ELb1ELb1ELb1ELb0EEENS1_21CollectiveEpilogueFwdISB_S9_SC_SE_Li256ELb1ELb1ELb1ELb0EEENS1_36VarlenDynamicPersistentTileSchedulerILi128ELi128ELi256ELi128ELb1ELb1ELb1ELb0ELb1ELb1EEEEEEEEEvNT_6ParamsE:
        .type           _ZN7cutlass13device_kernelIN5flash11enable_sm90INS1_16FlashAttnFwdSm90INS1_25CollectiveMainloopFwdSm90ILi2EN4cute5tupleIJNS5_1CILi1EEES8_S8_EEENS6_IJNS7_ILi128EEESA_SA_EEELi128ENS_10bfloat16_tEfNS_4arch4Sm90ELb0ELb0ELb1ELb1ELb1ELb0ELb0ELb1ELb1ELb1ELb1ELb0EEENS1_21CollectiveEpilogueFwdISB_S9_SC_SE_Li256ELb1ELb1ELb1ELb0EEENS1_36VarlenDynamicPersistentTileSchedulerILi128ELi128ELi256ELi128ELb1ELb1ELb1ELb0ELb1ELb1EEEEEEEEEvNT_6ParamsE,@function
        .size           _ZN7cutlass13device_kernelIN5flash11enable_sm90INS1_16FlashAttnFwdSm90INS1_25CollectiveMainloopFwdSm90ILi2EN4cute5tupleIJNS5_1CILi1EEES8_S8_EEENS6_IJNS7_ILi128EEESA_SA_EEELi128ENS_10bfloat16_tEfNS_4arch4Sm90ELb0ELb0ELb1ELb1ELb1ELb0ELb0ELb1ELb1ELb1ELb1ELb0EEENS1_21CollectiveEpilogueFwdISB_S9_SC_SE_Li256ELb1ELb1ELb1ELb0EEENS1_36VarlenDynamicPersistentTileSchedulerILi128ELi128ELi256ELi128ELb1ELb1ELb1ELb0ELb1ELb1EEEEEEEEEvNT_6ParamsE,(.L_x_3543 - _ZN7cutlass13device_kernelIN5flash11enable_sm90INS1_16FlashAttnFwdSm90INS1_25CollectiveMainloopFwdSm90ILi2EN4cute5tupleIJNS5_1CILi1EEES8_S8_EEENS6_IJNS7_ILi128EEESA_SA_EEELi128ENS_10bfloat16_tEfNS_4arch4Sm90ELb0ELb0ELb1ELb1ELb1ELb0ELb0ELb1ELb1ELb1ELb1ELb0EEENS1_21CollectiveEpilogueFwdISB_S9_SC_SE_Li256ELb1ELb1ELb1ELb0EEENS1_36VarlenDynamicPersistentTileSchedulerILi128ELi128ELi256ELi128ELb1ELb1ELb1ELb0ELb1ELb1EEEEEEEEEvNT_6ParamsE)
        .other          _ZN7cutlass13device_kernelIN5flash11enable_sm90INS1_16FlashAttnFwdSm90INS1_25CollectiveMainloopFwdSm90ILi2EN4cute5tupleIJNS5_1CILi1EEES8_S8_EEENS6_IJNS7_ILi128EEESA_SA_EEELi128ENS_10bfloat16_tEfNS_4arch4Sm90ELb0ELb0ELb1ELb1ELb1ELb0ELb0ELb1ELb1ELb1ELb1ELb0EEENS1_21CollectiveEpilogueFwdISB_S9_SC_SE_Li256ELb1ELb1ELb1ELb0EEENS1_36VarlenDynamicPersistentTileSchedulerILi128ELi128ELi256ELi128ELb1ELb1ELb1ELb0ELb1ELb1EEEEEEEEEvNT_6ParamsE,@"STO_CUDA_ENTRY STV_DEFAULT"
_ZN7cutlass13device_kernelIN5flash11enable_sm90INS1_16FlashAttnFwdSm90INS1_25CollectiveMainloopFwdSm90ILi2EN4cute5tupleIJNS5_1CILi1EEES8_S8_EEENS6_IJNS7_ILi128EEESA_SA_EEELi128ENS_10bfloat16_tEfNS_4arch4Sm90ELb0ELb0ELb1ELb1ELb1ELb0ELb0ELb1ELb1ELb1ELb1ELb0EEENS1_21CollectiveEpilogueFwdISB_S9_SC_SE_Li256ELb1ELb1ELb1ELb0EEENS1_36VarlenDynamicPersistentTileSchedulerILi128ELi128ELi256ELi128ELb1ELb1ELb1ELb0ELb1ELb1EEEEEEEEEvNT_6ParamsE:
[----:B------:R-:W0:Y:S02]  /*0000*/  LDC R1, c[0x0][0x28] ;  /* 0x00000a00ff017b82 */ /* 0x000e240000000800 */
[----:B0-----:R-:W-:Y:S01]  /*0010*/  VIADD R1, R1, 0xffffffd8 ;  /* 0xffffffd801017836 */ /* 0x001fe20000000000 */
[----:B------:R-:W0:Y:S01]  /*0020*/  S2R R3, SR_TID.X ;  /* 0x0000000000037919 */ /* 0x000e220000002100 */
[----:B------:R-:W-:Y:S01]  /*0030*/  ELECT P0, URZ, PT ;  /* 0x00000000003f782f */ /* 0x000fe20003800000 */
[----:B------:R-:W-:Y:S01]  /*0040*/  UMOV UR4, 0x80 ;  /* 0x0000008000047882 */ /* 0x000fe20000000000 */
[----:B------:R-:W-:Y:S01]  /*0050*/  UMOV UR7, 0x100 ;  /* 0x0000010000077882 */ /* 0x000fe20000000000 */
[--C-:B0-----:R-:W-:Y:S02]  /*0060*/  SHF.R.U32.HI R0, RZ, 0x5, R3.reuse ;  /* 0x00000005ff007819 */ /* 0x101fe40000011603 */
[----:B------:R-:W-:-:S03]  /*0070*/  SHF.R.U32.HI R3, RZ, 0x7, R3 ;  /* 0x00000007ff037819 */ /* 0x000fc60000011603 */
[----:B------:R-:W0:Y:S02]  /*0080*/  SHFL.IDX PT, R2, R0, RZ, 0x1f ;  /* 0x00001fff00027589 */ /* 0x000e2400000e0000 */
[C---:B0-----:R-:W-:Y:S02]  /*0090*/  ISETP.NE.OR P0, PT, R2.reuse, RZ, !P0 ;  /* 0x000000ff0200720c */ /* 0x041fe40004705670 */
[----:B------:R-:W-:Y:S02]  /*00a0*/  ISETP.NE.AND P1, PT, R2, RZ, PT ;  /* 0x000000ff0200720c */ /* 0x000fe40003f25270 */
[----:B------:R0:W1:Y:S09]  /*00b0*/  SHFL.IDX PT, R2, R3, RZ, 0x1f ;  /* 0x00001fff03027589 */ /* 0x00007200000e0000 */
[----:B------:R-:W-:Y:S01]  /*00c0*/  VOTEU.ALL UP0, P0 ;  /* 0x00000000003f7886 */ /* 0x000fe20000000000 */
[----:B------:R-:W-:-:S04]  /*00d0*/  VOTEU.ALL UP1, P0 ;  /* 0x00000000003f7886 */ /* 0x000fc80000020000 */
[----:B------:R-:W2:Y:S01]  /*00e0*/  @!UP0 S2UR UR8, SR_CgaCtaId ;  /* 0x00000000000889c3 */ /* 0x000ea20000008800 */
[----:B------:R-:W-:Y:S01]  /*00f0*/  @!UP0 UMOV UR6, 0x400 ;  /* 0x0000040000068882 */ /* 0x000fe20000000000 */
[----:B------:R-:W-:-:S04]  /*0100*/  @!UP0 UIADD3 UR4, -UR4, 0x100000, URZ ;  /* 0x0010000004048890 */ /* 0x000fc8000fffe13f */
[----:B------:R-:W-:Y:S02]  /*0110*/  @!UP0 USHF.L.U32 UR5, UR4, 0xb, URZ ;  /* 0x0000000b04058899 */ /* 0x000fe4000800063f */
[----:B------:R-:W-:Y:S02]  /*0120*/  @!UP0 USHF.L.U32 UR4, UR4, 0x1, URZ ;  /* 0x0000000104048899 */ /* 0x000fe4000800063f */
[----:B--2---:R-:W-:Y:S02]  /*0130*/  @!UP0 ULEA UR8, UR8, UR6, 0x18 ;  /* 0x0000000608088291 */ /* 0x004fe4000f8ec03f */
[----:B------:R-:W-:-:S04]  /*0140*/  @!UP0 UIADD3 UR6, -UR7, 0x100000, URZ ;  /* 0x0010000007068890 */ /* 0x000fc8000fffe13f */
[----:B------:R-:W-:Y:S02]  /*0150*/  @!UP0 USHF.L.U32 UR7, UR6, 0xb, URZ ;  /* 0x0000000b06078899 */ /* 0x000fe4000800063f */
[----:B------:R-:W-:Y:S01]  /*0160*/  @!UP0 USHF.L.U32 UR6, UR6, 0x1, URZ ;  /* 0x0000000106068899 */ /* 0x000fe2000800063f */
[----:B------:R-:W-:-:S05]  /*0170*/  VOTEU.ALL UP0, P0 ;  /* 0x00000000003f7886 */ /* 0x000fca0000000000 */
[----:B------:R0:W2:Y:S06]  /*0180*/  @!UP0 SYNCS.EXCH.64 URZ, [UR8+0x28800], UR4 ;  /* 0x02880004083f85b2 */ /* 0x0000ac0008000100 */
[----:B------:R0:W3:Y:S02]  /*0190*/  @!UP1 SYNCS.EXCH.64 URZ, [UR8+0x28820], UR6 ;  /* 0x02882006083f95b2 */ /* 0x0000e40008000100 */
[----:B01----:R-:W-:Y:S05]  /*01a0*/  @P1 BRA `(.L_x_193) ;  /* 0x0000000000481947 */ /* 0x003fea0003800000 */
        /* <DEDUP_REMOVED lines=13> */
[----:B0-----:R0:W1:Y:S08]  /*0280*/  SYNCS.EXCH.64 URZ, [UR8+0x28830], UR4 ;  /* 0x02883004083f75b2 */ /* 0x0010700008000100 */
[----:B------:R0:W4:Y:S01]  /*0290*/  SYNCS.EXCH.64 URZ, [UR8+0x28840], UR6 ;  /* 0x02884006083f75b2 */ /* 0x0001220008000100 */
[----:B------:R0:W0:Y:S01]  /*02a0*/  SYNCS.EXCH.64 URZ, [UR8+0x28838], UR4 ;  /* 0x02883804083f75b2 */ /* 0x0000220008000100 */
[----:B------:R0:W0:Y:S01]  /*02b0*/  SYNCS.EXCH.64 URZ, [UR8+0x28848], UR6 ;  /* 0x02884806083f75b2 */ /* 0x0000220008000100 */
[----:B------:R-:W-:Y:S01]  /*02c0*/  NOP ;  /* 0x0000000000007918 */ /* 0x000fe20000000000 */
.L_x_193:
        /* <DEDUP_REMOVED lines=22> */
.L_x_194:
        /* <DEDUP_REMOVED lines=18> */
.L_x_195:
        /* <DEDUP_REMOVED lines=22> */
.L_x_196:
        /* <DEDUP_REMOVED lines=22> */
.L_x_197:
[----:B------:R-:W-:Y:S01]  /*0810*/  ISETP.NE.AND P0, PT, R2, RZ, PT ;  /* 0x000000ff0200720c */ /* 0x000fe20003f05270 */
[----:B------:R-:W-:Y:S01]  /*0820*/  IMAD.MOV.U32 R2, RZ, RZ, 0x1 ;  /* 0x00000001ff027424 */ /* 0x000fe200078e00ff */
[----:B------:R-:W-:Y:S01]  /*0830*/  NOP ;  /* 0x0000000000007918 */ /* 0x000fe20000000000 */
[----:B------:R-:W-:-:S03]  /*0840*/  ULDC.64 UR36, c[0x0][0x208] ;  /* 0x0000820000247ab9 */ /* 0x000fc60000000a00 */
[----:B------:R-:W-:-:S05]  /*0850*/  SEL R2, R2, 0x2, !P0 ;  /* 0x0000000202027807 */ /* 0x000fca0004000000 */
[----:B------:R0:W-:Y:S02]  /*0860*/  STL [R1+0x4], R2 ;  /* 0x0000040201007387 */ /* 0x0001e40000100800 */
[----:B01234-:R-:W-:Y:S06]  /*0870*/  BAR.SYNC.DEFER_BLOCKING 0x0 ;  /* 0x0000000000007b1d */ /* 0x01ffec0000010000 */
[----:B------:R-:W-:Y:S05]  /*0880*/  @!P0 BRA `(.L_x_198) ;  /* 0x0000009c00388947 */ /* 0x000fea0003800000 */
.L_x_199:
[----:B------:R-:W-:-:S08]  /*0890*/  NOP ;  /* 0x0000000000007918 */ /* 0x000fd00000000000 */
[----:B------:R-:W0:Y:S02]  /*08a0*/  USETMAXREG.TRY_ALLOC.CTAPOOL UP0, 0xe8 ;  /* 0x000000e8000079c8 */ /* 0x000e240008000600 */
[----:B0-----:R-:W-:-:S13]  /*08b0*/  PLOP3.LUT P0, PT, PT, PT, UP0, 0x80, 0x0 ;  /* 0x000000000000781c */ /* 0x001fda0003f0f008 */
[----:B------:R-:W-:Y:S05]  /*08c0*/  @!P0 BRA `(.L_x_199) ;  /* 0xfffffffc00f08947 */ /* 0x000fea000383ffff */
[----:B------:R-:W0:Y:S01]  /*08d0*/  S2R R2, SR_TID.X ;  /* 0x0000000000027919 */ /* 0x000e220000002100 */
[----:B------:R-:W1:Y:S01]  /*08e0*/  S2UR UR5, SR_CgaCtaId ;  /* 0x00000000000579c3 */ /* 0x000e620000008800 */
[----:B------:R-:W-:-:S07]  /*08f0*/  UMOV UR4, 0x400 ;  /* 0x0000040000047882 */ /* 0x000fce0000000000 */
[----:B------:R-:W-:Y:S06]  /*0900*/  BAR.ARV 0x8, 0x180 ;  /* 0x0206000000007b1d */ /* 0x000fec0000002000 */
[----:B-1----:R-:W-:Y:S01]  /*0910*/  ULEA UR4, UR5, UR4, 0x18 ;  /* 0x0000000405047291 */ /* 0x002fe2000f8ec03f */
[----:B0-----:R-:W-:-:S04]  /*0920*/  LOP3.LUT R0, R2, 0xffffff80, RZ, 0xc0, !PT ;  /* 0xffffff8002007812 */ /* 0x001fc800078ec0ff */
[----:B------:R-:W-:-:S13]  /*0930*/  ISETP.NE.AND P0, PT, R0, 0x80, PT ;  /* 0x000000800000780c */ /* 0x000fda0003f05270 */
[----:B------:R-:W-:Y:S08]  /*0940*/  @!P0 BAR.ARV 0x9, 0x100 ;  /* 0x0244000000008b1d */ /* 0x000ff00000002000 */
[----:B------:R-:W-:Y:S06]  /*0950*/  BAR.SYNC.DEFER_BLOCKING 0x5, 0x180 ;  /* 0x0146000000007b1d */ /* 0x000fec0000010000 */
[----:B------:R-:W0:Y:S01]  /*0960*/  LDS.128 R16, [UR4+0x288d0] ;  /* 0x0288d004ff107984 */ /* 0x000e220008000c00 */
[----:B------:R-:W-:Y:S01]  /*0970*/  ULDC UR4, c[0x0][0xc3c] ;  /* 0x00030f0000047ab9 */ /* 0x000fe20000000800 */
[----:B------:R-:W-:Y:S06]  /*0980*/  BAR.ARV 0x4, 0x180 ;  /* 0x0106000000007b1d */ /* 0x000fec0000002000 */
[----:B0-----:R-:W-:-:S13]  /*0990*/  ISETP.GE.AND P0, PT, R19, UR4, PT ;  /* 0x0000000413007c0c */ /* 0x001fda000bf06270 */
[----:B------:R-:W-:Y:S05]  /*09a0*/  @P0 EXIT ;  /* 0x000000000000094d */ /* 0x000fea0003800000 */
[----:B------:R-:W2:Y:S01]  /*09b0*/  LDL.LU R10, [R1+0x4] ;  /* 0x00000400010a7983 */ /* 0x000ea20000300800 */
[----:B------:R-:W-:-:S05]  /*09c0*/  VIADD R228, R2, 0xffffff80 ;  /* 0xffffff8002e47836 */ /* 0x000fca0000000000 */
[----:B------:R-:W-:-:S04]  /*09d0*/  SHF.R.S32.HI R3, RZ, 0x1f, R228 ;  /* 0x0000001fff037819 */ /* 0x000fc800000114e4 */
[----:B------:R-:W-:-:S04]  /*09e0*/  LEA.HI R5, R3, R228, RZ, 0x7 ;  /* 0x000000e403057211 */ /* 0x000fc800078f38ff */
[----:B------:R-:W-:-:S05]  /*09f0*/  LOP3.LUT R7, R5, 0xffffff80, RZ, 0xc0, !PT ;  /* 0xffffff8005077812 */ /* 0x000fca00078ec0ff */
[----:B------:R-:W-:-:S05]  /*0a00*/  IMAD.IADD R206, R228, 0x1, -R7 ;  /* 0x00000001e4ce7824 */ /* 0x000fca00078e0a07 */
[----:B------:R-:W-:-:S04]  /*0a10*/  SHF.R.S32.HI R11, RZ, 0x1f, R206 ;  /* 0x0000001fff0b7819 */ /* 0x000fc800000114ce */
[----:B------:R-:W-:-:S04]  /*0a20*/  LEA.HI R4, R11, R206, RZ, 0x2 ;  /* 0x000000ce0b047211 */ /* 0x000fc800078f10ff */
[--C-:B------:R-:W-:Y:S02]  /*0a30*/  SHF.R.S32.HI R6, RZ, 0x2, R4.reuse ;  /* 0x00000002ff067819 */ /* 0x100fe40000011404 */
[----:B------:R-:W-:Y:S02]  /*0a40*/  SHF.R.S32.HI R9, RZ, 0x1f, R4 ;  /* 0x0000001fff097819 */ /* 0x000fe40000011404 */
[----:B------:R-:W-:Y:S02]  /*0a50*/  LEA.HI R0, R3, R228, RZ, 0x4 ;  /* 0x000000e403007211 */ /* 0x000fe400078f20ff */
[----:B------:R-:W-:Y:S02]  /*0a60*/  LEA.HI R9, R9, R6, RZ, 0x3 ;  /* 0x0000000609097211 */ /* 0x000fe400078f18ff */
[----:B------:R-:W-:Y:S02]  /*0a70*/  LEA.HI R2, R3, R228, RZ, 0x5 ;  /* 0x000000e403027211 */ /* 0x000fe400078f28ff */
[----:B------:R-:W-:-:S02]  /*0a80*/  LOP3.LUT R13, R9, 0xfffffff8, RZ, 0xc0, !PT ;  /* 0xfffffff8090d7812 */ /* 0x000fc400078ec0ff */
[----:B------:R-:W-:Y:S01]  /*0a90*/  SHF.R.S32.HI R9, RZ, 0x4, R0 ;  /* 0x00000004ff097819 */ /* 0x000fe20000011400 */
[----:B------:R-:W-:Y:S01]  /*0aa0*/  IMAD.SHL.U32 R2, R2, 0x20, RZ ;  /* 0x0000002002027824 */ /* 0x000fe200078e00ff */
[C---:B------:R-:W-:Y:S02]  /*0ab0*/  LOP3.LUT R7, R0.reuse, 0x3fffff0, RZ, 0xc0, !PT ;  /* 0x03fffff000077812 */ /* 0x040fe400078ec0ff */
[----:B------:R-:W-:Y:S02]  /*0ac0*/  LEA.HI R0, R0, R9, RZ, 0x1 ;  /* 0x0000000900007211 */ /* 0x000fe400078f08ff */
[----:B------:R-:W-:Y:S01]  /*0ad0*/  LOP3.LUT R2, R2, 0xfffffc00, RZ, 0xc0, !PT ;  /* 0xfffffc0002027812 */ /* 0x000fe200078ec0ff */
[----:B------:R-:W-:Y:S01]  /*0ae0*/  IMAD.IADD R7, R228, 0x1, -R7 ;  /* 0x00000001e4077824 */ /* 0x000fe200078e0a07 */
[----:B------:R-:W-:Y:S02]  /*0af0*/  LOP3.LUT R0, R0, 0x1ffffffe, RZ, 0xc0, !PT ;  /* 0x1ffffffe00007812 */ /* 0x000fe400078ec0ff */
[----:B------:R-:W-:Y:S01]  /*0b00*/  LEA.HI R8, R3, R228, RZ, 0x2 ;  /* 0x000000e403087211 */ /* 0x000fe200078f10ff */
[----:B------:R-:W-:Y:S01]  /*0b10*/  IMAD.IADD R6, R6, 0x1, -R13 ;  /* 0x0000000106067824 */ /* 0x000fe200078e0a0d */
[----:B------:R-:W-:Y:S01]  /*0b20*/  LEA R7, R7, R2, 0x6 ;  /* 0x0000000207077211 */ /* 0x000fe200078e30ff */
[----:B------:R-:W-:Y:S01]  /*0b30*/  IMAD.IADD R0, R9, 0x1, -R0 ;  /* 0x0000000109007824 */ /* 0x000fe200078e0a00 */
[----:B------:R-:W-:-:S02]  /*0b40*/  LOP3.LUT R13, R8, 0xfffffffc, RZ, 0xc0, !PT ;  /* 0xfffffffc080d7812 */ /* 0x000fc400078ec0ff */
[----:B------:R-:W-:Y:S02]  /*0b50*/  LEA.HI R3, R3, R228, RZ, 0x3 ;  /* 0x000000e403037211 */ /* 0x000fe400078f18ff */
[----:B------:R-:W-:Y:S01]  /*0b60*/  SHF.R.S32.HI R222, RZ, 0x7, R5 ;  /* 0x00000007ffde7819 */ /* 0x000fe20000011405 */
[----:B------:R-:W-:Y:S01]  /*0b70*/  IMAD R225, R0, 0x8, R7 ;  /* 0x0000000800e17824 */ /* 0x000fe200078e0207 */
[----:B------:R-:W-:Y:S01]  /*0b80*/  LOP3.LUT R7, R3, 0xfffffff8, RZ, 0xc0, !PT ;  /* 0xfffffff803077812 */ /* 0x000fe200078ec0ff */
[----:B------:R-:W-:Y:S01]  /*0b90*/  IMAD.IADD R13, R228, 0x1, -R13 ;  /* 0x00000001e40d7824 */ /* 0x000fe200078e0a0d */
[----:B------:R-:W-:Y:S02]  /*0ba0*/  LOP3.LUT R9, R4, 0x7ffffffc, RZ, 0xc0, !PT ;  /* 0x7ffffffc04097812 */ /* 0x000fe400078ec0ff */
[----:B------:R-:W-:Y:S02]  /*0bb0*/  LEA.HI R11, R11, R206, RZ, 0x5 ;  /* 0x000000ce0b0b7211 */ /* 0x000fe400078f28ff */
[----:B------:R-:W-:Y:S01]  /*0bc0*/  LEA.HI R5, R5, R222, RZ, 0x1 ;  /* 0x000000de05057211 */ /* 0x000fe200078f08ff */
[----:B------:R-:W-:Y:S01]  /*0bd0*/  IMAD.IADD R154, R228, 0x1, -R7 ;  /* 0x00000001e49a7824 */ /* 0x000fe200078e0a07 */
[----:B------:R-:W-:-:S02]  /*0be0*/  IADD3 R9, R206, -R9, RZ ;  /* 0x80000009ce097210 */ /* 0x000fc40007ffe0ff */
[----:B------:R-:W-:Y:S02]  /*0bf0*/  SHF.R.S32.HI R11, RZ, 0x5, R11 ;  /* 0x00000005ff0b7819 */ /* 0x000fe4000001140b */
[----:B------:R-:W-:Y:S02]  /*0c00*/  LEA.HI R2, R13, R13, RZ, 0x1 ;  /* 0x0000000d0d027211 */ /* 0x000fe400078f08ff */
[----:B------:R-:W-:Y:S01]  /*0c10*/  LOP3.LUT R5, R5, 0x3fffffe, RZ, 0xc0, !PT ;  /* 0x03fffffe05057812 */ /* 0x000fe200078ec0ff */
[----:B------:R-:W-:Y:S01]  /*0c20*/  IMAD.SHL.U32 R153, R154, 0x8, RZ ;  /* 0x000000089a997824 */ /* 0x000fe200078e00ff */
[----:B------:R-:W-:Y:S01]  /*0c30*/  LOP3.LUT R2, R2, 0x1ffffffe, RZ, 0xc0, !PT ;  /* 0x1ffffffe02027812 */ /* 0x000fe200078ec0ff */
[----:B------:R-:W-:Y:S02]  /*0c40*/  IMAD.SHL.U32 R203, R9, 0x2, RZ ;  /* 0x0000000209cb7824 */ /* 0x000fe400078e00ff */
[----:B------:R-:W-:Y:S02]  /*0c50*/  IMAD R6, R11, 0x10, R6 ;  /* 0x000000100b067824 */ /* 0x000fe400078e0206 */
[----:B------:R-:W-:Y:S01]  /*0c60*/  IMAD.IADD R5, R222, 0x1, -R5 ;  /* 0x00000001de057824 */ /* 0x000fe200078e0a05 */
[----:B------:R-:W-:Y:S01]  /*0c70*/  IADD3 R2, R13, -R2, RZ ;  /* 0x800000020d027210 */ /* 0x000fe20007ffe0ff */
[----:B------:R-:W-:Y:S01]  /*0c80*/  VIADD R23, R153, 0x40 ;  /* 0x0000004099177836 */ /* 0x000fe20000000000 */
[C---:B------:R-:W-:Y:S01]  /*0c90*/  IADD3 R197, R203.reuse, 0x20, RZ ;  /* 0x00000020cbc57810 */ /* 0x040fe20007ffe0ff */
[C---:B------:R-:W-:Y:S01]  /*0ca0*/  VIADD R200, R203.reuse, 0x8 ;  /* 0x00000008cbc87836 */ /* 0x040fe20000000000 */
[C---:B------:R-:W-:Y:S01]  /*0cb0*/  IADD3 R190, R203.reuse, 0x58, RZ ;  /* 0x00000058cbbe7810 */ /* 0x040fe20007ffe0ff */
[----:B------:R-:W-:-:S02]  /*0cc0*/  VIADD R199, R203, 0x10 ;  /* 0x00000010cbc77836 */ /* 0x000fc40000000000 */
[C---:B------:R-:W-:Y:S02]  /*0cd0*/  VIADD R198, R203.reuse, 0x18 ;  /* 0x00000018cbc67836 */ /* 0x040fe40000000000 */
[C---:B------:R-:W-:Y:S02]  /*0ce0*/  VIADD R196, R203.reuse, 0x28 ;  /* 0x00000028cbc47836 */ /* 0x040fe40000000000 */
[C---:B------:R-:W-:Y:S02]  /*0cf0*/  VIADD R195, R203.reuse, 0x30 ;  /* 0x00000030cbc37836 */ /* 0x040fe40000000000 */
[C---:B------:R-:W-:Y:S02]  /*0d00*/  VIADD R194, R203.reuse, 0x38 ;  /* 0x00000038cbc27836 */ /* 0x040fe40000000000 */
[C---:B------:R-:W-:Y:S02]  /*0d10*/  VIADD R193, R203.reuse, 0x40 ;  /* 0x00000040cbc17836 */ /* 0x040fe40000000000 */
[----:B------:R-:W-:-:S02]  /*0d20*/  VIADD R192, R203, 0x48 ;  /* 0x00000048cbc07836 */ /* 0x000fc40000000000 */
[C---:B------:R-:W-:Y:S02]  /*0d30*/  VIADD R191, R203.reuse, 0x50 ;  /* 0x00000050cbbf7836 */ /* 0x040fe40000000000 */
[C---:B------:R-:W-:Y:S02]  /*0d40*/  VIADD R189, R203.reuse, 0x60 ;  /* 0x00000060cbbd7836 */ /* 0x040fe40000000000 */
[C---:B------:R-:W-:Y:S02]  /*0d50*/  VIADD R188, R203.reuse, 0x68 ;  /* 0x00000068cbbc7836 */ /* 0x040fe40000000000 */
[C---:B------:R-:W-:Y:S02]  /*0d60*/  VIADD R155, R203.reuse, 0x70 ;  /* 0x00000070cb9b7836 */ /* 0x040fe40000000000 */
[----:B------:R-:W-:Y:S02]  /*0d70*/  VIADD R22, R203, 0x78 ;  /* 0x00000078cb167836 */ /* 0x000fe40000000000 */
[----:B------:R-:W-:Y:S01]  /*0d80*/  IMAD R223, R5, 0x40, R6 ;  /* 0x0000004005df7824 */ /* 0x000fe200078e0206 */
[----:B------:R-:W-:Y:S01]  /*0d90*/  SHF.R.S32.HI R204, RZ, 0x3, R3 ;  /* 0x00000003ffcc7819 */ /* 0x000fe20000011403 */
[----:B------:R-:W-:Y:S01]  /*0da0*/  IMAD.MOV.U32 R5, RZ, RZ, R17 ;  /* 0x000000ffff057224 */ /* 0x000fe200078e0011 */
[----:B------:R-:W-:Y:S01]  /*0db0*/  SHF.R.S32.HI R227, RZ, 0x1f, R153 ;  /* 0x0000001fffe37819 */ /* 0x000fe20000011499 */
[----:B------:R-:W-:Y:S01]  /*0dc0*/  IMAD.MOV.U32 R6, RZ, RZ, R18 ;  /* 0x000000ffff067224 */ /* 0x000fe200078e0012 */
[----:B------:R-:W-:Y:S01]  /*0dd0*/  SHF.R.S32.HI R226, RZ, 0x1f, R23 ;  /* 0x0000001fffe27819 */ /* 0x000fe20000011417 */
[----:B------:R-:W-:Y:S01]  /*0de0*/  IMAD.MOV.U32 R7, RZ, RZ, R19 ;  /* 0x000000ffff077224 */ /* 0x000fe200078e0013 */
[----:B------:R-:W-:Y:S01]  /*0df0*/  SHF.R.S32.HI R221, RZ, 0x1f, R200 ;  /* 0x0000001fffdd7819 */ /* 0x000fe200000114c8 */
[----:B------:R-:W-:Y:S01]  /*0e00*/  IMAD.MOV.U32 R205, RZ, RZ, RZ ;  /* 0x000000ffffcd7224 */ /* 0x000fe200078e00ff */
[----:B------:R-:W-:Y:S01]  /*0e10*/  SHF.R.S32.HI R220, RZ, 0x1f, R199 ;  /* 0x0000001fffdc7819 */ /* 0x000fe200000114c7 */
[----:B------:R-:W-:Y:S01]  /*0e20*/  IMAD R224, R2, 0x8, R223 ;  /* 0x0000000802e07824 */ /* 0x000fe200078e02df */
[----:B------:R-:W-:-:S02]  /*0e30*/  SHF.R.S32.HI R219, RZ, 0x1f, R198 ;  /* 0x0000001fffdb7819 */ /* 0x000fc400000114c6 */
[----:B------:R-:W-:Y:S02]  /*0e40*/  SHF.R.S32.HI R218, RZ, 0x1f, R197 ;  /* 0x0000001fffda7819 */ /* 0x000fe400000114c5 */
[----:B------:R-:W-:Y:S02]  /*0e50*/  SHF.R.S32.HI R217, RZ, 0x1f, R196 ;  /* 0x0000001fffd97819 */ /* 0x000fe400000114c4 */
[----:B------:R-:W-:Y:S02]  /*0e60*/  SHF.R.S32.HI R216, RZ, 0x1f, R195 ;  /* 0x0000001fffd87819 */ /* 0x000fe400000114c3 */
[----:B------:R-:W-:Y:S02]  /*0e70*/  SHF.R.S32.HI R215, RZ, 0x1f, R194 ;  /* 0x0000001fffd77819 */ /* 0x000fe400000114c2 */
[----:B------:R-:W-:Y:S02]  /*0e80*/  SHF.R.S32.HI R214, RZ, 0x1f, R193 ;  /* 0x0000001fffd67819 */ /* 0x000fe400000114c1 */
[----:B------:R-:W-:-:S02]  /*0e90*/  SHF.R.S32.HI R213, RZ, 0x1f, R192 ;  /* 0x0000001fffd57819 */ /* 0x000fc400000114c0 */
[----:B------:R-:W-:Y:S02]  /*0ea0*/  SHF.R.S32.HI R212, RZ, 0x1f, R191 ;  /* 0x0000001fffd47819 */ /* 0x000fe400000114bf */
[----:B------:R-:W-:Y:S02]  /*0eb0*/  SHF.R.S32.HI R211, RZ, 0x1f, R190 ;  /* 0x0000001fffd37819 */ /* 0x000fe400000114be */
[----:B------:R-:W-:Y:S02]  /*0ec0*/  SHF.R.S32.HI R210, RZ, 0x1f, R189 ;  /* 0x0000001fffd27819 */ /* 0x000fe400000114bd */
[----:B------:R-:W-:Y:S02]  /*0ed0*/  SHF.R.S32.HI R209, RZ, 0x1f, R188 ;  /* 0x0000001fffd17819 */ /* 0x000fe400000114bc */
[----:B------:R-:W-:Y:S02]  /*0ee0*/  SHF.R.S32.HI R208, RZ, 0x1f, R155 ;  /* 0x0000001fffd07819 */ /* 0x000fe4000001149b */
[----:B------:R-:W-:Y:S01]  /*0ef0*/  SHF.R.S32.HI R207, RZ, 0x1f, R22 ;  /* 0x0000001fffcf7819 */ /* 0x000fe20000011416 */
[----:B------:R-:W-:Y:S01]  /*0f00*/  UMOV UR38, URZ ;  /* 0x0000003f00267c82 */ /* 0x000fe20008000000 */
[----:B------:R-:W-:Y:S01]  /*0f10*/  UMOV UR39, URZ ;  /* 0x0000003f00277c82 */ /* 0x000fe20008000000 */
[----:B--2---:R-:W-:-:S07]  /*0f20*/  LOP3.LUT R152, R10, 0x1, RZ, 0xfc, !PT ;  /* 0x000000010a987812 */ /* 0x004fce00078efcff */
.L_x_249:
[----:B0--34-:R-:W0:Y:S01]  /*0f30*/  LDC.64 R2, c[0x0][0xc88] ;  /* 0x00032200ff027b82 */ /* 0x019e220000000a00 */
[----:B------:R-:W-:-:S07]  /*0f40*/  ULDC.64 UR4, c[0x0][0xa28] ;  /* 0x00028a0000047ab9 */ /* 0x000fce0000000a00 */
[----:B--2---:R-:W1:Y:S08]  /*0f50*/  LDC.64 R10, c[0x0][0x418] ;  /* 0x00010600ff0a7b82 */ /* 0x004e700000000a00 */
[----:B------:R-:W2:Y:S01]  /*0f60*/  LDC R0, c[0x0][0x424] ;  /* 0x00010900ff007b82 */ /* 0x000ea20000000800 */
[----:B0-----:R-:W-:-:S07]  /*0f70*/  IMAD.WIDE R2, R7, 0x4, R2 ;  /* 0x0000000407027825 */ /* 0x001fce00078e0202 */
[----:B------:R-:W0:Y:S01]  /*0f80*/  LDC R13, c[0x0][0x2f0] ;  /* 0x0000bc00ff0d7b82 */ /* 0x000e220000000800 */
[----:B------:R-:W3:Y:S01]  /*0f90*/  LDG.E R19, desc[UR36][R2.64] ;  /* 0x0000002402137981 */ /* 0x000ee2000c1e1900 */
[----:B------:R-:W-:Y:S01]  /*0fa0*/  ISETP.NE.U32.AND P0, PT, RZ, UR4, PT ;  /* 0x00000004ff007c0c */ /* 0x000fe2000bf05070 */
[----:B------:R-:W-:-:S03]  /*0fb0*/  IMAD.MOV.U32 R7, RZ, RZ, RZ ;  /* 0x000000ffff077224 */ /* 0x000fc600078e00ff */
[----:B------:R-:W-:Y:S02]  /*0fc0*/  ISETP.NE.AND.EX P0, PT, RZ, UR5, PT, P0 ;  /* 0x00000005ff007c0c */ /* 0x000fe4000bf05300 */
[----:B---3--:R-:W-:-:S11]  /*0fd0*/  SHF.R.S32.HI R202, RZ, 0x1f, R19 ;  /* 0x0000001fffca7819 */ /* 0x008fd60000011413 */
[----:B------:R-:W-:-:S04]  /*0fe0*/  @P0 LEA R8, P1, R19, UR4, 0x2 ;  /* 0x0000000413080c11 */ /* 0x000fc8000f8210ff */
[----:B------:R-:W-:Y:S01]  /*0ff0*/  @P0 LEA.HI.X R9, R19, UR5, R202, 0x2, P1 ;  /* 0x0000000513090c11 */ /* 0x000fe200088f14ca */
[----:B------:R-:W-:Y:S02]  /*1000*/  ULDC.64 UR4, c[0x0][0xa20] ;  /* 0x0002880000047ab9 */ /* 0x000fe40000000a00 */
[----:B------:R-:W-:Y:S02]  /*1010*/  ISETP.NE.U32.AND P1, PT, RZ, UR4, PT ;  /* 0x00000004ff007c0c */ /* 0x000fe4000bf25070 */
[----:B------:R3:W5:Y:S01]  /*1020*/  @P0 LDG.E R7, desc[UR36][R8.64] ;  /* 0x0000002408070981 */ /* 0x000762000c1e1900 */
[----:B-1----:R-:W-:Y:S02]  /*1030*/  ISETP.NE.U32.AND P0, PT, R10, RZ, PT ;  /* 0x000000ff0a00720c */ /* 0x002fe40003f05070 */
[----:B------:R-:W-:Y:S02]  /*1040*/  ISETP.NE.AND.EX P1, PT, RZ, UR5, PT, P1 ;  /* 0x00000005ff007c0c */ /* 0x000fe4000bf25310 */
[----:B------:R-:W-:-:S04]  /*1050*/  ISETP.NE.AND.EX P0, PT, R11, RZ, PT, P0 ;  /* 0x000000ff0b00720c */ /* 0x000fc80003f05300 */
[----:B--2---:R-:W-:-:S05]  /*1060*/  SEL R0, R0, 0x1, P0 ;  /* 0x0000000100007807 */ /* 0x004fca0000000000 */
[----:B0-----:R-:W-:Y:S02]  /*1070*/  IMAD R92, R0, R13, RZ ;  /* 0x0000000d005c7224 */ /* 0x001fe400078e02ff */
[----:B------:R-:W-:-:S04]  /*1080*/  @P1 LEA R2, P2, R19, UR4, 0x2 ;  /* 0x0000000413021c11 */ /* 0x000fc8000f8410ff */
[----:B------:R-:W-:-:S05]  /*1090*/  @P1 LEA.HI.X R3, R19, UR5, R202, 0x2, P2 ;  /* 0x0000000513031c11 */ /* 0x000fca00090f14ca */
[----:B------:R3:W5:Y:S01]  /*10a0*/  @P1 LDG.E R92, desc[UR36][R2.64] ;  /* 0x00000024025c1981 */ /* 0x000762000c1e1900 */
[----:B------:R-:W-:Y:S05]  /*10b0*/  @P1 BRA `(.L_x_200) ;  /* 0x0000000000241947 */ /* 0x000fea0003800000 */
[----:B------:R-:W-:Y:S02]  /*10c0*/  ULDC.64 UR4, c[0x0][0xa08] ;  /* 0x0002820000047ab9 */ /* 0x000fe40000000a00 */
[----:B------:R-:W-:-:S04]  /*10d0*/  ISETP.NE.U32.AND P0, PT, RZ, UR4, PT ;  /* 0x00000004ff007c0c */ /* 0x000fc8000bf05070 */
[----:B------:R-:W-:-:S13]  /*10e0*/  ISETP.NE.AND.EX P0, PT, RZ, UR5, PT, P0 ;  /* 0x00000005ff007c0c */ /* 0x000fda000bf05300 */
[----:B------:R-:W-:Y:S05]  /*10f0*/  @!P0 BRA `(.L_x_200) ;  /* 0x0000000000148947 */ /* 0x000fea0003800000 */
[----:B---3--:R-:W0:Y:S02]  /*1100*/  LDC.64 R2, c[0x0][0xa08] ;  /* 0x00028200ff027b82 */ /* 0x008e240000000a00 */
[----:B0-----:R-:W-:-:S05]  /*1110*/  IMAD.WIDE R2, R19, 0x4, R2 ;  /* 0x0000000413027825 */ /* 0x001fca00078e0202 */
[----:B-----5:R-:W2:Y:S04]  /*1120*/  LDG.E R92, desc[UR36][R2.64] ;  /* 0x00000024025c7981 */ /* 0x020ea8000c1e1900 */
[----:B------:R-:W2:Y:S02]  /*1130*/  LDG.E R9, desc[UR36][R2.64+0x4] ;  /* 0x0000042402097981 */ /* 0x000ea4000c1e1900 */
[----:B--2---:R-:W-:-:S07]  /*1140*/  IADD3 R92, -R92, R9, RZ ;  /* 0x000000095c5c7210 */ /* 0x004fce0007ffe1ff */
.L_x_200:
[----:B-----5:R-:W-:Y:S01]  /*1150*/  IMAD.IADD R92, R92, 0x1, -R7 ;  /* 0x000000015c5c7824 */ /* 0x020fe200078e0a07 */
[C---:B---3--:R-:W-:Y:S01]  /*1160*/  LOP3.LUT R2, R6.reuse, 0xff000000, RZ, 0xc0, !PT ;  /* 0xff00000006027812 */ /* 0x048fe200078ec0ff */
[----:B------:R-:W-:Y:S01]  /*1170*/  IMAD.MOV.U32 R88, RZ, RZ, RZ ;  /* 0x000000ffff587224 */ /* 0x000fe200078e00ff */
[----:B------:R-:W-:Y:S01]  /*1180*/  LOP3.LUT R0, R6, 0xff0000, RZ, 0xc0, !PT ;  /* 0x00ff000006007812 */ /* 0x000fe200078ec0ff */
[C---:B------:R-:W-:Y:S01]  /*1190*/  VIADD R4, R92.reuse, 0x7f ;  /* 0x0000007f5c047836 */ /* 0x040fe20000000000 */
[----:B------:R-:W-:Y:S02]  /*11a0*/  ISETP.GE.AND P0, PT, R92, 0x1, PT ;  /* 0x000000015c00780c */ /* 0x000fe40003f06270 */
[----:B------:R-:W-:Y:S02]  /*11b0*/  SHF.R.U32.HI R3, RZ, 0x8, R2 ;  /* 0x00000008ff037819 */ /* 0x000fe40000011602 */
[----:B------:R-:W-:Y:S02]  /*11c0*/  SHF.R.S32.HI R7, RZ, 0x1f, R4 ;  /* 0x0000001fff077819 */ /* 0x000fe40000011404 */
[----:B------:R-:W-:-:S02]  /*11d0*/  LEA.HI R0, R0, R3, RZ, 0x10 ;  /* 0x0000000300007211 */ /* 0x000fc400078f80ff */
[----:B------:R-:W-:Y:S02]  /*11e0*/  LEA.HI R7, R7, R4, RZ, 0x7 ;  /* 0x0000000407077211 */ /* 0x000fe400078f38ff */
[----:B------:R-:W-:Y:S02]  /*11f0*/  LOP3.LUT R201, R0, 0xff, RZ, 0xc0, !PT ;  /* 0x000000ff00c97812 */ /* 0x000fe400078ec0ff */
[----:B------:R-:W-:Y:S02]  /*1200*/  SHF.R.U32.HI R18, RZ, 0x10, R0 ;  /* 0x00000010ff127819 */ /* 0x000fe40000011600 */
[----:B------:R-:W-:Y:S01]  /*1210*/  SHF.R.S32.HI R8, RZ, 0x7, R7 ;  /* 0x00000007ff087819 */ /* 0x000fe20000011407 */
[----:B------:R-:W-:Y:S06]  /*1220*/  @!P0 BRA `(.L_x_201) ;  /* 0x0000000000788947 */ /* 0x000fec0003800000 */
[----:B------:R-:W0:Y:S01]  /*1230*/  LDC R3, c[0x0][0x9f0] ;  /* 0x00027c00ff037b82 */ /* 0x000e220000000800 */
[----:B------:R-:W-:-:S04]  /*1240*/  ISETP.NE.AND P0, PT, R18, RZ, PT ;  /* 0x000000ff1200720c */ /* 0x000fc80003f05270 */
[----:B0-----:R-:W-:-:S04]  /*1250*/  SEL R11, R18, R3, P0 ;  /* 0x00000003120b7207 */ /* 0x001fc80000000000 */
[-C--:B------:R-:W-:Y:S02]  /*1260*/  IABS R7, R11.reuse ;  /* 0x0000000b00077213 */ /* 0x080fe40000000000 */
[----:B------:R-:W-:Y:S02]  /*1270*/  IADD3 R0, R8, -0x1, R11 ;  /* 0xffffffff08007810 */ /* 0x000fe40007ffe00b */
[----:B------:R-:W0:Y:S01]  /*1280*/  I2F.RP R4, R7 ;  /* 0x0000000700047306 */ /* 0x000e220000209400 */
[----:B------:R-:W-:-:S05]  /*1290*/  IABS R12, R11 ;  /* 0x0000000b000c7213 */ /* 0x000fca0000000000 */
[----:B------:R-:W-:Y:S02]  /*12a0*/  IMAD.MOV R12, RZ, RZ, -R12 ;  /* 0x000000ffff0c7224 */ /* 0x000fe400078e0a0c */
[----:B0-----:R-:W0:Y:S02]  /*12b0*/  MUFU.RCP R4, R4 ;  /* 0x0000000400047308 */ /* 0x001e240000001000 */
[----:B0-----:R-:W-:Y:S01]  /*12c0*/  VIADD R2, R4, 0xffffffe ;  /* 0x0ffffffe04027836 */ /* 0x001fe20000000000 */
[----:B------:R-:W-:Y:S02]  /*12d0*/  IABS R4, R0 ;  /* 0x0000000000047213 */ /* 0x000fe40000000000 */
[----:B------:R-:W-:-:S03]  /*12e0*/  LOP3.LUT R0, R0, R11, RZ, 0x3c, !PT ;  /* 0x0000000b00007212 */ /* 0x000fc600078e3cff */
[----:B------:R0:W1:Y:S01]  /*12f0*/  F2I.FTZ.U32.TRUNC.NTZ R3, R2 ;  /* 0x0000000200037305 */ /* 0x000062000021f000 */
[----:B------:R-:W-:Y:S02]  /*1300*/  ISETP.GE.AND P2, PT, R0, RZ, PT ;  /* 0x000000ff0000720c */ /* 0x000fe40003f46270 */
[----:B0-----:R-:W-:Y:S01]  /*1310*/  MOV R2, RZ ;  /* 0x000000ff00027202 */ /* 0x001fe20000000f00 */
[----:B-1----:R-:W-:-:S04]  /*1320*/  IMAD.MOV R10, RZ, RZ, -R3 ;  /* 0x000000ffff0a7224 */ /* 0x002fc800078e0a03 */
[----:B------:R-:W-:-:S04]  /*1330*/  IMAD R9, R10, R7, RZ ;  /* 0x000000070a097224 */ /* 0x000fc800078e02ff */
[----:B------:R-:W-:-:S04]  /*1340*/  IMAD.HI.U32 R3, R3, R9, R2 ;  /* 0x0000000903037227 */ /* 0x000fc800078e0002 */
[----:B------:R-:W-:Y:S02]  /*1350*/  IMAD.MOV.U32 R2, RZ, RZ, R12 ;  /* 0x000000ffff027224 */ /* 0x000fe400078e000c */
[----:B------:R-:W-:-:S04]  /*1360*/  IMAD.HI.U32 R3, R3, R4, RZ ;  /* 0x0000000403037227 */ /* 0x000fc800078e00ff */
[----:B------:R-:W-:-:S05]  /*1370*/  IMAD R2, R3, R2, R4 ;  /* 0x0000000203027224 */ /* 0x000fca00078e0204 */
[----:B------:R-:W-:-:S13]  /*1380*/  ISETP.GT.U32.AND P1, PT, R7, R2, PT ;  /* 0x000000020700720c */ /* 0x000fda0003f24070 */
[----:B------:R-:W-:Y:S02]  /*1390*/  @!P1 IMAD.IADD R2, R2, 0x1, -R7 ;  /* 0x0000000102029824 */ /* 0x000fe400078e0a07 */
[----:B------:R-:W-:Y:S01]  /*13a0*/  @!P1 VIADD R3, R3, 0x1 ;  /* 0x0000000103039836 */ /* 0x000fe20000000000 */
[----:B------:R-:W-:Y:S02]  /*13b0*/  ISETP.NE.AND P1, PT, R11, RZ, PT ;  /* 0x000000ff0b00720c */ /* 0x000fe40003f25270 */
[----:B------:R-:W-:-:S13]  /*13c0*/  ISETP.GE.U32.AND P0, PT, R2, R7, PT ;  /* 0x000000070200720c */ /* 0x000fda0003f06070 */
[----:B------:R-:W-:-:S04]  /*13d0*/  @P0 VIADD R3, R3, 0x1 ;  /* 0x0000000103030836 */ /* 0x000fc80000000000 */
[----:B------:R-:W-:Y:S01]  /*13e0*/  @!P2 IMAD.MOV R3, RZ, RZ, -R3 ;  /* 0x000000ffff03a224 */ /* 0x000fe200078e0a03 */
[----:B------:R-:W-:-:S05]  /*13f0*/  @!P1 LOP3.LUT R3, RZ, R11, RZ, 0x33, !PT ;  /* 0x0000000bff039212 */ /* 0x000fca00078e33ff */
[----:B------:R-:W-:-:S07]  /*1400*/  IMAD.MOV.U32 R88, RZ, RZ, R3 ;  /* 0x000000ffff587224 */ /* 0x000fce00078e0003 */
.L_x_201:
[-C--:B------:R-:W-:Y:S01]  /*1410*/  IMAD R17, R201, R88.reuse, RZ ;  /* 0x00000058c9117224 */ /* 0x080fe200078e02ff */
[----:B------:R-:W-:Y:S01]  /*1420*/  MOV R16, R5 ;  /* 0x0000000500107202 */ /* 0x000fe20000000f00 */
[----:B------:R-:W-:Y:S01]  /*1430*/  IMAD.MOV.U32 R3, RZ, RZ, RZ ;  /* 0x000000ffff037224 */ /* 0x000fe200078e00ff */
[----:B------:R-:W-:Y:S01]  /*1440*/  LOP3.LUT R2, R6, 0xffff, RZ, 0xc0, !PT ;  /* 0x0000ffff06027812 */ /* 0x000fe200078ec0ff */
[----:B------:R-:W-:Y:S01]  /*1450*/  IMAD.MOV.U32 R0, RZ, RZ, RZ ;  /* 0x000000ffff007224 */ /* 0x000fe200078e00ff */
[----:B------:R-:W-:Y:S02]  /*1460*/  VIADDMNMX R88, R17, R88, R8, PT ;  /* 0x0000005811587246 */ /* 0x000fe40003800108 */
[----:B------:R-:W-:Y:S02]  /*1470*/  CS2R R150, SRZ ;  /* 0x0000000000967805 */ /* 0x000fe4000001ff00 */
[----:B------:R-:W-:Y:S02]  /*1480*/  PLOP3.LUT P0, PT, PT, PT, PT, 0x80, 0x0 ;  /* 0x000000000000781c */ /* 0x000fe40003f0f070 */
[----:B------:R-:W-:-:S02]  /*1490*/  CS2R R64, SRZ ;  /* 0x0000000000407805 */ /* 0x000fc4000001ff00 */
[----:B------:R-:W-:Y:S02]  /*14a0*/  ISETP.GT.AND P1, PT, R88, R17, PT ;  /* 0x000000115800720c */ /* 0x000fe40003f24270 */
        /* <DEDUP_REMOVED lines=31> */
[----:B------:R-:W0:Y:S01]  /*16a0*/  SHFL.IDX PT, R0, R222, RZ, 0x1f ;  /* 0x00001fffde007589 */ /* 0x000e2200000e0000 */
[----:B------:R-:W1:Y:S01]  /*16b0*/  S2UR UR40, SR_CgaCtaId ;  /* 0x00000000002879c3 */ /* 0x000e620000008800 */
[----:B------:R-:W-:Y:S01]  /*16c0*/  UMOV UR5, 0x400 ;  /* 0x0000040000057882 */ /* 0x000fe20000000000 */
[----:B0-----:R-:W-:Y:S01]  /*16d0*/  R2UR UR41, R0 ;  /* 0x00000000002972ca */ /* 0x001fe200000e0000 */
[----:B-1----:R-:W-:-:S04]  /*16e0*/  ULEA UR42, UR40, UR5, 0x18 ;  /* 0x00000005282a7291 */ /* 0x002fc8000f8ec03f */
[----:B------:R-:W-:-:S04]  /*16f0*/  UIADD3 UR5, UR42, 0x10400, URZ ;  /* 0x000104002a057890 */ /* 0x000fc8000fffe03f */
[----:B------:R-:W-:-:S04]  /*1700*/  ULOP3.LUT UP0, URZ, UR5, 0x3ff, URZ, 0xc0, !UPT ;  /* 0x000003ff053f7892 */ /* 0x000fc8000f80c03f */
[----:B------:R-:W-:Y:S02]  /*1710*/  ULEA.HI UR4, UR41, UR41, URZ, 0x1 ;  /* 0x0000002929047291 */ /* 0x000fe4000f8f083f */
[----:B------:R-:W-:Y:S02]  /*1720*/  PLOP3.LUT P0, PT, PT, PT, UP0, 0x80, 0x0 ;  /* 0x000000000000781c */ /* 0x000fe40003f0f008 */
        /* <DEDUP_REMOVED lines=14> */
[----:B------:R-:W-:Y:S02]  /*1810*/  IMAD.U32 R6, RZ, RZ, UR4 ;  /* 0x00000004ff067e24 */ /* 0x000fe4000f8e00ff */
[----:B------:R-:W-:-:S02]  /*1820*/  IMAD.U32 R7, RZ, RZ, UR5 ;  /* 0x00000005ff077e24 */ /* 0x000fc4000f8e00ff */
[----:B------:R-:W-:Y:S02]  /*1830*/  IMAD.U32 R11, RZ, RZ, UR7 ;  /* 0x00000007ff0b7e24 */ /* 0x000fe4000f8e00ff */
[----:B------:R-:W-:Y:S02]  /*1840*/  IMAD.MOV.U32 R8, RZ, RZ, 0x70 ;  /* 0x00000070ff087424 */ /* 0x000fe400078e00ff */
[----:B------:R-:W-:Y:S02]  /*1850*/  IMAD.MOV.U32 R12, RZ, RZ, 0x1 ;  /* 0x00000001ff0c7424 */ /* 0x000fe400078e00ff */
[----:B0-----:R-:W-:-:S07]  /*1860*/  IMAD.MOV.U32 R13, RZ, RZ, RZ ;  /* 0x000000ffff0d7224 */ /* 0x001fce00078e00ff */
[----:B------:R-:W-:-:S07]  /*1870*/  LEPC R20, `(.L_x_203) ;  /* 0x000000001014794e */ /* 0x000fce0000000000 */
[----:B-1----:R-:W-:Y:S05]  /*1880*/  CALL.ABS.NOINC R14 ;  /* 0x000000000e007343 */ /* 0x002fea0003c00000 */
.L_x_203:
[----:B------:R-:W-:Y:S02]  /*1890*/  LEA.HI R0, R205, R205, RZ, 0x1 ;  /* 0x000000cdcd007211 */ /* 0x000fe400078f08ff */
[----:B------:R-:W-:Y:S02]  /*18a0*/  ISETP.NE.AND P0, PT, R152, 0x3, PT ;  /* 0x000000039800780c */ /* 0x000fe40003f05270 */
[----:B------:R-:W-:-:S05]  /*18b0*/  LOP3.LUT R0, R0, 0xfffffffe, RZ, 0xc0, !PT ;  /* 0xfffffffe00007812 */ /* 0x000fca00078ec0ff */
[----:B------:R-:W-:-:S05]  /*18c0*/  IMAD.IADD R0, R205, 0x1, -R0 ;  /* 0x00000001cd007824 */ /* 0x000fca00078e0a00 */
[----:B------:R-:W-:-:S04]  /*18d0*/  SHF.L.U32 R0, R0, 0x1f, RZ ;  /* 0x0000001f00007819 */ /* 0x000fc800000006ff */
[----:B------:R-:W0:Y:S02]  /*18e0*/  SYNCS.PHASECHK.TRANS64.TRYWAIT P1, [UR42+0x28800], R0 ;  /* 0x02880000ff0075a7 */ /* 0x000e24000802016a */
[----:B0-----:R-:W-:Y:S05]  /*18f0*/  @!P1 BRA `(.L_x_204) ;  /* 0x000000e400c09947 */ /* 0x001fea0003800000 */
.L_x_334:
[----:B------:R-:W-:Y:S05]  /*1900*/  @!P0 BRA `(.L_x_205) ;  /* 0x0000000000048947 */ /* 0x000fea0003800000 */
[----:B------:R-:W-:Y:S01]  /*1910*/  BPT.TRAP 0x1 ;  /* 0x000000040000795c */ /* 0x000fe20000300000 */
.L_x_205:
[----:B0-----:R-:W-:Y:S01]  /*1920*/  IMAD.U32 R0, RZ, RZ, UR39 ;  /* 0x00000027ff007e24 */ /* 0x001fe2000f8e00ff */
[----:B------:R-:W-:-:S04]  /*1930*/  MOV R3, UR38 ;  /* 0x0000002600037c02 */ /* 0x000fc80008000f00 */
[----:B------:R-:W-:Y:S02]  /*1940*/  LEA R0, R0, UR42, 0x3 ;  /* 0x0000002a00007c11 */ /* 0x000fe4000f8e18ff */
[----:B------:R-:W-:-:S04]  /*1950*/  SHF.L.U32 R3, R3, 0x1f, RZ ;  /* 0x0000001f03037819 */ /* 0x000fc800000006ff */
[----:B------:R0:W1:Y:S01]  /*1960*/  SYNCS.PHASECHK.TRANS64.TRYWAIT P1, [R0+URZ+0x28830], R3 ;  /* 0x02883003000075a7 */ /* 0x000062000802017f */
[----:B------:R-:W-:Y:S05]  /*1970*/  @!P0 BRA `(.L_x_206) ;  /* 0x0000000000048947 */ /* 0x000fea0003800000 */
[----:B------:R-:W-:Y:S01]  /*1980*/  BPT.TRAP 0x1 ;  /* 0x000000040000795c */ /* 0x000fe20000300000 */
.L_x_206:
[----:B------:R-:W-:Y:S01]  /*1990*/  IMAD.MOV.U32 R151, RZ, RZ, RZ ;  /* 0x000000ffff977224 */ /* 0x000fe200078e00ff */
[----:B-1----:R-:W-:Y:S06]  /*19a0*/  @P1 BRA `(.L_x_207) ;  /* 0x0000000000081947 */ /* 0x002fec0003800000 */
[----:B------:R-:W1:Y:S02]  /*19b0*/  SYNCS.PHASECHK.TRANS64.TRYWAIT P1, [R0+URZ+0x28830], R3 ;  /* 0x02883003000075a7 */ /* 0x000e64000802017f */
[----:B-1----:R-:W-:Y:S05]  /*19c0*/  @!P1 BRA `(.L_x_208) ;  /* 0x000000e400a49947 */ /* 0x002fea0003800000 */
.L_x_207:
[----:B------:R-:W-:Y:S05]  /*19d0*/  WARPSYNC.ALL ;  /* 0x0000000000007948 */ /* 0x000fea0003800000 */
[----:B------:R-:W-:Y:S01]  /*19e0*/  UIADD3 UR4, UR42, 0x18400, URZ ;  /* 0x000184002a047890 */ /* 0x000fe2000fffe03f */
[----:B------:R-:W-:Y:S01]  /*19f0*/  WARPGROUP.ARRIVE ;  /* 0x00000000000079c5 */ /* 0x000fe20000000000 */
[----:B------:R-:W-:Y:S02]  /*1a00*/  ULOP3.LUT UR32, UR43, 0x10000, URZ, 0xfc, !UPT ;  /* 0x000100002b207892 */ /* 0x000fe4000f8efc3f */
[----:B------:R-:W-:Y:S01]  /*1a10*/  USHF.R.U32.HI UR4, URZ, 0x4, UR4 ;  /* 0x000000043f047899 */ /* 0x000fe20008011604 */
[----:B------:R-:W-:Y:S01]  /*1a20*/  UMOV UR33, 0x40000040 ;  /* 0x4000004000217882 */ /* 0x000fe20000000000 */
[----:B------:R-:W-:-:S02]  /*1a30*/  UMOV UR35, 0x40000040 ;  /* 0x4000004000237882 */ /* 0x000fc40000000000 */
[----:B------:R-:W-:Y:S01]  /*1a40*/  ULOP3.LUT UR4, UR4, 0x3fff, URZ, 0xc0, !UPT ;  /* 0x00003fff04047892 */ /* 0x000fe2000f8ec03f */
[----:B------:R-:W-:Y:S01]  /*1a50*/  UMOV UR5, 0x40000040 ;  /* 0x4000004000057882 */ /* 0x000fe20000000000 */
[----:B------:R-:W-:Y:S02]  /*1a60*/  UMOV UR7, 0x40000040 ;  /* 0x4000004000077882 */ /* 0x000fe40000000000 */
[----:B------:R-:W-:Y:S02]  /*1a70*/  ULOP3.LUT UR42, UR4, 0x10000, URZ, 0xfc, !UPT ;  /* 0x00010000042a7892 */ /* 0x000fe4000f8efc3f */
[----:B------:R-:W-:Y:S02]  /*1a80*/  UIADD3 UR4, UR32, 0x2, URZ ;  /* 0x0000000220047890 */ /* 0x000fe4000fffe03f */
[----:B------:R-:W-:Y:S02]  /*1a90*/  ULEA UR34, UR39, UR42, 0xb ;  /* 0x0000002a27227291 */ /* 0x000fe4000f8e583f */
[----:B------:R-:W-:-:S02]  /*1aa0*/  UIADD3 UR8, UR32, 0x4, URZ ;  /* 0x0000000420087890 */ /* 0x000fc4000fffe03f */
[----:B------:R-:W-:Y:S02]  /*1ab0*/  UIADD3 UR6, UR34, 0x2, URZ ;  /* 0x0000000222067890 */ /* 0x000fe4000fffe03f */
[----:B------:R-:W-:Y:S01]  /*1ac0*/  UIADD3 UR10, UR34, 0x4, URZ ;  /* 0x00000004220a7890 */ /* 0x000fe2000fffe03f */
[----:B------:R-:W-:Y:S02]  /*1ad0*/  UMOV UR9, 0x40000040 ;  /* 0x4000004000097882 */ /* 0x000fe40000000000 */
[----:B------:R-:W-:Y:S01]  /*1ae0*/  HGMMA.64x128x16.F32.BF16 R24, gdesc[UR32], RZ, !UPT, gsb0 ;  /* 0x01e00000201879f0 */ /* 0x000fe2000c0018ff */
        /* <DEDUP_REMOVED lines=43> */
[----:B------:R-:W-:Y:S05]  /*1da0*/  @!P0 BRA `(.L_x_209) ;  /* 0x0000000000048947 */ /* 0x000fea0003800000 */
[----:B------:R-:W-:Y:S01]  /*1db0*/  BPT.TRAP 0x1 ;  /* 0x000000040000795c */ /* 0x000fe20000300000 */
.L_x_209:
[----:B------:R-:W-:Y:S01]  /*1dc0*/  ULDC UR6, c[0x0][0x9d8] ;  /* 0x0002760000067ab9 */ /* 0x000fe20000000800 */
[----:B------:R-:W-:Y:S01]  /*1dd0*/  ULDC UR7, c[0x0][0x988] ;  /* 0x0002620000077ab9 */ /* 0x000fe20000000800 */
[----:B------:R-:W-:Y:S01]  /*1de0*/  FMUL.FTZ R5, R24, UR6 ;  /* 0x0000000618057c20 */ /* 0x000fe20008410000 */
[----:B------:R-:W-:Y:S01]  /*1df0*/  FMUL.FTZ R6, R25, UR6 ;  /* 0x0000000619067c20 */ /* 0x000fe20008410000 */
[----:B------:R-:W-:Y:S01]  /*1e00*/  FMUL.FTZ R11, R28, UR6 ;  /* 0x000000061c0b7c20 */ /* 0x000fe20008410000 */
[----:B------:R-:W-:Y:S01]  /*1e10*/  FMUL.FTZ R12, R29, UR6 ;  /* 0x000000061d0c7c20 */ /* 0x000fe20008410000 */
[----:B------:R-:W-:Y:S01]  /*1e20*/  FMUL.FTZ R54, R54, UR6 ;  /* 0x0000000636367c20 */ /* 0x000fe20008410000 */
[----:B------:R-:W-:Y:S01]  /*1e30*/  IADD3 R25, R92, 0x80, -R203 ;  /* 0x000000805c197810 */ /* 0x000fe20007ffe8cb */
[----:B------:R-:W2:Y:S01]  /*1e40*/  MUFU.TANH R5, R5 ;  /* 0x0000000500057308 */ /* 0x000ea20000002400 */
[----:B------:R-:W-:Y:S01]  /*1e50*/  FMUL.FTZ R32, R32, UR6 ;  /* 0x0000000620207c20 */ /* 0x000fe20008410000 */
[----:B------:R-:W-:Y:S01]  /*1e60*/  FMUL.FTZ R10, R35, UR6 ;  /* 0x00000006230a7c20 */ /* 0x000fe20008410000 */
[----:B01----:R-:W-:Y:S01]  /*1e70*/  FMUL.FTZ R3, R26, UR6 ;  /* 0x000000061a037c20 */ /* 0x003fe20008410000 */
[----:B------:R-:W-:Y:S01]  /*1e80*/  FMUL.FTZ R15, R33, UR6 ;  /* 0x00000006210f7c20 */ /* 0x000fe20008410000 */
[----:B------:R-:W-:Y:S01]  /*1e90*/  FMUL.FTZ R71, R71, UR6 ;  /* 0x0000000647477c20 */ /* 0x000fe20008410000 */
[----:B------:R-:W-:Y:S01]  /*1ea0*/  FMUL.FTZ R4, R27, UR6 ;  /* 0x000000061b047c20 */ /* 0x000fe20008410000 */
[----:B------:R-:W-:Y:S01]  /*1eb0*/  FMUL.FTZ R36, R36, UR6 ;  /* 0x0000000624247c20 */ /* 0x000fe20008410000 */
[----:B------:R-:W-:Y:S01]  /*1ec0*/  MUFU.TANH R6, R6 ;  /* 0x0000000600067308 */ /* 0x000fe20000002400 */
[----:B------:R-:W-:Y:S01]  /*1ed0*/  FMUL.FTZ R26, R46, UR6 ;  /* 0x000000062e1a7c20 */ /* 0x000fe20008410000 */
[----:B------:R-:W-:Y:S01]  /*1ee0*/  FMUL.FTZ R7, R30, UR6 ;  /* 0x000000061e077c20 */ /* 0x000fe20008410000 */
[----:B------:R-:W-:Y:S01]  /*1ef0*/  FMUL.FTZ R73, R73, UR6 ;  /* 0x0000000649497c20 */ /* 0x000fe20008410000 */
        /* <DEDUP_REMOVED lines=12> */
[----:B------:R0:W-:Y:S01]  /*1fc0*/  MUFU.TANH R35, R54 ;  /* 0x0000003600237308 */ /* 0x0001e20000002400 */
        /* <DEDUP_REMOVED lines=8> */
[----:B0-----:R-:W-:-:S02]  /*2050*/  IMAD R54, R88, -0x80, R25 ;  /* 0xffffff8058367824 */ /* 0x001fc400078e0219 */
[----:B------:R-:W-:Y:S01]  /*2060*/  FMUL.FTZ R56, R56, UR6 ;  /* 0x0000000638387c20 */ /* 0x000fe20008410000 */
[----:B------:R-:W-:Y:S01]  /*2070*/  FMUL.FTZ R31, R50, UR6 ;  /* 0x00000006321f7c20 */ /* 0x000fe20008410000 */
[----:B------:R-:W-:Y:S01]  /*2080*/  FMUL.FTZ R57, R57, UR6 ;  /* 0x0000000639397c20 */ /* 0x000fe20008410000 */
[----:B------:R-:W-:Y:S01]  /*2090*/  FMUL.FTZ R28, R51, UR6 ;  /* 0x00000006331c7c20 */ /* 0x000fe20008410000 */
[----:B------:R-:W-:Y:S01]  /*20a0*/  ISETP.GT.AND P2, PT, R54, RZ, PT ;  /* 0x000000ff3600720c */ /* 0x000fe20003f44270 */
[----:B------:R-:W-:Y:S01]  /*20b0*/  FMUL.FTZ R60, R60, UR6 ;  /* 0x000000063c3c7c20 */ /* 0x000fe20008410000 */
[----:B------:R-:W0:Y:S01]  /*20c0*/  MUFU.TANH R32, R32 ;  /* 0x0000002000207308 */ /* 0x000e220000002400 */
[C---:B------:R-:W-:Y:S01]  /*20d0*/  ISETP.GT.AND P1, PT, R54.reuse, 0x1, PT ;  /* 0x000000013600780c */ /* 0x040fe20003f24270 */
[----:B------:R-:W-:Y:S01]  /*20e0*/  FMUL.FTZ R61, R61, UR6 ;  /* 0x000000063d3d7c20 */ /* 0x000fe20008410000 */
[C---:B------:R-:W-:Y:S01]  /*20f0*/  ISETP.GT.AND P6, PT, R54.reuse, 0x8, PT ;  /* 0x000000083600780c */ /* 0x040fe20003fc4270 */
[----:B------:R-:W-:Y:S01]  /*2100*/  FMUL.FTZ R75, R75, UR6 ;  /* 0x000000064b4b7c20 */ /* 0x000fe20008410000 */
[----:B--2---:R-:W-:Y:S01]  /*2110*/  FSEL R30, R5, -INF , P2 ;  /* 0xff800000051e7808 */ /* 0x004fe20001000000 */
[----:B------:R-:W-:Y:S01]  /*2120*/  FMUL.FTZ R39, R55, UR6 ;  /* 0x0000000637277c20 */ /* 0x000fe20008410000 */
[C---:B------:R-:W-:Y:S01]  /*2130*/  ISETP.GT.AND P5, PT, R54.reuse, 0x9, PT ;  /* 0x000000093600780c */ /* 0x040fe20003fa4270 */
[----:B------:R-:W1:Y:S01]  /*2140*/  MUFU.TANH R3, R3 ;  /* 0x0000000300037308 */ /* 0x000e620000002400 */
[----:B------:R-:W-:Y:S01]  /*2150*/  ISETP.GT.AND P4, PT, R54, 0x10, PT ;  /* 0x000000103600780c */ /* 0x000fe20003f84270 */
        /* <DEDUP_REMOVED lines=10> */
[----:B------:R-:W-:Y:S01]  /*2200*/  FMUL.FTZ R69, R69, UR6 ;  /* 0x0000000645457c20 */ /* 0x000fe20008410000 */
[----:B------:R-:W-:Y:S01]  /*2210*/  FMUL.FTZ R63, R63, UR6 ;  /* 0x000000063f3f7c20 */ /* 0x000fe20008410000 */
[----:B------:R-:W-:Y:S01]  /*2220*/  FMUL.FTZ R72, R72, UR6 ;  /* 0x0000000648487c20 */ /* 0x000fe20008410000 */
[----:B------:R-:W-:Y:S01]  /*2230*/  FMUL.FTZ R66, R66, UR6 ;  /* 0x0000000642427c20 */ /* 0x000fe20008410000 */
[----:B------:R0:W-:Y:S01]  /*2240*/  MUFU.TANH R46, R71 ;  /* 0x00000047002e7308 */ /* 0x0001e20000002400 */
        /* <DEDUP_REMOVED lines=8> */
[----:B0-----:R-:W-:Y:S01]  /*22d0*/  FSEL R71, R6, -INF , P1 ;  /* 0xff80000006477808 */ /* 0x001fe20000800000 */
[----:B------:R-:W-:Y:S01]  /*22e0*/  FMUL.FTZ R84, R84, UR6 ;  /* 0x0000000654547c20 */ /* 0x000fe20008410000 */
[----:B--2---:R-:W-:Y:S01]  /*22f0*/  FSEL R89, R15, -INF , P3 ;  /* 0xff8000000f597808 */ /* 0x004fe20001800000 */
[----:B------:R-:W-:Y:S01]  /*2300*/  FMUL.FTZ R78, R78, UR6 ;  /* 0x000000064e4e7c20 */ /* 0x000fe20008410000 */
[----:B------:R-:W-:Y:S01]  /*2310*/  FMNMX.FTZ R6, R30, R71, !PT ;  /* 0x000000471e067209 */ /* 0x000fe20007810000 */
[----:B------:R-:W-:Y:S01]  /*2320*/  FMUL.FTZ R79, R79, UR6 ;  /* 0x000000064f4f7c20 */ /* 0x000fe20008410000 */
[----:B------:R-:W-:Y:S01]  /*2330*/  FMUL.FTZ R82, R82, UR6 ;  /* 0x0000000652527c20 */ /* 0x000fe20008410000 */
[----:B------:R-:W0:Y:S01]  /*2340*/  MUFU.TANH R36, R36 ;  /* 0x0000002400247308 */ /* 0x000e220000002400 */
[----:B------:R-:W-:Y:S01]  /*2350*/  P2R R90, PR, RZ, 0x1 ;  /* 0x00000001ff5a7803 */ /* 0x000fe20000000000 */
[----:B------:R-:W-:Y:S01]  /*2360*/  FMUL.FTZ R83, R83, UR6 ;  /* 0x0000000653537c20 */ /* 0x000fe20008410000 */
[----:B------:R-:W-:Y:S01]  /*2370*/  FMUL.FTZ R86, R86, UR6 ;  /* 0x0000000656567c20 */ /* 0x000fe20008410000 */
[----:B------:R-:W-:Y:S01]  /*2380*/  FMUL.FTZ R87, R87, UR6 ;  /* 0x0000000657577c20 */ /* 0x000fe20008410000 */
[----:B------:R-:W-:Y:S01]  /*2390*/  R2UR UR6, R0 ;  /* 0x00000000000672ca */ /* 0x000fe200000e0000 */
[--C-:B------:R-:W-:Y:S01]  /*23a0*/  IMAD.MOV.U32 R150, RZ, RZ, R151.reuse ;  /* 0x000000ffff967224 */ /* 0x100fe200078e0097 */
[-C--:B------:R-:W-:Y:S01]  /*23b0*/  MOV R147, R151.reuse ;  /* 0x0000009700937202 */ /* 0x080fe20000000f00 */
[----:B------:R2:W-:Y:S01]  /*23c0*/  MUFU.TANH R115, R73 ;  /* 0x0000004900737308 */ /* 0x0005e20000002400 */
        /* <DEDUP_REMOVED lines=9> */
[----:B------:R-:W-:Y:S01]  /*2460*/  UIADD3 UR6, UR6, 0x28840, URZ ;  /* 0x0002884006067890 */ /* 0x000fe2000fffe03f */
[----:B0-----:R-:W-:Y:S01]  /*2470*/  FSEL R105, R36, -INF , P2 ;  /* 0xff80000024697808 */ /* 0x001fe20001000000 */
[----:B------:R-:W-:Y:S01]  /*2480*/  IMAD.U32 R36, RZ, RZ, UR7 ;  /* 0x00000007ff247e24 */ /* 0x000fe2000f8e00ff */
[----:B------:R-:W-:Y:S01]  /*2490*/  FMNMX.FTZ R6, R73, R6, !PT ;  /* 0x0000000649067209 */ /* 0x000fe20007810000 */
[----:B------:R-:W-:Y:S01]  /*24a0*/  UPRMT UR6, UR40, 0x654, UR6 ;  /* 0x0000065428067896 */ /* 0x000fe20008000006 */
[--C-:B------:R-:W-:Y:S01]  /*24b0*/  IMAD.MOV.U32 R145, RZ, RZ, R151.reuse ;  /* 0x000000ffff917224 */ /* 0x100fe200078e0097 */
[----:B------:R-:W0:Y:S01]  /*24c0*/  MUFU.TANH R37, R37 ;  /* 0x0000002500257308 */ /* 0x000e220000002400 */
[--C-:B------:R-:W-:Y:S01]  /*24d0*/  IMAD.MOV.U32 R144, RZ, RZ, R151.reuse ;  /* 0x000000ffff907224 */ /* 0x100fe200078e0097 */
[-C--:B------:R-:W-:Y:S01]  /*24e0*/  MOV R126, R151.reuse ;  /* 0x00000097007e7202 */ /* 0x080fe20000000f00 */
[--C-:B------:R-:W-:Y:S01]  /*24f0*/  IMAD.MOV.U32 R143, RZ, RZ, R151.reuse ;  /* 0x000000ffff8f7224 */ /* 0x100fe200078e0097 */
[-C--:B------:R-:W-:Y:S01]  /*2500*/  MOV R112, R151.reuse ;  /* 0x0000009700707202 */ /* 0x080fe20000000f00 */
[--C-:B------:R-:W-:Y:S01]  /*2510*/  IMAD.MOV.U32 R142, RZ, RZ, R151.reuse ;  /* 0x000000ffff8e7224 */ /* 0x100fe200078e0097 */
[----:B------:R-:W-:Y:S01]  /*2520*/  MOV R98, R151 ;  /* 0x0000009700627202 */ /* 0x000fe20000000f00 */
[----:B------:R-:W-:Y:S01]  /*2530*/  SYNCS.ARRIVE.TRANS64.RED.A1T0 RZ, [UR6], RZ ;  /* 0x000000ffffff79a7 */ /* 0x000fe20008100406 */
[----:B------:R2:W-:Y:S01]  /*2540*/  MUFU.TANH R123, R81 ;  /* 0x00000051007b7308 */ /* 0x0005e20000002400 */
[----:B-1----:R-:W-:Y:S01]  /*2550*/  FSEL R7, R7, -INF , P6 ;  /* 0xff80000007077808 */ /* 0x002fe20003000000 */
[--C-:B------:R-:W-:Y:S01]  /*2560*/  IMAD.MOV.U32 R141, RZ, RZ, R151.reuse ;  /* 0x000000ffff8d7224 */ /* 0x100fe200078e0097 */
[----:B------:R-:W-:Y:S01]  /*2570*/  ISETP.GT.AND P6, PT, R54, 0x20, PT ;  /* 0x000000203600780c */ /* 0x000fe20003fc4270 */
[----:B------:R-:W-:-:S02]  /*2580*/  IMAD.MOV.U32 R139, RZ, RZ, R151 ;  /* 0x000000ffff8b7224 */ /* 0x000fc400078e0097 */
[--C-:B------:R-:W-:Y:S02]  /*2590*/  IMAD.MOV.U32 R138, RZ, RZ, R151.reuse ;  /* 0x000000ffff8a7224 */ /* 0x100fe400078e0097 */
[----:B------:R-:W1:Y:S01]  /*25a0*/  MUFU.TANH R8, R8 ;  /* 0x0000000800087308 */ /* 0x000e620000002400 */
[----:B--2---:R-:W-:Y:S01]  /*25b0*/  FSEL R81, R12, -INF , P5 ;  /* 0xff8000000c517808 */ /* 0x004fe20002800000 */
[--C-:B------:R-:W-:Y:S01]  /*25c0*/  IMAD.MOV.U32 R137, RZ, RZ, R151.reuse ;  /* 0x000000ffff897224 */ /* 0x100fe200078e0097 */
[----:B0-----:R-:W-:Y:S01]  /*25d0*/  FSEL R93, R37, -INF , P1 ;  /* 0xff800000255d7808 */ /* 0x001fe20000800000 */
[--C-:B------:R-:W-:Y:S01]  /*25e0*/  IMAD.MOV.U32 R136, RZ, RZ, R151.reuse ;  /* 0x000000ffff887224 */ /* 0x100fe200078e0097 */
[----:B------:R-:W-:Y:S01]  /*25f0*/  FMNMX.FTZ R6, R81, R6, !PT ;  /* 0x0000000651067209 */ /* 0x000fe20007810000 */
[--C-:B------:R-:W-:Y:S02]  /*2600*/  IMAD.MOV.U32 R135, RZ, RZ, R151.reuse ;  /* 0x000000ffff877224 */ /* 0x100fe400078e0097 */
[----:B------:R-:W0:Y:S01]  /*2610*/  MUFU.TANH R40, R40 ;  /* 0x0000002800287308 */ /* 0x000e220000002400 */
[----:B------:R-:W-:Y:S01]  /*2620*/  FMNMX.FTZ R6, R107, R6, !PT ;  /* 0x000000066b067209 */ /* 0x000fe20007810000 */
[----:B------:R-:W-:-:S02]  /*2630*/  IMAD.MOV.U32 R134, RZ, RZ, R151 ;  /* 0x000000ffff867224 */ /* 0x000fc400078e0097 */
[--C-:B------:R-:W-:Y:S01]  /*2640*/  IMAD.MOV.U32 R132, RZ, RZ, R151.reuse ;  /* 0x000000ffff847224 */ /* 0x100fe200078e0097 */
[----:B------:R-:W-:Y:S01]  /*2650*/  FMNMX.FTZ R6, R89, R6, !PT ;  /* 0x0000000659067209 */ /* 0x000fe20007810000 */
[--C-:B------:R-:W-:Y:S02]  /*2660*/  IMAD.MOV.U32 R131, RZ, RZ, R151.reuse ;  /* 0x000000ffff837224 */ /* 0x100fe400078e0097 */
[----:B------:R-:W2:Y:S01]  /*2670*/  MUFU.TANH R9, R9 ;  /* 0x0000000900097308 */ /* 0x000ea20000002400 */
[----:B------:R-:W-:Y:S01]  /*2680*/  FMNMX.FTZ R6, R105, R6, !PT ;  /* 0x0000000669067209 */ /* 0x000fe20007810000 */
[--C-:B------:R-:W-:Y:S01]  /*2690*/  IMAD.MOV.U32 R130, RZ, RZ, R151.reuse ;  /* 0x000000ffff827224 */ /* 0x100fe200078e0097 */
[----:B-1----:R-:W-:Y:S01]  /*26a0*/  FSEL R5, R8, -INF , P5 ;  /* 0xff80000008057808 */ /* 0x002fe20002800000 */
[--C-:B------:R-:W-:Y:S01]  /*26b0*/  IMAD.MOV.U32 R129, RZ, RZ, R151.reuse ;  /* 0x000000ffff817224 */ /* 0x100fe200078e0097 */
[----:B------:R-:W-:Y:S01]  /*26c0*/  ISETP.GT.AND P5, PT, R54, 0x21, PT ;  /* 0x000000213600780c */ /* 0x000fe20003fa4270 */
[--C-:B------:R-:W-:Y:S01]  /*26d0*/  IMAD.MOV.U32 R128, RZ, RZ, R151.reuse ;  /* 0x000000ffff807224 */ /* 0x100fe200078e0097 */
[----:B------:R-:W-:Y:S01]  /*26e0*/  FMNMX.FTZ R6, R93, R6, !PT ;  /* 0x000000065d067209 */ /* 0x000fe20007810000 */
[----:B------:R-:W-:Y:S01]  /*26f0*/  MUFU.TANH R41, R41 ;  /* 0x0000002900297308 */ /* 0x000fe20000002400 */
[----:B0-----:R-:W-:Y:S01]  /*2700*/  FSEL R103, R40, -INF , P6 ;  /* 0xff80000028677808 */ /* 0x001fe20003000000 */
[----:B------:R-:W-:-:S02]  /*2710*/  IMAD.MOV.U32 R124, RZ, RZ, R151 ;  /* 0x000000ffff7c7224 */ /* 0x000fc400078e0097 */
[--C-:B------:R-:W-:Y:S01]  /*2720*/  IMAD.MOV.U32 R122, RZ, RZ, R151.reuse ;  /* 0x000000ffff7a7224 */ /* 0x100fe200078e0097 */
[----:B------:R-:W-:Y:S01]  /*2730*/  FMNMX.FTZ R6, R103, R6, !PT ;  /* 0x0000000667067209 */ /* 0x000fe20007810000 */
[--C-:B------:R-:W-:Y:S02]  /*2740*/  IMAD.MOV.U32 R120, RZ, RZ, R151.reuse ;  /* 0x000000ffff787224 */ /* 0x100fe400078e0097 */
[----:B------:R-:W0:Y:S01]  /*2750*/  MUFU.TANH R10, R10 ;  /* 0x0000000a000a7308 */ /* 0x000e220000002400 */
[----:B--2---:R-:W-:Y:S01]  /*2760*/  FSEL R9, R9, -INF , P4 ;  /* 0xff80000009097808 */ /* 0x004fe20002000000 */
[--C-:B------:R-:W-:Y:S01]  /*2770*/  IMAD.MOV.U32 R118, RZ, RZ, R151.reuse ;  /* 0x000000ffff767224 */ /* 0x100fe200078e0097 */
[----:B------:R-:W-:Y:S01]  /*2780*/  ISETP.GT.AND P4, PT, R54, 0x28, PT ;  /* 0x000000283600780c */ /* 0x000fe20003f84270 */
[--C-:B------:R-:W-:Y:S02]  /*2790*/  IMAD.MOV.U32 R116, RZ, RZ, R151.reuse ;  /* 0x000000ffff747224 */ /* 0x100fe400078e0097 */
[----:B------:R-:W-:-:S02]  /*27a0*/  IMAD.MOV.U32 R114, RZ, RZ, R151 ;  /* 0x000000ffff727224 */ /* 0x000fc400078e0097 */
[----:B------:R-:W1:Y:S01]  /*27b0*/  MUFU.TANH R44, R44 ;  /* 0x0000002c002c7308 */ /* 0x000e620000002400 */
[--C-:B------:R-:W-:Y:S02]  /*27c0*/  IMAD.MOV.U32 R110, RZ, RZ, R151.reuse ;  /* 0x000000ffff6e7224 */ /* 0x100fe400078e0097 */
[--C-:B------:R-:W-:Y:S02]  /*27d0*/  IMAD.MOV.U32 R108, RZ, RZ, R151.reuse ;  /* 0x000000ffff6c7224 */ /* 0x100fe400078e0097 */
[--C-:B------:R-:W-:Y:S02]  /*27e0*/  IMAD.MOV.U32 R106, RZ, RZ, R151.reuse ;  /* 0x000000ffff6a7224 */ /* 0x100fe400078e0097 */
[--C-:B------:R-:W-:Y:S01]  /*27f0*/  IMAD.MOV.U32 R104, RZ, RZ, R151.reuse ;  /* 0x000000ffff687224 */ /* 0x100fe200078e0097 */
[----:B------:R-:W2:Y:S01]  /*2800*/  MUFU.TANH R13, R13 ;  /* 0x0000000d000d7308 */ /* 0x000ea20000002400 */
[----:B0-----:R-:W-:Y:S01]  /*2810*/  FSEL R11, R10, -INF , P3 ;  /* 0xff8000000a0b7808 */ /* 0x001fe20001800000 */
[--C-:B------:R-:W-:Y:S01]  /*2820*/  IMAD.MOV.U32 R102, RZ, RZ, R151.reuse ;  /* 0x000000ffff667224 */ /* 0x100fe200078e0097 */
[----:B------:R-:W-:Y:S01]  /*2830*/  ISETP.GT.AND P3, PT, R54, 0x29, PT ;  /* 0x000000293600780c */ /* 0x000fe20003f64270 */
[----:B------:R-:W-:-:S02]  /*2840*/  IMAD.MOV.U32 R100, RZ, RZ, R151 ;  /* 0x000000ffff647224 */ /* 0x000fc400078e0097 */
[--C-:B------:R-:W-:Y:S02]  /*2850*/  IMAD.MOV.U32 R96, RZ, RZ, R151.reuse ;  /* 0x000000ffff607224 */ /* 0x100fe400078e0097 */
[----:B------:R-:W0:Y:S01]  /*2860*/  MUFU.TANH R45, R45 ;  /* 0x0000002d002d7308 */ /* 0x000e220000002400 */
[----:B-1----:R-:W-:Y:S01]  /*2870*/  FSEL R101, R44, -INF , P4 ;  /* 0xff8000002c657808 */ /* 0x002fe20002000000 */
[--C-:B------:R-:W-:Y:S02]  /*2880*/  IMAD.MOV.U32 R94, RZ, RZ, R151.reuse ;  /* 0x000000ffff5e7224 */ /* 0x100fe400078e0097 */
[----:B------:R-:W-:-:S04]  /*2890*/  IMAD.MOV.U32 R92, RZ, RZ, R151 ;  /* 0x000000ffff5c7224 */ /* 0x000fc800078e0097 */
[----:B------:R-:W1:Y:S01]  /*28a0*/  MUFU.TANH R14, R14 ;  /* 0x0000000e000e7308 */ /* 0x000e620000002400 */
[----:B--2---:R-:W-:Y:S02]  /*28b0*/  FSEL R13, R13, -INF , P2 ;  /* 0xff8000000d0d7808 */ /* 0x004fe40001000000 */
[----:B------:R-:W-:-:S05]  /*28c0*/  ISETP.GT.AND P2, PT, R54, 0x30, PT ;  /* 0x000000303600780c */ /* 0x000fca0003f44270 */
[----:B------:R-:W2:Y:S01]  /*28d0*/  MUFU.TANH R48, R48 ;  /* 0x0000003000307308 */ /* 0x000ea20000002400 */
[----:B0-----:R-:W-:-:S07]  /*28e0*/  FSEL R91, R45, -INF , P3 ;  /* 0xff8000002d5b7808 */ /* 0x001fce0001800000 */
[----:B------:R-:W0:Y:S01]  /*28f0*/  MUFU.TANH R20, R20 ;  /* 0x0000001400147308 */ /* 0x000e220000002400 */
[----:B-1----:R-:W-:Y:S02]  /*2900*/  FSEL R15, R14, -INF , P1 ;  /* 0xff8000000e0f7808 */ /* 0x002fe40000800000 */
[----:B------:R-:W-:Y:S02]  /*2910*/  ISETP.GT.AND P1, PT, R54, 0x31, PT ;  /* 0x000000313600780c */ /* 0x000fe40003f24270 */
[----:B------:R-:W-:-:S03]  /*2920*/  FMNMX.FTZ R14, R3, R4, !PT ;  /* 0x00000004030e7209 */ /* 0x000fc60007810000 */
[----:B------:R-:W1:Y:S01]  /*2930*/  MUFU.TANH R49, R49 ;  /* 0x0000003100317308 */ /* 0x000e620000002400 */
[----:B--2---:R-:W-:Y:S02]  /*2940*/  FSEL R99, R48, -INF , P2 ;  /* 0xff80000030637808 */ /* 0x004fe40001000000 */
[----:B------:R-:W-:-:S04]  /*2950*/  FMNMX.FTZ R14, R7, R14, !PT ;  /* 0x0000000e070e7209 */ /* 0x000fc80007810000 */
[----:B------:R-:W-:Y:S01]  /*2960*/  FMNMX.FTZ R14, R5, R14, !PT ;  /* 0x0000000e050e7209 */ /* 0x000fe20007810000 */
[----:B------:R2:W-:Y:S01]  /*2970*/  MUFU.TANH R127, R85 ;  /* 0x00000055007f7308 */ /* 0x0005e20000002400 */
[----:B0-----:R-:W-:Y:S02]  /*2980*/  FSEL R25, R20, -INF , P6 ;  /* 0xff80000014197808 */ /* 0x001fe40003000000 */
[----:B------:R-:W-:Y:S02]  /*2990*/  ISETP.GT.AND P6, PT, R54, 0x38, PT ;  /* 0x000000383600780c */ /* 0x000fe40003fc4270 */
[----:B------:R-:W-:Y:S02]  /*29a0*/  FMNMX.FTZ R14, R9, R14, !PT ;  /* 0x0000000e090e7209 */ /* 0x000fe40007810000 */
[----:B------:R-:W-:Y:S01]  /*29b0*/  FSEL R35, R35, -INF , P6 ;  /* 0xff80000023237808 */ /* 0x000fe20003000000 */
[----:B------:R-:W0:Y:S01]  /*29c0*/  MUFU.TANH R21, R21 ;  /* 0x0000001500157308 */ /* 0x000e220000002400 */
[----:B--2---:R-:W-:-:S02]  /*29d0*/  FSEL R85, R41, -INF , P5 ;  /* 0xff80000029557808 */ /* 0x004fc40002800000 */
[----:B-1----:R-:W-:Y:S02]  /*29e0*/  FSEL R95, R49, -INF , P1 ;  /* 0xff800000315f7808 */ /* 0x002fe40000800000 */
[----:B------:R-:W-:Y:S02]  /*29f0*/  FMNMX.FTZ R6, R85, R6, !PT ;  /* 0x0000000655067209 */ /* 0x000fe40007810000 */
[----:B------:R-:W-:Y:S01]  /*2a00*/  FMNMX.FTZ R14, R11, R14, !PT ;  /* 0x0000000e0b0e7209 */ /* 0x000fe20007810000 */
[----:B------:R-:W1:Y:S01]  /*2a10*/  MUFU.TANH R52, R52 ;  /* 0x0000003400347308 */ /* 0x000e620000002400 */
[----:B------:R-:W-:Y:S02]  /*2a20*/  FMNMX.FTZ R6, R101, R6, !PT ;  /* 0x0000000665067209 */ /* 0x000fe40007810000 */
[----:B------:R-:W-:Y:S02]  /*2a30*/  FMNMX.FTZ R14, R13, R14, !PT ;  /* 0x0000000e0d0e7209 */ /* 0x000fe40007810000 */
[----:B------:R-:W-:-:S02]  /*2a40*/  FMNMX.FTZ R6, R91, R6, !PT ;  /* 0x000000065b067209 */ /* 0x000fc40007810000 */
[----:B------:R-:W-:Y:S01]  /*2a50*/  FMNMX.FTZ R14, R15, R14, !PT ;  /* 0x0000000e0f0e7209 */ /* 0x000fe20007810000 */
[----:B------:R-:W2:Y:S01]  /*2a60*/  MUFU.TANH R26, R26 ;  /* 0x0000001a001a7308 */ /* 0x000ea20000002400 */
[----:B------:R-:W-:Y:S02]  /*2a70*/  FMNMX.FTZ R6, R99, R6, !PT ;  /* 0x0000000663067209 */ /* 0x000fe40007810000 */
[----:B0-----:R-:W-:Y:S02]  /*2a80*/  FSEL R21, R21, -INF , P5 ;  /* 0xff80000015157808 */ /* 0x001fe40002800000 */
[----:B------:R-:W-:Y:S02]  /*2a90*/  ISETP.GT.AND P5, PT, R54, 0x39, PT ;  /* 0x000000393600780c */ /* 0x000fe40003fa4270 */
[----:B------:R-:W-:Y:S01]  /*2aa0*/  FMNMX.FTZ R6, R95, R6, !PT ;  /* 0x000000065f067209 */ /* 0x000fe20007810000 */
[----:B------:R-:W-:Y:S01]  /*2ab0*/  MUFU.TANH R53, R53 ;  /* 0x0000003500357308 */ /* 0x000fe20000002400 */
[----:B-1----:R-:W-:-:S02]  /*2ac0*/  FSEL R97, R52, -INF , P6 ;  /* 0xff80000034617808 */ /* 0x002fc40003000000 */
[----:B------:R-:W-:Y:S02]  /*2ad0*/  ISETP.GT.AND P6, PT, R54, 0x50, PT ;  /* 0x000000503600780c */ /* 0x000fe40003fc4270 */
[----:B------:R-:W-:Y:S02]  /*2ae0*/  FMNMX.FTZ R6, R97, R6, !PT ;  /* 0x0000000661067209 */ /* 0x000fe40007810000 */
[----:B------:R-:W-:Y:S01]  /*2af0*/  FMNMX.FTZ R14, R25, R14, !PT ;  /* 0x0000000e190e7209 */ /* 0x000fe20007810000 */
[----:B------:R-:W0:Y:S01]  /*2b00*/  MUFU.TANH R24, R24 ;  /* 0x0000001800187308 */ /* 0x000e220000002400 */
[----:B--2---:R-:W-:Y:S02]  /*2b10*/  FSEL R27, R26, -INF , P4 ;  /* 0xff8000001a1b7808 */ /* 0x004fe40002000000 */
[----:B------:R-:W-:Y:S02]  /*2b20*/  ISETP.GT.AND P4, PT, R54, 0x40, PT ;  /* 0x000000403600780c */ /* 0x000fe40003f84270 */
[----:B------:R-:W-:-:S03]  /*2b30*/  FMNMX.FTZ R14, R21, R14, !PT ;  /* 0x0000000e150e7209 */ /* 0x000fc60007810000 */
[----:B------:R-:W-:Y:S01]  /*2b40*/  MUFU.TANH R56, R56 ;  /* 0x0000003800387308 */ /* 0x000fe20000002400 */
[----:B------:R-:W-:-:S07]  /*2b50*/  FMNMX.FTZ R14, R27, R14, !PT ;  /* 0x0000000e1b0e7209 */ /* 0x000fce0007810000 */
[----:B------:R-:W1:Y:S01]  /*2b60*/  MUFU.TANH R31, R31 ;  /* 0x0000001f001f7308 */ /* 0x000e620000002400 */
[----:B0-----:R-:W-:Y:S02]  /*2b70*/  FSEL R29, R24, -INF , P3 ;  /* 0xff800000181d7808 */ /* 0x001fe40001800000 */
[----:B------:R-:W-:Y:S02]  /*2b80*/  ISETP.GT.AND P3, PT, R54, 0x41, PT ;  /* 0x000000413600780c */ /* 0x000fe40003f64270 */
[----:B------:R-:W-:-:S03]  /*2b90*/  FMNMX.FTZ R14, R29, R14, !PT ;  /* 0x0000000e1d0e7209 */ /* 0x000fc60007810000 */
[----:B------:R-:W0:Y:S08]  /*2ba0*/  MUFU.TANH R57, R57 ;  /* 0x0000003900397308 */ /* 0x000e300000002400 */
[----:B------:R-:W2:Y:S01]  /*2bb0*/  MUFU.TANH R28, R28 ;  /* 0x0000001c001c7308 */ /* 0x000ea20000002400 */
[----:B-1----:R-:W-:Y:S02]  /*2bc0*/  FSEL R31, R31, -INF , P2 ;  /* 0xff8000001f1f7808 */ /* 0x002fe40001000000 */
[----:B------:R-:W-:-:S02]  /*2bd0*/  ISETP.GT.AND P2, PT, R54, 0x48, PT ;  /* 0x000000483600780c */ /* 0x000fc40003f44270 */
[----:B------:R-:W-:-:S03]  /*2be0*/  FMNMX.FTZ R14, R31, R14, !PT ;  /* 0x0000000e1f0e7209 */ /* 0x000fc60007810000 */
[----:B------:R-:W1:Y:S01]  /*2bf0*/  MUFU.TANH R60, R60 ;  /* 0x0000003c003c7308 */ /* 0x000e620000002400 */
[----:B0-----:R-:W-:-:S07]  /*2c00*/  FSEL R45, R57, -INF , P3 ;  /* 0xff800000392d7808 */ /* 0x001fce0001800000 */
[----:B------:R1:W-:Y:S01]  /*2c10*/  MUFU.TANH R34, R61 ;  /* 0x0000003d00227308 */ /* 0x0003e20000002400 */
[----:B--2---:R-:W-:Y:S02]  /*2c20*/  FSEL R33, R28, -INF , P1 ;  /* 0xff8000001c217808 */ /* 0x004fe40000800000 */
[----:B------:R-:W-:Y:S02]  /*2c30*/  ISETP.GT.AND P1, PT, R54, 0x49, PT ;  /* 0x000000493600780c */ /* 0x000fe40003f24270 */
[----:B------:R-:W-:-:S03]  /*2c40*/  FMNMX.FTZ R14, R33, R14, !PT ;  /* 0x0000000e210e7209 */ /* 0x000fc60007810000 */
[----:B------:R0:W-:Y:S01]  /*2c50*/  MUFU.TANH R50, R75 ;  /* 0x0000004b00327308 */ /* 0x0001e20000002400 */
[----:B-1----:R-:W-:Y:S02]  /*2c60*/  FSEL R61, R60, -INF , P2 ;  /* 0xff8000003c3d7808 */ /* 0x002fe40001000000 */
[----:B------:R-:W-:-:S05]  /*2c70*/  FMNMX.FTZ R14, R35, R14, !PT ;  /* 0x0000000e230e7209 */ /* 0x000fca0007810000 */
[----:B------:R-:W1:Y:S01]  /*2c80*/  MUFU.TANH R39, R39 ;  /* 0x0000002700277308 */ /* 0x000e620000002400 */
[----:B0-----:R-:W-:-:S04]  /*2c90*/  FSEL R75, R53, -INF , P5 ;  /* 0xff800000354b7808 */ /* 0x001fc80002800000 */
[----:B------:R-:W-:-:S03]  /*2ca0*/  FMNMX.FTZ R6, R75, R6, !PT ;  /* 0x000000064b067209 */ /* 0x000fc60007810000 */
[----:B------:R-:W-:Y:S08]  /*2cb0*/  MUFU.TANH R64, R64 ;  /* 0x0000004000407308 */ /* 0x000ff00000002400 */
[----:B------:R0:W2:Y:S01]  /*2cc0*/  MUFU.TANH R42, R67 ;  /* 0x00000043002a7308 */ /* 0x0000a20000002400 */
[----:B-1----:R-:W-:Y:S02]  /*2cd0*/  FSEL R39, R39, -INF , P5 ;  /* 0xff80000027277808 */ /* 0x002fe40002800000 */
[----:B------:R-:W-:-:S02]  /*2ce0*/  ISETP.GT.AND P5, PT, R54, 0x51, PT ;  /* 0x000000513600780c */ /* 0x000fc40003fa4270 */
[----:B------:R-:W-:-:S03]  /*2cf0*/  FMNMX.FTZ R14, R39, R14, !PT ;  /* 0x0000000e270e7209 */ /* 0x000fc60007810000 */
[----:B------:R-:W1:Y:S01]  /*2d00*/  MUFU.TANH R58, R58 ;  /* 0x0000003a003a7308 */ /* 0x000e620000002400 */
[----:B0-----:R-:W-:-:S04]  /*2d10*/  FSEL R67, R56, -INF , P4 ;  /* 0xff80000038437808 */ /* 0x001fc80002000000 */
[----:B------:R-:W-:-:S03]  /*2d20*/  FMNMX.FTZ R6, R67, R6, !PT ;  /* 0x0000000643067209 */ /* 0x000fc60007810000 */
[----:B------:R0:W-:Y:S01]  /*2d30*/  MUFU.TANH R38, R65 ;  /* 0x0000004100267308 */ /* 0x0001e20000002400 */
[----:B------:R-:W-:Y:S02]  /*2d40*/  FMNMX.FTZ R6, R45, R6, !PT ;  /* 0x000000062d067209 */ /* 0x000fe40007810000 */
[----:B--2---:R-:W-:Y:S02]  /*2d50*/  FSEL R53, R42, -INF , P5 ;  /* 0xff8000002a357808 */ /* 0x004fe40002800000 */
[----:B------:R-:W-:-:S03]  /*2d60*/  FMNMX.FTZ R6, R61, R6, !PT ;  /* 0x000000063d067209 */ /* 0x000fc60007810000 */
[----:B------:R-:W2:Y:S01]  /*2d70*/  MUFU.TANH R43, R59 ;  /* 0x0000003b002b7308 */ /* 0x000ea20000002400 */
[----:B0-----:R-:W-:Y:S02]  /*2d80*/  FSEL R65, R34, -INF , P1 ;  /* 0xff80000022417808 */ /* 0x001fe40000800000 */
[----:B-1----:R-:W-:Y:S02]  /*2d90*/  FSEL R41, R58, -INF , P4 ;  /* 0xff8000003a297808 */ /* 0x002fe40002000000 */
[----:B------:R-:W-:Y:S02]  /*2da0*/  FMNMX.FTZ R6, R65, R6, !PT ;  /* 0x0000000641067209 */ /* 0x000fe40007810000 */
[----:B------:R-:W-:Y:S01]  /*2db0*/  ISETP.GT.AND P4, PT, R54, 0x58, PT ;  /* 0x000000583600780c */ /* 0x000fe20003f84270 */
[----:B------:R-:W0:Y:S01]  /*2dc0*/  MUFU.TANH R68, R68 ;  /* 0x0000004400447308 */ /* 0x000e220000002400 */
[----:B------:R-:W-:-:S07]  /*2dd0*/  FMNMX.FTZ R14, R41, R14, !PT ;  /* 0x0000000e290e7209 */ /* 0x000fce0007810000 */
[----:B------:R-:W1:Y:S01]  /*2de0*/  MUFU.TANH R47, R62 ;  /* 0x0000003e002f7308 */ /* 0x000e620000002400 */
[----:B--2---:R-:W-:Y:S02]  /*2df0*/  FSEL R43, R43, -INF , P3 ;  /* 0xff8000002b2b7808 */ /* 0x004fe40001800000 */
[----:B------:R-:W-:Y:S02]  /*2e00*/  ISETP.GT.AND P3, PT, R54, 0x59, PT ;  /* 0x000000593600780c */ /* 0x000fe40003f64270 */
[----:B------:R-:W-:Y:S02]  /*2e10*/  FMNMX.FTZ R14, R43, R14, !PT ;  /* 0x0000000e2b0e7209 */ /* 0x000fe40007810000 */
[----:B------:R-:W-:Y:S01]  /*2e20*/  FSEL R57, R46, -INF , P3 ;  /* 0xff8000002e397808 */ /* 0x000fe20001800000 */
[----:B------:R2:W3:Y:S01]  /*2e30*/  MUFU.TANH R111, R69 ;  /* 0x00000045006f7308 */ /* 0x0004e20000002400 */
[----:B0-----:R-:W-:-:S07]  /*2e40*/  FSEL R109, R68, -INF , P4 ;  /* 0xff800000446d7808 */ /* 0x001fce0002000000 */
[----:B------:R-:W0:Y:S01]  /*2e50*/  MUFU.TANH R63, R63 ;  /* 0x0000003f003f7308 */ /* 0x000e220000002400 */
[----:B--2---:R-:W-:Y:S02]  /*2e60*/  FSEL R69, R64, -INF , P6 ;  /* 0xff80000040457808 */ /* 0x004fe40003000000 */
[----:B-1----:R-:W-:Y:S02]  /*2e70*/  FSEL R47, R47, -INF , P2 ;  /* 0xff8000002f2f7808 */ /* 0x002fe40001000000 */
[----:B------:R-:W-:Y:S02]  /*2e80*/  FMNMX.FTZ R6, R69, R6, !PT ;  /* 0x0000000645067209 */ /* 0x000fe40007810000 */
[C---:B------:R-:W-:Y:S01]  /*2e90*/  ISETP.GT.AND P2, PT, R54.reuse, 0x60, PT ;  /* 0x000000603600780c */ /* 0x040fe20003f44270 */
[----:B------:R-:W1:Y:S01]  /*2ea0*/  MUFU.TANH R72, R72 ;  /* 0x0000004800487308 */ /* 0x000e620000002400 */
[----:B---3--:R-:W-:Y:S02]  /*2eb0*/  FSEL R111, R111, -INF , P3 ;  /* 0xff8000006f6f7808 */ /* 0x008fe40001800000 */
[----:B------:R-:W-:-:S02]  /*2ec0*/  ISETP.GT.AND P3, PT, R54, 0x71, PT ;  /* 0x000000713600780c */ /* 0x000fc40003f64270 */
[----:B------:R-:W-:Y:S02]  /*2ed0*/  FMNMX.FTZ R14, R47, R14, !PT ;  /* 0x0000000e2f0e7209 */ /* 0x000fe40007810000 */
[----:B------:R-:W-:Y:S01]  /*2ee0*/  FSEL R123, R123, -INF , P3 ;  /* 0xff8000007b7b7808 */ /* 0x000fe20001800000 */
[----:B------:R-:W2:Y:S01]  /*2ef0*/  MUFU.TANH R51, R66 ;  /* 0x0000004200337308 */ /* 0x000ea20000002400 */
[----:B0-----:R-:W-:Y:S02]  /*2f00*/  FSEL R49, R63, -INF , P1 ;  /* 0xff8000003f317808 */ /* 0x001fe40000800000 */
[----:B------:R-:W-:Y:S02]  /*2f10*/  ISETP.GT.AND P1, PT, R54, 0x61, PT ;  /* 0x000000613600780c */ /* 0x000fe40003f24270 */
[----:B------:R-:W-:Y:S02]  /*2f20*/  FMNMX.FTZ R14, R49, R14, !PT ;  /* 0x0000000e310e7209 */ /* 0x000fe40007810000 */
[----:B------:R-:W-:Y:S01]  /*2f30*/  FSEL R115, R115, -INF , P1 ;  /* 0xff80000073737808 */ /* 0x000fe20000800000 */
[----:B------:R0:W3:Y:S01]  /*2f40*/  MUFU.TANH R119, R77 ;  /* 0x0000004d00777308 */ /* 0x0000e20000002400 */
[----:B-1----:R-:W-:-:S02]  /*2f50*/  FSEL R113, R72, -INF , P2 ;  /* 0xff80000048717808 */ /* 0x002fc40001000000 */
[----:B------:R-:W-:Y:S02]  /*2f60*/  FSEL R63, R50, -INF , P1 ;  /* 0xff800000323f7808 */ /* 0x000fe40000800000 */
[----:B------:R-:W-:-:S03]  /*2f70*/  ISETP.GT.AND P1, PT, R54, 0x79, PT ;  /* 0x000000793600780c */ /* 0x000fc60003f24270 */
[----:B------:R-:W1:Y:S01]  /*2f80*/  MUFU.TANH R76, R76 ;  /* 0x0000004c004c7308 */ /* 0x000e620000002400 */
[----:B0-----:R-:W-:Y:S02]  /*2f90*/  FSEL R77, R38, -INF , P5 ;  /* 0xff800000264d7808 */ /* 0x001fe40002800000 */
[----:B--2---:R-:W-:Y:S02]  /*2fa0*/  FSEL R51, R51, -INF , P6 ;  /* 0xff80000033337808 */ /* 0x004fe40003000000 */
[----:B------:R-:W-:Y:S02]  /*2fb0*/  FMNMX.FTZ R6, R77, R6, !PT ;  /* 0x000000064d067209 */ /* 0x000fe40007810000 */
[C---:B------:R-:W-:Y:S01]  /*2fc0*/  ISETP.GT.AND P6, PT, R54.reuse, 0x68, PT ;  /* 0x000000683600780c */ /* 0x040fe20003fc4270 */
[----:B------:R-:W0:Y:S01]  /*2fd0*/  MUFU.TANH R55, R70 ;  /* 0x0000004600377308 */ /* 0x000e220000002400 */
[----:B------:R-:W-:Y:S02]  /*2fe0*/  FMNMX.FTZ R6, R109, R6, !PT ;  /* 0x000000066d067209 */ /* 0x000fe40007810000 */
[----:B------:R-:W-:-:S02]  /*2ff0*/  ISETP.GT.AND P5, PT, R54, 0x69, PT ;  /* 0x000000693600780c */ /* 0x000fc40003fa4270 */
[----:B------:R-:W-:Y:S02]  /*3000*/  FMNMX.FTZ R6, R111, R6, !PT ;  /* 0x000000066f067209 */ /* 0x000fe40007810000 */
[----:B---3--:R-:W-:Y:S01]  /*3010*/  FSEL R119, R119, -INF , P5 ;  /* 0xff80000077777808 */ /* 0x008fe20002800000 */
[----:B------:R-:W2:Y:S01]  /*3020*/  MUFU.TANH R80, R80 ;  /* 0x0000005000507308 */ /* 0x000ea20000002400 */
[----:B------:R-:W-:Y:S02]  /*3030*/  FMNMX.FTZ R6, R113, R6, !PT ;  /* 0x0000000671067209 */ /* 0x000fe40007810000 */
[----:B-1----:R-:W-:Y:S02]  /*3040*/  FSEL R117, R76, -INF , P6 ;  /* 0xff8000004c757808 */ /* 0x002fe40003000000 */
[----:B------:R-:W-:Y:S02]  /*3050*/  FMNMX.FTZ R6, R115, R6, !PT ;  /* 0x0000000673067209 */ /* 0x000fe40007810000 */
[----:B------:R-:W-:Y:S01]  /*3060*/  FSEL R127, R127, -INF , P1 ;  /* 0xff8000007f7f7808 */ /* 0x000fe20000800000 */
[----:B------:R-:W1:Y:S01]  /*3070*/  MUFU.TANH R59, R74 ;  /* 0x0000004a003b7308 */ /* 0x000e620000002400 */
[----:B0-----:R-:W-:-:S02]  /*3080*/  FSEL R55, R55, -INF , P4 ;  /* 0xff80000037377808 */ /* 0x001fc40002000000 */
[----:B------:R-:W-:Y:S02]  /*3090*/  ISETP.GT.AND P4, PT, R54, 0x70, PT ;  /* 0x000000703600780c */ /* 0x000fe40003f84270 */
[----:B------:R-:W-:Y:S02]  /*30a0*/  FMNMX.FTZ R6, R117, R6, !PT ;  /* 0x0000000675067209 */ /* 0x000fe40007810000 */
[----:B------:R-:W-:Y:S01]  /*30b0*/  FMNMX.FTZ R14, R51, R14, !PT ;  /* 0x0000000e330e7209 */ /* 0x000fe20007810000 */
[----:B------:R-:W0:Y:S01]  /*30c0*/  MUFU.TANH R84, R84 ;  /* 0x0000005400547308 */ /* 0x000e220000002400 */
[----:B--2---:R-:W-:Y:S02]  /*30d0*/  FSEL R121, R80, -INF , P4 ;  /* 0xff80000050797808 */ /* 0x004fe40002000000 */
[----:B------:R-:W-:Y:S02]  /*30e0*/  FMNMX.FTZ R6, R119, R6, !PT ;  /* 0x0000000677067209 */ /* 0x000fe40007810000 */
[----:B------:R-:W-:-:S02]  /*30f0*/  FMNMX.FTZ R14, R53, R14, !PT ;  /* 0x0000000e350e7209 */ /* 0x000fc40007810000 */
[----:B------:R-:W-:Y:S01]  /*3100*/  FMNMX.FTZ R6, R121, R6, !PT ;  /* 0x0000000679067209 */ /* 0x000fe20007810000 */
[----:B------:R-:W2:Y:S01]  /*3110*/  MUFU.TANH R78, R78 ;  /* 0x0000004e004e7308 */ /* 0x000ea20000002400 */
[----:B-1----:R-:W-:Y:S02]  /*3120*/  FSEL R59, R59, -INF , P2 ;  /* 0xff8000003b3b7808 */ /* 0x002fe40001000000 */
[----:B------:R-:W-:Y:S02]  /*3130*/  ISETP.GT.AND P2, PT, R54, 0x78, PT ;  /* 0x000000783600780c */ /* 0x000fe40003f44270 */
[----:B------:R-:W-:Y:S02]  /*3140*/  FMNMX.FTZ R6, R123, R6, !PT ;  /* 0x000000067b067209 */ /* 0x000fe40007810000 */
[----:B------:R-:W-:Y:S01]  /*3150*/  FMNMX.FTZ R14, R55, R14, !PT ;  /* 0x0000000e370e7209 */ /* 0x000fe20007810000 */
[----:B------:R-:W-:Y:S01]  /*3160*/  MUFU.TANH R82, R82 ;  /* 0x0000005200527308 */ /* 0x000fe20000002400 */
[----:B0-----:R-:W-:-:S02]  /*3170*/  FSEL R125, R84, -INF , P2 ;  /* 0xff800000547d7808 */ /* 0x001fc40001000000 */
[----:B------:R-:W-:Y:S02]  /*3180*/  FMNMX.FTZ R14, R57, R14, !PT ;  /* 0x0000000e390e7209 */ /* 0x000fe40007810000 */
[----:B------:R-:W-:Y:S02]  /*3190*/  FMNMX.FTZ R6, R125, R6, !PT ;  /* 0x000000067d067209 */ /* 0x000fe40007810000 */
[----:B------:R-:W-:Y:S01]  /*31a0*/  FMNMX.FTZ R14, R59, R14, !PT ;  /* 0x0000000e3b0e7209 */ /* 0x000fe20007810000 */
[----:B------:R-:W-:Y:S01]  /*31b0*/  MUFU.TANH R86, R86 ;  /* 0x0000005600567308 */ /* 0x000fe20000002400 */
[----:B------:R-:W-:Y:S02]  /*31c0*/  FMNMX.FTZ R8, R127, R6, !PT ;  /* 0x000000067f087209 */ /* 0x000fe40007810000 */
[----:B------:R-:W-:-:S03]  /*31d0*/  FMNMX.FTZ R14, R63, R14, !PT ;  /* 0x0000000e3f0e7209 */ /* 0x000fc60007810000 */
[----:B------:R-:W0:Y:S02]  /*31e0*/  SHFL.BFLY PT, R37, R8, 0x2, 0x1f ;  /* 0x0c401f0008257f89 */ /* 0x000e2400000e0000 */
[----:B------:R-:W-:Y:S01]  /*31f0*/  MUFU.TANH R12, R87 ;  /* 0x00000057000c7308 */ /* 0x000fe20000002400 */
[----:B0-----:R-:W-:-:S07]  /*3200*/  FMNMX.FTZ R10, R8, R37, !PT ;  /* 0x00000025080a7209 */ /* 0x001fce0007810000 */
[----:B------:R0:W1:Y:S01]  /*3210*/  MUFU.TANH R8, R79 ;  /* 0x0000004f00087308 */ /* 0x0000620000002400 */
[----:B------:R-:W3:Y:S02]  /*3220*/  SHFL.BFLY PT, R37, R10, 0x1, 0x1f ;  /* 0x0c201f000a257f89 */ /* 0x000ee400000e0000 */
[----:B---3--:R-:W-:-:S05]  /*3230*/  FMNMX.FTZ R37, R10, R37, !PT ;  /* 0x000000250a257209 */ /* 0x008fca0007810000 */
[----:B------:R3:W4:Y:S01]  /*3240*/  MUFU.TANH R10, R83 ;  /* 0x00000053000a7308 */ /* 0x0007220000002400 */
[C---:B------:R-:W-:Y:S01]  /*3250*/  FSETP.NEU.FTZ.AND P0, PT, R37.reuse, -INF , PT ;  /* 0xff8000002500780b */ /* 0x040fe20003f1d000 */
[----:B------:R-:W-:-:S05]  /*3260*/  FMUL.FTZ R6, R37, R36 ;  /* 0x0000002425067220 */ /* 0x000fca0000410000 */
[----:B------:R-:W-:Y:S02]  /*3270*/  FSEL R6, R6, RZ, P0 ;  /* 0x000000ff06067208 */ /* 0x000fe40000000000 */
[----:B------:R-:W-:Y:S01]  /*3280*/  ISETP.NE.AND P0, PT, R90, RZ, PT ;  /* 0x000000ff5a00720c */ /* 0x000fe20003f05270 */
[--C-:B------:R-:W-:Y:S02]  /*3290*/  IMAD.MOV.U32 R90, RZ, RZ, R151.reuse ;  /* 0x000000ffff5a7224 */ /* 0x100fe400078e0097 */
[-CC-:B0-----:R-:W-:Y:S01]  /*32a0*/  FFMA.FTZ R79, R89, R36.reuse, -R6.reuse ;  /* 0x00000024594f7223 */ /* 0x181fe20000010806 */
[----:B--2---:R-:W-:Y:S01]  /*32b0*/  FSEL R89, R78, -INF , P6 ;  /* 0xff8000004e597808 */ /* 0x004fe20003000000 */
[-CC-:B---3--:R-:W-:Y:S01]  /*32c0*/  FFMA.FTZ R83, R85, R36.reuse, -R6.reuse ;  /* 0x0000002455537223 */ /* 0x188fe20000010806 */
[-CC-:B------:R-:W-:Y:S01]  /*32d0*/  FFMA.FTZ R85, R91, R36.reuse, -R6.reuse ;  /* 0x000000245b557223 */ /* 0x180fe20000010806 */
[----:B-1----:R-:W-:Y:S01]  /*32e0*/  FSEL R91, R8, -INF , P5 ;  /* 0xff800000085b7808 */ /* 0x002fe20002800000 */
[--C-:B------:R-:W-:Y:S01]  /*32f0*/  FFMA.FTZ R158, R73, R36, -R6.reuse ;  /* 0x00000024499e7223 */ /* 0x100fe20000010806 */
[----:B------:R-:W-:Y:S01]  /*3300*/  FMNMX.FTZ R14, R89, R14, !PT ;  /* 0x0000000e590e7209 */ /* 0x000fe20007810000 */
[-CC-:B------:R-:W-:Y:S01]  /*3310*/  FFMA.FTZ R73, R81, R36.reuse, -R6.reuse ;  /* 0x0000002451497223 */ /* 0x180fe20000010806 */
[-CC-:B------:R-:W-:Y:S01]  /*3320*/  FFMA.FTZ R81, R93, R36.reuse, -R6.reuse ;  /* 0x000000245d517223 */ /* 0x180fe20000010806 */
[----:B------:R-:W-:Y:S01]  /*3330*/  FSEL R93, R82, -INF , P4 ;  /* 0xff800000525d7808 */ /* 0x000fe20002000000 */
[--C-:B------:R-:W-:Y:S01]  /*3340*/  FFMA.FTZ R87, R95, R36, -R6.reuse ;  /* 0x000000245f577223 */ /* 0x100fe20000010806 */
[----:B------:R-:W-:Y:S01]  /*3350*/  FMNMX.FTZ R14, R91, R14, !PT ;  /* 0x0000000e5b0e7209 */ /* 0x000fe20007810000 */
[-CC-:B------:R-:W-:Y:S01]  /*3360*/  FFMA.FTZ R170, R97, R36.reuse, -R6.reuse ;  /* 0x0000002461aa7223 */ /* 0x180fe20000010806 */
[----:B----4-:R-:W-:Y:S01]  /*3370*/  FSEL R95, R10, -INF , P3 ;  /* 0xff8000000a5f7808 */ /* 0x010fe20001800000 */
[--C-:B------:R-:W-:Y:S01]  /*3380*/  FFMA.FTZ R168, R99, R36, -R6.reuse ;  /* 0x0000002463a87223 */ /* 0x100fe20000010806 */
[----:B------:R-:W-:Y:S01]  /*3390*/  FMNMX.FTZ R14, R93, R14, !PT ;  /* 0x0000000e5d0e7209 */ /* 0x000fe20007810000 */
[-CC-:B------:R-:W-:Y:S01]  /*33a0*/  FFMA.FTZ R172, R67, R36.reuse, -R6.reuse ;  /* 0x0000002443ac7223 */ /* 0x180fe20000010806 */
[----:B------:R-:W-:Y:S01]  /*33b0*/  FSEL R97, R86, -INF , P2 ;  /* 0xff80000056617808 */ /* 0x000fe20001000000 */
[--C-:B------:R-:W-:Y:S01]  /*33c0*/  FFMA.FTZ R67, R45, R36, -R6.reuse ;  /* 0x000000242d437223 */ /* 0x100fe20000010806 */
[----:B------:R-:W-:Y:S01]  /*33d0*/  FMNMX.FTZ R14, R95, R14, !PT ;  /* 0x0000000e5f0e7209 */ /* 0x000fe20007810000 */
[-CC-:B------:R-:W-:Y:S01]  /*33e0*/  FFMA.FTZ R156, R30, R36.reuse, -R6.reuse ;  /* 0x000000241e9c7223 */ /* 0x180fe20000010806 */
[----:B------:R-:W-:Y:S01]  /*33f0*/  FSEL R99, R12, -INF , P1 ;  /* 0xff8000000c637808 */ /* 0x000fe20000800000 */
[--C-:B------:R-:W-:Y:S01]  /*3400*/  FFMA.FTZ R71, R71, R36, -R6.reuse ;  /* 0x0000002447477223 */ /* 0x100fe20000010806 */
[----:B------:R-:W-:Y:S01]  /*3410*/  FMNMX.FTZ R14, R97, R14, !PT ;  /* 0x0000000e610e7209 */ /* 0x000fe20007810000 */
[----:B------:R-:W-:Y:S01]  /*3420*/  MUFU.EX2 R158, R158 ;  /* 0x0000009e009e7308 */ /* 0x000fe20000000800 */
[-CC-:B------:R-:W-:Y:S01]  /*3430*/  FFMA.FTZ R160, R107, R36.reuse, -R6.reuse ;  /* 0x000000246ba07223 */ /* 0x180fe20000010806 */
[--C-:B------:R-:W-:Y:S01]  /*3440*/  FFMA.FTZ R162, R105, R36, -R6.reuse ;  /* 0x0000002469a27223 */ /* 0x100fe20000010806 */
[----:B------:R-:W-:Y:S01]  /*3450*/  FMNMX.FTZ R14, R99, R14, !PT ;  /* 0x0000000e630e7209 */ /* 0x000fe20007810000 */
[-CC-:B------:R-:W-:Y:S01]  /*3460*/  FFMA.FTZ R174, R61, R36.reuse, -R6.reuse ;  /* 0x000000243dae7223 */ /* 0x180fe20000010806 */
[-CC-:B------:R-:W-:Y:S01]  /*3470*/  FFMA.FTZ R61, R65, R36.reuse, -R6.reuse ;  /* 0x00000024413d7223 */ /* 0x180fe20000010806 */
[-CC-:B------:R-:W-:Y:S01]  /*3480*/  FFMA.FTZ R164, R103, R36.reuse, -R6.reuse ;  /* 0x0000002467a47223 */ /* 0x180fe20000010806 */
[-CC-:B------:R-:W-:Y:S01]  /*3490*/  FFMA.FTZ R166, R101, R36.reuse, -R6.reuse ;  /* 0x0000002465a67223 */ /* 0x180fe20000010806 */
[----:B------:R-:W0:Y:S01]  /*34a0*/  SHFL.BFLY PT, R45, R14, 0x2, 0x1f ;  /* 0x0c401f000e2d7f89 */ /* 0x000e2200000e0000 */
        /* <DEDUP_REMOVED lines=8> */
[----:B------:R-:W1:Y:S01]  /*3530*/  MUFU.EX2 R71, R71 ;  /* 0x0000004700477308 */ /* 0x000e620000000800 */
[-CC-:B------:R-:W-:Y:S01]  /*3540*/  FFMA.FTZ R182, R117, R36.reuse, -R6.reuse ;  /* 0x0000002475b67223 */ /* 0x180fe20000010806 */
[-CC-:B------:R-:W-:Y:S01]  /*3550*/  FFMA.FTZ R101, R119, R36.reuse, -R6.reuse ;  /* 0x0000002477657223 */ /* 0x180fe20000010806 */
[-CC-:B------:R-:W-:Y:S01]  /*3560*/  FFMA.FTZ R184, R121, R36.reuse, -R6.reuse ;  /* 0x0000002479b87223 */ /* 0x180fe20000010806 */
[-CC-:B------:R-:W-:Y:S01]  /*3570*/  FFMA.FTZ R103, R123, R36.reuse, -R6.reuse ;  /* 0x000000247b677223 */ /* 0x180fe20000010806 */
[-CC-:B------:R-:W-:Y:S01]  /*3580*/  FFMA.FTZ R186, R125, R36.reuse, -R6.reuse ;  /* 0x000000247dba7223 */ /* 0x180fe20000010806 */
[----:B------:R-:W-:Y:S01]  /*3590*/  FFMA.FTZ R105, R127, R36, -R6 ;  /* 0x000000247f697223 */ /* 0x000fe20000010806 */
[--C-:B------:R-:W-:Y:S01]  /*35a0*/  IMAD.MOV.U32 R127, RZ, RZ, R151.reuse ;  /* 0x000000ffff7f7224 */ /* 0x100fe200078e0097 */
[----:B------:R-:W2:Y:S01]  /*35b0*/  MUFU.EX2 R73, R73 ;  /* 0x0000004900497308 */ /* 0x000ea20000000800 */
[--C-:B------:R-:W-:Y:S01]  /*35c0*/  IMAD.MOV.U32 R125, RZ, RZ, R151.reuse ;  /* 0x000000ffff7d7224 */ /* 0x100fe200078e0097 */
[----:B------:R-:W-:Y:S01]  /*35d0*/  MOV R119, R151 ;  /* 0x0000009700777202 */ /* 0x000fe20000000f00 */
[----:B------:R-:W-:-:S02]  /*35e0*/  IMAD.MOV.U32 R123, RZ, RZ, R151 ;  /* 0x000000ffff7b7224 */ /* 0x000fc400078e0097 */
[--C-:B------:R-:W-:Y:S01]  /*35f0*/  IMAD.MOV.U32 R121, RZ, RZ, R151.reuse ;  /* 0x000000ffff797224 */ /* 0x100fe200078e0097 */
[----:B0-----:R-:W-:Y:S02]  /*3600*/  FMNMX.FTZ R8, R14, R45, !PT ;  /* 0x0000002d0e087209 */ /* 0x001fe40007810000 */
[----:B------:R-:W0:Y:S01]  /*3610*/  MUFU.EX2 R160, R160 ;  /* 0x000000a000a07308 */ /* 0x000e220000000800 */
[--C-:B------:R-:W-:Y:S02]  /*3620*/  IMAD.MOV.U32 R117, RZ, RZ, R151.reuse ;  /* 0x000000ffff757224 */ /* 0x100fe400078e0097 */
[--C-:B------:R-:W-:Y:S01]  /*3630*/  IMAD.MOV.U32 R115, RZ, RZ, R151.reuse ;  /* 0x000000ffff737224 */ /* 0x100fe200078e0097 */
[----:B------:R-:W3:Y:S01]  /*3640*/  SHFL.BFLY PT, R45, R8, 0x1, 0x1f ;  /* 0x0c201f00082d7f89 */ /* 0x000ee200000e0000 */
[--C-:B------:R-:W-:Y:S02]  /*3650*/  IMAD.MOV.U32 R113, RZ, RZ, R151.reuse ;  /* 0x000000ffff717224 */ /* 0x100fe400078e0097 */
[--C-:B------:R-:W-:Y:S01]  /*3660*/  IMAD.MOV.U32 R111, RZ, RZ, R151.reuse ;  /* 0x000000ffff6f7224 */ /* 0x100fe200078e0097 */
[----:B------:R-:W4:Y:S01]  /*3670*/  MUFU.EX2 R79, R79 ;  /* 0x0000004f004f7308 */ /* 0x000f220000000800 */
[----:B------:R-:W-:-:S02]  /*3680*/  IMAD.MOV.U32 R109, RZ, RZ, R151 ;  /* 0x000000ffff6d7224 */ /* 0x000fc400078e0097 */
[----:B------:R-:W-:-:S05]  /*3690*/  IMAD.MOV.U32 R107, RZ, RZ, R151 ;  /* 0x000000ffff6b7224 */ /* 0x000fca00078e0097 */
[----:B------:R-:W5:Y:S08]  /*36a0*/  MUFU.EX2 R162, R162 ;  /* 0x000000a200a27308 */ /* 0x000f700000000800 */
[----:B------:R-:W5:Y:S01]  /*36b0*/  MUFU.EX2 R81, R81 ;  /* 0x0000005100517308 */ /* 0x000f620000000800 */
[----:B---3--:R-:W-:-:S04]  /*36c0*/  FMNMX.FTZ R45, R8, R45, !PT ;  /* 0x0000002d082d7209 */ /* 0x008fc80007810000 */
[C---:B------:R-:W-:Y:S01]  /*36d0*/  FSETP.NEU.FTZ.AND P1, PT, R45.reuse, -INF , PT ;  /* 0xff8000002d00780b */ /* 0x040fe20003f3d000 */
[----:B------:R-:W-:Y:S02]  /*36e0*/  FMUL.FTZ R8, R45, R36 ;  /* 0x000000242d087220 */ /* 0x000fe40000410000 */
[----:B------:R-:W-:Y:S03]  /*36f0*/  MUFU.EX2 R164, R164 ;  /* 0x000000a400a47308 */ /* 0x000fe60000000800 */
[----:B------:R-:W-:-:S05]  /*3700*/  FSEL R28, R8, RZ, P1 ;  /* 0x000000ff081c7208 */ /* 0x000fca0000800000 */
[----:B------:R-:W-:Y:S01]  /*3710*/  MUFU.EX2 R83, R83 ;  /* 0x0000005300537308 */ /* 0x000fe20000000800 */
[-CC-:B------:R-:W-:Y:S01]  /*3720*/  FFMA.FTZ R157, R3, R36.reuse, -R28.reuse ;  /* 0x00000024039d7223 */ /* 0x180fe2000001081c */
[-CC-:B------:R-:W-:Y:S01]  /*3730*/  FFMA.FTZ R4, R4, R36.reuse, -R28.reuse ;  /* 0x0000002404047223 */ /* 0x180fe2000001081c */
[-CC-:B------:R-:W-:Y:S01]  /*3740*/  FFMA.FTZ R159, R7, R36.reuse, -R28.reuse ;  /* 0x00000024079f7223 */ /* 0x180fe2000001081c */
[----:B-1----:R-:W-:Y:S01]  /*3750*/  FADD.FTZ R3, R156, R71 ;  /* 0x000000479c037221 */ /* 0x002fe20000010000 */
[-CC-:B------:R-:W-:Y:S01]  /*3760*/  FFMA.FTZ R6, R5, R36.reuse, -R28.reuse ;  /* 0x0000002405067223 */ /* 0x180fe2000001081c */
[-CC-:B------:R-:W-:Y:S01]  /*3770*/  FFMA.FTZ R161, R9, R36.reuse, -R28.reuse ;  /* 0x0000002409a17223 */ /* 0x180fe2000001081c */
[-CC-:B------:R-:W-:Y:S01]  /*3780*/  FFMA.FTZ R8, R11, R36.reuse, -R28.reuse ;  /* 0x000000240b087223 */ /* 0x180fe2000001081c */
[----:B------:R-:W-:Y:S01]  /*3790*/  MUFU.EX2 R157, R157 ;  /* 0x0000009d009d7308 */ /* 0x000fe20000000800 */
[----:B------:R-:W-:Y:S01]  /*37a0*/  FADD.FTZ R26, R158, R3 ;  /* 0x000000039e1a7221 */ /* 0x000fe20000010000 */
[-CC-:B------:R-:W-:Y:S01]  /*37b0*/  FFMA.FTZ R163, R13, R36.reuse, -R28.reuse ;  /* 0x000000240da37223 */ /* 0x180fe2000001081c */
[-CC-:B------:R-:W-:Y:S01]  /*37c0*/  FFMA.FTZ R10, R15, R36.reuse, -R28.reuse ;  /* 0x000000240f0a7223 */ /* 0x180fe2000001081c */
[-C--:B------:R-:W-:Y:S01]  /*37d0*/  FFMA.FTZ R165, R25, R36.reuse, -R28 ;  /* 0x0000002419a57223 */ /* 0x080fe2000001081c */
[----:B--2---:R-:W-:Y:S01]  /*37e0*/  FADD.FTZ R3, R73, R26 ;  /* 0x0000001a49037221 */ /* 0x004fe20000010000 */
[-CC-:B------:R-:W-:Y:S01]  /*37f0*/  FFMA.FTZ R12, R21, R36.reuse, -R28.reuse ;  /* 0x00000024150c7223 */ /* 0x180fe2000001081c */
[-CC-:B------:R-:W-:Y:S01]  /*3800*/  FFMA.FTZ R167, R27, R36.reuse, -R28.reuse ;  /* 0x000000241ba77223 */ /* 0x180fe2000001081c */
[----:B------:R-:W1:Y:S01]  /*3810*/  MUFU.EX2 R4, R4 ;  /* 0x0000000400047308 */ /* 0x000e620000000800 */
[----:B0-----:R-:W-:Y:S01]  /*3820*/  FADD.FTZ R30, R160, R3 ;  /* 0x00000003a01e7221 */ /* 0x001fe20000010000 */
[-CC-:B------:R-:W-:Y:S01]  /*3830*/  FFMA.FTZ R14, R29, R36.reuse, -R28.reuse ;  /* 0x000000241d0e7223 */ /* 0x180fe2000001081c */
[-CC-:B------:R-:W-:Y:S01]  /*3840*/  FFMA.FTZ R169, R31, R36.reuse, -R28.reuse ;  /* 0x000000241fa97223 */ /* 0x180fe2000001081c */
[-C--:B------:R-:W-:Y:S01]  /*3850*/  FFMA.FTZ R20, R33, R36.reuse, -R28 ;  /* 0x0000002421147223 */ /* 0x080fe2000001081c */
[----:B----4-:R-:W-:Y:S01]  /*3860*/  FADD.FTZ R3, R79, R30 ;  /* 0x0000001e4f037221 */ /* 0x010fe20000010000 */
[-CC-:B------:R-:W-:Y:S01]  /*3870*/  FFMA.FTZ R171, R35, R36.reuse, -R28.reuse ;  /* 0x0000002423ab7223 */ /* 0x180fe2000001081c */
[-CC-:B------:R-:W-:Y:S01]  /*3880*/  FFMA.FTZ R24, R39, R36.reuse, -R28.reuse ;  /* 0x0000002427187223 */ /* 0x180fe2000001081c */
[----:B------:R-:W0:Y:S01]  /*3890*/  MUFU.EX2 R159, R159 ;  /* 0x0000009f009f7308 */ /* 0x000e220000000800 */
[----:B-----5:R-:W-:Y:S01]  /*38a0*/  FADD.FTZ R32, R162, R3 ;  /* 0x00000003a2207221 */ /* 0x020fe20000010000 */
[-CC-:B------:R-:W-:Y:S01]  /*38b0*/  FFMA.FTZ R173, R41, R36.reuse, -R28.reuse ;  /* 0x0000002429ad7223 */ /* 0x180fe2000001081c */
[-CC-:B------:R-:W-:Y:S01]  /*38c0*/  FFMA.FTZ R26, R43, R36.reuse, -R28.reuse ;  /* 0x000000242b1a7223 */ /* 0x180fe2000001081c */
[-C--:B------:R-:W-:Y:S01]  /*38d0*/  FFMA.FTZ R175, R47, R36.reuse, -R28 ;  /* 0x000000242faf7223 */ /* 0x080fe2000001081c */
[----:B------:R-:W-:Y:S01]  /*38e0*/  FADD.FTZ R5, R81, R32 ;  /* 0x0000002051057221 */ /* 0x000fe20000010000 */
[-CC-:B------:R-:W-:Y:S01]  /*38f0*/  FFMA.FTZ R49, R49, R36.reuse, -R28.reuse ;  /* 0x0000002431317223 */ /* 0x180fe2000001081c */
[-C--:B------:R-:W-:Y:S01]  /*3900*/  FFMA.FTZ R51, R51, R36.reuse, -R28 ;  /* 0x0000002433337223 */ /* 0x080fe2000001081c */
[----:B------:R-:W2:Y:S01]  /*3910*/  MUFU.EX2 R6, R6 ;  /* 0x0000000600067308 */ /* 0x000ea20000000800 */
[----:B-1----:R-:W-:Y:S01]  /*3920*/  FADD.FTZ R30, R157, R4 ;  /* 0x000000049d1e7221 */ /* 0x002fe20000010000 */
[----:B------:R-:W-:Y:S01]  /*3930*/  FADD.FTZ R34, R164, R5 ;  /* 0x00000005a4227221 */ /* 0x000fe20000010000 */
[-CC-:B------:R-:W-:Y:S01]  /*3940*/  FFMA.FTZ R53, R53, R36.reuse, -R28.reuse ;  /* 0x0000002435357223 */ /* 0x180fe2000001081c */
[-CC-:B------:R-:W-:Y:S01]  /*3950*/  FFMA.FTZ R55, R55, R36.reuse, -R28.reuse ;  /* 0x0000002437377223 */ /* 0x180fe2000001081c */
[-C--:B------:R-:W-:Y:S01]  /*3960*/  FFMA.FTZ R57, R57, R36.reuse, -R28 ;  /* 0x0000002439397223 */ /* 0x080fe2000001081c */
[----:B------:R-:W-:Y:S01]  /*3970*/  FADD.FTZ R5, R83, R34 ;  /* 0x0000002253057221 */ /* 0x000fe20000010000 */
[-C--:B------:R-:W-:Y:S01]  /*3980*/  FFMA.FTZ R59, R59, R36.reuse, -R28 ;  /* 0x000000243b3b7223 */ /* 0x080fe2000001081c */
[----:B------:R-:W1:Y:S01]  /*3990*/  MUFU.EX2 R161, R161 ;  /* 0x000000a100a17308 */ /* 0x000e620000000800 */
[----:B0-----:R-:W-:Y:S01]  /*39a0*/  FADD.FTZ R3, R159, R30 ;  /* 0x0000001e9f037221 */ /* 0x001fe20000010000 */
[-CC-:B------:R-:W-:Y:S01]  /*39b0*/  FFMA.FTZ R63, R63, R36.reuse, -R28.reuse ;  /* 0x000000243f3f7223 */ /* 0x180fe2000001081c */
[-CC-:B------:R-:W-:Y:S01]  /*39c0*/  FFMA.FTZ R89, R89, R36.reuse, -R28.reuse ;  /* 0x0000002459597223 */ /* 0x180fe2000001081c */
[-CC-:B------:R-:W-:Y:S01]  /*39d0*/  FFMA.FTZ R91, R91, R36.reuse, -R28.reuse ;  /* 0x000000245b5b7223 */ /* 0x180fe2000001081c */
[-CC-:B------:R-:W-:Y:S01]  /*39e0*/  FFMA.FTZ R93, R93, R36.reuse, -R28.reuse ;  /* 0x000000245d5d7223 */ /* 0x180fe2000001081c */
[-CC-:B------:R-:W-:Y:S01]  /*39f0*/  FFMA.FTZ R95, R95, R36.reuse, -R28.reuse ;  /* 0x000000245f5f7223 */ /* 0x180fe2000001081c */
[-CC-:B------:R-:W-:Y:S01]  /*3a00*/  FFMA.FTZ R97, R97, R36.reuse, -R28.reuse ;  /* 0x0000002461617223 */ /* 0x180fe2000001081c */
[----:B------:R-:W0:Y:S01]  /*3a10*/  MUFU.EX2 R8, R8 ;  /* 0x0000000800087308 */ /* 0x000e220000000800 */
[C---:B--2---:R-:W-:Y:S01]  /*3a20*/  FADD.FTZ R32, R6.reuse, R3 ;  /* 0x0000000306207221 */ /* 0x044fe20000010000 */
[----:B------:R-:W-:Y:S01]  /*3a30*/  FFMA.FTZ R99, R99, R36, -R28 ;  /* 0x0000002463637223 */ /* 0x000fe2000001081c */
[----:B------:R-:W-:-:S02]  /*3a40*/  F2FP.BF16.F32.PACK_AB R159, R6, R159 ;  /* 0x0000009f069f723e */ /* 0x000fc400000010ff */
[----:B------:R-:W-:Y:S02]  /*3a50*/  F2FP.BF16.F32.PACK_AB R157, R4, R157 ;  /* 0x0000009d049d723e */ /* 0x000fe400000010ff */
[----:B------:R-:W-:Y:S01]  /*3a60*/  F2FP.BF16.F32.PACK_AB R156, R71, R156 ;  /* 0x0000009c479c723e */ /* 0x000fe200000010ff */
[----:B------:R-:W2:Y:S01]  /*3a70*/  MUFU.EX2 R166, R166 ;  /* 0x000000a600a67308 */ /* 0x000ea20000000800 */
[----:B-1----:R-:W-:Y:S01]  /*3a80*/  FADD.FTZ R3, R161, R32 ;  /* 0x00000020a1037221 */ /* 0x002fe20000010000 */
[----:B------:R-:W-:Y:S02]  /*3a90*/  F2FP.BF16.F32.PACK_AB R158, R73, R158 ;  /* 0x0000009e499e723e */ /* 0x000fe400000010ff */
[----:B------:R-:W-:Y:S02]  /*3aa0*/  F2FP.BF16.F32.PACK_AB R160, R79, R160 ;  /* 0x000000a04fa0723e */ /* 0x000fe400000010ff */
[----:B------:R-:W-:Y:S02]  /*3ab0*/  F2FP.BF16.F32.PACK_AB R162, R81, R162 ;  /* 0x000000a251a2723e */ /* 0x000fe400000010ff */
[----:B------:R-:W1:Y:S01]  /*3ac0*/  MUFU.EX2 R163, R163 ;  /* 0x000000a300a37308 */ /* 0x000e620000000800 */
[----:B0-----:R-:W-:Y:S01]  /*3ad0*/  FADD.FTZ R32, R8, R3 ;  /* 0x0000000308207221 */ /* 0x001fe20000010000 */
[----:B------:R-:W-:-:S02]  /*3ae0*/  F2FP.BF16.F32.PACK_AB R164, R83, R164 ;  /* 0x000000a453a4723e */ /* 0x000fc400000010ff */
[----:B------:R-:W-:-:S04]  /*3af0*/  F2FP.BF16.F32.PACK_AB R161, R8, R161 ;  /* 0x000000a108a1723e */ /* 0x000fc800000010ff */
[----:B------:R-:W0:Y:S01]  /*3b00*/  MUFU.EX2 R85, R85 ;  /* 0x0000005500557308 */ /* 0x000e220000000800 */
[----:B--2---:R-:W-:-:S07]  /*3b10*/  FADD.FTZ R34, R166, R5 ;  /* 0x00000005a6227221 */ /* 0x004fce0000010000 */
[----:B------:R-:W2:Y:S01]  /*3b20*/  MUFU.EX2 R10, R10 ;  /* 0x0000000a000a7308 */ /* 0x000ea20000000800 */
[----:B-1----:R-:W-:-:S07]  /*3b30*/  FADD.FTZ R3, R163, R32 ;  /* 0x00000020a3037221 */ /* 0x002fce0000010000 */
[----:B------:R-:W1:Y:S01]  /*3b40*/  MUFU.EX2 R168, R168 ;  /* 0x000000a800a87308 */ /* 0x000e620000000800 */
[C---:B0-----:R-:W-:Y:S01]  /*3b50*/  FADD.FTZ R5, R85.reuse, R34 ;  /* 0x0000002255057221 */ /* 0x041fe20000010000 */
[----:B------:R-:W-:-:S06]  /*3b60*/  F2FP.BF16.F32.PACK_AB R166, R85, R166 ;  /* 0x000000a655a6723e */ /* 0x000fcc00000010ff */
[----:B------:R-:W0:Y:S01]  /*3b70*/  MUFU.EX2 R165, R165 ;  /* 0x000000a500a57308 */ /* 0x000e220000000800 */
[C---:B--2---:R-:W-:Y:S01]  /*3b80*/  FADD.FTZ R34, R10.reuse, R3 ;  /* 0x000000030a227221 */ /* 0x044fe20000010000 */
[----:B------:R-:W-:-:S06]  /*3b90*/  F2FP.BF16.F32.PACK_AB R163, R10, R163 ;  /* 0x000000a30aa3723e */ /* 0x000fcc00000010ff */
        /* <DEDUP_REMOVED lines=8> */
[C---:B-1----:R-:W-:Y:S01]  /*3c20*/  FADD.FTZ R0, R12.reuse, R3 ;  /* 0x000000030c007221 */ /* 0x042fe20000010000 */
[----:B------:R-:W-:-:S06]  /*3c30*/  F2FP.BF16.F32.PACK_AB R165, R12, R165 ;  /* 0x000000a50ca5723e */ /* 0x000fcc00000010ff */
[----:B------:R-:W1:Y:S01]  /*3c40*/  MUFU.EX2 R75, R75 ;  /* 0x0000004b004b7308 */ /* 0x000e620000000800 */
[----:B0-----:R-:W-:-:S07]  /*3c50*/  FADD.FTZ R34, R170, R5 ;  /* 0x00000005aa227221 */ /* 0x001fce0000010000 */
[----:B------:R-:W0:Y:S01]  /*3c60*/  MUFU.EX2 R14, R14 ;  /* 0x0000000e000e7308 */ /* 0x000e220000000800 */
[----:B--2---:R-:W-:-:S07]  /*3c70*/  FADD.FTZ R3, R167, R0 ;  /* 0x00000000a7037221 */ /* 0x004fce0000010000 */
[----:B------:R-:W2:Y:S01]  /*3c80*/  MUFU.EX2 R172, R172 ;  /* 0x000000ac00ac7308 */ /* 0x000ea20000000800 */
[C---:B-1----:R-:W-:Y:S01]  /*3c90*/  FADD.FTZ R5, R75.reuse, R34 ;  /* 0x000000224b057221 */ /* 0x042fe20000010000 */
[----:B------:R-:W-:-:S06]  /*3ca0*/  F2FP.BF16.F32.PACK_AB R170, R75, R170 ;  /* 0x000000aa4baa723e */ /* 0x000fcc00000010ff */
[----:B------:R-:W1:Y:S01]  /*3cb0*/  MUFU.EX2 R169, R169 ;  /* 0x000000a900a97308 */ /* 0x000e620000000800 */
[C---:B0-----:R-:W-:Y:S01]  /*3cc0*/  FADD.FTZ R0, R14.reuse, R3 ;  /* 0x000000030e007221 */ /* 0x041fe20000010000 */
[----:B------:R-:W-:-:S06]  /*3cd0*/  F2FP.BF16.F32.PACK_AB R167, R14, R167 ;  /* 0x000000a70ea7723e */ /* 0x000fcc00000010ff */
        /* <DEDUP_REMOVED lines=56> */
[----:B------:R-:W-:Y:S01]  /*4060*/  F2FP.BF16.F32.PACK_AB R182, R101, R182 ;  /* 0x000000b665b6723e */ /* 0x000fe200000010ff */
[----:B------:R-:W-:-:S05]  /*4070*/  IMAD.MOV.U32 R101, RZ, RZ, R151 ;  /* 0x000000ffff657224 */ /* 0x000fca00078e0097 */
        /* <DEDUP_REMOVED lines=9> */
[----:B------:R-:W-:Y:S01]  /*4110*/  F2FP.BF16.F32.PACK_AB R184, R103, R184 ;  /* 0x000000b867b8723e */ /* 0x000fe200000010ff */
[----:B------:R-:W-:-:S05]  /*4120*/  IMAD.MOV.U32 R103, RZ, RZ, R151 ;  /* 0x000000ffff677224 */ /* 0x000fca00078e0097 */
[----:B------:R0:W3:Y:S01]  /*4130*/  MUFU.EX2 R38, R91 ;  /* 0x0000005b00267308 */ /* 0x0000e20000000800 */
[C---:B--2---:R-:W-:Y:S01]  /*4140*/  FADD.FTZ R42, R28.reuse, R3 ;  /* 0x000000031c2a7221 */ /* 0x044fe20000010000 */
[----:B------:R-:W-:-:S06]  /*4150*/  F2FP.BF16.F32.PACK_AB R181, R28, R59 ;  /* 0x0000003b1cb5723e */ /* 0x000fcc00000010ff */
[----:B------:R-:W2:Y:S01]  /*4160*/  MUFU.EX2 R93, R93 ;  /* 0x0000005d005d7308 */ /* 0x000ea20000000800 */
[----:B-1----:R-:W-:Y:S01]  /*4170*/  FADD.FTZ R3, R89, R42 ;  /* 0x0000002a59037221 */ /* 0x002fe20000010000 */
[----:B0-----:R-:W-:-:S06]  /*4180*/  MOV R91, R151 ;  /* 0x00000097005b7202 */ /* 0x001fcc0000000f00 */
[----:B------:R0:W1:Y:S01]  /*4190*/  MUFU.EX2 R40, R95 ;  /* 0x0000005f00287308 */ /* 0x0000620000000800 */
[C---:B---3--:R-:W-:Y:S01]  /*41a0*/  FADD.FTZ R6, R38.reuse, R3 ;  /* 0x0000000326067221 */ /* 0x048fe20000010000 */
[----:B------:R-:W-:Y:S01]  /*41b0*/  F2FP.BF16.F32.PACK_AB R183, R38, R89 ;  /* 0x0000005926b7723e */ /* 0x000fe200000010ff */
[----:B------:R-:W-:-:S05]  /*41c0*/  IMAD.MOV.U32 R89, RZ, RZ, R151 ;  /* 0x000000ffff597224 */ /* 0x000fca00078e0097 */
[----:B------:R-:W3:Y:S01]  /*41d0*/  MUFU.EX2 R97, R97 ;  /* 0x0000006100617308 */ /* 0x000ee20000000800 */
[----:B--2---:R-:W-:Y:S01]  /*41e0*/  FADD.FTZ R3, R93, R6 ;  /* 0x000000065d037221 */ /* 0x004fe20000010000 */
[----:B0-----:R-:W-:-:S06]  /*41f0*/  IMAD.MOV.U32 R95, RZ, RZ, R151 ;  /* 0x000000ffff5f7224 */ /* 0x001fcc00078e0097 */
[----:B------:R-:W0:Y:S01]  /*4200*/  MUFU.EX2 R186, R186 ;  /* 0x000000ba00ba7308 */ /* 0x000e220000000800 */
[C---:B-1----:R-:W-:Y:S01]  /*4210*/  FADD.FTZ R6, R40.reuse, R3 ;  /* 0x0000000328067221 */ /* 0x042fe20000010000 */
[----:B------:R-:W-:Y:S01]  /*4220*/  F2FP.BF16.F32.PACK_AB R185, R40, R93 ;  /* 0x0000005d28b9723e */ /* 0x000fe200000010ff */
[----:B------:R-:W-:-:S05]  /*4230*/  IMAD.MOV.U32 R93, RZ, RZ, R151 ;  /* 0x000000ffff5d7224 */ /* 0x000fca00078e0097 */
[----:B------:R-:W1:Y:S01]  /*4240*/  MUFU.EX2 R105, R105 ;  /* 0x0000006900697308 */ /* 0x000e620000000800 */
[----:B---3--:R-:W-:Y:S01]  /*4250*/  FADD.FTZ R3, R97, R6 ;  /* 0x0000000661037221 */ /* 0x008fe20000010000 */
[----:B------:R-:W-:Y:S02]  /*4260*/  VIADD R6, R88, 0xfffffffe ;  /* 0xfffffffe58067836 */ /* 0x000fe40000000000 */
[----:B------:R-:W-:-:S03]  /*4270*/  IMAD.MOV.U32 R88, RZ, RZ, R151 ;  /* 0x000000ffff587224 */ /* 0x000fc600078e0097 */
[----:B------:R-:W-:Y:S01]  /*4280*/  ISETP.GE.AND P1, PT, R6, R17, PT ;  /* 0x000000110600720c */ /* 0x000fe20003f26270 */
[----:B------:R2:W3:Y:S01]  /*4290*/  MUFU.EX2 R4, R99 ;  /* 0x0000006300047308 */ /* 0x0004e20000000800 */
[----:B0-----:R-:W-:-:S04]  /*42a0*/  FADD.FTZ R0, R186, R5 ;  /* 0x00000005ba007221 */ /* 0x001fc80000010000 */
[C---:B-1----:R-:W-:Y:S01]  /*42b0*/  FADD.FTZ R0, R105.reuse, R0 ;  /* 0x0000000069007221 */ /* 0x042fe20000010000 */
[----:B------:R-:W-:Y:S01]  /*42c0*/  F2FP.BF16.F32.PACK_AB R186, R105, R186 ;  /* 0x000000ba69ba723e */ /* 0x000fe200000010ff */
[----:B--2---:R-:W-:Y:S01]  /*42d0*/  IMAD.MOV.U32 R99, RZ, RZ, R151 ;  /* 0x000000ffff637224 */ /* 0x004fe200078e0097 */
[----:B------:R-:W-:Y:S02]  /*42e0*/  MOV R105, R151 ;  /* 0x0000009700697202 */ /* 0x000fe40000000f00 */
[C---:B---3--:R-:W-:Y:S01]  /*42f0*/  F2FP.BF16.F32.PACK_AB R187, R4.reuse, R97 ;  /* 0x0000006104bb723e */ /* 0x048fe200000010ff */
[----:B------:R-:W-:Y:S01]  /*4300*/  FADD.FTZ R3, R4, R3 ;  /* 0x0000000304037221 */ /* 0x000fe20000010000 */
[----:B------:R-:W-:Y:S01]  /*4310*/  IMAD.MOV.U32 R97, RZ, RZ, R151 ;  /* 0x000000ffff617224 */ /* 0x000fe200078e0097 */
        /* <DEDUP_REMOVED lines=35> */
[----:B------:R-:W-:Y:S01]  /*4550*/  UMOV UR43, UR38 ;  /* 0x00000026002b7c82 */ /* 0x000fe20008000000 */
[----:B------:R-:W-:Y:S01]  /*4560*/  UMOV UR40, UR39 ;  /* 0x0000002700287c82 */ /* 0x000fe20008000000 */
[----:B------:R-:W-:-:S05]  /*4570*/  ULDC UR44, c[0x0][0x9d8] ;  /* 0x00027600002c7ab9 */ /* 0x000fca0000000800 */
.L_x_221:
[----:B------:R-:W-:Y:S01]  /*4580*/  ISETP.NE.AND P2, PT, RZ, UR41, PT ;  /* 0x00000029ff007c0c */ /* 0x000fe2000bf45270 */
[----:B------:R-:W-:-:S04]  /*4590*/  UISETP.NE.AND UP0, UPT, UR40, 0x1, UPT ;  /* 0x000000012800788c */ /* 0x000fc8000bf05270 */
[----:B------:R-:W-:-:S04]  /*45a0*/  USEL UR38, URZ, 0x1, UP0 ;  /* 0x000000013f267887 */ /* 0x000fc80008000000 */
[----:B------:R-:W-:-:S04]  /*45b0*/  ULOP3.LUT UR38, UR43, UR38, URZ, 0x3c, !UPT ;  /* 0x000000262b267292 */ /* 0x000fc8000f8e3c3f */
[----:B------:R-:W-:Y:S08]  /*45c0*/  @P2 BRA `(.L_x_211) ;  /* 0x0000000000442947 */ /* 0x000ff00003800000 */
[----:B------:R-:W-:Y:S05]  /*45d0*/  @!P0 BRA `(.L_x_212) ;  /* 0x0000000000048947 */ /* 0x000fea0003800000 */
[----:B------:R-:W-:Y:S01]  /*45e0*/  BPT.TRAP 0x1 ;  /* 0x000000040000795c */ /* 0x000fe20000300000 */
.L_x_212:
[----:B------:R-:W0:Y:S01]  /*45f0*/  S2UR UR10, SR_CgaCtaId ;  /* 0x00000000000a79c3 */ /* 0x000e220000008800 */
[----:B------:R-:W-:Y:S01]  /*4600*/  UIADD3 UR6, UR40, 0x1, URZ ;  /* 0x0000000128067890 */ /* 0x000fe2000fffe03f */
[----:B------:R-:W-:Y:S01]  /*4610*/  IMAD.U32 R7, RZ, RZ, UR38 ;  /* 0x00000026ff077e24 */ /* 0x000fe2000f8e00ff */
[----:B------:R-:W-:Y:S02]  /*4620*/  UMOV UR7, 0x400 ;  /* 0x0000040000077882 */ /* 0x000fe40000000000 */
[----:B------:R-:W-:Y:S02]  /*4630*/  UISETP.NE.AND UP0, UPT, UR6, 0x2, UPT ;  /* 0x000000020600788c */ /* 0x000fe4000bf05270 */
[----:B------:R-:W-:Y:S02]  /*4640*/  SHF.L.U32 R7, R7, 0x1f, RZ ;  /* 0x0000001f07077819 */ /* 0x000fe400000006ff */
[----:B------:R-:W-:Y:S02]  /*4650*/  USEL UR6, UR6, URZ, UP0 ;  /* 0x0000003f06067287 */ /* 0x000fe40008000000 */
[----:B0-----:R-:W-:-:S04]  /*4660*/  ULEA UR7, UR10, UR7, 0x18 ;  /* 0x000000070a077291 */ /* 0x001fc8000f8ec03f */
[----:B------:R-:W-:-:S09]  /*4670*/  ULEA UR6, UR6, UR7, 0x3 ;  /* 0x0000000706067291 */ /* 0x000fd2000f8e183f */
[----:B------:R0:W1:Y:S01]  /*4680*/  SYNCS.PHASECHK.TRANS64.TRYWAIT P1, [UR6+0x28830], R7 ;  /* 0x02883007ff0075a7 */ /* 0x0000620008020146 */
[----:B------:R-:W-:Y:S05]  /*4690*/  @!P0 BRA `(.L_x_213) ;  /* 0x0000000000048947 */ /* 0x000fea0003800000 */
[----:B------:R-:W-:Y:S01]  /*46a0*/  BPT.TRAP 0x1 ;  /* 0x000000040000795c */ /* 0x000fe20000300000 */
.L_x_213:
[----:B-1----:R-:W-:Y:S05]  /*46b0*/  @P1 BRA `(.L_x_211) ;  /* 0x0000000000081947 */ /* 0x002fea0003800000 */
[----:B------:R-:W1:Y:S02]  /*46c0*/  SYNCS.PHASECHK.TRANS64.TRYWAIT P1, [UR6+0x28830], R7 ;  /* 0x02883007ff0075a7 */ /* 0x000e640008020146 */
[----:B-1----:R-:W-:Y:S05]  /*46d0*/  @!P1 BRA `(.L_x_214) ;  /* 0x000000b800749947 */ /* 0x002fea0003800000 */
.L_x_211:
[----:B-1----:R-:W1:Y:S01]  /*46e0*/  S2R R8, SR_TID.X ;  /* 0x0000000000087919 */ /* 0x002e620000002100 */
[----:B------:R-:W-:Y:S01]  /*46f0*/  UIADD3 UR39, UR40, 0x1, URZ ;  /* 0x0000000128277890 */ /* 0x000fe2000fffe03f */
[----:B------:R-:W-:Y:S01]  /*4700*/  UMOV UR35, 0x40000040 ;  /* 0x4000004000237882 */ /* 0x000fe20000000000 */
[----:B------:R-:W-:Y:S02]  /*4710*/  UMOV UR7, 0x40000040 ;  /* 0x4000004000077882 */ /* 0x000fe40000000000 */
[----:B------:R-:W-:Y:S01]  /*4720*/  UISETP.NE.AND UP0, UPT, UR39, 0x2, UPT ;  /* 0x000000022700788c */ /* 0x000fe2000bf05270 */
[----:B------:R-:W-:Y:S01]  /*4730*/  UMOV UR11, 0x40000040 ;  /* 0x40000040000b7882 */ /* 0x000fe20000000000 */
[----:B------:R-:W-:Y:S02]  /*4740*/  UMOV UR15, 0x40000040 ;  /* 0x40000040000f7882 */ /* 0x000fe40000000000 */
[----:B------:R-:W-:Y:S01]  /*4750*/  USEL UR39, UR39, URZ, UP0 ;  /* 0x0000003f27277287 */ /* 0x000fe20008000000 */
[----:B------:R-:W-:Y:S01]  /*4760*/  UMOV UR19, 0x40000040 ;  /* 0x4000004000137882 */ /* 0x000fe20000000000 */
[----:B------:R-:W-:-:S02]  /*4770*/  UMOV UR23, 0x40000040 ;  /* 0x4000004000177882 */ /* 0x000fc40000000000 */
[----:B------:R-:W-:Y:S01]  /*4780*/  ULEA UR34, UR39, UR42, 0xb ;  /* 0x0000002a27227291 */ /* 0x000fe2000f8e583f */
[----:B------:R-:W-:Y:S01]  /*4790*/  UMOV UR27, 0x40000040 ;  /* 0x40000040001b7882 */ /* 0x000fe20000000000 */
[----:B------:R-:W-:Y:S02]  /*47a0*/  UMOV UR31, 0x40000040 ;  /* 0x40000040001f7882 */ /* 0x000fe40000000000 */
[----:B------:R-:W-:Y:S02]  /*47b0*/  UIADD3 UR6, UR34, 0x2, URZ ;  /* 0x0000000222067890 */ /* 0x000fe4000fffe03f */
[----:B------:R-:W-:Y:S02]  /*47c0*/  UIADD3 UR10, UR34, 0x4, URZ ;  /* 0x00000004220a7890 */ /* 0x000fe4000fffe03f */
[----:B------:R-:W-:Y:S02]  /*47d0*/  UIADD3 UR14, UR34, 0x6, URZ ;  /* 0x00000006220e7890 */ /* 0x000fe4000fffe03f */
[----:B------:R-:W-:-:S02]  /*47e0*/  UIADD3 UR18, UR34, 0x400, URZ ;  /* 0x0000040022127890 */ /* 0x000fc4000fffe03f */
[----:B------:R-:W-:Y:S02]  /*47f0*/  UIADD3 UR22, UR34, 0x402, URZ ;  /* 0x0000040222167890 */ /* 0x000fe4000fffe03f */
[----:B------:R-:W-:Y:S02]  /*4800*/  UIADD3 UR26, UR34, 0x404, URZ ;  /* 0x00000404221a7890 */ /* 0x000fe4000fffe03f */
[----:B------:R-:W-:Y:S01]  /*4810*/  UIADD3 UR30, UR34, 0x406, URZ ;  /* 0x00000406221e7890 */ /* 0x000fe2000fffe03f */
[----:B-1----:R-:W-:-:S04]  /*4820*/  SHF.R.U32.HI R8, RZ, 0x7, R8 ;  /* 0x00000007ff087819 */ /* 0x002fc80000011608 */
[----:B0-----:R-:W-:-:S05]  /*4830*/  IADD3 R7, R8, 0x8, RZ ;  /* 0x0000000808077810 */ /* 0x001fca0007ffe0ff */
[----:B------:R0:W-:Y:S06]  /*4840*/  BAR.SYNC.DEFER_BLOCKING R7, 0x100 ;  /* 0x000400070000751d */ /* 0x0001ec0000010000 */
[----:B------:R-:W-:-:S06]  /*4850*/  WARPGROUP.ARRIVE ;  /* 0x00000000000079c5 */ /* 0x000fcc0000000000 */
[----:B------:R-:W-:Y:S03]  /*4860*/  HGMMA.64x128x16.F32.BF16 R24, gdesc[UR32], RZ, !UPT, gsb0 ;  /* 0x01e00000201879f0 */ /* 0x000fe6000c0018ff */
        /* <DEDUP_REMOVED lines=22> */
[----:B0-----:R-:W-:Y:S05]  /*49d0*/  @P2 BRA `(.L_x_215) ;  /* 0x0000000000382947 */ /* 0x001fea0003800000 */
[----:B------:R-:W-:Y:S05]  /*49e0*/  @!P0 BRA `(.L_x_216) ;  /* 0x0000000000048947 */ /* 0x000fea0003800000 */
[----:B------:R-:W-:Y:S01]  /*49f0*/  BPT.TRAP 0x1 ;  /* 0x000000040000795c */ /* 0x000fe20000300000 */
.L_x_216:
[----:B------:R-:W0:Y:S01]  /*4a00*/  S2UR UR7, SR_CgaCtaId ;  /* 0x00000000000779c3 */ /* 0x000e220000008800 */
[----:B------:R-:W-:Y:S01]  /*4a10*/  UMOV UR6, 0x400 ;  /* 0x0000040000067882 */ /* 0x000fe20000000000 */
[----:B------:R-:W-:-:S05]  /*4a20*/  IMAD.U32 R7, RZ, RZ, UR43 ;  /* 0x0000002bff077e24 */ /* 0x000fca000f8e00ff */
[----:B------:R-:W-:Y:S01]  /*4a30*/  SHF.L.U32 R7, R7, 0x1f, RZ ;  /* 0x0000001f07077819 */ /* 0x000fe200000006ff */
[----:B0-----:R-:W-:-:S04]  /*4a40*/  ULEA UR6, UR7, UR6, 0x18 ;  /* 0x0000000607067291 */ /* 0x001fc8000f8ec03f */
[----:B------:R-:W-:-:S09]  /*4a50*/  ULEA UR6, UR40, UR6, 0x3 ;  /* 0x0000000628067291 */ /* 0x000fd2000f8e183f */
[----:B------:R0:W1:Y:S01]  /*4a60*/  SYNCS.PHASECHK.TRANS64.TRYWAIT P1, [UR6+0x28850], R7 ;  /* 0x02885007ff0075a7 */ /* 0x0000620008020146 */
[----:B------:R-:W-:Y:S05]  /*4a70*/  @!P0 BRA `(.L_x_217) ;  /* 0x0000000000048947 */ /* 0x000fea0003800000 */
[----:B------:R-:W-:Y:S01]  /*4a80*/  BPT.TRAP 0x1 ;  /* 0x000000040000795c */ /* 0x000fe20000300000 */
.L_x_217:
[----:B-1----:R-:W-:Y:S05]  /*4a90*/  @P1 BRA `(.L_x_215) ;  /* 0x0000000000081947 */ /* 0x002fea0003800000 */
[----:B------:R-:W1:Y:S02]  /*4aa0*/  SYNCS.PHASECHK.TRANS64.TRYWAIT P1, [UR6+0x28850], R7 ;  /* 0x02885007ff0075a7 */ /* 0x000e640008020146 */
[----:B-1----:R-:W-:Y:S05]  /*4ab0*/  @!P1 BRA `(.L_x_218) ;  /* 0x000000b400949947 */ /* 0x002fea0003800000 */
.L_x_215:
[----:B------:R-:W2:Y:S01]  /*4ac0*/  S2UR UR6, SR_CgaCtaId ;  /* 0x00000000000679c3 */ /* 0x000ea20000008800 */
[----:B------:R-:W-:Y:S01]  /*4ad0*/  UMOV UR7, 0x400 ;  /* 0x0000040000077882 */ /* 0x000fe20000000000 */
[----:B------:R-:W-:Y:S01]  /*4ae0*/  WARPGROUP.ARRIVE ;  /* 0x00000000000079c5 */ /* 0x000fe20000000000 */
[----:B------:R-:W-:-:S05]  /*4af0*/  UMOV UR15, 0x40000040 ;  /* 0x40000040000f7882 */ /* 0x000fca0000000000 */
[----:B-1----:R-:W1:Y:S01]  /*4b00*/  S2R R8, SR_TID.X ;  /* 0x0000000000087919 */ /* 0x002e620000002100 */
[----:B--2---:R-:W-:-:S04]  /*4b10*/  ULEA UR11, UR6, UR7, 0x18 ;  /* 0x00000007060b7291 */ /* 0x004fc8000f8ec03f */
[----:B------:R-:W-:-:S04]  /*4b20*/  UIADD3 UR7, UR11, 0x400, URZ ;  /* 0x000004000b077890 */ /* 0x000fc8000fffe03f */
[----:B------:R-:W-:-:S04]  /*4b30*/  USHF.R.U32.HI UR7, URZ, 0x4, UR7 ;  /* 0x000000043f077899 */ /* 0x000fc80008011607 */
[----:B------:R-:W-:Y:S01]  /*4b40*/  ULOP3.LUT UR7, UR7, 0x3fff, URZ, 0xc0, !UPT ;  /* 0x00003fff07077892 */ /* 0x000fe2000f8ec03f */
[----:B-1----:R-:W-:-:S03]  /*4b50*/  SHF.R.U32.HI R8, RZ, 0x7, R8 ;  /* 0x00000007ff087819 */ /* 0x002fc60000011608 */
[----:B------:R-:W-:Y:S01]  /*4b60*/  ULOP3.LUT UR7, UR7, 0x4000000, URZ, 0xfc, !UPT ;  /* 0x0400000007077892 */ /* 0x000fe2000f8efc3f */
[----:B0-----:R-:W-:-:S03]  /*4b70*/  IADD3 R7, -R8, 0xb, RZ ;  /* 0x0000000b08077810 */ /* 0x001fc60007ffe1ff */
        /* <DEDUP_REMOVED lines=43> */
.L_x_219:
[----:B0-----:R-:W-:Y:S01]  /*4e30*/  FMUL.FTZ R7, R24, UR44 ;  /* 0x0000002c18077c20 */ /* 0x001fe20008410000 */
        /* <DEDUP_REMOVED lines=81> */
[----:B------:R-:W-:-:S04]  /*5350*/  ULEA UR7, UR39, UR11, 0x3 ;  /* 0x0000000b27077291 */ /* 0x000fc8000f8e183f */
[----:B------:R-:W1:Y:S01]  /*5360*/  MUFU.TANH R21, R21 ;  /* 0x0000001500157308 */ /* 0x000e620000002400 */
[----:B--2---:R-:W-:Y:S01]  /*5370*/  FMNMX.FTZ R38, R14, R45, !PT ;  /* 0x0000002d0e267209 */ /* 0x004fe20007810000 */
[----:B------:R-:W-:-:S04]  /*5380*/  UIADD3 UR7, UR7, 0x28840, URZ ;  /* 0x0002884007077890 */ /* 0x000fc8000fffe03f */
[----:B------:R-:W-:Y:S02]  /*5390*/  UPRMT UR7, UR6, 0x654, UR7 ;  /* 0x0000065406077896 */ /* 0x000fe40008000007 */
[----:B------:R-:W2:Y:S01]  /*53a0*/  MUFU.TANH R25, R25 ;  /* 0x0000001900197308 */ /* 0x000ea20000002400 */
[----:B0-----:R-:W-:-:S06]  /*53b0*/  FMNMX.FTZ R36, R20, R37, !PT ;  /* 0x0000002514247209 */ /* 0x001fcc0007810000 */
[----:B------:R-:W-:Y:S01]  /*53c0*/  SYNCS.ARRIVE.TRANS64.RED.A1T0 RZ, [UR7], RZ ;  /* 0x000000ffffff79a7 */ /* 0x000fe20008100407 */
        /* <DEDUP_REMOVED lines=87> */
[----:B--2---:R-:W-:Y:S02]  /*5940*/  FMNMX.FTZ R37, R77, R36, !PT ;  /* 0x000000244d257209 */ /* 0x004fe40007810000 */
[----:B------:R-:W2:Y:S05]  /*5950*/  LDC R36, c[0x0][0x988] ;  /* 0x00026200ff247b82 */ /* 0x000eaa0000000800 */
[----:B------:R-:W3:Y:S01]  /*5960*/  MUFU.TANH R73, R73 ;  /* 0x0000004900497308 */ /* 0x000ee20000002400 */
[----:B0-----:R-:W-:-:S07]  /*5970*/  FMNMX.FTZ R38, R71, R38, !PT ;  /* 0x0000002647267209 */ /* 0x001fce0007810000 */
[----:B------:R-:W0:Y:S01]  /*5980*/  MUFU.TANH R44, R44 ;  /* 0x0000002c002c7308 */ /* 0x000e220000002400 */
[----:B-1----:R-:W-:-:S07]  /*5990*/  FMNMX.FTZ R37, R42, R37, !PT ;  /* 0x000000252a257209 */ /* 0x002fce0007810000 */
[----:B------:R-:W1:Y:S01]  /*59a0*/  MUFU.TANH R79, R79 ;  /* 0x0000004f004f7308 */ /* 0x000e620000002400 */
[----:B---3--:R-:W-:-:S07]  /*59b0*/  FMNMX.FTZ R38, R73, R38, !PT ;  /* 0x0000002649267209 */ /* 0x008fce0007810000 */
        /* <DEDUP_REMOVED lines=9> */
[----:B-1----:R-:W-:-:S05]  /*5a50*/  FMNMX.FTZ R40, R48, R37, !PT ;  /* 0x0000002530287209 */ /* 0x002fca0007810000 */
[----:B------:R-:W1:Y:S01]  /*5a60*/  SHFL.BFLY PT, R37, R40, 0x2, 0x1f ;  /* 0x0c401f0028257f89 */ /* 0x000e6200000e0000 */
[----:B---3--:R-:W-:-:S04]  /*5a70*/  FMNMX.FTZ R38, R83, R38, !PT ;  /* 0x0000002653267209 */ /* 0x008fc80007810000 */
[----:B0-----:R-:W-:-:S05]  /*5a80*/  FMNMX.FTZ R38, R85, R38, !PT ;  /* 0x0000002655267209 */ /* 0x001fca0007810000 */
[----:B------:R-:W0:Y:S01]  /*5a90*/  SHFL.BFLY PT, R45, R38, 0x2, 0x1f ;  /* 0x0c401f00262d7f89 */ /* 0x000e2200000e0000 */
[----:B-1----:R-:W-:-:S05]  /*5aa0*/  FMNMX.FTZ R52, R40, R37, !PT ;  /* 0x0000002528347209 */ /* 0x002fca0007810000 */
[----:B------:R-:W1:Y:S01]  /*5ab0*/  SHFL.BFLY PT, R37, R52, 0x1, 0x1f ;  /* 0x0c201f0034257f89 */ /* 0x000e6200000e0000 */
[----:B0-----:R-:W-:-:S05]  /*5ac0*/  FMNMX.FTZ R54, R38, R45, !PT ;  /* 0x0000002d26367209 */ /* 0x001fca0007810000 */
[----:B------:R-:W0:Y:S01]  /*5ad0*/  SHFL.BFLY PT, R45, R54, 0x1, 0x1f ;  /* 0x0c201f00362d7f89 */ /* 0x000e2200000e0000 */
[----:B-1----:R-:W-:-:S05]  /*5ae0*/  FMNMX.FTZ R37, R52, R37, !PT ;  /* 0x0000002534257209 */ /* 0x002fca0007810000 */
[C---:B--2---:R-:W-:Y:S01]  /*5af0*/  FMUL.FTZ R50, R37.reuse, R36 ;  /* 0x0000002425327220 */ /* 0x044fe20000410000 */
[----:B------:R-:W-:-:S03]  /*5b00*/  FADD.FTZ R87, -R37, R4 ;  /* 0x0000000425577221 */ /* 0x000fc60000010100 */
[-CC-:B------:R-:W-:Y:S01]  /*5b10*/  FFMA.FTZ R38, R12, R36.reuse, -R50.reuse ;  /* 0x000000240c267223 */ /* 0x180fe20000010832 */
[-CC-:B------:R-:W-:Y:S01]  /*5b20*/  FFMA.FTZ R12, R26, R36.reuse, -R50.reuse ;  /* 0x000000241a0c7223 */ /* 0x180fe20000010832 */
[-CC-:B------:R-:W-:Y:S01]  /*5b30*/  FFMA.FTZ R168, R157, R36.reuse, -R50.reuse ;  /* 0x000000249da87223 */ /* 0x180fe20000010832 */
[-CC-:B------:R-:W-:Y:S01]  /*5b40*/  FFMA.FTZ R156, R7, R36.reuse, -R50.reuse ;  /* 0x00000024079c7223 */ /* 0x180fe20000010832 */
[-C--:B------:R-:W-:Y:S01]  /*5b50*/  FMUL.FTZ R87, R87, R36.reuse ;  /* 0x0000002457577220 */ /* 0x080fe20000410000 */
[-CC-:B------:R-:W-:Y:S01]  /*5b60*/  FFMA.FTZ R40, R8, R36.reuse, -R50.reuse ;  /* 0x0000002408287223 */ /* 0x180fe20000010832 */
[-CC-:B------:R-:W-:Y:S01]  /*5b70*/  FFMA.FTZ R187, R159, R36.reuse, -R50.reuse ;  /* 0x000000249fbb7223 */ /* 0x180fe20000010832 */
[----:B0-----:R-:W-:Y:S01]  /*5b80*/  FMNMX.FTZ R45, R54, R45, !PT ;  /* 0x0000002d362d7209 */ /* 0x001fe20007810000 */
[-CC-:B------:R-:W-:Y:S01]  /*5b90*/  FFMA.FTZ R158, R11, R36.reuse, -R50.reuse ;  /* 0x000000240b9e7223 */ /* 0x180fe20000010832 */
[----:B------:R-:W-:Y:S01]  /*5ba0*/  MUFU.EX2 R156, R156 ;  /* 0x0000009c009c7308 */ /* 0x000fe20000000800 */
[-CC-:B------:R-:W-:Y:S01]  /*5bb0*/  FFMA.FTZ R170, R161, R36.reuse, -R50.reuse ;  /* 0x00000024a1aa7223 */ /* 0x180fe20000010832 */
[-CC-:B------:R-:W-:Y:S01]  /*5bc0*/  FFMA.FTZ R160, R15, R36.reuse, -R50.reuse ;  /* 0x000000240fa07223 */ /* 0x180fe20000010832 */
[C---:B------:R-:W-:Y:S01]  /*5bd0*/  FADD.FTZ R185, -R45.reuse, R5 ;  /* 0x000000052db97221 */ /* 0x040fe20000010100 */
[-C--:B------:R-:W-:Y:S01]  /*5be0*/  FMUL.FTZ R26, R45, R36.reuse ;  /* 0x000000242d1a7220 */ /* 0x080fe20000410000 */
[-CC-:B------:R-:W-:Y:S01]  /*5bf0*/  FFMA.FTZ R20, R20, R36.reuse, -R50.reuse ;  /* 0x0000002414147223 */ /* 0x180fe20000010832 */
[-C--:B------:R-:W-:Y:S01]  /*5c00*/  FFMA.FTZ R162, R25, R36.reuse, -R50 ;  /* 0x0000002419a27223 */ /* 0x080fe20000010832 */
[-C--:B------:R-:W-:Y:S01]  /*5c10*/  FMUL.FTZ R4, R185, R36.reuse ;  /* 0x00000024b9047220 */ /* 0x080fe20000410000 */
[-CC-:B------:R-:W-:Y:S01]  /*5c20*/  FFMA.FTZ R157, R10, R36.reuse, -R26.reuse ;  /* 0x000000240a9d7223 */ /* 0x180fe2000001081a */
[-CC-:B------:R-:W-:Y:S01]  /*5c30*/  FFMA.FTZ R10, R9, R36.reuse, -R26.reuse ;  /* 0x00000024090a7223 */ /* 0x180fe2000001081a */
[----:B------:R0:W1:Y:S01]  /*5c40*/  MUFU.EX2 R5, R87 ;  /* 0x0000005700057308 */ /* 0x0000620000000800 */
[-CC-:B------:R-:W-:Y:S01]  /*5c50*/  FFMA.FTZ R159, R13, R36.reuse, -R26.reuse ;  /* 0x000000240d9f7223 */ /* 0x180fe2000001081a */
[-CC-:B------:R-:W-:Y:S01]  /*5c60*/  FFMA.FTZ R14, R14, R36.reuse, -R26.reuse ;  /* 0x000000240e0e7223 */ /* 0x180fe2000001081a */
[-CC-:B------:R-:W-:Y:S01]  /*5c70*/  FFMA.FTZ R161, R21, R36.reuse, -R26.reuse ;  /* 0x0000002415a17223 */ /* 0x180fe2000001081a */
[-C--:B------:R-:W-:Y:S01]  /*5c80*/  FFMA.FTZ R24, R24, R36.reuse, -R26 ;  /* 0x0000002418187223 */ /* 0x080fe2000001081a */
[-C--:B------:R-:W-:Y:S01]  /*5c90*/  FFMA.FTZ R185, R163, R36.reuse, -R50 ;  /* 0x00000024a3b97223 */ /* 0x080fe20000010832 */
[-CC-:B------:R-:W-:Y:S01]  /*5ca0*/  FFMA.FTZ R163, R27, R36.reuse, -R26.reuse ;  /* 0x000000241ba37223 */ /* 0x180fe2000001081a */
[-C--:B------:R-:W-:Y:S01]  /*5cb0*/  FFMA.FTZ R28, R28, R36.reuse, -R26 ;  /* 0x000000241c1c7223 */ /* 0x080fe2000001081a */
[----:B------:R-:W-:Y:S01]  /*5cc0*/  MUFU.EX2 R4, R4 ;  /* 0x0000000400047308 */ /* 0x000fe20000000800 */
[-CC-:B------:R-:W-:Y:S01]  /*5cd0*/  FFMA.FTZ R172, R165, R36.reuse, -R50.reuse ;  /* 0x00000024a5ac7223 */ /* 0x180fe20000010832 */
[-C--:B------:R-:W-:Y:S01]  /*5ce0*/  FFMA.FTZ R164, R29, R36.reuse, -R50 ;  /* 0x000000241da47223 */ /* 0x080fe20000010832 */
[-C--:B------:R-:W-:Y:S01]  /*5cf0*/  FFMA.FTZ R165, R31, R36.reuse, -R26 ;  /* 0x000000241fa57223 */ /* 0x080fe2000001081a */
[-C--:B------:R-:W-:Y:S01]  /*5d00*/  FFMA.FTZ R8, R30, R36.reuse, -R50 ;  /* 0x000000241e087223 */ /* 0x080fe20000010832 */
[-C--:B------:R-:W-:Y:S01]  /*5d10*/  FFMA.FTZ R30, R32, R36.reuse, -R26 ;  /* 0x00000024201e7223 */ /* 0x080fe2000001081a */
[-CC-:B0-----:R-:W-:Y:S01]  /*5d20*/  FFMA.FTZ R87, R167, R36.reuse, -R50.reuse ;  /* 0x00000024a7577223 */ /* 0x181fe20000010832 */
[----:B------:R-:W-:Y:S01]  /*5d30*/  FFMA.FTZ R166, R33, R36, -R50 ;  /* 0x0000002421a67223 */ /* 0x000fe20000010832 */
[----:B------:R-:W0:Y:S01]  /*5d40*/  MUFU.EX2 R157, R157 ;  /* 0x0000009d009d7308 */ /* 0x000e220000000800 */
[----:B-1----:R-:W-:Y:S01]  /*5d50*/  FFMA.FTZ R9, R5, R0, R156 ;  /* 0x0000000005097223 */ /* 0x002fe2000001009c */
[-C--:B------:R-:W-:Y:S01]  /*5d60*/  FFMA.FTZ R167, R35, R36.reuse, -R26 ;  /* 0x0000002423a77223 */ /* 0x080fe2000001081a */
[-C--:B------:R-:W-:Y:S01]  /*5d70*/  FFMA.FTZ R229, R34, R36.reuse, -R50 ;  /* 0x0000002422e57223 */ /* 0x080fe20000010832 */
[-C--:B------:R-:W-:Y:S01]  /*5d80*/  FFMA.FTZ R32, R39, R36.reuse, -R26 ;  /* 0x0000002427207223 */ /* 0x080fe2000001081a */
[-C--:B------:R-:W-:Y:S01]  /*5d90*/  FFMA.FTZ R174, R169, R36.reuse, -R50 ;  /* 0x00000024a9ae7223 */ /* 0x080fe20000010832 */
[-CC-:B------:R-:W-:Y:S01]  /*5da0*/  FFMA.FTZ R169, R41, R36.reuse, -R26.reuse ;  /* 0x0000002429a97223 */ /* 0x180fe2000001081a */
[-C--:B------:R-:W-:Y:S01]  /*5db0*/  FFMA.FTZ R34, R43, R36.reuse, -R26 ;  /* 0x000000242b227223 */ /* 0x080fe2000001081a */
[----:B------:R-:W1:Y:S01]  /*5dc0*/  MUFU.EX2 R40, R40 ;  /* 0x0000002800287308 */ /* 0x000e620000000800 */
        /* <DEDUP_REMOVED lines=16> */
[----:B-1----:R-:W-:Y:S01]  /*5ed0*/  FADD.FTZ R9, R40, R9 ;  /* 0x0000000928097221 */ /* 0x002fe20000010000 */
[-C--:B------:R-:W-:Y:S01]  /*5ee0*/  FFMA.FTZ R177, R59, R36.reuse, -R26 ;  /* 0x000000243bb17223 */ /* 0x080fe2000001081a */
[-CC-:B------:R-:W-:Y:S01]  /*5ef0*/  FFMA.FTZ R182, R75, R36.reuse, -R50.reuse ;  /* 0x000000244bb67223 */ /* 0x180fe20000010832 */
[-C--:B------:R-:W-:Y:S01]  /*5f00*/  FFMA.FTZ R75, R48, R36.reuse, -R50 ;  /* 0x00000024304b7223 */ /* 0x080fe20000010832 */
[-C--:B------:R-:W-:Y:S01]  /*5f10*/  FFMA.FTZ R48, R61, R36.reuse, -R26 ;  /* 0x000000243d307223 */ /* 0x080fe2000001081a */
[-C--:B------:R-:W-:Y:S01]  /*5f20*/  FFMA.FTZ R25, R179, R36.reuse, -R50 ;  /* 0x00000024b3197223 */ /* 0x080fe20000010832 */
[-C--:B------:R-:W-:Y:S01]  /*5f30*/  FFMA.FTZ R179, R63, R36.reuse, -R26 ;  /* 0x000000243fb37223 */ /* 0x080fe2000001081a */
[----:B------:R-:W1:Y:S01]  /*5f40*/  MUFU.EX2 R159, R159 ;  /* 0x0000009f009f7308 */ /* 0x000e620000000800 */
[----:B--2---:R-:W-:Y:S01]  /*5f50*/  FADD.FTZ R0, R10, R3 ;  /* 0x000000030a007221 */ /* 0x004fe20000010000 */
[-CC-:B------:R-:W-:Y:S01]  /*5f60*/  FFMA.FTZ R180, R181, R36.reuse, -R50.reuse ;  /* 0x00000024b5b47223 */ /* 0x180fe20000010832 */
[-CC-:B------:R-:W-:Y:S01]  /*5f70*/  FFMA.FTZ R15, R183, R36.reuse, -R50.reuse ;  /* 0x00000024b70f7223 */ /* 0x180fe20000010832 */
[-C--:B------:R-:W-:Y:S01]  /*5f80*/  FFMA.FTZ R11, R77, R36.reuse, -R50 ;  /* 0x000000244d0b7223 */ /* 0x080fe20000010832 */
[-CC-:B------:R-:W-:Y:S01]  /*5f90*/  FFMA.FTZ R50, R65, R36.reuse, -R26.reuse ;  /* 0x0000002441327223 */ /* 0x180fe2000001081a */
[-CC-:B------:R-:W-:Y:S01]  /*5fa0*/  FFMA.FTZ R181, R67, R36.reuse, -R26.reuse ;  /* 0x0000002443b57223 */ /* 0x180fe2000001081a */
[----:B------:R-:W-:Y:S01]  /*5fb0*/  FFMA.FTZ R183, R71, R36, -R26 ;  /* 0x0000002447b77223 */ /* 0x000fe2000001081a */
[----:B------:R-:W2:Y:S01]  /*5fc0*/  MUFU.EX2 R38, R38 ;  /* 0x0000002600267308 */ /* 0x000ea20000000800 */
[----:B0-----:R-:W-:-:S07]  /*5fd0*/  FADD.FTZ R9, R158, R9 ;  /* 0x000000099e097221 */ /* 0x001fce0000010000 */
[----:B------:R-:W0:Y:S01]  /*5fe0*/  MUFU.EX2 R14, R14 ;  /* 0x0000000e000e7308 */ /* 0x000e220000000800 */
[----:B-1----:R-:W-:-:S07]  /*5ff0*/  FADD.FTZ R3, R159, R0 ;  /* 0x000000009f037221 */ /* 0x002fce0000010000 */
[----:B------:R-:W1:Y:S01]  /*6000*/  MUFU.EX2 R160, R160 ;  /* 0x000000a000a07308 */ /* 0x000e620000000800 */
[----:B--2---:R-:W-:-:S07]  /*6010*/  FADD.FTZ R9, R38, R9 ;  /* 0x0000000926097221 */ /* 0x004fce0000010000 */
        /* <DEDUP_REMOVED lines=39> */
[----:B-1----:R-:W-:Y:S01]  /*6290*/  FADD.FTZ R9, R187, R52 ;  /* 0x00000034bb097221 */ /* 0x002fe20000010000 */
[----:B------:R-:W-:-:S06]  /*62a0*/  FFMA.FTZ R52, R69, R36, -R26 ;  /* 0x0000002445347223 */ /* 0x000fcc000001081a */
        /* <DEDUP_REMOVED lines=15> */
[----:B0-----:R-:W-:Y:S01]  /*63a0*/  FADD.FTZ R9, R87, R54 ;  /* 0x0000003657097221 */ /* 0x001fe20000010000 */
[----:B------:R-:W-:-:S06]  /*63b0*/  FFMA.FTZ R54, R73, R36, -R26 ;  /* 0x0000002449367223 */ /* 0x000fcc000001081a */
[----:B------:R-:W0:Y:S01]  /*63c0*/  MUFU.EX2 R175, R175 ;  /* 0x000000af00af7308 */ /* 0x000e220000000800 */
[----:B-1----:R-:W-:-:S07]  /*63d0*/  FADD.FTZ R0, R44, R3 ;  /* 0x000000032c007221 */ /* 0x002fce0000010000 */
[----:B------:R-:W1:Y:S01]  /*63e0*/  MUFU.EX2 R33, R33 ;  /* 0x0000002100217308 */ /* 0x000e620000000800 */
[----:B--2---:R-:W-:Y:S01]  /*63f0*/  FADD.FTZ R56, R174, R9 ;  /* 0x00000009ae387221 */ /* 0x004fe20000010000 */
[----:B------:R-:W-:-:S06]  /*6400*/  FFMA.FTZ R9, R79, R36, -R26 ;  /* 0x000000244f097223 */ /* 0x000fcc000001081a */
        /* <DEDUP_REMOVED lines=16> */
[----:B-1----:R-:W-:Y:S01]  /*6510*/  FADD.FTZ R58, R178, R13 ;  /* 0x0000000db23a7221 */ /* 0x002fe20000010000 */
[-CC-:B------:R-:W-:Y:S01]  /*6520*/  FFMA.FTZ R13, R83, R36.reuse, -R26.reuse ;  /* 0x00000024530d7223 */ /* 0x180fe2000001081a */
[----:B------:R-:W-:-:S05]  /*6530*/  FFMA.FTZ R26, R85, R36, -R26 ;  /* 0x00000024551a7223 */ /* 0x000fca000001081a */
        /* <DEDUP_REMOVED lines=34> */
[----:B-1----:R-:W-:-:S03]  /*6760*/  FADD.FTZ R0, R75, R58 ;  /* 0x0000003a4b007221 */ /* 0x002fc60000010000 */
[----:B--2---:R-:W-:Y:S01]  /*6770*/  FADD.FTZ R3, R26, R3 ;  /* 0x000000031a037221 */ /* 0x004fe20000010000 */
[----:B------:R-:W-:Y:S06]  /*6780*/  @!P0 BRA `(.L_x_220) ;  /* 0x0000000000048947 */ /* 0x000fec0003800000 */
[----:B------:R-:W-:Y:S01]  /*6790*/  BPT.TRAP 0x1 ;  /* 0x000000040000795c */ /* 0x000fe20000300000 */
.L_x_220:
[----:B------:R-:W-:Y:S01]  /*67a0*/  ULEA UR7, UR40, UR11, 0x3 ;  /* 0x0000000b28077291 */ /* 0x000fe2000f8e183f */
[----:B------:R-:W-:Y:S01]  /*67b0*/  ISETP.GT.AND P1, PT, R6, R17, PT ;  /* 0x000000110600720c */ /* 0x000fe20003f24270 */
[----:B------:R-:W-:Y:S01]  /*67c0*/  UMOV UR43, UR38 ;  /* 0x00000026002b7c82 */ /* 0x000fe20008000000 */
[----:B------:R-:W-:Y:S01]  /*67d0*/  UMOV UR40, UR39 ;  /* 0x0000002700287c82 */ /* 0x000fe20008000000 */
[----:B------:R-:W-:Y:S01]  /*67e0*/  UIADD3 UR7, UR7, 0x28860, URZ ;  /* 0x0002886007077890 */ /* 0x000fe2000fffe03f */
[----:B------:R-:W-:Y:S01]  /*67f0*/  F2FP.BF16.F32.PACK_AB R168, R187, R168 ;  /* 0x000000a8bba8723e */ /* 0x000fe200000010ff */
[-C--:B------:R-:W-:Y:S01]  /*6800*/  FMUL.FTZ R88, R88, R5.reuse ;  /* 0x0000000558587220 */ /* 0x080fe20000410000 */
[----:B------:R-:W-:Y:S01]  /*6810*/  F2FP.BF16.F32.PACK_AB R170, R185, R170 ;  /* 0x000000aab9aa723e */ /* 0x000fe200000010ff */
        /* <DEDUP_REMOVED lines=66> */
[----:B------:R-:W-:Y:S01]  /*6c40*/  VIADD R6, R6, 0xffffffff ;  /* 0xffffffff06067836 */ /* 0x000fe20000000000 */
        /* <DEDUP_REMOVED lines=30> */
[----:B------:R-:W-:Y:S01]  /*6e30*/  F2FP.BF16.F32.PACK_AB R187, R26, R13 ;  /* 0x0000000d1abb723e */ /* 0x000fe200000010ff */
[----:B------:R-:W-:Y:S06]  /*6e40*/  @P1 BRA `(.L_x_221) ;  /* 0xffffffd400cc1947 */ /* 0x000fec000383ffff */
.L_x_210:
[----:B------:R-:W-:Y:S06]  /*6e50*/  BAR.ARV 0x8, 0x180 ;  /* 0x0206000000007b1d */ /* 0x000fec0000002000 */
[----:B------:R-:W-:Y:S05]  /*6e60*/  @!P0 BRA `(.L_x_222) ;  /* 0x0000000000048947 */ /* 0x000fea0003800000 */
[----:B------:R-:W-:Y:S01]  /*6e70*/  BPT.TRAP 0x1 ;  /* 0x000000040000795c */ /* 0x000fe20000300000 */
.L_x_222:
        /* <DEDUP_REMOVED lines=9> */
.L_x_223:
[----:B-1----:R-:W-:Y:S05]  /*6f10*/  @P1 BRA `(.L_x_224) ;  /* 0x0000000000081947 */ /* 0x002fea0003800000 */
[----:B------:R-:W1:Y:S02]  /*6f20*/  SYNCS.PHASECHK.TRANS64.TRYWAIT P1, [UR5+0x28850], R4 ;  /* 0x02885004ff0075a7 */ /* 0x000e640008020145 */
[----:B-1----:R-:W-:Y:S05]  /*6f30*/  @!P1 BRA `(.L_x_225) ;  /* 0x00000090008c9947 */ /* 0x002fea0003800000 */
.L_x_224:
[----:B------:R-:W-:Y:S01]  /*6f40*/  UIADD3 UR4, UR4, 0x400, URZ ;  /* 0x0000040004047890 */ /* 0x000fe2000fffe03f */
[----:B------:R-:W-:Y:S01]  /*6f50*/  WARPGROUP.ARRIVE ;  /* 0x00000000000079c5 */ /* 0x000fe20000000000 */
[----:B------:R-:W-:Y:S01]  /*6f60*/  UMOV UR11, 0x40000040 ;  /* 0x40000040000b7882 */ /* 0x000fe20000000000 */
[----:B-1----:R-:W1:Y:S01]  /*6f70*/  SHFL.BFLY PT, R5, R0, 0x2, 0x1f ;  /* 0x0c401f0000057f89 */ /* 0x002e6200000e0000 */
[----:B------:R-:W-:Y:S01]  /*6f80*/  USHF.R.U32.HI UR4, URZ, 0x4, UR4 ;  /* 0x000000043f047899 */ /* 0x000fe20008011604 */
[----:B------:R-:W-:Y:S01]  /*6f90*/  IMAD.MOV.U32 R65, RZ, RZ, RZ ;  /* 0x000000ffff417224 */ /* 0x000fe200078e00ff */
[----:B------:R-:W-:Y:S01]  /*6fa0*/  MOV R8, RZ ;  /* 0x000000ff00087202 */ /* 0x000fe20000000f00 */
[----:B0-----:R-:W0:Y:S01]  /*6fb0*/  SHFL.BFLY PT, R4, R3, 0x2, 0x1f ;  /* 0x0c401f0003047f89 */ /* 0x001e2200000e0000 */
[----:B------:R-:W-:-:S04]  /*6fc0*/  ULOP3.LUT UR4, UR4, 0x3fff, URZ, 0xc0, !UPT ;  /* 0x00003fff04047892 */ /* 0x000fc8000f8ec03f */
        /* <DEDUP_REMOVED lines=9> */
[----:B------:R-:W-:Y:S02]  /*7060*/  IMAD.MOV.U32 R0, RZ, RZ, -0x800000 ;  /* 0xff800000ff007424 */ /* 0x000fe400078e00ff */
[----:B0-----:R-:W-:Y:S01]  /*7070*/  FADD.FTZ R6, R4, R3 ;  /* 0x0000000304067221 */ /* 0x001fe20000010000 */
[----:B------:R-:W-:Y:S01]  /*7080*/  IMAD.MOV.U32 R3, RZ, RZ, -0x800000 ;  /* 0xff800000ff037424 */ /* 0x000fe200078e00ff */
[----:B------:R-:W0:Y:S04]  /*7090*/  SHFL.BFLY PT, R4, R5, 0x1, 0x1f ;  /* 0x0c201f0005047f89 */ /* 0x000e2800000e0000 */
[----:B------:R-:W1:Y:S01]  /*70a0*/  SHFL.BFLY PT, R7, R6, 0x1, 0x1f ;  /* 0x0c201f0006077f89 */ /* 0x000e6200000e0000 */
[----:B0-----:R-:W-:Y:S01]  /*70b0*/  FADD.FTZ R10, R5, R4 ;  /* 0x00000004050a7221 */ /* 0x001fe20000010000 */
[----:B-1----:R-:W-:-:S04]  /*70c0*/  FADD.FTZ R11, R6, R7 ;  /* 0x00000007060b7221 */ /* 0x002fc80000010000 */
[----:B------:R-:W-:Y:S02]  /*70d0*/  FSETP.NE.FTZ.AND P1, PT, R10, RZ, PT ;  /* 0x000000ff0a00720b */ /* 0x000fe40003f35000 */
[----:B------:R-:W-:-:S11]  /*70e0*/  FSETP.NE.FTZ.AND P2, PT, R11, RZ, PT ;  /* 0x000000ff0b00720b */ /* 0x000fd60003f55000 */
[----:B------:R-:W0:Y:S01]  /*70f0*/  @P1 MUFU.LG2 R7, R10 ;  /* 0x0000000a00071308 */ /* 0x000e220000000c00 */
[C---:B------:R-:W-:Y:S01]  /*7100*/  @P1 FMUL.FTZ R4, R36.reuse, 0.69314718246459960938 ;  /* 0x3f31721824041820 */ /* 0x040fe20000410000 */
[----:B------:R-:W-:-:S06]  /*7110*/  @P2 FMUL.FTZ R5, R36, 0.69314718246459960938 ;  /* 0x3f31721824052820 */ /* 0x000fcc0000410000 */
        /* <DEDUP_REMOVED lines=48> */
.L_x_226:
[----:B------:R-:W-:Y:S01]  /*7420*/  UIADD3 UR4, UR5, 0x28860, URZ ;  /* 0x0002886005047890 */ /* 0x000fe2000fffe03f */
[-C--:B------:R-:W-:Y:S01]  /*7430*/  FMUL.FTZ R20, R88, R65.reuse ;  /* 0x0000004158147220 */ /* 0x080fe20000410000 */
[----:B------:R-:W-:Y:S01]  /*7440*/  UIADD3 UR39, UR39, 0x1, URZ ;  /* 0x0000000127277890 */ /* 0x000fe2000fffe03f */
[-C--:B------:R-:W-:Y:S01]  /*7450*/  FMUL.FTZ R21, R89, R65.reuse ;  /* 0x0000004159157220 */ /* 0x080fe20000410000 */
[----:B------:R-:W-:Y:S01]  /*7460*/  UPRMT UR4, UR7, 0x654, UR4 ;  /* 0x0000065407047896 */ /* 0x000fe20008000004 */
[-C--:B------:R-:W-:Y:S01]  /*7470*/  FMUL.FTZ R36, R92, R65.reuse ;  /* 0x000000415c247220 */ /* 0x080fe20000410000 */
[----:B------:R-:W-:Y:S01]  /*7480*/  UISETP.NE.AND UP0, UPT, UR39, 0x2, UPT ;  /* 0x000000022700788c */ /* 0x000fe2000bf05270 */
        /* <DEDUP_REMOVED lines=35> */
[----:B------:R-:W-:Y:S01]  /*76c0*/  USEL UR4, URZ, 0x1, UP0 ;  /* 0x000000013f047887 */ /* 0x000fe20008000000 */
        /* <DEDUP_REMOVED lines=28> */
[----:B------:R-:W-:Y:S01]  /*7890*/  VIADD R205, R205, 0x1 ;  /* 0x00000001cdcd7836 */ /* 0x000fe20000000000 */
[----:B------:R-:W-:-:S02]  /*78a0*/  USEL UR39, UR39, URZ, UP0 ;  /* 0x0000003f27277287 */ /* 0x000fc40008000000 */
[----:B------:R-:W-:-:S12]  /*78b0*/  ULOP3.LUT UR38, UR38, UR4, URZ, 0x3c, !UPT ;  /* 0x0000000426267292 */ /* 0x000fd8000f8e3c3f */
.L_x_202:
[----:B------:R-:W0:Y:S01]  /*78c0*/  S2R R4, SR_CgaCtaId ;  /* 0x0000000000047919 */ /* 0x000e220000008800 */
[----:B------:R-:W-:Y:S01]  /*78d0*/  MOV R17, 0x400 ;  /* 0x0000040000117802 */ /* 0x000fe20000000f00 */
[----:B------:R-:W-:Y:S01]  /*78e0*/  BSSY B0, `(.L_x_227) ;  /* 0x00002c4000007945 */ /* 0x000fe20003800000 */
[----:B------:R-:W-:Y:S02]  /*78f0*/  BAR.SYNC.DEFER_BLOCKING 0x5, 0x180 ;  /* 0x0146000000007b1d */ /* 0x000fe40000010000 */
[----:B0-----:R-:W-:-:S05]  /*7900*/  LEA R17, R4, R17, 0x18 ;  /* 0x0000001104117211 */ /* 0x001fca00078ec0ff */
[----:B------:R0:W1:Y:S01]  /*7910*/  LDS.128 R4, [R17+0x288d0] ;  /* 0x0288d00011047984 */ /* 0x0000620000000c00 */
[----:B------:R-:W-:Y:S06]  /*7920*/  BAR.ARV 0x4, 0x180 ;  /* 0x0106000000007b1d */ /* 0x000fec0000002000 */
[----:B------:R-:W-:Y:S05]  /*7930*/  @P0 BRA `(.L_x_228) ;  /* 0x00000020001c0947 */ /* 0x000fea0003800000 */
[----:B-1----:R-:W1:Y:S01]  /*7940*/  S2R R4, SR_SWINHI ;  /* 0x0000000000047919 */ /* 0x002e620000002f00 */
[----:B------:R-:W-:Y:S01]  /*7950*/  SHF.L.U64.HI R106, R19, 0x2, R202 ;  /* 0x00000002136a7819 */ /* 0x000fe200000102ca */
[----:B------:R-:W-:Y:S01]  /*7960*/  ULDC.64 UR4, c[0x0][0xc08] ;  /* 0x0003020000047ab9 */ /* 0x000fe20000000a00 */
[----:B------:R-:W-:Y:S02]  /*7970*/  MOV R88, R17 ;  /* 0x0000001100587202 */ /* 0x000fe40000000f00 */
[----:B-1----:R-:W-:-:S03]  /*7980*/  MOV R89, R4 ;  /* 0x0000000400597202 */ /* 0x002fc60000000f00 */
[----:B------:R-:W-:-:S03]  /*7990*/  IMAD.WIDE R12, R225, 0x2, R88 ;  /* 0x00000002e10c7825 */ /* 0x000fc600078e0258 */
[C---:B------:R-:W-:Y:S02]  /*79a0*/  IADD3 R105, P1, R12.reuse, 0x4040, RZ ;  /* 0x000040400c697810 */ /* 0x040fe40007f3e0ff */
[C---:B------:R-:W-:Y:S02]  /*79b0*/  IADD3 R103, P2, R12.reuse, 0x4020, RZ ;  /* 0x000040200c677810 */ /* 0x040fe40007f5e0ff */
[----:B------:R-:W-:Y:S01]  /*79c0*/  IADD3 R15, P3, R12, 0x4000, RZ ;  /* 0x000040000c0f7810 */ /* 0x000fe20007f7e0ff */
[--C-:B------:R-:W-:Y:S01]  /*79d0*/  IMAD.X R27, RZ, RZ, R13.reuse, P1 ;  /* 0x000000ffff1b7224 */ /* 0x100fe200008e060d */
[----:B------:R-:W-:Y:S01]  /*79e0*/  LOP3.LUT R10, R105, 0x380, RZ, 0xc0, !PT ;  /* 0x00000380690a7812 */ /* 0x000fe200078ec0ff */
[----:B------:R-:W-:Y:S01]  /*79f0*/  IMAD.X R33, RZ, RZ, R13, P2 ;  /* 0x000000ffff217224 */ /* 0x000fe200010e060d */
[----:B------:R-:W-:Y:S02]  /*7a00*/  LOP3.LUT R8, R103, 0x380, RZ, 0xc0, !PT ;  /* 0x0000038067087812 */ /* 0x000fe400078ec0ff */
[----:B------:R-:W-:-:S02]  /*7a10*/  LOP3.LUT R4, R15, 0x380, RZ, 0xc0, !PT ;  /* 0x000003800f047812 */ /* 0x000fc400078ec0ff */
[C---:B------:R-:W-:Y:S02]  /*7a20*/  LOP3.LUT R9, R12.reuse, 0x380, RZ, 0xc0, !PT ;  /* 0x000003800c097812 */ /* 0x040fe400078ec0ff */
[----:B------:R-:W-:Y:S02]  /*7a30*/  IADD3 R107, P0, R12, 0x4060, RZ ;  /* 0x000040600c6b7810 */ /* 0x000fe40007f1e0ff */
[----:B------:R-:W-:Y:S02]  /*7a40*/  SHF.R.U64 R10, R10, 0x3, RZ ;  /* 0x000000030a0a7819 */ /* 0x000fe400000012ff */
[----:B------:R-:W-:Y:S01]  /*7a50*/  SHF.R.U64 R8, R8, 0x3, RZ ;  /* 0x0000000308087819 */ /* 0x000fe200000012ff */
[----:B------:R-:W-:Y:S01]  /*7a60*/  IMAD.X R31, RZ, RZ, R13, P0 ;  /* 0x000000ffff1f7224 */ /* 0x000fe200000e060d */
[C---:B------:R-:W-:Y:S02]  /*7a70*/  IADD3 R101, P4, R12.reuse, 0x60, RZ ;  /* 0x000000600c657810 */ /* 0x040fe40007f9e0ff */
[----:B------:R-:W-:-:S02]  /*7a80*/  IADD3 R93, P5, R12, 0x40, RZ ;  /* 0x000000400c5d7810 */ /* 0x000fc40007fbe0ff */
[----:B------:R-:W-:Y:S01]  /*7a90*/  SHF.R.U64 R4, R4, 0x3, RZ ;  /* 0x0000000304047819 */ /* 0x000fe200000012ff */
[--C-:B------:R-:W-:Y:S01]  /*7aa0*/  IMAD.X R11, RZ, RZ, R13.reuse, P4 ;  /* 0x000000ffff0b7224 */ /* 0x100fe200020e060d */
[----:B------:R-:W-:Y:S01]  /*7ab0*/  BAR.SYNC.DEFER_BLOCKING 0x1, 0x100 ;  /* 0x0044000000007b1d */ /* 0x000fe20000010000 */
[----:B------:R-:W-:Y:S02]  /*7ac0*/  IADD3 R35, P6, R12, 0x20, RZ ;  /* 0x000000200c237810 */ /* 0x000fe40007fde0ff */
[----:B------:R-:W-:Y:S02]  /*7ad0*/  SHF.R.U64 R9, R9, 0x3, RZ ;  /* 0x0000000309097819 */ /* 0x000fe400000012ff */
[----:B------:R-:W-:Y:S01]  /*7ae0*/  LOP3.LUT R14, R107, 0x380, RZ, 0xc0, !PT ;  /* 0x000003806b0e7812 */ /* 0x000fe200078ec0ff */
[----:B------:R-:W-:Y:S01]  /*7af0*/  IMAD.X R25, RZ, RZ, R13, P6 ;  /* 0x000000ffff197224 */ /* 0x000fe200030e060d */
[----:B------:R-:W-:Y:S02]  /*7b00*/  LOP3.LUT R26, R10, R105, RZ, 0x3c, !PT ;  /* 0x000000690a1a7212 */ /* 0x000fe400078e3cff */
[----:B------:R-:W-:-:S02]  /*7b10*/  LOP3.LUT R32, R8, R103, RZ, 0x3c, !PT ;  /* 0x0000006708207212 */ /* 0x000fc400078e3cff */
[----:B------:R-:W-:Y:S02]  /*7b20*/  LOP3.LUT R28, R4, R15, RZ, 0x3c, !PT ;  /* 0x0000000f041c7212 */ /* 0x000fe400078e3cff */
[----:B------:R-:W-:Y:S02]  /*7b30*/  LOP3.LUT R10, R101, 0x380, RZ, 0xc0, !PT ;  /* 0x00000380650a7812 */ /* 0x000fe400078ec0ff */
[----:B------:R-:W-:Y:S02]  /*7b40*/  LOP3.LUT R8, R93, 0x380, RZ, 0xc0, !PT ;  /* 0x000003805d087812 */ /* 0x000fe400078ec0ff */
[----:B------:R-:W-:Y:S02]  /*7b50*/  LOP3.LUT R4, R35, 0x380, RZ, 0xc0, !PT ;  /* 0x0000038023047812 */ /* 0x000fe400078ec0ff */
[----:B------:R-:W-:Y:S01]  /*7b60*/  LOP3.LUT R12, R9, R12, RZ, 0x3c, !PT ;  /* 0x0000000c090c7212 */ /* 0x000fe200078e3cff */
[----:B------:R-:W-:Y:S01]  /*7b70*/  IMAD.X R9, RZ, RZ, R13, P5 ;  /* 0x000000ffff097224 */ /* 0x000fe200028e060d */
[----:B------:R-:W-:-:S02]  /*7b80*/  SHF.R.U64 R14, R14, 0x3, RZ ;  /* 0x000000030e0e7819 */ /* 0x000fc400000012ff */
[----:B------:R-:W-:Y:S02]  /*7b90*/  SHF.R.U64 R10, R10, 0x3, RZ ;  /* 0x000000030a0a7819 */ /* 0x000fe400000012ff */
[----:B------:R-:W-:Y:S02]  /*7ba0*/  SHF.R.U64 R8, R8, 0x3, RZ ;  /* 0x0000000308087819 */ /* 0x000fe400000012ff */
[----:B------:R-:W-:Y:S02]  /*7bb0*/  SHF.R.U64 R4, R4, 0x3, RZ ;  /* 0x0000000304047819 */ /* 0x000fe400000012ff */
[----:B------:R-:W-:Y:S02]  /*7bc0*/  IADD3.X R29, RZ, R13, RZ, P3, !PT ;  /* 0x0000000dff1d7210 */ /* 0x000fe40001ffe4ff */
[----:B------:R-:W-:Y:S01]  /*7bd0*/  LOP3.LUT R30, R14, R107, RZ, 0x3c, !PT ;  /* 0x0000006b0e1e7212 */ /* 0x000fe200078e3cff */
[----:B------:R-:W-:Y:S01]  /*7be0*/  IMAD.SHL.U32 R107, R19, 0x4, RZ ;  /* 0x00000004136b7824 */ /* 0x000fe200078e00ff */
[----:B------:R-:W-:-:S02]  /*7bf0*/  MOV R34, R12 ;  /* 0x0000000c00227202 */ /* 0x000fc40000000f00 */
[----:B------:R-:W-:Y:S02]  /*7c00*/  F2FP.BF16.F32.PACK_AB R12, R21, R20 ;  /* 0x00000014150c723e */ /* 0x000fe400000010ff */
[----:B------:R-:W-:Y:S02]  /*7c10*/  F2FP.BF16.F32.PACK_AB R13, R67, R66 ;  /* 0x00000042430d723e */ /* 0x000fe400000010ff */
[----:B------:R-:W-:Y:S02]  /*7c20*/  F2FP.BF16.F32.PACK_AB R14, R37, R36 ;  /* 0x00000024250e723e */ /* 0x000fe400000010ff */
[----:B------:R-:W-:Y:S02]  /*7c30*/  F2FP.BF16.F32.PACK_AB R15, R69, R68 ;  /* 0x00000044450f723e */ /* 0x000fe400000010ff */
[----:B------:R-:W-:Y:S02]  /*7c40*/  LOP3.LUT R10, R10, R101, RZ, 0x3c, !PT ;  /* 0x000000650a0a7212 */ /* 0x000fe400078e3cff */
[----:B------:R-:W-:Y:S01]  /*7c50*/  LOP3.LUT R8, R8, R93, RZ, 0x3c, !PT ;  /* 0x0000005d08087212 */ /* 0x000fe200078e3cff */
[----:B------:R1:W-:Y:S01]  /*7c60*/  STSM.16.M88.4 [R34], R12 ;  /* 0x0000000c22007844 */ /* 0x0003e20000000200 */
[----:B------:R-:W-:Y:S01]  /*7c70*/  LOP3.LUT R24, R4, R35, RZ, 0x3c, !PT ;  /* 0x0000002304187212 */ /* 0x000fe200078e3cff */
[----:B------:R-:W2:Y:S01]  /*7c80*/  LDC.64 R92, c[0x0][0xc00] ;  /* 0x00030000ff5c7b82 */ /* 0x000ea20000000a00 */
[----:B------:R-:W-:-:S02]  /*7c90*/  MOV R103, R10 ;  /* 0x0000000a00677202 */ /* 0x000fc40000000f00 */
[----:B------:R-:W-:Y:S02]  /*7ca0*/  MOV R104, R8 ;  /* 0x0000000800687202 */ /* 0x000fe40000000f00 */
[----:B------:R-:W-:Y:S02]  /*7cb0*/  MOV R105, R24 ;  /* 0x0000001800697202 */ /* 0x000fe40000000f00 */
[----:B------:R-:W-:Y:S02]  /*7cc0*/  F2FP.BF16.F32.PACK_AB R8, R39, R38 ;  /* 0x000000262708723e */ /* 0x000fe400000010ff */
[----:B------:R-:W-:Y:S02]  /*7cd0*/  F2FP.BF16.F32.PACK_AB R9, R71, R70 ;  /* 0x000000464709723e */ /* 0x000fe400000010ff */
[----:B------:R-:W-:Y:S02]  /*7ce0*/  F2FP.BF16.F32.PACK_AB R10, R41, R40 ;  /* 0x00000028290a723e */ /* 0x000fe400000010ff */
[----:B------:R-:W-:-:S02]  /*7cf0*/  F2FP.BF16.F32.PACK_AB R11, R73, R72 ;  /* 0x00000048490b723e */ /* 0x000fc400000010ff */
[----:B-1----:R-:W-:Y:S02]  /*7d00*/  F2FP.BF16.F32.PACK_AB R12, R43, R42 ;  /* 0x0000002a2b0c723e */ /* 0x002fe400000010ff */
[----:B------:R-:W-:Y:S01]  /*7d10*/  F2FP.BF16.F32.PACK_AB R13, R75, R74 ;  /* 0x0000004a4b0d723e */ /* 0x000fe200000010ff */
[----:B------:R1:W-:Y:S01]  /*7d20*/  STSM.16.M88.4 [R105], R8 ;  /* 0x0000000869007844 */ /* 0x0003e20000000200 */
[----:B------:R-:W-:Y:S02]  /*7d30*/  F2FP.BF16.F32.PACK_AB R14, R45, R44 ;  /* 0x0000002c2d0e723e */ /* 0x000fe400000010ff */
[----:B------:R-:W-:Y:S02]  /*7d40*/  F2FP.BF16.F32.PACK_AB R15, R77, R76 ;  /* 0x0000004c4d0f723e */ /* 0x000fe400000010ff */
[----:B------:R-:W-:Y:S02]  /*7d50*/  MOV R101, R26 ;  /* 0x0000001a00657202 */ /* 0x000fe40000000f00 */
[----:B------:R-:W-:Y:S01]  /*7d60*/  MOV R4, R30 ;  /* 0x0000001e00047202 */ /* 0x000fe20000000f00 */
[----:B------:R3:W-:Y:S01]  /*7d70*/  STSM.16.M88.4 [R104], R12 ;  /* 0x0000000c68007844 */ /* 0x0007e20000000200 */
[----:B------:R-:W-:-:S02]  /*7d80*/  MOV R100, R28 ;  /* 0x0000001c00647202 */ /* 0x000fc40000000f00 */
[----:B------:R-:W-:Y:S02]  /*7d90*/  F2FP.BF16.F32.PACK_AB R24, R47, R46 ;  /* 0x0000002e2f18723e */ /* 0x000fe400000010ff */
[----:B------:R-:W-:Y:S02]  /*7da0*/  F2FP.BF16.F32.PACK_AB R25, R79, R78 ;  /* 0x0000004e4f19723e */ /* 0x000fe400000010ff */
[----:B------:R-:W-:Y:S02]  /*7db0*/  F2FP.BF16.F32.PACK_AB R26, R49, R48 ;  /* 0x00000030311a723e */ /* 0x000fe400000010ff */
[----:B------:R-:W-:Y:S02]  /*7dc0*/  F2FP.BF16.F32.PACK_AB R27, R81, R80 ;  /* 0x00000050511b723e */ /* 0x000fe400000010ff */
[----:B------:R-:W-:Y:S02]  /*7dd0*/  F2FP.BF16.F32.PACK_AB R28, R51, R50 ;  /* 0x00000032331c723e */ /* 0x000fe400000010ff */
[----:B------:R-:W-:Y:S01]  /*7de0*/  F2FP.BF16.F32.PACK_AB R29, R83, R82 ;  /* 0x00000052531d723e */ /* 0x000fe200000010ff */
[----:B------:R-:W-:Y:S01]  /*7df0*/  STSM.16.M88.4 [R103], R24 ;  /* 0x0000001867007844 */ /* 0x000fe20000000200 */
[----:B------:R-:W-:-:S02]  /*7e00*/  F2FP.BF16.F32.PACK_AB R30, R53, R52 ;  /* 0x00000034351e723e */ /* 0x000fc400000010ff */
[----:B------:R-:W-:Y:S02]  /*7e10*/  F2FP.BF16.F32.PACK_AB R31, R85, R84 ;  /* 0x00000054551f723e */ /* 0x000fe400000010ff */
[----:B------:R-:W-:Y:S02]  /*7e20*/  MOV R102, R32 ;  /* 0x0000002000667202 */ /* 0x000fe40000000f00 */
[----:B------:R-:W-:Y:S01]  /*7e30*/  F2FP.BF16.F32.PACK_AB R32, R55, R54 ;  /* 0x000000363720723e */ /* 0x000fe200000010ff */
[----:B------:R4:W-:Y:S01]  /*7e40*/  STSM.16.M88.4 [R100], R28 ;  /* 0x0000001c64007844 */ /* 0x0009e20000000200 */
[----:B------:R-:W-:Y:S02]  /*7e50*/  F2FP.BF16.F32.PACK_AB R33, R87, R86 ;  /* 0x000000565721723e */ /* 0x000fe400000010ff */
[----:B------:R-:W-:Y:S02]  /*7e60*/  F2FP.BF16.F32.PACK_AB R34, R57, R56 ;  /* 0x000000383922723e */ /* 0x000fe400000010ff */
[----:B------:R-:W-:-:S02]  /*7e70*/  F2FP.BF16.F32.PACK_AB R35, R91, R90 ;  /* 0x0000005a5b23723e */ /* 0x000fc400000010ff */
[----:B-1----:R-:W-:Y:S02]  /*7e80*/  F2FP.BF16.F32.PACK_AB R8, R59, R58 ;  /* 0x0000003a3b08723e */ /* 0x002fe400000010ff */
[----:B------:R-:W-:Y:S01]  /*7e90*/  F2FP.BF16.F32.PACK_AB R9, R95, R94 ;  /* 0x0000005e5f09723e */ /* 0x000fe200000010ff */
[----:B------:R-:W-:Y:S01]  /*7ea0*/  STSM.16.M88.4 [R102], R32 ;  /* 0x0000002066007844 */ /* 0x000fe20000000200 */
[----:B------:R-:W-:Y:S02]  /*7eb0*/  F2FP.BF16.F32.PACK_AB R10, R61, R60 ;  /* 0x0000003c3d0a723e */ /* 0x000fe400000010ff */
[----:B------:R-:W-:Y:S02]  /*7ec0*/  F2FP.BF16.F32.PACK_AB R11, R97, R96 ;  /* 0x00000060610b723e */ /* 0x000fe400000010ff */
[----:B---3--:R-:W-:Y:S01]  /*7ed0*/  F2FP.BF16.F32.PACK_AB R12, R63, R62 ;  /* 0x0000003e3f0c723e */ /* 0x008fe200000010ff */
[----:B----4-:R-:W-:Y:S01]  /*7ee0*/  IMAD.MOV.U32 R100, RZ, RZ, RZ ;  /* 0x000000ffff647224 */ /* 0x010fe200078e00ff */
[----:B------:R-:W-:Y:S01]  /*7ef0*/  F2FP.BF16.F32.PACK_AB R13, R99, R98 ;  /* 0x00000062630d723e */ /* 0x000fe200000010ff */
[----:B------:R1:W-:Y:S01]  /*7f00*/  STSM.16.M88.4 [R101], R8 ;  /* 0x0000000865007844 */ /* 0x0003e20000000200 */
[----:B------:R-:W-:-:S02]  /*7f10*/  F2FP.BF16.F32.PACK_AB R14, R65, R64 ;  /* 0x00000040410e723e */ /* 0x000fc400000010ff */
[----:B------:R-:W-:Y:S02]  /*7f20*/  F2FP.BF16.F32.PACK_AB R15, R151, R150 ;  /* 0x00000096970f723e */ /* 0x000fe400000010ff */
[----:B--2---:R-:W-:Y:S02]  /*7f30*/  ISETP.NE.U32.AND P0, PT, R92, RZ, PT ;  /* 0x000000ff5c00720c */ /* 0x004fe40003f05070 */
[----:B------:R-:W-:Y:S01]  /*7f40*/  IADD3 R24, P1, R107, R92, RZ ;  /* 0x0000005c6b187210 */ /* 0x000fe20007f3e0ff */
[----:B------:R2:W-:Y:S01]  /*7f50*/  STSM.16.M88.4 [R4], R12 ;  /* 0x0000000c04007844 */ /* 0x0005e20000000200 */
[----:B------:R-:W-:Y:S01]  /*7f60*/  BAR.SYNC.DEFER_BLOCKING 0x1, 0x100 ;  /* 0x0044000000007b1d */ /* 0x000fe20000010000 */
[----:B------:R-:W-:Y:S02]  /*7f70*/  ISETP.NE.AND.EX P0, PT, R93, RZ, PT, P0 ;  /* 0x000000ff5d00720c */ /* 0x000fe40003f05300 */
[----:B------:R-:W-:-:S05]  /*7f80*/  IMAD.X R25, R106, 0x1, R93, P1 ;  /* 0x000000016a197824 */ /* 0x000fca00008e065d */
[----:B-1----:R-:W1:Y:S08]  /*7f90*/  LDC R9, c[0x0][0xad4] ;  /* 0x0002b500ff097b82 */ /* 0x002e700000000800 */
[----:B--2---:R-:W2:Y:S01]  /*7fa0*/  LDC R4, c[0x0][0xbe8] ;  /* 0x0002fa00ff047b82 */ /* 0x004ea20000000800 */
[----:B------:R-:W3:Y:S01]  /*7fb0*/  @P0 LDG.E R100, desc[UR36][R24.64] ;  /* 0x0000002418640981 */ /* 0x000ee2000c1e1900 */
[----:B------:R-:W-:-:S04]  /*7fc0*/  ISETP.NE.U32.AND P1, PT, RZ, UR4, PT ;  /* 0x00000004ff007c0c */ /* 0x000fc8000bf25070 */
[----:B------:R-:W-:-:S13]  /*7fd0*/  ISETP.NE.AND.EX P1, PT, RZ, UR5, PT, P1 ;  /* 0x00000005ff007c0c */ /* 0x000fda000bf25310 */
[----:B------:R-:W-:Y:S01]  /*7fe0*/  @P1 IADD3 R26, P2, R107, UR4, RZ ;  /* 0x000000046b1a1c10 */ /* 0x000fe2000ff5e0ff */
[----:B------:R-:W-:Y:S01]  /*7ff0*/  ULDC UR4, c[0x0][0xa88] ;  /* 0x0002a20000047ab9 */ /* 0x000fe20000000800 */
[----:B--2---:R-:W-:Y:S02]  /*8000*/  ISETP.NE.AND P4, PT, R4, 0x1, PT ;  /* 0x000000010400780c */ /* 0x004fe40003f85270 */
[----:B------:R-:W-:Y:S02]  /*8010*/  @P1 IADD3.X R27, R106, UR5, RZ, P2, !PT ;  /* 0x000000056a1b1c10 */ /* 0x000fe400097fe4ff */
[C---:B------:R-:W-:Y:S02]  /*8020*/  ISETP.NE.AND P2, PT, R18.reuse, RZ, PT ;  /* 0x000000ff1200720c */ /* 0x040fe40003f45270 */
[----:B------:R-:W-:Y:S02]  /*8030*/  MOV R29, UR4 ;  /* 0x00000004001d7c02 */ /* 0x000fe40008000f00 */
[----:B-1----:R-:W-:Y:S01]  /*8040*/  SEL R9, R18, R9, P2 ;  /* 0x0000000912097207 */ /* 0x002fe20001000000 */
[----:B------:R-:W-:-:S03]  /*8050*/  IMAD.MOV.U32 R18, RZ, RZ, 0x9b8 ;  /* 0x000009b8ff127424 */ /* 0x000fc600078e00ff */
[----:B------:R-:W-:Y:S01]  /*8060*/  ISETP.GT.AND P3, PT, R9, 0x1, PT ;  /* 0x000000010900780c */ /* 0x000fe20003f64270 */
[----:B------:R-:W1:Y:S01]  /*8070*/  @P4 LDC R28, c[0x0][0xbec] ;  /* 0x0002fb00ff1c4b82 */ /* 0x000e620000000800 */
[----:B------:R2:W5:Y:S01]  /*8080*/  @P1 LDG.E R29, desc[UR36][R26.64] ;  /* 0x000000241a1d1981 */ /* 0x000562000c1e1900 */
[----:B------:R-:W-:Y:S01]  /*8090*/  ISETP.NE.U32.AND P2, PT, R92, RZ, PT ;  /* 0x000000ff5c00720c */ /* 0x000fe20003f45070 */
[----:B------:R-:W-:Y:S01]  /*80a0*/  IMAD R101, R16, 0x80, R224 ;  /* 0x0000008010657824 */ /* 0x000fe200078e02e0 */
[----:B------:R-:W-:Y:S02]  /*80b0*/  SEL R18, R18, 0x978, P3 ;  /* 0x0000097812127807 */ /* 0x000fe40001800000 */
[----:B------:R-:W-:Y:S02]  /*80c0*/  ISETP.NE.AND.EX P2, PT, R93, RZ, PT, P2 ;  /* 0x000000ff5d00720c */ /* 0x000fe40003f45320 */
[----:B------:R-:W4:Y:S01]  /*80d0*/  LDC.64 R14, c[0x0][R18+0x220] ;  /* 0x00008800120e7b82 */ /* 0x000f220000000a00 */
[----:B------:R-:W-:-:S02]  /*80e0*/  SEL R31, R201, RZ, P3 ;  /* 0x000000ffc91f7207 */ /* 0x000fc40001800000 */
[----:B------:R-:W-:Y:S02]  /*80f0*/  SEL R19, R19, RZ, !P2 ;  /* 0x000000ff13137207 */ /* 0x000fe40005000000 */
[----:B--2---:R-:W-:-:S03]  /*8100*/  SEL R27, R202, RZ, !P2 ;  /* 0x000000ffca1b7207 */ /* 0x004fc60005000000 */
[----:B------:R-:W2:Y:S08]  /*8110*/  LDC.64 R10, c[0x0][R18+0x218] ;  /* 0x00008600120a7b82 */ /* 0x000eb00000000a00 */
[----:B------:R-:W0:Y:S08]  /*8120*/  @P4 LDC R93, c[0x0][0xbf0] ;  /* 0x0002fc00ff5d4b82 */ /* 0x000e300000000800 */
[----:B------:R-:W1:Y:S01]  /*8130*/  LDC.64 R12, c[0x0][R18+0x228] ;  /* 0x00008a00120c7b82 */ /* 0x000e620000000a00 */
[----:B----4-:R-:W-:-:S04]  /*8140*/  IMAD R15, R15, R19, RZ ;  /* 0x000000130f0f7224 */ /* 0x010fc800078e02ff */
[C---:B------:R-:W-:Y:S02]  /*8150*/  IMAD R35, R14.reuse, R27, R15 ;  /* 0x0000001b0e237224 */ /* 0x040fe400078e020f */
[----:B------:R-:W-:Y:S01]  /*8160*/  IMAD.WIDE.U32 R14, R14, R19, RZ ;  /* 0x000000130e0e7225 */ /* 0x000fe200078e00ff */
[----:B------:R-:W4:Y:S03]  /*8170*/  LDC.64 R8, c[0x0][0xba8] ;  /* 0x0002ea00ff087b82 */ /* 0x000f260000000a00 */
[----:B--2---:R-:W-:-:S04]  /*8180*/  IMAD.WIDE.U32 R26, R10, R2, RZ ;  /* 0x000000020a1a7225 */ /* 0x004fc800078e00ff */
[----:B------:R-:W-:Y:S02]  /*8190*/  IMAD R33, R11, R2, RZ ;  /* 0x000000020b217224 */ /* 0x000fe400078e02ff */
[----:B------:R-:W2:Y:S01]  /*81a0*/  LDC.64 R10, c[0x0][R18+0x210] ;  /* 0x00008400120a7b82 */ /* 0x000ea20000000a00 */
[----:B------:R-:W-:Y:S02]  /*81b0*/  IMAD.IADD R35, R15, 0x1, R35 ;  /* 0x000000010f237824 */ /* 0x000fe400078e0223 */
[----:B------:R-:W-:Y:S02]  /*81c0*/  IMAD.MOV.U32 R15, RZ, RZ, R101 ;  /* 0x000000ffff0f7224 */ /* 0x000fe400078e0065 */
[----:B------:R-:W-:Y:S02]  /*81d0*/  IMAD.IADD R33, R27, 0x1, R33 ;  /* 0x000000011b217824 */ /* 0x000fe400078e0221 */
[-C--:B-1----:R-:W-:Y:S02]  /*81e0*/  IMAD R27, R13, R31.reuse, RZ ;  /* 0x0000001f0d1b7224 */ /* 0x082fe400078e02ff */
[----:B------:R-:W-:-:S05]  /*81f0*/  IMAD.WIDE.U32 R12, R12, R31, RZ ;  /* 0x0000001f0c0c7225 */ /* 0x000fca00078e00ff */
[----:B------:R-:W-:Y:S01]  /*8200*/  IADD3 R27, R13, R27, RZ ;  /* 0x0000001b0d1b7210 */ /* 0x000fe20007ffe0ff */
[----:B----4-:R-:W1:Y:S08]  /*8210*/  @!P3 LDC R8, c[0x0][0xb50] ;  /* 0x0002d400ff08bb82 */ /* 0x010e700000000800 */
[----:B------:R-:W4:Y:S01]  /*8220*/  @!P3 LDC R9, c[0x0][0xb54] ;  /* 0x0002d500ff09bb82 */ /* 0x000f220000000800 */
[--C-:B---3--:R-:W-:Y:S01]  /*8230*/  IADD3 R26, P2, P5, R14, R26, R100.reuse ;  /* 0x0000001a0e1a7210 */ /* 0x108fe20007d5e064 */
[----:B------:R-:W-:Y:S01]  /*8240*/  @P4 IMAD.HI.U32 R14, R101, R28, RZ ;  /* 0x0000001c650e4227 */ /* 0x000fe200078e00ff */
[----:B------:R-:W-:-:S04]  /*8250*/  SHF.R.S32.HI R92, RZ, 0x1f, R100 ;  /* 0x0000001fff5c7819 */ /* 0x000fc80000011464 */
[----:B0-----:R-:W-:Y:S02]  /*8260*/  @P4 SHF.R.U32.HI R15, RZ, R93, R14 ;  /* 0x0000005dff0f4219 */ /* 0x001fe4000001160e */
[----:B------:R-:W-:Y:S02]  /*8270*/  IADD3.X R14, R35, R33, R92, P2, P5 ;  /* 0x00000021230e7210 */ /* 0x000fe400017ea45c */
[----:B------:R-:W-:Y:S01]  /*8280*/  IADD3 R12, P2, P5, R15, R26, R12 ;  /* 0x0000001a0f0c7210 */ /* 0x000fe20007d5e00c */
[--C-:B------:R-:W-:Y:S01]  /*8290*/  IMAD.MOV R31, RZ, RZ, -R15.reuse ;  /* 0x000000ffff1f7224 */ /* 0x100fe200078e0a0f */
[----:B------:R-:W-:-:S03]  /*82a0*/  SHF.R.S32.HI R13, RZ, 0x1f, R15 ;  /* 0x0000001fff0d7819 */ /* 0x000fc6000001140f */
[----:B------:R-:W-:Y:S01]  /*82b0*/  IMAD R15, R4, R31, R101 ;  /* 0x0000001f040f7224 */ /* 0x000fe200078e0265 */
[----:B------:R-:W-:-:S03]  /*82c0*/  IADD3.X R13, R13, R14, R27, P2, P5 ;  /* 0x0000000e0d0d7210 */ /* 0x000fc600017ea41b */
[----:B--2---:R-:W-:Y:S01]  /*82d0*/  IMAD R11, R11, R15, RZ ;  /* 0x0000000f0b0b7224 */ /* 0x004fe200078e02ff */
[----:B------:R-:W-:-:S05]  /*82e0*/  SHF.R.S32.HI R27, RZ, 0x1f, R15 ;  /* 0x0000001fff1b7819 */ /* 0x000fca000001140f */
[C---:B------:R-:W-:Y:S02]  /*82f0*/  IMAD R27, R10.reuse, R27, R11 ;  /* 0x0000001b0a1b7224 */ /* 0x040fe400078e020b */
[----:B------:R-:W-:-:S04]  /*8300*/  IMAD.WIDE.U32 R10, R10, R15, R12 ;  /* 0x0000000f0a0a7225 */ /* 0x000fc800078e000c */
[----:B------:R-:W-:Y:S01]  /*8310*/  IMAD.IADD R11, R11, 0x1, R27 ;  /* 0x000000010b0b7824 */ /* 0x000fe200078e021b */
[----:B-1----:R-:W-:-:S04]  /*8320*/  LEA R12, P2, R10, R8, 0x2 ;  /* 0x000000080a0c7211 */ /* 0x002fc800078410ff */
[----:B----4-:R-:W-:Y:S01]  /*8330*/  LEA.HI.X R14, R10, R9, R11, 0x2, P2 ;  /* 0x000000090a0e7211 */ /* 0x010fe200010f140b */
[----:B------:R-:W-:Y:S08]  /*8340*/  @P1 BRA `(.L_x_229) ;  /* 0x0000000000101947 */ /* 0x000ff00003800000 */
[----:B------:R-:W-:Y:S05]  /*8350*/  @!P0 BRA `(.L_x_229) ;  /* 0x00000000000c8947 */ /* 0x000fea0003800000 */
[----:B------:R-:W2:Y:S04]  /*8360*/  LDG.E R8, desc[UR36][R24.64] ;  /* 0x0000002418087981 */ /* 0x000ea8000c1e1900 */
[----:B-----5:R-:W2:Y:S02]  /*8370*/  LDG.E R29, desc[UR36][R24.64+0x4] ;  /* 0x00000424181d7981 */ /* 0x020ea4000c1e1900 */
[----:B--2---:R-:W-:-:S07]  /*8380*/  IMAD.IADD R29, R29, 0x1, -R8 ;  /* 0x000000011d1d7824 */ /* 0x004fce00078e0a08 */
.L_x_229:
[----:B------:R-:W-:Y:S01]  /*8390*/  SHFL.IDX PT, R8, R12, RZ, 0x1c1f ;  /* 0x001c1fff0c087589 */ /* 0x000fe200000e0000 */
[----:B------:R-:W-:Y:S01]  /*83a0*/  IMAD R15, R16, 0x80, R223 ;  /* 0x00000080100f7824 */ /* 0x000fe200078e02df */
[----:B------:R-:W-:Y:S01]  /*83b0*/  LOP3.LUT P0, RZ, R206, 0x3, RZ, 0xc0, !PT ;  /* 0x00000003ceff7812 */ /* 0x000fe2000780c0ff */
[----:B-----5:R-:W-:Y:S01]  /*83c0*/  IMAD R18, R29, R4, RZ ;  /* 0x000000041d127224 */ /* 0x020fe200078e02ff */
[----:B------:R-:W0:Y:S01]  /*83d0*/  SHFL.IDX PT, R9, R14, RZ, 0x1c1f ;  /* 0x001c1fff0e097589 */ /* 0x000e2200000e0000 */
[----:B------:R-:W-:-:S03]  /*83e0*/  VIADD R13, R15, 0x8 ;  /* 0x000000080f0d7836 */ /* 0x000fc60000000000 */
[----:B------:R-:W-:Y:S01]  /*83f0*/  SHFL.IDX PT, R10, R12, 0x1, 0x1c1f ;  /* 0x003c1f000c0a7f89 */ /* 0x000fe200000e0000 */
[-C--:B------:R-:W-:Y:S02]  /*8400*/  ISETP.GE.OR P1, PT, R15, R18.reuse, P0 ;  /* 0x000000120f00720c */ /* 0x080fe40000726670 */
[-C--:B------:R-:W-:Y:S01]  /*8410*/  ISETP.GE.OR P0, PT, R13, R18.reuse, P0 ;  /* 0x000000120d00720c */ /* 0x080fe20000706670 */
[----:B------:R-:W1:Y:S01]  /*8420*/  SHFL.IDX PT, R11, R14, 0x1, 0x1c1f ;  /* 0x003c1f000e0b7f89 */ /* 0x000e6200000e0000 */
[----:B------:R-:W-:-:S09]  /*8430*/  ISETP.GE.AND P2, PT, R15, R18, PT ;  /* 0x000000120f00720c */ /* 0x000fd20003f46270 */
[----:B0-----:R0:W-:Y:S04]  /*8440*/  @!P1 ST.E desc[UR36][R8.64], R0 ;  /* 0x0000000008009985 */ /* 0x0011e8000c101924 */
[----:B-1----:R0:W-:Y:S01]  /*8450*/  @!P0 ST.E desc[UR36][R10.64], R3 ;  /* 0x000000030a008985 */ /* 0x0021e2000c101924 */
[----:B------:R-:W-:Y:S01]  /*8460*/  ISETP.GE.AND P0, PT, R13, R18, PT ;  /* 0x000000120d00720c */ /* 0x000fe20003f06270 */
[----:B------:R-:W-:-:S12]  /*8470*/  @P3 BRA `(.L_x_230) ;  /* 0x00000008007c3947 */ /* 0x000fd80003800000 */
[----:B0-----:R-:W-:Y:S01]  /*8480*/  IMAD R3, R204, 0x40, R153 ;  /* 0x00000040cc037824 */ /* 0x001fe200078e0299 */
[----:B------:R-:W0:Y:S01]  /*8490*/  @P4 LDC R49, c[0x0][0xbec] ;  /* 0x0002fb00ff314b82 */ /* 0x000e220000000800 */
[----:B------:R-:W-:Y:S02]  /*84a0*/  ULDC.64 UR4, c[0x0][0xaa0] ;  /* 0x0002a80000047ab9 */ /* 0x000fe40000000a00 */
[----:B------:R-:W-:-:S03]  /*84b0*/  IMAD.WIDE R88, R3, 0x2, R88 ;  /* 0x0000000203587825 */ /* 0x000fc600078e0258 */
[----:B------:R-:W-:Y:S02]  /*84c0*/  IADD3 R13, P6, R88, 0x1000, RZ ;  /* 0x00001000580d7810 */ /* 0x000fe40007fde0ff */
[----:B------:R-:W1:Y:S01]  /*84d0*/  @P4 LDC R51, c[0x0][0xbf0] ;  /* 0x0002fc00ff334b82 */ /* 0x000e620000000800 */
[----:B------:R-:W-:Y:S01]  /*84e0*/  IMAD.WIDE.U32 R20, R100, UR4, RZ ;  /* 0x0000000464147c25 */ /* 0x000fe2000f8e00ff */
[C---:B------:R-:W-:Y:S02]  /*84f0*/  IADD3 R25, P5, R88.reuse, 0x2000, RZ ;  /* 0x0000200058197810 */ /* 0x040fe40007fbe0ff */
[----:B------:R-:W-:Y:S02]  /*8500*/  LOP3.LUT R12, R13, 0x380, RZ, 0xc0, !PT ;  /* 0x000003800d0c7812 */ /* 0x000fe400078ec0ff */
[----:B------:R-:W-:Y:S02]  /*8510*/  IADD3 R29, P3, R88, 0x3000, RZ ;  /* 0x00003000581d7810 */ /* 0x000fe40007f7e0ff */
[----:B------:R-:W-:-:S02]  /*8520*/  SHF.R.U64 R12, R12, 0x3, RZ ;  /* 0x000000030c0c7819 */ /* 0x000fc400000012ff */
[----:B------:R-:W-:Y:S02]  /*8530*/  IADD3 R33, P2, R88, 0x4000, RZ ;  /* 0x0000400058217810 */ /* 0x000fe40007f5e0ff */
[----:B------:R-:W-:Y:S01]  /*8540*/  LOP3.LUT R12, R12, R13, RZ, 0x3c, !PT ;  /* 0x0000000d0c0c7212 */ /* 0x000fe200078e3cff */
[--C-:B------:R-:W-:Y:S01]  /*8550*/  IMAD.X R13, RZ, RZ, R89.reuse, P6 ;  /* 0x000000ffff0d7224 */ /* 0x100fe200030e0659 */
[C---:B------:R-:W-:Y:S02]  /*8560*/  IADD3 R3, P6, R88.reuse, 0x7000, RZ ;  /* 0x0000700058037810 */ /* 0x040fe40007fde0ff */
[C---:B------:R-:W-:Y:S02]  /*8570*/  IADD3 R37, P1, R88.reuse, 0x5000, RZ ;  /* 0x0000500058257810 */ /* 0x040fe40007f3e0ff */
[----:B------:R-:W-:Y:S01]  /*8580*/  LOP3.LUT R0, R3, 0x380, RZ, 0xc0, !PT ;  /* 0x0000038003007812 */ /* 0x000fe200078ec0ff */
[----:B------:R-:W-:Y:S01]  /*8590*/  IMAD.X R45, RZ, RZ, R89, P6 ;  /* 0x000000ffff2d7224 */ /* 0x000fe200030e0659 */
[----:B------:R-:W-:Y:S01]  /*85a0*/  IADD3 R41, P0, R88, 0x6000, RZ ;  /* 0x0000600058297810 */ /* 0x000fe20007f1e0ff */
[----:B------:R-:W5:Y:S01]  /*85b0*/  LD.E.128 R12, desc[UR36][R12.64] ;  /* 0x000000240c0c7980 */ /* 0x000f62000c101d00 */
[----:B------:R-:W-:-:S02]  /*85c0*/  SHF.R.U64 R0, R0, 0x3, RZ ;  /* 0x0000000300007819 */ /* 0x000fc400000012ff */
[----:B------:R-:W-:Y:S02]  /*85d0*/  LOP3.LUT R24, R25, 0x380, RZ, 0xc0, !PT ;  /* 0x0000038019187812 */ /* 0x000fe400078ec0ff */
[----:B------:R-:W-:Y:S01]  /*85e0*/  LOP3.LUT R44, R0, R3, RZ, 0x3c, !PT ;  /* 0x00000003002c7212 */ /* 0x000fe200078e3cff */
[----:B------:R-:W-:Y:S01]  /*85f0*/  IMAD R3, R92, UR4, RZ ;  /* 0x000000045c037c24 */ /* 0x000fe2000f8e02ff */
[----:B------:R-:W-:Y:S02]  /*8600*/  LOP3.LUT R28, R29, 0x380, RZ, 0xc0, !PT ;  /* 0x000003801d1c7812 */ /* 0x000fe400078ec0ff */
[----:B------:R-:W-:Y:S01]  /*8610*/  LOP3.LUT R32, R33, 0x380, RZ, 0xc0, !PT ;  /* 0x0000038021207812 */ /* 0x000fe200078ec0ff */
[----:B------:R-:W-:Y:S01]  /*8620*/  IMAD R3, R100, UR5, R3 ;  /* 0x0000000564037c24 */ /* 0x000fe2000f8e0203 */
[----:B------:R-:W-:Y:S01]  /*8630*/  ULDC.64 UR4, c[0x0][0xae8] ;  /* 0x0002ba0000047ab9 */ /* 0x000fe20000000a00 */
[----:B------:R-:W-:Y:S01]  /*8640*/  LOP3.LUT R36, R37, 0x380, RZ, 0xc0, !PT ;  /* 0x0000038025247812 */ /* 0x000fe200078ec0ff */
[----:B------:R-:W5:Y:S01]  /*8650*/  LD.E.128 R44, desc[UR36][R44.64] ;  /* 0x000000242c2c7980 */ /* 0x000f62000c101d00 */
[----:B------:R-:W-:Y:S01]  /*8660*/  IMAD.IADD R21, R21, 0x1, R3 ;  /* 0x0000000115157824 */ /* 0x000fe200078e0203 */
[----:B------:R-:W-:-:S02]  /*8670*/  LEA R3, R154, R204, 0x5 ;  /* 0x000000cc9a037211 */ /* 0x000fc400078e28ff */
[----:B------:R-:W-:Y:S01]  /*8680*/  LOP3.LUT R40, R41, 0x380, RZ, 0xc0, !PT ;  /* 0x0000038029287812 */ /* 0x000fe200078ec0ff */
[----:B------:R-:W-:Y:S01]  /*8690*/  IMAD.WIDE.U32 R20, R2, UR4, R20 ;  /* 0x0000000402147c25 */ /* 0x000fe2000f8e0014 */
[----:B------:R-:W-:Y:S02]  /*86a0*/  LOP3.LUT R9, R88, 0x380, RZ, 0xc0, !PT ;  /* 0x0000038058097812 */ /* 0x000fe400078ec0ff */
[----:B------:R-:W-:Y:S01]  /*86b0*/  SHF.R.U64 R24, R24, 0x3, RZ ;  /* 0x0000000318187819 */ /* 0x000fe200000012ff */
[----:B------:R-:W-:Y:S01]  /*86c0*/  IMAD R48, R16, 0x80, R3 ;  /* 0x0000008010307824 */ /* 0x000fe200078e0203 */
[----:B------:R-:W-:Y:S01]  /*86d0*/  SHF.R.S32.HI R3, RZ, 0x1f, R19 ;  /* 0x0000001fff037819 */ /* 0x000fe20000011413 */
[----:B------:R-:W-:Y:S01]  /*86e0*/  IMAD R21, R2, UR5, R21 ;  /* 0x0000000502157c24 */ /* 0x000fe2000f8e0215 */
[----:B------:R-:W-:Y:S01]  /*86f0*/  ULDC.64 UR4, c[0x0][0xaf0] ;  /* 0x0002bc0000047ab9 */ /* 0x000fe20000000a00 */
[----:B0-----:R-:W-:Y:S01]  /*8700*/  @P4 IMAD.HI.U32 R0, R48, R49, RZ ;  /* 0x0000003130004227 */ /* 0x001fe200078e00ff */
[----:B------:R-:W-:-:S02]  /*8710*/  SHF.R.U64 R28, R28, 0x3, RZ ;  /* 0x000000031c1c7819 */ /* 0x000fc400000012ff */
[----:B------:R-:W-:Y:S01]  /*8720*/  SHF.R.U64 R32, R32, 0x3, RZ ;  /* 0x0000000320207819 */ /* 0x000fe200000012ff */
[----:B------:R-:W-:Y:S01]  /*8730*/  IMAD.MOV.U32 R49, RZ, RZ, R48 ;  /* 0x000000ffff317224 */ /* 0x000fe200078e0030 */
[----:B-1----:R-:W-:Y:S01]  /*8740*/  @P4 SHF.R.U32.HI R49, RZ, R51, R0 ;  /* 0x00000033ff314219 */ /* 0x002fe20000011600 */
[----:B------:R-:W-:Y:S01]  /*8750*/  IMAD R2, R3, UR4, RZ ;  /* 0x0000000403027c24 */ /* 0x000fe2000f8e02ff */
[----:B------:R-:W-:Y:S02]  /*8760*/  SHF.R.U64 R36, R36, 0x3, RZ ;  /* 0x0000000324247819 */ /* 0x000fe400000012ff */
[----:B------:R-:W-:Y:S01]  /*8770*/  SHF.R.U64 R40, R40, 0x3, RZ ;  /* 0x0000000328287819 */ /* 0x000fe200000012ff */
[----:B------:R-:W-:Y:S01]  /*8780*/  IMAD R51, R19, UR5, R2 ;  /* 0x0000000513337c24 */ /* 0x000fe2000f8e0202 */
[----:B------:R-:W-:Y:S01]  /*8790*/  SHF.R.U64 R9, R9, 0x3, RZ ;  /* 0x0000000309097819 */ /* 0x000fe200000012ff */
[----:B------:R-:W-:Y:S01]  /*87a0*/  IMAD.WIDE.U32 R2, R19, UR4, R20 ;  /* 0x0000000413027c25 */ /* 0x000fe2000f8e0014 */
[--C-:B------:R-:W-:Y:S01]  /*87b0*/  SHF.R.S32.HI R0, RZ, 0x1f, R49.reuse ;  /* 0x0000001fff007819 */ /* 0x100fe20000011431 */
[----:B------:R-:W-:Y:S01]  /*87c0*/  ULDC.64 UR4, c[0x0][0xae0] ;  /* 0x0002b80000047ab9 */ /* 0x000fe20000000a00 */
[----:B------:R-:W-:Y:S01]  /*87d0*/  LOP3.LUT R24, R24, R25, RZ, 0x3c, !PT ;  /* 0x0000001918187212 */ /* 0x000fe200078e3cff */
[----:B------:R-:W-:Y:S01]  /*87e0*/  IMAD.MOV R19, RZ, RZ, -R49 ;  /* 0x000000ffff137224 */ /* 0x000fe200078e0a31 */
[----:B------:R-:W-:Y:S01]  /*87f0*/  LOP3.LUT R28, R28, R29, RZ, 0x3c, !PT ;  /* 0x0000001d1c1c7212 */ /* 0x000fe200078e3cff */
[--C-:B------:R-:W-:Y:S01]  /*8800*/  IMAD.X R29, RZ, RZ, R89.reuse, P3 ;  /* 0x000000ffff1d7224 */ /* 0x100fe200018e0659 */
[----:B------:R-:W-:Y:S01]  /*8810*/  LOP3.LUT R32, R32, R33, RZ, 0x3c, !PT ;  /* 0x0000002120207212 */ /* 0x000fe200078e3cff */
[--C-:B------:R-:W-:Y:S01]  /*8820*/  IMAD.X R33, RZ, RZ, R89.reuse, P2 ;  /* 0x000000ffff217224 */ /* 0x100fe200010e0659 */
[----:B------:R-:W-:Y:S01]  /*8830*/  LOP3.LUT R36, R36, R37, RZ, 0x3c, !PT ;  /* 0x0000002524247212 */ /* 0x000fe200078e3cff */
[--C-:B------:R-:W-:Y:S01]  /*8840*/  IMAD.X R37, RZ, RZ, R89.reuse, P1 ;  /* 0x000000ffff257224 */ /* 0x100fe200008e0659 */
[----:B------:R-:W-:Y:S01]  /*8850*/  LOP3.LUT R40, R40, R41, RZ, 0x3c, !PT ;  /* 0x0000002928287212 */ /* 0x000fe200078e3cff */
[----:B------:R-:W-:Y:S01]  /*8860*/  IMAD.X R41, RZ, RZ, R89, P0 ;  /* 0x000000ffff297224 */ /* 0x000fe200000e0659 */
[----:B------:R-:W-:-:S02]  /*8870*/  IADD3.X R25, RZ, R89, RZ, P5, !PT ;  /* 0x00000059ff197210 */ /* 0x000fc40002ffe4ff */
[----:B------:R-:W-:Y:S01]  /*8880*/  LOP3.LUT R88, R9, R88, RZ, 0x3c, !PT ;  /* 0x0000005809587212 */ /* 0x000fe200078e3cff */
[----:B------:R-:W-:Y:S01]  /*8890*/  IMAD R0, R0, UR4, RZ ;  /* 0x0000000400007c24 */ /* 0x000fe2000f8e02ff */
[----:B------:R-:W5:Y:S01]  /*88a0*/  LD.E.128 R28, desc[UR36][R28.64] ;  /* 0x000000241c1c7980 */ /* 0x000f62000c101d00 */
[----:B------:R-:W-:Y:S02]  /*88b0*/  IMAD R19, R4, R19, R48 ;  /* 0x0000001304137224 */ /* 0x000fe400078e0230 */
[----:B------:R-:W-:Y:S01]  /*88c0*/  IMAD.IADD R3, R3, 0x1, R51 ;  /* 0x0000000103037824 */ /* 0x000fe200078e0233 */
[----:B------:R0:W5:Y:S01]  /*88d0*/  LD.E.128 R8, desc[UR36][R88.64] ;  /* 0x0000002458087980 */ /* 0x000162000c101d00 */
[C---:B------:R-:W-:Y:S01]  /*88e0*/  IMAD R21, R49.reuse, UR5, R0 ;  /* 0x0000000531157c24 */ /* 0x040fe2000f8e0200 */
[----:B------:R-:W-:Y:S02]  /*88f0*/  SHF.R.S32.HI R0, RZ, 0x1f, R19 ;  /* 0x0000001fff007819 */ /* 0x000fe40000011413 */
[----:B------:R-:W5:Y:S01]  /*8900*/  LD.E.128 R24, desc[UR36][R24.64] ;  /* 0x0000002418187980 */ /* 0x000f62000c101d00 */
[----:B------:R-:W-:Y:S01]  /*8910*/  IMAD.WIDE.U32 R2, R49, UR4, R2 ;  /* 0x0000000431027c25 */ /* 0x000fe2000f8e0002 */
[----:B------:R-:W-:-:S02]  /*8920*/  ULDC.64 UR4, c[0x0][0xad8] ;  /* 0x0002b60000047ab9 */ /* 0x000fc40000000a00 */
[----:B------:R-:W5:Y:S04]  /*8930*/  LD.E.128 R32, desc[UR36][R32.64] ;  /* 0x0000002420207980 */ /* 0x000f68000c101d00 */
[----:B------:R-:W5:Y:S04]  /*8940*/  LD.E.128 R36, desc[UR36][R36.64] ;  /* 0x0000002424247980 */ /* 0x000f68000c101d00 */
[----:B------:R-:W5:Y:S01]  /*8950*/  LD.E.128 R40, desc[UR36][R40.64] ;  /* 0x0000002428287980 */ /* 0x000f62000c101d00 */
[----:B------:R-:W-:Y:S01]  /*8960*/  @!PT LDS RZ, [RZ] ;  /* 0x00000000fffff984 */ /* 0x000fe20000000800 */
[----:B------:R-:W-:Y:S01]  /*8970*/  @!PT LDS RZ, [RZ] ;  /* 0x00000000fffff984 */ /* 0x000fe20000000800 */
[----:B------:R-:W-:Y:S01]  /*8980*/  @!PT LDS RZ, [RZ] ;  /* 0x00000000fffff984 */ /* 0x000fe20000000800 */
[----:B------:R-:W-:Y:S01]  /*8990*/  @!PT LDS RZ, [RZ] ;  /* 0x00000000fffff984 */ /* 0x000fe20000000800 */
[----:B------:R1:W-:Y:S06]  /*89a0*/  MEMBAR.ALL.CTA ;  /* 0x0000000000007992 */ /* 0x0003ec0000008000 */
[----:B-1----:R-:W1:Y:S01]  /*89b0*/  FENCE.VIEW.ASYNC.S ;  /* 0x00000000000073c6 */ /* 0x002e620000000000 */
[----:B------:R-:W-:-:S02]  /*89c0*/  IMAD.IADD R3, R3, 0x1, R21 ;  /* 0x0000000103037824 */ /* 0x000fc400078e0215 */
[----:B------:R-:W-:Y:S02]  /*89d0*/  IMAD R0, R0, UR4, RZ ;  /* 0x0000000400007c24 */ /* 0x000fe4000f8e02ff */
[----:B------:R-:W-:Y:S02]  /*89e0*/  IMAD R51, R16, 0x80, R204 ;  /* 0x0000008010337824 */ /* 0x000fe400078e02cc */
[C---:B------:R-:W-:Y:S02]  /*89f0*/  IMAD R49, R19.reuse, UR5, R0 ;  /* 0x0000000513317c24 */ /* 0x040fe4000f8e0200 */
[----:B------:R-:W-:Y:S01]  /*8a00*/  IMAD.WIDE.U32 R2, R19, UR4, R2 ;  /* 0x0000000413027c25 */ /* 0x000fe2000f8e0002 */
[----:B------:R-:W-:Y:S01]  /*8a10*/  ISETP.GE.AND P2, PT, R51, R18, PT ;  /* 0x000000123300720c */ /* 0x000fe20003f46270 */
[----:B------:R-:W-:Y:S02]  /*8a20*/  ULDC.64 UR4, c[0x0][0xa80] ;  /* 0x0002a00000047ab9 */ /* 0x000fe40000000a00 */
[----:B------:R-:W-:Y:S01]  /*8a30*/  IMAD.IADD R3, R3, 0x1, R49 ;  /* 0x0000000103037824 */ /* 0x000fe200078e0231 */
[----:B------:R-:W-:Y:S01]  /*8a40*/  LEA R0, P3, R2, UR4, 0x1 ;  /* 0x0000000402007c11 */ /* 0x000fe2000f8608ff */
[----:B------:R-:W-:-:S03]  /*8a50*/  VIADD R17, R17, 0x28820 ;  /* 0x0002882011117836 */ /* 0x000fc60000000000 */
[----:B------:R-:W-:Y:S02]  /*8a60*/  LEA.HI.X R4, R2, UR5, R3, 0x1, P3 ;  /* 0x0000000502047c11 */ /* 0x000fe400098f0c03 */
[----:B------:R-:W-:Y:S01]  /*8a70*/  PRMT R17, RZ, 0x654, R17 ;  /* 0x00000654ff117816 */ /* 0x000fe20000000011 */
[C---:B------:R-:W-:Y:S01]  /*8a80*/  VIADD R19, R51.reuse, 0x40 ;  /* 0x0000004033137836 */ /* 0x040fe20000000000 */
[----:B------:R-:W-:Y:S01]  /*8a90*/  IADD3 R21, R51, 0x20, RZ ;  /* 0x0000002033157810 */ /* 0x000fe20007ffe0ff */
[----:B-1----:R0:W1:Y:S01]  /*8aa0*/  SHFL.IDX PT, R16, R0, RZ, 0x181f ;  /* 0x00181fff00107589 */ /* 0x00206200000e0000 */
[----:B------:R0:W-:Y:S01]  /*8ab0*/  SYNCS.ARRIVE.TRANS64.RED.A1T0 RZ, [R17+URZ], RZ ;  /* 0x000000ff11ff79a7 */ /* 0x0001e2000810043f */
[----:B------:R-:W-:Y:S02]  /*8ac0*/  BSSY B1, `(.L_x_231) ;  /* 0x000000e000017945 */ /* 0x000fe40003800000 */
[----:B------:R0:W2:Y:S01]  /*8ad0*/  SHFL.IDX PT, R20, R4, RZ, 0x181f ;  /* 0x00181fff04147589 */ /* 0x0000a200000e0000 */
[----:B------:R-:W-:-:S02]  /*8ae0*/  ISETP.GE.AND P0, PT, R21, R18, PT ;  /* 0x000000121500720c */ /* 0x000fc40003f06270 */
[----:B------:R-:W-:Y:S01]  /*8af0*/  ISETP.GE.AND P1, PT, R19, R18, PT ;  /* 0x000000121300720c */ /* 0x000fe20003f26270 */
[----:B------:R-:W-:-:S12]  /*8b00*/  @P2 BRA `(.L_x_232) ;  /* 0x0000000000242947 */ /* 0x000fd80003800000 */
[----:B------:R-:W-:Y:S02]  /*8b10*/  ULDC UR4, c[0x0][0xac8] ;  /* 0x0002b20000047ab9 */ /* 0x000fe40000000800 */
[----:B------:R-:W-:Y:S02]  /*8b20*/  ISETP.GE.AND P2, PT, R153, UR4, PT ;  /* 0x0000000499007c0c */ /* 0x000fe4000bf46270 */
[----:B------:R-:W-:-:S11]  /*8b30*/  ISETP.GE.AND P3, PT, R23, UR4, PT ;  /* 0x0000000417007c0c */ /* 0x000fd6000bf66270 */
[-C--:B-1----:R-:W-:Y:S02]  /*8b40*/  @!P2 LEA R2, P4, R153, R16.reuse, 0x1 ;  /* 0x000000109902a211 */ /* 0x082fe400078808ff */
[----:B------:R-:W-:Y:S02]  /*8b50*/  @!P3 LEA R16, P5, R23, R16, 0x1 ;  /* 0x000000101710b211 */ /* 0x000fe400078a08ff */
[-C--:B--2---:R-:W-:Y:S02]  /*8b60*/  @!P2 LEA.HI.X R3, R153, R20.reuse, R227, 0x1, P4 ;  /* 0x000000149903a211 */ /* 0x084fe400020f0ce3 */
[----:B0-----:R-:W-:-:S03]  /*8b70*/  @!P3 LEA.HI.X R17, R23, R20, R226, 0x1, P5 ;  /* 0x000000141711b211 */ /* 0x001fc600028f0ce2 */
[----:B-----5:R3:W-:Y:S04]  /*8b80*/  @!P2 ST.E.128 desc[UR36][R2.64], R8 ;  /* 0x000000080200a985 */ /* 0x0207e8000c101d24 */
[----:B------:R3:W-:Y:S02]  /*8b90*/  @!P3 ST.E.128 desc[UR36][R16.64], R32 ;  /* 0x000000201000b985 */ /* 0x0007e4000c101d24 */
.L_x_232:
[----:B------:R-:W-:Y:S05]  /*8ba0*/  BSYNC B1 ;  /* 0x0000000000017941 */ /* 0x000fea0003800000 */
.L_x_231:
[----:B---3-5:R3:W4:Y:S01]  /*8bb0*/  SHFL.IDX PT, R10, R4, 0x1, 0x181f ;  /* 0x00381f00040a7f89 */ /* 0x02872200000e0000 */
[----:B------:R-:W-:Y:S03]  /*8bc0*/  BSSY B1, `(.L_x_233) ;  /* 0x000000c000017945 */ /* 0x000fe60003800000 */
[----:B------:R3:W0:Y:S01]  /*8bd0*/  SHFL.IDX PT, R8, R0, 0x1, 0x181f ;  /* 0x00381f0000087f89 */ /* 0x00062200000e0000 */
[----:B------:R-:W-:Y:S05]  /*8be0*/  @P0 BRA `(.L_x_234) ;  /* 0x0000000000240947 */ /* 0x000fea0003800000 */
[----:B------:R-:W-:Y:S02]  /*8bf0*/  ULDC UR4, c[0x0][0xac8] ;  /* 0x0002b20000047ab9 */ /* 0x000fe40000000800 */
[----:B------:R-:W-:Y:S02]  /*8c00*/  ISETP.GE.AND P3, PT, R153, UR4, PT ;  /* 0x0000000499007c0c */ /* 0x000fe4000bf66270 */
[----:B------:R-:W-:-:S11]  /*8c10*/  ISETP.GE.AND P4, PT, R23, UR4, PT ;  /* 0x0000000417007c0c */ /* 0x000fd6000bf86270 */
[-C--:B0-----:R-:W-:Y:S02]  /*8c20*/  @!P3 LEA R2, P0, R153, R8.reuse, 0x1 ;  /* 0x000000089902b211 */ /* 0x081fe400078008ff */
[----:B------:R-:W-:Y:S02]  /*8c30*/  @!P4 LEA R8, P2, R23, R8, 0x1 ;  /* 0x000000081708c211 */ /* 0x000fe400078408ff */
[-C--:B----4-:R-:W-:Y:S02]  /*8c40*/  @!P3 LEA.HI.X R3, R153, R10.reuse, R227, 0x1, P0 ;  /* 0x0000000a9903b211 */ /* 0x090fe400000f0ce3 */
[----:B------:R-:W-:-:S03]  /*8c50*/  @!P4 LEA.HI.X R9, R23, R10, R226, 0x1, P2 ;  /* 0x0000000a1709c211 */ /* 0x000fc600010f0ce2 */
[----:B------:R0:W-:Y:S04]  /*8c60*/  @!P3 ST.E.128 desc[UR36][R2.64], R12 ;  /* 0x0000000c0200b985 */ /* 0x0001e8000c101d24 */
[----:B------:R0:W-:Y:S02]  /*8c70*/  @!P4 ST.E.128 desc[UR36][R8.64], R36 ;  /* 0x000000240800c985 */ /* 0x0001e4000c101d24 */
.L_x_234:
[----:B------:R-:W-:Y:S05]  /*8c80*/  BSYNC B1 ;  /* 0x0000000000017941 */ /* 0x000fea0003800000 */
.L_x_233:
[----:B----4-:R4:W1:Y:S01]  /*8c90*/  SHFL.IDX PT, R10, R4, 0x2, 0x181f ;  /* 0x00581f00040a7f89 */ /* 0x01086200000e0000 */
[----:B------:R-:W-:Y:S03]  /*8ca0*/  BSSY B1, `(.L_x_235) ;  /* 0x000000c000017945 */ /* 0x000fe60003800000 */
[----:B0-----:R4:W0:Y:S01]  /*8cb0*/  SHFL.IDX PT, R8, R0, 0x2, 0x181f ;  /* 0x00581f0000087f89 */ /* 0x00182200000e0000 */
[----:B------:R-:W-:Y:S05]  /*8cc0*/  @P1 BRA `(.L_x_236) ;  /* 0x0000000000241947 */ /* 0x000fea0003800000 */
[----:B------:R-:W-:Y:S02]  /*8cd0*/  ULDC UR4, c[0x0][0xac8] ;  /* 0x0002b20000047ab9 */ /* 0x000fe40000000800 */
[----:B------:R-:W-:Y:S02]  /*8ce0*/  ISETP.GE.AND P2, PT, R153, UR4, PT ;  /* 0x0000000499007c0c */ /* 0x000fe4000bf46270 */
[----:B------:R-:W-:-:S11]  /*8cf0*/  ISETP.GE.AND P3, PT, R23, UR4, PT ;  /* 0x0000000417007c0c */ /* 0x000fd6000bf66270 */
[-C--:B0-----:R-:W-:Y:S02]  /*8d00*/  @!P2 LEA R2, P0, R153, R8.reuse, 0x1 ;  /* 0x000000089902a211 */ /* 0x081fe400078008ff */
[----:B------:R-:W-:Y:S02]  /*8d10*/  @!P3 LEA R8, P1, R23, R8, 0x1 ;  /* 0x000000081708b211 */ /* 0x000fe400078208ff */
[-C--:B-1----:R-:W-:Y:S02]  /*8d20*/  @!P2 LEA.HI.X R3, R153, R10.reuse, R227, 0x1, P0 ;  /* 0x0000000a9903a211 */ /* 0x082fe400000f0ce3 */
[----:B------:R-:W-:-:S03]  /*8d30*/  @!P3 LEA.HI.X R9, R23, R10, R226, 0x1, P1 ;  /* 0x0000000a1709b211 */ /* 0x000fc600008f0ce2 */
[----:B------:R0:W-:Y:S04]  /*8d40*/  @!P2 ST.E.128 desc[UR36][R2.64], R24 ;  /* 0x000000180200a985 */ /* 0x0001e8000c101d24 */
[----:B------:R0:W-:Y:S02]  /*8d50*/  @!P3 ST.E.128 desc[UR36][R8.64], R40 ;  /* 0x000000280800b985 */ /* 0x0001e4000c101d24 */
.L_x_236:
[----:B------:R-:W-:Y:S05]  /*8d60*/  BSYNC B1 ;  /* 0x0000000000017941 */ /* 0x000fea0003800000 */
.L_x_235:
[----:B0-----:R-:W-:Y:S01]  /*8d70*/  VIADD R3, R51, 0x60 ;  /* 0x0000006033037836 */ /* 0x001fe20000000000 */
[----:B---34-:R-:W0:Y:S04]  /*8d80*/  SHFL.IDX PT, R4, R4, 0x3, 0x181f ;  /* 0x00781f0004047f89 */ /* 0x018e2800000e0000 */
[----:B------:R-:W-:Y:S01]  /*8d90*/  ISETP.GE.AND P0, PT, R3, R18, PT ;  /* 0x000000120300720c */ /* 0x000fe20003f06270 */
[----:B------:R-:W3:-:S12]  /*8da0*/  SHFL.IDX PT, R0, R0, 0x3, 0x181f ;  /* 0x00781f0000007f89 */ /* 0x000ed800000e0000 */
[----:B------:R-:W-:Y:S05]  /*8db0*/  @P0 BRA `(.L_x_237) ;  /* 0x0000001400d80947 */ /* 0x000fea0003800000 */
[----:B------:R-:W-:Y:S02]  /*8dc0*/  ULDC UR4, c[0x0][0xac8] ;  /* 0x0002b20000047ab9 */ /* 0x000fe40000000800 */
[----:B------:R-:W-:-:S13]  /*8dd0*/  ISETP.GE.AND P1, PT, R153, UR4, PT ;  /* 0x0000000499007c0c */ /* 0x000fda000bf26270 */
[----:B---3--:R-:W-:-:S04]  /*8de0*/  @!P1 LEA R2, P0, R153, R0, 0x1 ;  /* 0x0000000099029211 */ /* 0x008fc800078008ff */
[----:B0-----:R-:W-:Y:S02]  /*8df0*/  @!P1 LEA.HI.X R3, R153, R4, R227, 0x1, P0 ;  /* 0x0000000499039211 */ /* 0x001fe400000f0ce3 */
[----:B------:R-:W-:-:S03]  /*8e00*/  ISETP.GE.AND P0, PT, R23, UR4, PT ;  /* 0x0000000417007c0c */ /* 0x000fc6000bf06270 */
[----:B------:R0:W-:Y:S10]  /*8e10*/  @!P1 ST.E.128 desc[UR36][R2.64], R28 ;  /* 0x0000001c02009985 */ /* 0x0001f4000c101d24 */
[----:B------:R-:W-:Y:S05]  /*8e20*/  @P0 BRA `(.L_x_237) ;  /* 0x0000001400bc0947 */ /* 0x000fea0003800000 */
[----:B0-----:R-:W-:-:S04]  /*8e30*/  LEA R2, P0, R23, R0, 0x1 ;  /* 0x0000000017027211 */ /* 0x001fc800078008ff */
[----:B------:R-:W-:-:S05]  /*8e40*/  LEA.HI.X R3, R23, R4, R226, 0x1, P0 ;  /* 0x0000000417037211 */ /* 0x000fca00000f0ce2 */
[----:B------:R0:W-:Y:S01]  /*8e50*/  ST.E.128 desc[UR36][R2.64], R44 ;  /* 0x0000002c02007985 */ /* 0x0001e2000c101d24 */
[----:B------:R-:W-:Y:S05]  /*8e60*/  BRA `(.L_x_237) ;  /* 0x0000001400ac7947 */ /* 0x000fea0003800000 */
.L_x_230:
[----:B0-----:R-:W0:Y:S01]  /*8e70*/  @P4 LDC R10, c[0x0][0xbec] ;  /* 0x0002fb00ff0a4b82 */ /* 0x001e220000000800 */
[----:B------:R-:W-:Y:S01]  /*8e80*/  ULDC.64 UR4, c[0x0][0xb08] ;  /* 0x0002c20000047ab9 */ /* 0x000fe20000000a00 */
[----:B------:R-:W-:Y:S01]  /*8e90*/  SHF.R.S32.HI R0, RZ, 0x1f, R19 ;  /* 0x0000001fff007819 */ /* 0x000fe20000011413 */
[----:B------:R-:W-:Y:S01]  /*8ea0*/  IMAD R3, R92, UR4, RZ ;  /* 0x000000045c037c24 */ /* 0x000fe2000f8e02ff */
[----:B------:R-:W-:Y:S01]  /*8eb0*/  ULDC.64 UR6, c[0x0][0xb30] ;  /* 0x0002cc0000067ab9 */ /* 0x000fe20000000a00 */
[C---:B------:R-:W-:Y:S01]  /*8ec0*/  IMAD.WIDE.U32 R8, R100.reuse, UR4, RZ ;  /* 0x0000000464087c25 */ /* 0x040fe2000f8e00ff */
[----:B------:R-:W-:Y:S02]  /*8ed0*/  BSSY B1, `(.L_x_238) ;  /* 0x0000068000017945 */ /* 0x000fe40003800000 */
[----:B------:R-:W1:Y:S01]  /*8ee0*/  @P4 LDC R13, c[0x0][0xbf0] ;  /* 0x0002fc00ff0d4b82 */ /* 0x000e620000000800 */
[----:B------:R-:W-:Y:S01]  /*8ef0*/  IMAD R3, R100, UR5, R3 ;  /* 0x0000000564037c24 */ /* 0x000fe2000f8e0203 */
[----:B------:R-:W-:Y:S01]  /*8f00*/  ULDC.64 UR4, c[0x0][0xb38] ;  /* 0x0002ce0000047ab9 */ /* 0x000fe20000000a00 */
[----:B------:R-:W-:-:S02]  /*8f10*/  VIADD R17, R17, 0x28820 ;  /* 0x0002882011117836 */ /* 0x000fc40000000000 */
[----:B------:R-:W-:-:S03]  /*8f20*/  IMAD.IADD R9, R9, 0x1, R3 ;  /* 0x0000000109097824 */ /* 0x000fc600078e0203 */
[----:B------:R-:W-:Y:S01]  /*8f30*/  PRMT R17, RZ, 0x654, R17 ;  /* 0x00000654ff117816 */ /* 0x000fe20000000011 */
[----:B------:R-:W-:-:S03]  /*8f40*/  IMAD.WIDE.U32 R8, R2, UR4, R8 ;  /* 0x0000000402087c25 */ /* 0x000fc6000f8e0008 */
[----:B------:R2:W-:Y:S01]  /*8f50*/  SYNCS.ARRIVE.TRANS64.RED.A1T0 RZ, [R17+URZ], RZ ;  /* 0x000000ff11ff79a7 */ /* 0x0005e2000810043f */
[----:B------:R-:W-:Y:S01]  /*8f60*/  IMAD R9, R2, UR5, R9 ;  /* 0x0000000502097c24 */ /* 0x000fe2000f8e0209 */
[----:B------:R-:W-:Y:S02]  /*8f70*/  ULDC.64 UR4, c[0x0][0xb40] ;  /* 0x0002d00000047ab9 */ /* 0x000fe40000000a00 */
[----:B------:R-:W-:Y:S02]  /*8f80*/  IMAD R0, R0, UR4, RZ ;  /* 0x0000000400007c24 */ /* 0x000fe4000f8e02ff */
[----:B0-----:R-:W-:-:S04]  /*8f90*/  @P4 IMAD.HI.U32 R10, R101, R10, RZ ;  /* 0x0000000a650a4227 */ /* 0x001fc800078e00ff */
[C---:B------:R-:W-:Y:S02]  /*8fa0*/  IMAD R11, R19.reuse, UR5, R0 ;  /* 0x00000005130b7c24 */ /* 0x040fe4000f8e0200 */
[----:B------:R-:W-:Y:S01]  /*8fb0*/  IMAD.WIDE.U32 R2, R19, UR4, R8 ;  /* 0x0000000413027c25 */ /* 0x000fe2000f8e0008 */
[----:B------:R-:W-:-:S03]  /*8fc0*/  ULDC.64 UR4, c[0x0][0xb48] ;  /* 0x0002d20000047ab9 */ /* 0x000fc60000000a00 */
[----:B------:R-:W-:Y:S01]  /*8fd0*/  IMAD.MOV.U32 R9, RZ, RZ, R101 ;  /* 0x000000ffff097224 */ /* 0x000fe200078e0065 */
[----:B-1----:R-:W-:Y:S02]  /*8fe0*/  @P4 SHF.R.U32.HI R9, RZ, R13, R10 ;  /* 0x0000000dff094219 */ /* 0x002fe4000001160a */
[----:B------:R-:W-:Y:S02]  /*8ff0*/  IADD3 R3, R3, R11, RZ ;  /* 0x0000000b03037210 */ /* 0x000fe40007ffe0ff */
[--C-:B------:R-:W-:Y:S01]  /*9000*/  SHF.R.S32.HI R0, RZ, 0x1f, R9.reuse ;  /* 0x0000001fff007819 */ /* 0x100fe20000011409 */
[----:B------:R-:W-:Y:S02]  /*9010*/  IMAD.MOV R11, RZ, RZ, -R9 ;  /* 0x000000ffff0b7224 */ /* 0x000fe400078e0a09 */
[----:B------:R-:W-:-:S04]  /*9020*/  IMAD.WIDE.U32 R2, R201, UR4, R2 ;  /* 0x00000004c9027c25 */ /* 0x000fc8000f8e0002 */
[----:B------:R-:W-:Y:S02]  /*9030*/  IMAD R11, R4, R11, R101 ;  /* 0x0000000b040b7224 */ /* 0x000fe400078e0265 */
[----:B------:R-:W-:Y:S02]  /*9040*/  IMAD R0, R0, UR6, RZ ;  /* 0x0000000600007c24 */ /* 0x000fe4000f8e02ff */
[----:B------:R-:W-:Y:S01]  /*9050*/  IMAD R3, R201, UR5, R3 ;  /* 0x00000005c9037c24 */ /* 0x000fe2000f8e0203 */
[----:B------:R-:W-:Y:S01]  /*9060*/  ULDC.64 UR4, c[0x0][0xb28] ;  /* 0x0002ca0000047ab9 */ /* 0x000fe20000000a00 */
[C---:B------:R-:W-:Y:S01]  /*9070*/  IMAD R13, R9.reuse, UR7, R0 ;  /* 0x00000007090d7c24 */ /* 0x040fe2000f8e0200 */
[----:B------:R-:W-:Y:S01]  /*9080*/  SHF.R.S32.HI R0, RZ, 0x1f, R11 ;  /* 0x0000001fff007819 */ /* 0x000fe2000001140b */
[----:B------:R-:W-:-:S04]  /*9090*/  IMAD.WIDE.U32 R2, R9, UR6, R2 ;  /* 0x0000000609027c25 */ /* 0x000fc8000f8e0002 */
[----:B------:R-:W-:Y:S02]  /*90a0*/  IMAD R0, R0, UR4, RZ ;  /* 0x0000000400007c24 */ /* 0x000fe4000f8e02ff */
[----:B------:R-:W-:Y:S02]  /*90b0*/  IMAD.IADD R3, R3, 0x1, R13 ;  /* 0x0000000103037824 */ /* 0x000fe400078e020d */
[C---:B------:R-:W-:Y:S02]  /*90c0*/  IMAD R9, R11.reuse, UR5, R0 ;  /* 0x000000050b097c24 */ /* 0x040fe4000f8e0200 */
[----:B------:R-:W-:Y:S01]  /*90d0*/  IMAD.WIDE.U32 R2, R11, UR4, R2 ;  /* 0x000000040b027c25 */ /* 0x000fe2000f8e0002 */
[----:B------:R-:W-:-:S03]  /*90e0*/  ULDC.64 UR4, c[0x0][0xb00] ;  /* 0x0002c00000047ab9 */ /* 0x000fc60000000a00 */
[----:B------:R-:W-:Y:S01]  /*90f0*/  IMAD.IADD R3, R3, 0x1, R9 ;  /* 0x0000000103037824 */ /* 0x000fe200078e0209 */
[----:B------:R-:W-:-:S04]  /*9100*/  LEA R0, P1, R2, UR4, 0x2 ;  /* 0x0000000402007c11 */ /* 0x000fc8000f8210ff */
[----:B------:R-:W-:Y:S01]  /*9110*/  LEA.HI.X R4, R2, UR5, R3, 0x2, P1 ;  /* 0x0000000502047c11 */ /* 0x000fe200088f1403 */
[----:B------:R2:W0:Y:S04]  /*9120*/  SHFL.IDX PT, R8, R0, RZ, 0x1c1f ;  /* 0x001c1fff00087589 */ /* 0x00042800000e0000 */
[----:B------:R2:W1:Y:S01]  /*9130*/  SHFL.IDX PT, R9, R4, RZ, 0x1c1f ;  /* 0x001c1fff04097589 */ /* 0x00046200000e0000 */
[----:B------:R-:W-:Y:S05]  /*9140*/  @P2 BRA `(.L_x_239) ;  /* 0x0000000400002947 */ /* 0x000fea0003800000 */
[----:B------:R-:W-:Y:S02]  /*9150*/  ULDC UR4, c[0x0][0xac8] ;  /* 0x0002b20000047ab9 */ /* 0x000fe40000000800 */
[----:B------:R-:W-:Y:S02]  /*9160*/  ISETP.GE.AND P3, PT, R200, UR4, PT ;  /* 0x00000004c8007c0c */ /* 0x000fe4000bf66270 */
[----:B------:R-:W-:Y:S02]  /*9170*/  ISETP.GE.AND P1, PT, R203, UR4, PT ;  /* 0x00000004cb007c0c */ /* 0x000fe4000bf26270 */
[----:B------:R-:W-:Y:S02]  /*9180*/  ISETP.GE.AND P4, PT, R199, UR4, PT ;  /* 0x00000004c7007c0c */ /* 0x000fe4000bf86270 */
[----:B------:R-:W-:-:S07]  /*9190*/  ISETP.GE.AND P2, PT, R198, UR4, PT ;  /* 0x00000004c6007c0c */ /* 0x000fce000bf46270 */
[CC--:B0-----:R-:W-:Y:S02]  /*91a0*/  @!P3 LEA R10, P5, R200.reuse, R8.reuse, 0x2 ;  /* 0x00000008c80ab211 */ /* 0x0c1fe400078a10ff */
[----:B-1----:R-:W-:Y:S02]  /*91b0*/  @!P1 IMAD.WIDE R2, R203, 0x4, R8 ;  /* 0x00000004cb029825 */ /* 0x002fe400078e0208 */
[----:B------:R-:W-:Y:S02]  /*91c0*/  @!P3 LEA.HI.X R11, R200, R9, R221, 0x2, P5 ;  /* 0x00000009c80bb211 */ /* 0x000fe400028f14dd */
[-C--:B------:R-:W-:Y:S01]  /*91d0*/  @!P4 LEA R12, P5, R199, R8.reuse, 0x2 ;  /* 0x00000008c70cc211 */ /* 0x080fe200078a10ff */
[----:B------:R0:W-:Y:S01]  /*91e0*/  @!P1 ST.E.64 desc[UR36][R2.64], R20 ;  /* 0x0000001402009985 */ /* 0x0001e2000c101b24 */
[----:B------:R-:W-:Y:S02]  /*91f0*/  ISETP.GE.AND P1, PT, R197, UR4, PT ;  /* 0x00000004c5007c0c */ /* 0x000fe4000bf26270 */
[----:B------:R-:W-:Y:S01]  /*9200*/  @!P2 LEA R14, P6, R198, R8, 0x2 ;  /* 0x00000008c60ea211 */ /* 0x000fe200078c10ff */
[----:B------:R1:W-:Y:S01]  /*9210*/  @!P3 ST.E.64 desc[UR36][R10.64], R36 ;  /* 0x000000240a00b985 */ /* 0x0003e2000c101b24 */
[----:B------:R-:W-:-:S02]  /*9220*/  ISETP.GE.AND P3, PT, R196, UR4, PT ;  /* 0x00000004c4007c0c */ /* 0x000fc4000bf66270 */
[-C--:B------:R-:W-:Y:S02]  /*9230*/  @!P4 LEA.HI.X R13, R199, R9.reuse, R220, 0x2, P5 ;  /* 0x00000009c70dc211 */ /* 0x080fe400028f14dc */
[----:B------:R-:W-:Y:S02]  /*9240*/  @!P2 LEA.HI.X R15, R198, R9, R219, 0x2, P6 ;  /* 0x00000009c60fa211 */ /* 0x000fe400030f14db */
[----:B------:R-:W-:Y:S01]  /*9250*/  ISETP.GE.AND P5, PT, R195, UR4, PT ;  /* 0x00000004c3007c0c */ /* 0x000fe2000bfa6270 */
[----:B------:R3:W-:Y:S02]  /*9260*/  @!P4 ST.E.64 desc[UR36][R12.64], R38 ;  /* 0x000000260c00c985 */ /* 0x0007e4000c101b24 */
[----:B------:R-:W-:Y:S02]  /*9270*/  @!P1 LEA R16, P4, R197, R8, 0x2 ;  /* 0x00000008c5109211 */ /* 0x000fe400078810ff */
[----:B------:R4:W-:Y:S01]  /*9280*/  @!P2 ST.E.64 desc[UR36][R14.64], R40 ;  /* 0x000000280e00a985 */ /* 0x0009e2000c101b24 */
[----:B------:R-:W-:-:S02]  /*9290*/  ISETP.GE.AND P2, PT, R194, UR4, PT ;  /* 0x00000004c2007c0c */ /* 0x000fc4000bf46270 */
[CC--:B0-----:R-:W-:Y:S02]  /*92a0*/  @!P3 LEA R2, P6, R196.reuse, R8.reuse, 0x2 ;  /* 0x00000008c402b211 */ /* 0x0c1fe400078c10ff */
[-C--:B--2---:R-:W-:Y:S02]  /*92b0*/  @!P1 LEA.HI.X R17, R197, R9.reuse, R218, 0x2, P4 ;  /* 0x00000009c5119211 */ /* 0x084fe400020f14da */
[----:B------:R-:W-:Y:S02]  /*92c0*/  @!P3 LEA.HI.X R3, R196, R9, R217, 0x2, P6 ;  /* 0x00000009c403b211 */ /* 0x000fe400030f14d9 */
[----:B------:R-:W-:Y:S01]  /*92d0*/  ISETP.GE.AND P4, PT, R193, UR4, PT ;  /* 0x00000004c1007c0c */ /* 0x000fe2000bf86270 */
[----:B------:R0:W-:Y:S01]  /*92e0*/  @!P1 ST.E.64 desc[UR36][R16.64], R42 ;  /* 0x0000002a10009985 */ /* 0x0001e2000c101b24 */
[----:B-1----:R-:W-:-:S03]  /*92f0*/  @!P5 LEA R10, P1, R195, R8, 0x2 ;  /* 0x00000008c30ad211 */ /* 0x002fc600078210ff */
[----:B------:R1:W-:Y:S01]  /*9300*/  @!P3 ST.E.64 desc[UR36][R2.64], R44 ;  /* 0x0000002c0200b985 */ /* 0x0003e2000c101b24 */
[-C--:B---3--:R-:W-:Y:S02]  /*9310*/  @!P2 LEA R12, P6, R194, R8.reuse, 0x2 ;  /* 0x00000008c20ca211 */ /* 0x088fe400078c10ff */
[----:B------:R-:W-:Y:S02]  /*9320*/  ISETP.GE.AND P3, PT, R192, UR4, PT ;  /* 0x00000004c0007c0c */ /* 0x000fe4000bf66270 */
[-C--:B------:R-:W-:Y:S02]  /*9330*/  @!P5 LEA.HI.X R11, R195, R9.reuse, R216, 0x2, P1 ;  /* 0x00000009c30bd211 */ /* 0x080fe400008f14d8 */
[----:B------:R-:W-:Y:S02]  /*9340*/  ISETP.GE.AND P1, PT, R191, UR4, PT ;  /* 0x00000004bf007c0c */ /* 0x000fe4000bf26270 */
[----:B------:R-:W-:Y:S01]  /*9350*/  @!P2 LEA.HI.X R13, R194, R9, R215, 0x2, P6 ;  /* 0x00000009c20da211 */ /* 0x000fe200030f14d7 */
[----:B------:R2:W-:Y:S01]  /*9360*/  @!P5 ST.E.64 desc[UR36][R10.64], R46 ;  /* 0x0000002e0a00d985 */ /* 0x0005e2000c101b24 */
[----:B----4-:R-:W-:-:S03]  /*9370*/  @!P4 LEA R14, P6, R193, R8, 0x2 ;  /* 0x00000008c10ec211 */ /* 0x010fc600078c10ff */
[----:B------:R3:W-:Y:S01]  /*9380*/  @!P2 ST.E.64 desc[UR36][R12.64], R48 ;  /* 0x000000300c00a985 */ /* 0x0007e2000c101b24 */
[----:B------:R-:W-:Y:S02]  /*9390*/  ISETP.GE.AND P2, PT, R190, UR4, PT ;  /* 0x00000004be007c0c */ /* 0x000fe4000bf46270 */
[-C--:B------:R-:W-:Y:S02]  /*93a0*/  @!P4 LEA.HI.X R15, R193, R9.reuse, R214, 0x2, P6 ;  /* 0x00000009c10fc211 */ /* 0x080fe400030f14d6 */
[CC--:B0-----:R-:W-:Y:S02]  /*93b0*/  @!P3 LEA R16, P5, R192.reuse, R8.reuse, 0x2 ;  /* 0x00000008c010b211 */ /* 0x0c1fe400078a10ff */
[----:B-1----:R-:W-:Y:S01]  /*93c0*/  @!P1 LEA R2, P6, R191, R8, 0x2 ;  /* 0x00000008bf029211 */ /* 0x002fe200078c10ff */
[----:B------:R0:W-:Y:S01]  /*93d0*/  @!P4 ST.E.64 desc[UR36][R14.64], R50 ;  /* 0x000000320e00c985 */ /* 0x0001e2000c101b24 */
[----:B------:R-:W-:Y:S02]  /*93e0*/  @!P3 LEA.HI.X R17, R192, R9, R213, 0x2, P5 ;  /* 0x00000009c011b211 */ /* 0x000fe400028f14d5 */
[----:B------:R-:W-:-:S02]  /*93f0*/  ISETP.GE.AND P4, PT, R189, UR4, PT ;  /* 0x00000004bd007c0c */ /* 0x000fc4000bf86270 */
[-C--:B------:R-:W-:Y:S01]  /*9400*/  @!P1 LEA.HI.X R3, R191, R9.reuse, R212, 0x2, P6 ;  /* 0x00000009bf039211 */ /* 0x080fe200030f14d4 */
[----:B------:R1:W-:Y:S01]  /*9410*/  @!P3 ST.E.64 desc[UR36][R16.64], R52 ;  /* 0x000000341000b985 */ /* 0x0003e2000c101b24 */
[----:B------:R-:W-:Y:S02]  /*9420*/  ISETP.GE.AND P5, PT, R188, UR4, PT ;  /* 0x00000004bc007c0c */ /* 0x000fe4000bfa6270 */
[----:B--2---:R-:W-:Y:S01]  /*9430*/  @!P2 LEA R10, P6, R190, R8, 0x2 ;  /* 0x00000008be0aa211 */ /* 0x004fe200078c10ff */
[----:B------:R4:W-:Y:S01]  /*9440*/  @!P1 ST.E.64 desc[UR36][R2.64], R54 ;  /* 0x0000003602009985 */ /* 0x0009e2000c101b24 */
[----:B------:R-:W-:Y:S02]  /*9450*/  ISETP.GE.AND P3, PT, R155, UR4, PT ;  /* 0x000000049b007c0c */ /* 0x000fe4000bf66270 */
[----:B------:R-:W-:Y:S02]  /*9460*/  ISETP.GE.AND P1, PT, R22, UR4, PT ;  /* 0x0000000416007c0c */ /* 0x000fe4000bf26270 */
[----:B------:R-:W-:-:S02]  /*9470*/  @!P2 LEA.HI.X R11, R190, R9, R211, 0x2, P6 ;  /* 0x00000009be0ba211 */ /* 0x000fc400030f14d3 */
[----:B---3--:R-:W-:-:S03]  /*9480*/  @!P4 LEA R12, P6, R189, R8, 0x2 ;  /* 0x00000008bd0cc211 */ /* 0x008fc600078c10ff */
[----:B------:R4:W-:Y:S01]  /*9490*/  @!P2 ST.E.64 desc[UR36][R10.64], R56 ;  /* 0x000000380a00a985 */ /* 0x0009e2000c101b24 */
[CC--:B0-----:R-:W-:Y:S02]  /*94a0*/  @!P5 LEA R14, P2, R188.reuse, R8.reuse, 0x2 ;  /* 0x00000008bc0ed211 */ /* 0x0c1fe400078410ff */
[-C--:B------:R-:W-:Y:S02]  /*94b0*/  @!P4 LEA.HI.X R13, R189, R9.reuse, R210, 0x2, P6 ;  /* 0x00000009bd0dc211 */ /* 0x080fe400030f14d2 */
[CC--:B-1----:R-:W-:Y:S02]  /*94c0*/  @!P3 LEA R16, P6, R155.reuse, R8.reuse, 0x2 ;  /* 0x000000089b10b211 */ /* 0x0c2fe400078c10ff */
[-C--:B------:R-:W-:Y:S01]  /*94d0*/  @!P5 LEA.HI.X R15, R188, R9.reuse, R209, 0x2, P2 ;  /* 0x00000009bc0fd211 */ /* 0x080fe200010f14d1 */
[----:B------:R4:W-:Y:S01]  /*94e0*/  @!P4 ST.E.64 desc[UR36][R12.64], R58 ;  /* 0x0000003a0c00c985 */ /* 0x0009e2000c101b24 */
[C---:B------:R-:W-:Y:S02]  /*94f0*/  @!P1 LEA R8, P2, R22.reuse, R8, 0x2 ;  /* 0x0000000816089211 */ /* 0x040fe400078410ff */
[-C--:B------:R-:W-:Y:S01]  /*9500*/  @!P3 LEA.HI.X R17, R155, R9.reuse, R208, 0x2, P6 ;  /* 0x000000099b11b211 */ /* 0x080fe200030f14d0 */
[----:B------:R4:W-:Y:S01]  /*9510*/  @!P5 ST.E.64 desc[UR36][R14.64], R60 ;  /* 0x0000003c0e00d985 */ /* 0x0009e2000c101b24 */
[----:B------:R-:W-:-:S03]  /*9520*/  @!P1 LEA.HI.X R9, R22, R9, R207, 0x2, P2 ;  /* 0x0000000916099211 */ /* 0x000fc600010f14cf */
[----:B------:R4:W-:Y:S04]  /*9530*/  @!P3 ST.E.64 desc[UR36][R16.64], R62 ;  /* 0x0000003e1000b985 */ /* 0x0009e8000c101b24 */
[----:B------:R4:W-:Y:S02]  /*9540*/  @!P1 ST.E.64 desc[UR36][R8.64], R64 ;  /* 0x0000004008009985 */ /* 0x0009e4000c101b24 */
.L_x_239:
[----:B------:R-:W-:Y:S05]  /*9550*/  BSYNC B1 ;  /* 0x0000000000017941 */ /* 0x000fea0003800000 */
.L_x_238:
[----:B-1--4-:R1:W3:Y:S04]  /*9560*/  SHFL.IDX PT, R9, R4, 0x1, 0x1c1f ;  /* 0x003c1f0004097f89 */ /* 0x0122e800000e0000 */
[----:B0-----:R1:W0:Y:S01]  /*9570*/  SHFL.IDX PT, R8, R0, 0x1, 0x1c1f ;  /* 0x003c1f0000087f89 */ /* 0x00122200000e0000 */
[----:B------:R-:W-:Y:S05]  /*9580*/  @P0 BRA `(.L_x_237) ;  /* 0x0000000c00e40947 */ /* 0x000fea0003800000 */
[----:B------:R-:W-:Y:S02]  /*9590*/  ULDC UR4, c[0x0][0xac8] ;  /* 0x0002b20000047ab9 */ /* 0x000fe40000000800 */
[----:B------:R-:W-:Y:S02]  /*95a0*/  ISETP.GE.AND P1, PT, R200, UR4, PT ;  /* 0x00000004c8007c0c */ /* 0x000fe4000bf26270 */
[----:B------:R-:W-:Y:S02]  /*95b0*/  ISETP.GE.AND P0, PT, R199, UR4, PT ;  /* 0x00000004c7007c0c */ /* 0x000fe4000bf06270 */
[----:B------:R-:W-:Y:S02]  /*95c0*/  ISETP.GE.AND P2, PT, R203, UR4, PT ;  /* 0x00000004cb007c0c */ /* 0x000fe4000bf46270 */
[----:B------:R-:W-:Y:S02]  /*95d0*/  ISETP.GE.AND P4, PT, R197, UR4, PT ;  /* 0x00000004c5007c0c */ /* 0x000fe4000bf86270 */
[----:B------:R-:W-:-:S05]  /*95e0*/  ISETP.GE.AND P3, PT, R198, UR4, PT ;  /* 0x00000004c6007c0c */ /* 0x000fca000bf66270 */
[CC--:B0-----:R-:W-:Y:S02]  /*95f0*/  @!P1 LEA R10, P5, R200.reuse, R8.reuse, 0x2 ;  /* 0x00000008c80a9211 */ /* 0x0c1fe400078a10ff */
[-C--:B------:R-:W-:Y:S02]  /*9600*/  @!P0 LEA R12, P6, R199, R8.reuse, 0x2 ;  /* 0x00000008c70c8211 */ /* 0x080fe400078c10ff */
[-C--:B---3--:R-:W-:Y:S01]  /*9610*/  @!P1 LEA.HI.X R11, R200, R9.reuse, R221, 0x2, P5 ;  /* 0x00000009c80b9211 */ /* 0x088fe200028f14dd */
[----:B------:R-:W-:Y:S01]  /*9620*/  @!P2 IMAD.WIDE R2, R203, 0x4, R8 ;  /* 0x00000004cb02a825 */ /* 0x000fe200078e0208 */
[----:B------:R-:W-:Y:S02]  /*9630*/  ISETP.GE.AND P5, PT, R196, UR4, PT ;  /* 0x00000004c4007c0c */ /* 0x000fe4000bfa6270 */
[----:B------:R-:W-:Y:S02]  /*9640*/  @!P0 LEA.HI.X R13, R199, R9, R220, 0x2, P6 ;  /* 0x00000009c70d8211 */ /* 0x000fe400030f14dc */
[----:B------:R0:W-:Y:S01]  /*9650*/  @!P2 ST.E.64 desc[UR36][R2.64], R66 ;  /* 0x000000420200a985 */ /* 0x0001e2000c101b24 */
[----:B------:R-:W-:-:S02]  /*9660*/  @!P4 LEA R16, P2, R197, R8, 0x2 ;  /* 0x00000008c510c211 */ /* 0x000fc400078410ff */
[----:B------:R-:W-:Y:S01]  /*9670*/  @!P3 LEA R14, P6, R198, R8, 0x2 ;  /* 0x00000008c60eb211 */ /* 0x000fe200078c10ff */
[----:B------:R-:W-:Y:S01]  /*9680*/  @!P1 ST.E.64 desc[UR36][R10.64], R68 ;  /* 0x000000440a009985 */ /* 0x000fe2000c101b24 */
[----:B------:R-:W-:Y:S02]  /*9690*/  ISETP.GE.AND P1, PT, R194, UR4, PT ;  /* 0x00000004c2007c0c */ /* 0x000fe4000bf26270 */
[-C--:B--2---:R-:W-:Y:S01]  /*96a0*/  @!P4 LEA.HI.X R17, R197, R9.reuse, R218, 0x2, P2 ;  /* 0x00000009c511c211 */ /* 0x084fe200010f14da */
[----:B------:R2:W-:Y:S01]  /*96b0*/  @!P0 ST.E.64 desc[UR36][R12.64], R70 ;  /* 0x000000460c008985 */ /* 0x0005e2000c101b24 */
[----:B------:R-:W-:Y:S02]  /*96c0*/  ISETP.GE.AND P0, PT, R195, UR4, PT ;  /* 0x00000004c3007c0c */ /* 0x000fe4000bf06270 */
[----:B------:R-:W-:Y:S02]  /*96d0*/  ISETP.GE.AND P2, PT, R193, UR4, PT ;  /* 0x00000004c1007c0c */ /* 0x000fe4000bf46270 */
[----:B------:R-:W-:-:S02]  /*96e0*/  @!P3 LEA.HI.X R15, R198, R9, R219, 0x2, P6 ;  /* 0x00000009c60fb211 */ /* 0x000fc400030f14db */
[----:B------:R-:W-:-:S03]  /*96f0*/  @!P5 LEA R18, P6, R196, R8, 0x2 ;  /* 0x00000008c412d211 */ /* 0x000fc600078c10ff */
[----:B------:R3:W-:Y:S01]  /*9700*/  @!P3 ST.E.64 desc[UR36][R14.64], R72 ;  /* 0x000000480e00b985 */ /* 0x0007e2000c101b24 */
[-C--:B------:R-:W-:Y:S02]  /*9710*/  @!P5 LEA.HI.X R19, R196, R9.reuse, R217, 0x2, P6 ;  /* 0x00000009c413d211 */ /* 0x080fe400030f14d9 */
[----:B------:R-:W-:Y:S01]  /*9720*/  ISETP.GE.AND P3, PT, R192, UR4, PT ;  /* 0x00000004c0007c0c */ /* 0x000fe2000bf66270 */
[----:B------:R4:W-:Y:S01]  /*9730*/  @!P4 ST.E.64 desc[UR36][R16.64], R74 ;  /* 0x0000004a1000c985 */ /* 0x0009e2000c101b24 */
[-C--:B0-----:R-:W-:Y:S02]  /*9740*/  @!P0 LEA R2, P4, R195, R8.reuse, 0x2 ;  /* 0x00000008c3028211 */ /* 0x081fe400078810ff */
[-C--:B--2---:R-:W-:Y:S01]  /*9750*/  @!P2 LEA R12, P6, R193, R8.reuse, 0x2 ;  /* 0x00000008c10ca211 */ /* 0x084fe200078c10ff */
[----:B------:R-:W-:Y:S01]  /*9760*/  @!P5 ST.E.64 desc[UR36][R18.64], R76 ;  /* 0x0000004c1200d985 */ /* 0x000fe2000c101b24 */
[----:B------:R-:W-:Y:S02]  /*9770*/  @!P1 LEA R10, P5, R194, R8, 0x2 ;  /* 0x00000008c20a9211 */ /* 0x000fe400078a10ff */
[----:B------:R-:W-:-:S02]  /*9780*/  @!P0 LEA.HI.X R3, R195, R9, R216, 0x2, P4 ;  /* 0x00000009c3038211 */ /* 0x000fc400020f14d8 */
[-C--:B------:R-:W-:Y:S02]  /*9790*/  @!P1 LEA.HI.X R11, R194, R9.reuse, R215, 0x2, P5 ;  /* 0x00000009c20b9211 */ /* 0x080fe400028f14d7 */
[----:B------:R-:W-:Y:S01]  /*97a0*/  ISETP.GE.AND P4, PT, R191, UR4, PT ;  /* 0x00000004bf007c0c */ /* 0x000fe2000bf86270 */
[----:B------:R-:W-:Y:S01]  /*97b0*/  @!P0 ST.E.64 desc[UR36][R2.64], R78 ;  /* 0x0000004e02008985 */ /* 0x000fe2000c101b24 */
[----:B------:R-:W-:Y:S02]  /*97c0*/  @!P2 LEA.HI.X R13, R193, R9, R214, 0x2, P6 ;  /* 0x00000009c10da211 */ /* 0x000fe400030f14d6 */
[----:B---3--:R-:W-:Y:S01]  /*97d0*/  @!P3 LEA R14, P5, R192, R8, 0x2 ;  /* 0x00000008c00eb211 */ /* 0x008fe200078a10ff */
[----:B------:R0:W-:Y:S01]  /*97e0*/  @!P1 ST.E.64 desc[UR36][R10.64], R80 ;  /* 0x000000500a009985 */ /* 0x0001e2000c101b24 */
[----:B------:R-:W-:Y:S02]  /*97f0*/  ISETP.GE.AND P1, PT, R189, UR4, PT ;  /* 0x00000004bd007c0c */ /* 0x000fe4000bf26270 */
[----:B------:R-:W-:Y:S01]  /*9800*/  ISETP.GE.AND P0, PT, R188, UR4, PT ;  /* 0x00000004bc007c0c */ /* 0x000fe2000bf06270 */
[----:B------:R2:W-:Y:S01]  /*9810*/  @!P2 ST.E.64 desc[UR36][R12.64], R82 ;  /* 0x000000520c00a985 */ /* 0x0005e2000c101b24 */
[----:B------:R-:W-:-:S02]  /*9820*/  ISETP.GE.AND P2, PT, R190, UR4, PT ;  /* 0x00000004be007c0c */ /* 0x000fc4000bf46270 */
[-C--:B------:R-:W-:Y:S02]  /*9830*/  @!P3 LEA.HI.X R15, R192, R9.reuse, R213, 0x2, P5 ;  /* 0x00000009c00fb211 */ /* 0x080fe400028f14d5 */
[----:B------:R-:W-:Y:S02]  /*9840*/  ISETP.GE.AND P5, PT, R155, UR4, PT ;  /* 0x000000049b007c0c */ /* 0x000fe4000bfa6270 */
[CC--:B----4-:R-:W-:Y:S01]  /*9850*/  @!P4 LEA R16, P6, R191.reuse, R8.reuse, 0x2 ;  /* 0x00000008bf10c211 */ /* 0x0d0fe200078c10ff */
[----:B------:R4:W-:Y:S03]  /*9860*/  @!P3 ST.E.64 desc[UR36][R14.64], R84 ;  /* 0x000000540e00b985 */ /* 0x0009e6000c101b24 */
[----:B------:R-:W-:Y:S02]  /*9870*/  @!P4 LEA.HI.X R17, R191, R9, R212, 0x2, P6 ;  /* 0x00000009bf11c211 */ /* 0x000fe400030f14d4 */
[----:B0-----:R-:W-:-:S02]  /*9880*/  @!P1 LEA R10, P6, R189, R8, 0x2 ;  /* 0x00000008bd0a9211 */ /* 0x001fc400078c10ff */
[-C--:B------:R-:W-:Y:S01]  /*9890*/  @!P2 LEA R2, P3, R190, R8.reuse, 0x2 ;  /* 0x00000008be02a211 */ /* 0x080fe200078610ff */
[----:B------:R4:W-:Y:S01]  /*98a0*/  @!P4 ST.E.64 desc[UR36][R16.64], R86 ;  /* 0x000000561000c985 */ /* 0x0009e2000c101b24 */
[-C--:B--2---:R-:W-:Y:S02]  /*98b0*/  @!P0 LEA R12, P4, R188, R8.reuse, 0x2 ;  /* 0x00000008bc0c8211 */ /* 0x084fe400078810ff */
[-C--:B------:R-:W-:Y:S02]  /*98c0*/  @!P2 LEA.HI.X R3, R190, R9.reuse, R211, 0x2, P3 ;  /* 0x00000009be03a211 */ /* 0x080fe400018f14d3 */
[----:B------:R-:W-:Y:S02]  /*98d0*/  @!P5 LEA R18, P3, R155, R8, 0x2 ;  /* 0x000000089b12d211 */ /* 0x000fe400078610ff */
[-C--:B------:R-:W-:Y:S01]  /*98e0*/  @!P1 LEA.HI.X R11, R189, R9.reuse, R210, 0x2, P6 ;  /* 0x00000009bd0b9211 */ /* 0x080fe200030f14d2 */
[----:B------:R4:W-:Y:S01]  /*98f0*/  @!P2 ST.E.64 desc[UR36][R2.64], R90 ;  /* 0x0000005a0200a985 */ /* 0x0009e2000c101b24 */
[----:B------:R-:W-:-:S02]  /*9900*/  @!P0 LEA.HI.X R13, R188, R9, R209, 0x2, P4 ;  /* 0x00000009bc0d8211 */ /* 0x000fc400020f14d1 */
[----:B------:R-:W-:Y:S01]  /*9910*/  @!P5 LEA.HI.X R19, R155, R9, R208, 0x2, P3 ;  /* 0x000000099b13d211 */ /* 0x000fe200018f14d0 */
[----:B------:R4:W-:Y:S04]  /*9920*/  @!P1 ST.E.64 desc[UR36][R10.64], R94 ;  /* 0x0000005e0a009985 */ /* 0x0009e8000c101b24 */
[----:B------:R4:W-:Y:S01]  /*9930*/  @!P0 ST.E.64 desc[UR36][R12.64], R96 ;  /* 0x000000600c008985 */ /* 0x0009e2000c101b24 */
[----:B------:R-:W-:-:S03]  /*9940*/  ISETP.GE.AND P0, PT, R22, UR4, PT ;  /* 0x0000000416007c0c */ /* 0x000fc6000bf06270 */
[----:B------:R4:W-:Y:S10]  /*9950*/  @!P5 ST.E.64 desc[UR36][R18.64], R98 ;  /* 0x000000621200d985 */ /* 0x0009f4000c101b24 */
[----:B------:R-:W-:Y:S05]  /*9960*/  @P0 BRA `(.L_x_237) ;  /* 0x0000000800ec0947 */ /* 0x000fea0003800000 */
[----:B----4-:R-:W-:-:S04]  /*9970*/  LEA R2, P0, R22, R8, 0x2 ;  /* 0x0000000816027211 */ /* 0x010fc800078010ff */
[----:B------:R-:W-:-:S05]  /*9980*/  LEA.HI.X R3, R22, R9, R207, 0x2, P0 ;  /* 0x0000000916037211 */ /* 0x000fca00000f14cf */
[----:B------:R0:W-:Y:S01]  /*9990*/  ST.E.64 desc[UR36][R2.64], R150 ;  /* 0x0000009602007985 */ /* 0x0001e2000c101b24 */
[----:B------:R-:W-:Y:S05]  /*99a0*/  BRA `(.L_x_237) ;  /* 0x0000000800dc7947 */ /* 0x000fea0003800000 */
.L_x_228:
[----:B------:R-:W2:Y:S01]  /*99b0*/  LDC.64 R10, c[0x0][0xc00] ;  /* 0x00030000ff0a7b82 */ /* 0x000ea20000000a00 */
[----:B------:R-:W-:Y:S01]  /*99c0*/  ULDC.64 UR4, c[0x0][0xc08] ;  /* 0x0003020000047ab9 */ /* 0x000fe20000000a00 */
[----:B------:R-:W-:Y:S01]  /*99d0*/  IMAD.MOV.U32 R3, RZ, RZ, RZ ;  /* 0x000000ffff037224 */ /* 0x000fe200078e00ff */
[----:B------:R-:W-:-:S04]  /*99e0*/  ISETP.NE.U32.AND P0, PT, RZ, UR4, PT ;  /* 0x00000004ff007c0c */ /* 0x000fc8000bf05070 */
[----:B------:R-:W-:Y:S01]  /*99f0*/  ISETP.NE.AND.EX P1, PT, RZ, UR5, PT, P0 ;  /* 0x00000005ff007c0c */ /* 0x000fe2000bf25300 */
[----:B------:R-:W3:Y:S01]  /*9a00*/  LDC.64 R8, c[0x0][0xc00] ;  /* 0x00030000ff087b82 */ /* 0x000ee20000000a00 */
[----:B--2---:R-:W-:-:S04]  /*9a10*/  ISETP.NE.U32.AND P0, PT, R10, RZ, PT ;  /* 0x000000ff0a00720c */ /* 0x004fc80003f05070 */
[----:B------:R-:W-:-:S07]  /*9a20*/  ISETP.NE.AND.EX P0, PT, R11, RZ, PT, P0 ;  /* 0x000000ff0b00720c */ /* 0x000fce0003f05300 */
[----:B------:R-:W2:Y:S01]  /*9a30*/  @P1 LDC.64 R10, c[0x0][0xc08] ;  /* 0x00030200ff0a1b82 */ /* 0x000ea20000000a00 */
[----:B------:R-:W-:Y:S01]  /*9a40*/  ULDC UR4, c[0x0][0xa88] ;  /* 0x0002a20000047ab9 */ /* 0x000fe20000000800 */
[----:B---3--:R-:W-:-:S04]  /*9a50*/  IMAD.WIDE R12, R19, 0x4, R8 ;  /* 0x00000004130c7825 */ /* 0x008fc800078e0208 */
[----:B------:R-:W-:Y:S01]  /*9a60*/  IMAD.U32 R0, RZ, RZ, UR4 ;  /* 0x00000004ff007e24 */ /* 0x000fe2000f8e00ff */
[----:B------:R3:W5:Y:S01]  /*9a70*/  @P0 LDG.E R3, desc[UR36][R12.64] ;  /* 0x000000240c030981 */ /* 0x000762000c1e1900 */
[----:B--2---:R-:W-:-:S05]  /*9a80*/  @P1 IMAD.WIDE R8, R19, 0x4, R10 ;  /* 0x0000000413081825 */ /* 0x004fca00078e020a */
[----:B------:R3:W5:Y:S01]  /*9a90*/  @P1 LDG.E R0, desc[UR36][R8.64] ;  /* 0x0000002408001981 */ /* 0x000762000c1e1900 */
[----:B------:R-:W-:Y:S02]  /*9aa0*/  ISETP.NE.AND P2, PT, R18, RZ, PT ;  /* 0x000000ff1200720c */ /* 0x000fe40003f45270 */
[----:B------:R-:W-:-:S11]  /*9ab0*/  ISETP.GT.AND P3, PT, R228, 0x7f, PT ;  /* 0x0000007fe400780c */ /* 0x000fd60003f64270 */
[----:B------:R-:W2:Y:S02]  /*9ac0*/  @!P2 LDC R18, c[0x0][0xad4] ;  /* 0x0002b500ff12ab82 */ /* 0x000ea40000000800 */
[----:B--2---:R-:W-:Y:S01]  /*9ad0*/  ISETP.GT.AND P2, PT, R18, 0x1, PT ;  /* 0x000000011200780c */ /* 0x004fe20003f44270 */
[----:B---3--:R-:W-:-:S12]  /*9ae0*/  @P1 BRA `(.L_x_240) ;  /* 0x0000000000101947 */ /* 0x008fd80003800000 */
[----:B------:R-:W-:Y:S05]  /*9af0*/  @!P0 BRA `(.L_x_240) ;  /* 0x00000000000c8947 */ /* 0x000fea0003800000 */
[----:B------:R-:W2:Y:S04]  /*9b00*/  LDG.E R9, desc[UR36][R12.64] ;  /* 0x000000240c097981 */ /* 0x000ea8000c1e1900 */
[----:B-----5:R-:W2:Y:S02]  /*9b10*/  LDG.E R0, desc[UR36][R12.64+0x4] ;  /* 0x000004240c007981 */ /* 0x020ea4000c1e1900 */
[----:B--2---:R-:W-:-:S07]  /*9b20*/  IADD3 R0, -R9, R0, RZ ;  /* 0x0000000009007210 */ /* 0x004fce0007ffe1ff */
.L_x_240:
[----:B------:R-:W-:Y:S01]  /*9b30*/  BSSY B1, `(.L_x_241) ;  /* 0x0000037000017945 */ /* 0x000fe20003800000 */
[----:B------:R-:W-:Y:S02]  /*9b40*/  SEL R25, R19, RZ, !P0 ;  /* 0x000000ff13197207 */ /* 0x000fe40004000000 */
[----:B------:R-:W-:Y:S02]  /*9b50*/  SEL R202, R202, RZ, !P0 ;  /* 0x000000ffcaca7207 */ /* 0x000fe40004000000 */
[----:B-----5:R-:W-:Y:S01]  /*9b60*/  SHF.R.S32.HI R24, RZ, 0x1f, R3 ;  /* 0x0000001fff187819 */ /* 0x020fe20000011403 */
[----:B------:R-:W-:Y:S06]  /*9b70*/  @P3 BRA `(.L_x_242) ;  /* 0x0000000000c83947 */ /* 0x000fec0003800000 */
[----:B-1----:R-:W1:Y:S01]  /*9b80*/  S2R R4, SR_TID.X ;  /* 0x0000000000047919 */ /* 0x002e620000002100 */
[----:B------:R-:W2:Y:S02]  /*9b90*/  LDC R31, c[0x0][0xbe8] ;  /* 0x0002fa00ff1f7b82 */ /* 0x000ea40000000800 */
[----:B--2---:R-:W-:Y:S02]  /*9ba0*/  IMAD R8, R0, R31, RZ ;  /* 0x0000001f00087224 */ /* 0x004fe400078e02ff */
[----:B-1----:R-:W-:-:S04]  /*9bb0*/  IMAD R4, R16, 0x80, R4 ;  /* 0x0000008010047824 */ /* 0x002fc800078e0204 */
[----:B------:R-:W-:-:S05]  /*9bc0*/  VIADD R27, R4, 0xffffff80 ;  /* 0xffffff80041b7836 */ /* 0x000fca0000000000 */
[----:B------:R-:W-:-:S13]  /*9bd0*/  ISETP.GE.AND P0, PT, R27, R8, PT ;  /* 0x000000081b00720c */ /* 0x000fda0003f06270 */
[----:B------:R-:W-:Y:S05]  /*9be0*/  @P0 BRA `(.L_x_242) ;  /* 0x0000000000ac0947 */ /* 0x000fea0003800000 */
[----:B------:R-:W-:Y:S01]  /*9bf0*/  ISETP.NE.AND P1, PT, R31, 0x1, PT ;  /* 0x000000011f00780c */ /* 0x000fe20003f25270 */
[----:B------:R-:W-:Y:S01]  /*9c00*/  IMAD.MOV.U32 R20, RZ, RZ, 0x9b8 ;  /* 0x000009b8ff147424 */ /* 0x000fe200078e00ff */
[----:B------:R-:W-:Y:S01]  /*9c10*/  ISETP.GT.AND P0, PT, R18, 0x1, PT ;  /* 0x000000011200780c */ /* 0x000fe20003f04270 */
[----:B------:R-:W1:Y:S01]  /*9c20*/  LDC.64 R28, c[0x0][0xba8] ;  /* 0x0002ea00ff1c7b82 */ /* 0x000e620000000a00 */
[----:B0-----:R-:W-:Y:S02]  /*9c30*/  IMAD.MOV.U32 R17, RZ, RZ, R27 ;  /* 0x000000ffff117224 */ /* 0x001fe400078e001b */
[----:B------:R-:W-:Y:S02]  /*9c40*/  SEL R20, R20, 0x978, P0 ;  /* 0x0000097814147807 */ /* 0x000fe40000000000 */
[----:B------:R-:W-:-:S03]  /*9c50*/  SEL R201, R201, RZ, P0 ;  /* 0x000000ffc9c97207 */ /* 0x000fc60000000000 */
[----:B------:R-:W0:Y:S08]  /*9c60*/  LDC.64 R10, c[0x0][R20+0x220] ;  /* 0x00008800140a7b82 */ /* 0x000e300000000a00 */
[----:B------:R-:W2:Y:S08]  /*9c70*/  @P1 LDC R4, c[0x0][0xbec] ;  /* 0x0002fb00ff041b82 */ /* 0x000eb00000000800 */
[----:B------:R-:W3:Y:S08]  /*9c80*/  LDC.64 R8, c[0x0][R20+0x218] ;  /* 0x0000860014087b82 */ /* 0x000ef00000000a00 */
[----:B------:R-:W4:Y:S01]  /*9c90*/  @P1 LDC R33, c[0x0][0xbf0] ;  /* 0x0002fc00ff211b82 */ /* 0x000f220000000800 */
[----:B0-----:R-:W-:-:S02]  /*9ca0*/  IMAD R11, R11, R25, RZ ;  /* 0x000000190b0b7224 */ /* 0x001fc400078e02ff */
[----:B------:R-:W-:-:S04]  /*9cb0*/  IMAD.WIDE.U32 R18, R10, R25, RZ ;  /* 0x000000190a127225 */ /* 0x000fc800078e00ff */
[----:B------:R-:W-:Y:S01]  /*9cc0*/  IMAD R11, R10, R202, R11 ;  /* 0x000000ca0a0b7224 */ /* 0x000fe200078e020b */
[----:B------:R-:W0:Y:S01]  /*9cd0*/  LDC.64 R12, c[0x0][R20+0x228] ;  /* 0x00008a00140c7b82 */ /* 0x000e220000000a00 */
[----:B--2---:R-:W-:-:S07]  /*9ce0*/  @P1 IMAD.HI.U32 R4, R27, R4, RZ ;  /* 0x000000041b041227 */ /* 0x004fce00078e00ff */
[----:B------:R-:W2:Y:S01]  /*9cf0*/  LDC.64 R14, c[0x0][R20+0x210] ;  /* 0x00008400140e7b82 */ /* 0x000ea20000000a00 */
[-C--:B---3--:R-:W-:Y:S02]  /*9d00*/  IMAD R21, R9, R2.reuse, RZ ;  /* 0x0000000209157224 */ /* 0x088fe400078e02ff */
[----:B------:R-:W-:-:S04]  /*9d10*/  IMAD.WIDE.U32 R8, R8, R2, RZ ;  /* 0x0000000208087225 */ /* 0x000fc800078e00ff */
[----:B------:R-:W-:Y:S01]  /*9d20*/  IMAD.IADD R21, R9, 0x1, R21 ;  /* 0x0000000109157824 */ /* 0x000fe200078e0215 */
[----:B----4-:R-:W-:Y:S01]  /*9d30*/  @P1 SHF.R.U32.HI R17, RZ, R33, R4 ;  /* 0x00000021ff111219 */ /* 0x010fe20000011604 */
[----:B-1----:R-:W1:Y:S01]  /*9d40*/  @!P0 LDC R28, c[0x0][0xb50] ;  /* 0x0002d400ff1c8b82 */ /* 0x002e620000000800 */
[----:B------:R-:W-:Y:S02]  /*9d50*/  IADD3 R4, P1, P3, R18, R8, R3 ;  /* 0x0000000812047210 */ /* 0x000fe40007b3e003 */
[----:B------:R-:W-:Y:S01]  /*9d60*/  IADD3 R18, R19, R11, RZ ;  /* 0x0000000b13127210 */ /* 0x000fe20007ffe0ff */
[----:B------:R-:W-:Y:S02]  /*9d70*/  IMAD.MOV R10, RZ, RZ, -R17 ;  /* 0x000000ffff0a7224 */ /* 0x000fe400078e0a11 */
[-C--:B0-----:R-:W-:Y:S02]  /*9d80*/  IMAD.WIDE.U32 R8, R12, R201.reuse, RZ ;  /* 0x000000c90c087225 */ /* 0x081fe400078e00ff */
[----:B------:R-:W0:Y:S02]  /*9d90*/  @!P0 LDC R29, c[0x0][0xb54] ;  /* 0x0002d500ff1d8b82 */ /* 0x000e240000000800 */
[----:B------:R-:W-:-:S02]  /*9da0*/  IMAD R13, R13, R201, RZ ;  /* 0x000000c90d0d7224 */ /* 0x000fc400078e02ff */
[----:B------:R-:W-:Y:S01]  /*9db0*/  IMAD R11, R31, R10, R27 ;  /* 0x0000000a1f0b7224 */ /* 0x000fe200078e021b */
[----:B------:R-:W-:Y:S01]  /*9dc0*/  IADD3.X R10, R18, R21, R24, P1, P3 ;  /* 0x00000015120a7210 */ /* 0x000fe20000fe6418 */
[----:B------:R-:W-:Y:S01]  /*9dd0*/  IMAD.IADD R13, R9, 0x1, R13 ;  /* 0x00000001090d7824 */ /* 0x000fe200078e020d */
[----:B------:R-:W-:Y:S01]  /*9de0*/  IADD3 R8, P0, P1, R17, R4, R8 ;  /* 0x0000000411087210 */ /* 0x000fe2000791e008 */
[----:B--2---:R-:W-:Y:S01]  /*9df0*/  IMAD R4, R15, R11, RZ ;  /* 0x0000000b0f047224 */ /* 0x004fe200078e02ff */
[----:B------:R-:W-:-:S04]  /*9e00*/  SHF.R.S32.HI R17, RZ, 0x1f, R17 ;  /* 0x0000001fff117819 */ /* 0x000fc80000011411 */
[----:B------:R-:W-:Y:S02]  /*9e10*/  IADD3.X R9, R17, R10, R13, P0, P1 ;  /* 0x0000000a11097210 */ /* 0x000fe400007e240d */
[----:B------:R-:W-:Y:S01]  /*9e20*/  SHF.R.S32.HI R13, RZ, 0x1f, R11 ;  /* 0x0000001fff0d7819 */ /* 0x000fe2000001140b */
[----:B------:R-:W-:-:S04]  /*9e30*/  IMAD.WIDE.U32 R8, R14, R11, R8 ;  /* 0x0000000b0e087225 */ /* 0x000fc800078e0008 */
[----:B------:R-:W-:Y:S01]  /*9e40*/  IMAD R13, R14, R13, R4 ;  /* 0x0000000d0e0d7224 */ /* 0x000fe200078e0204 */
[----:B-1----:R-:W-:-:S03]  /*9e50*/  LEA R10, P0, R8, R28, 0x2 ;  /* 0x0000001c080a7211 */ /* 0x002fc600078010ff */
[----:B------:R-:W-:Y:S02]  /*9e60*/  IMAD.IADD R4, R9, 0x1, R13 ;  /* 0x0000000109047824 */ /* 0x000fe400078e020d */
[----:B------:R-:W-:-:S03]  /*9e70*/  IMAD.MOV.U32 R9, RZ, RZ, -0x800000 ;  /* 0xff800000ff097424 */ /* 0x000fc600078e00ff */
[----:B0-----:R-:W-:-:S05]  /*9e80*/  LEA.HI.X R11, R8, R29, R4, 0x2, P0 ;  /* 0x0000001d080b7211 */ /* 0x001fca00000f1404 */
[----:B------:R2:W-:Y:S02]  /*9e90*/  STG.E desc[UR36][R10.64], R9 ;  /* 0x000000090a007986 */ /* 0x0005e4000c101924 */
.L_x_242:
[----:B------:R-:W-:Y:S05]  /*9ea0*/  BSYNC B1 ;  /* 0x0000000000017941 */ /* 0x000fea0003800000 */
.L_x_241:
[----:B------:R-:W-:Y:S05]  /*9eb0*/  @P2 BRA `(.L_x_237) ;  /* 0x0000000400982947 */ /* 0x000fea0003800000 */
[----:B------:R-:W3:Y:S01]  /*9ec0*/  LDC R15, c[0x0][0xbe8] ;  /* 0x0002fa00ff0f7b82 */ /* 0x000ee20000000800 */
[----:B------:R-:W-:Y:S01]  /*9ed0*/  ULDC.64 UR4, c[0x0][0xaa0] ;  /* 0x0002a80000047ab9 */ /* 0x000fe20000000a00 */
[----:B------:R-:W-:Y:S01]  /*9ee0*/  ULDC.64 UR6, c[0x0][0xaf0] ;  /* 0x0002bc0000067ab9 */ /* 0x000fe20000000a00 */
[----:B-1----:R-:W-:Y:S01]  /*9ef0*/  IMAD R4, R24, UR4, RZ ;  /* 0x0000000418047c24 */ /* 0x002fe2000f8e02ff */
[----:B------:R-:W-:Y:S01]  /*9f00*/  BSSY B1, `(.L_x_243) ;  /* 0x0000037000017945 */ /* 0x000fe20003800000 */
[----:B--2---:R-:W-:-:S04]  /*9f10*/  IMAD.WIDE.U32 R8, R3, UR4, RZ ;  /* 0x0000000403087c25 */ /* 0x004fc8000f8e00ff */
[----:B------:R-:W-:Y:S01]  /*9f20*/  IMAD R11, R3, UR5, R4 ;  /* 0x00000005030b7c24 */ /* 0x000fe2000f8e0204 */
[----:B------:R-:W-:Y:S01]  /*9f30*/  ULDC.64 UR4, c[0x0][0xae8] ;  /* 0x0002ba0000047ab9 */ /* 0x000fe20000000a00 */
[----:B------:R-:W-:Y:S02]  /*9f40*/  IMAD R3, R154, 0x20, R204 ;  /* 0x000000209a037824 */ /* 0x000fe400078e02cc */
[----:B------:R-:W-:Y:S02]  /*9f50*/  IMAD.IADD R9, R9, 0x1, R11 ;  /* 0x0000000109097824 */ /* 0x000fe400078e020b */
[----:B------:R-:W-:Y:S02]  /*9f60*/  IMAD R10, R16, 0x80, R3 ;  /* 0x00000080100a7824 */ /* 0x000fe400078e0203 */
[----:B------:R-:W-:-:S03]  /*9f70*/  IMAD.WIDE.U32 R8, R2, UR4, R8 ;  /* 0x0000000402087c25 */ /* 0x000fc6000f8e0008 */
[----:B------:R-:W-:Y:S01]  /*9f80*/  MOV R11, R10 ;  /* 0x0000000a000b7202 */ /* 0x000fe20000000f00 */
[----:B------:R-:W-:Y:S02]  /*9f90*/  IMAD R4, R202, UR6, RZ ;  /* 0x00000006ca047c24 */ /* 0x000fe4000f8e02ff */
[----:B------:R-:W-:Y:S01]  /*9fa0*/  IMAD R9, R2, UR5, R9 ;  /* 0x0000000502097c24 */ /* 0x000fe2000f8e0209 */
[----:B---3--:R-:W-:Y:S01]  /*9fb0*/  ISETP.NE.AND P0, PT, R15, 0x1, PT ;  /* 0x000000010f00780c */ /* 0x008fe20003f05270 */
[----:B------:R-:W-:-:S12]  /*9fc0*/  ULDC.64 UR4, c[0x0][0xae0] ;  /* 0x0002b80000047ab9 */ /* 0x000fd80000000a00 */
[----:B------:R-:W1:Y:S08]  /*9fd0*/  @P0 LDC R13, c[0x0][0xbec] ;  /* 0x0002fb00ff0d0b82 */ /* 0x000e700000000800 */
[----:B------:R-:W2:Y:S01]  /*9fe0*/  @P0 LDC R12, c[0x0][0xbf0] ;  /* 0x0002fc00ff0c0b82 */ /* 0x000ea20000000800 */
[----:B-1----:R-:W-:-:S04]  /*9ff0*/  @P0 IMAD.HI.U32 R3, R10, R13, RZ ;  /* 0x0000000d0a030227 */ /* 0x002fc800078e00ff */
[C---:B------:R-:W-:Y:S01]  /*a000*/  IMAD R13, R25.reuse, UR7, R4 ;  /* 0x00000007190d7c24 */ /* 0x040fe2000f8e0204 */
[----:B--2---:R-:W-:Y:S01]  /*a010*/  @P0 SHF.R.U32.HI R11, RZ, R12, R3 ;  /* 0x0000000cff0b0219 */ /* 0x004fe20000011603 */
[----:B------:R-:W-:-:S03]  /*a020*/  IMAD.WIDE.U32 R2, R25, UR6, R8 ;  /* 0x0000000619027c25 */ /* 0x000fc6000f8e0008 */
[--C-:B------:R-:W-:Y:S01]  /*a030*/  SHF.R.S32.HI R4, RZ, 0x1f, R11.reuse ;  /* 0x0000001fff047819 */ /* 0x100fe2000001140b */
[----:B------:R-:W-:Y:S02]  /*a040*/  IMAD.MOV R9, RZ, RZ, -R11 ;  /* 0x000000ffff097224 */ /* 0x000fe400078e0a0b */
[----:B------:R-:W-:Y:S02]  /*a050*/  IMAD.IADD R3, R3, 0x1, R13 ;  /* 0x0000000103037824 */ /* 0x000fe400078e020d */
[----:B------:R-:W-:Y:S02]  /*a060*/  IMAD R4, R4, UR4, RZ ;  /* 0x0000000404047c24 */ /* 0x000fe4000f8e02ff */
[----:B------:R-:W-:Y:S02]  /*a070*/  IMAD R9, R15, R9, R10 ;  /* 0x000000090f097224 */ /* 0x000fe400078e020a */
[C---:B------:R-:W-:Y:S02]  /*a080*/  IMAD R13, R11.reuse, UR5, R4 ;  /* 0x000000050b0d7c24 */ /* 0x040fe4000f8e0204 */
[----:B------:R-:W-:Y:S01]  /*a090*/  IMAD.WIDE.U32 R2, R11, UR4, R2 ;  /* 0x000000040b027c25 */ /* 0x000fe2000f8e0002 */
[----:B------:R-:W-:Y:S01]  /*a0a0*/  SHF.R.S32.HI R4, RZ, 0x1f, R9 ;  /* 0x0000001fff047819 */ /* 0x000fe20000011409 */
[----:B------:R-:W-:-:S02]  /*a0b0*/  ULDC.64 UR4, c[0x0][0xad8] ;  /* 0x0002b60000047ab9 */ /* 0x000fc40000000a00 */
[----:B------:R-:W-:Y:S02]  /*a0c0*/  IMAD.IADD R3, R3, 0x1, R13 ;  /* 0x0000000103037824 */ /* 0x000fe400078e020d */
[----:B------:R-:W-:Y:S02]  /*a0d0*/  IMAD R4, R4, UR4, RZ ;  /* 0x0000000404047c24 */ /* 0x000fe4000f8e02ff */
[----:B------:R-:W-:Y:S02]  /*a0e0*/  IMAD R10, R16, 0x80, R204 ;  /* 0x00000080100a7824 */ /* 0x000fe400078e02cc */
[----:B------:R-:W-:Y:S02]  /*a0f0*/  IMAD R15, R0, R15, RZ ;  /* 0x0000000f000f7224 */ /* 0x000fe400078e02ff */
[C---:B------:R-:W-:Y:S02]  /*a100*/  IMAD R11, R9.reuse, UR5, R4 ;  /* 0x00000005090b7c24 */ /* 0x040fe4000f8e0204 */
[----:B------:R-:W-:Y:S01]  /*a110*/  IMAD.WIDE.U32 R2, R9, UR4, R2 ;  /* 0x0000000409027c25 */ /* 0x000fe2000f8e0002 */
[----:B------:R-:W-:Y:S01]  /*a120*/  ISETP.GE.AND P2, PT, R10, R15, PT ;  /* 0x0000000f0a00720c */ /* 0x000fe20003f46270 */
[----:B------:R-:W-:-:S02]  /*a130*/  ULDC.64 UR4, c[0x0][0xa80] ;  /* 0x0002a00000047ab9 */ /* 0x000fc40000000a00 */
[----:B------:R-:W-:Y:S01]  /*a140*/  VIADD R0, R10, 0x20 ;  /* 0x000000200a007836 */ /* 0x000fe20000000000 */
[----:B------:R-:W-:Y:S02]  /*a150*/  IADD3 R3, R3, R11, RZ ;  /* 0x0000000b03037210 */ /* 0x000fe40007ffe0ff */
[----:B------:R-:W-:Y:S02]  /*a160*/  LEA R4, P3, R2, UR4, 0x1 ;  /* 0x0000000402047c11 */ /* 0x000fe4000f8608ff */
[-C--:B------:R-:W-:Y:S01]  /*a170*/  ISETP.GE.AND P1, PT, R0, R15.reuse, PT ;  /* 0x0000000f0000720c */ /* 0x080fe20003f26270 */
[----:B------:R-:W-:Y:S01]  /*a180*/  VIADD R0, R10, 0x40 ;  /* 0x000000400a007836 */ /* 0x000fe20000000000 */
[----:B------:R-:W-:Y:S02]  /*a190*/  LEA.HI.X R8, R2, UR5, R3, 0x1, P3 ;  /* 0x0000000502087c11 */ /* 0x000fe400098f0c03 */
[----:B------:R1:W2:Y:S02]  /*a1a0*/  SHFL.IDX PT, R2, R4, RZ, 0x181f ;  /* 0x00181fff04027589 */ /* 0x0002a400000e0000 */
[----:B------:R-:W-:-:S02]  /*a1b0*/  ISETP.GE.AND P0, PT, R0, R15, PT ;  /* 0x0000000f0000720c */ /* 0x000fc40003f06270 */
[----:B------:R1:W3:Y:S01]  /*a1c0*/  SHFL.IDX PT, R0, R8, RZ, 0x181f ;  /* 0x00181fff08007589 */ /* 0x0002e200000e0000 */
[----:B------:R-:W-:Y:S10]  /*a1d0*/  @P2 BRA `(.L_x_244) ;  /* 0x0000000000242947 */ /* 0x000ff40003800000 */
[----:B------:R-:W-:Y:S02]  /*a1e0*/  ULDC UR4, c[0x0][0xac8] ;  /* 0x0002b20000047ab9 */ /* 0x000fe40000000800 */
[----:B------:R-:W-:Y:S02]  /*a1f0*/  ISETP.GE.AND P4, PT, R153, UR4, PT ;  /* 0x0000000499007c0c */ /* 0x000fe4000bf86270 */
[----:B------:R-:W-:-:S11]  /*a200*/  ISETP.GE.AND P5, PT, R23, UR4, PT ;  /* 0x0000000417007c0c */ /* 0x000fd6000bfa6270 */
[-C--:B--2---:R-:W-:Y:S02]  /*a210*/  @!P4 LEA R12, P2, R153, R2.reuse, 0x1 ;  /* 0x00000002990cc211 */ /* 0x084fe400078408ff */
[----:B------:R-:W-:Y:S02]  /*a220*/  @!P5 LEA R2, P3, R23, R2, 0x1 ;  /* 0x000000021702d211 */ /* 0x000fe400078608ff */
[-C--:B---3--:R-:W-:Y:S02]  /*a230*/  @!P4 LEA.HI.X R13, R153, R0.reuse, R227, 0x1, P2 ;  /* 0x00000000990dc211 */ /* 0x088fe400010f0ce3 */
[----:B------:R-:W-:-:S03]  /*a240*/  @!P5 LEA.HI.X R3, R23, R0, R226, 0x1, P3 ;  /* 0x000000001703d211 */ /* 0x000fc600018f0ce2 */
[----:B------:R4:W-:Y:S04]  /*a250*/  @!P4 ST.E.128 desc[UR36][R12.64], RZ ;  /* 0x000000ff0c00c985 */ /* 0x0009e8000c101d24 */
[----:B------:R4:W-:Y:S02]  /*a260*/  @!P5 ST.E.128 desc[UR36][R2.64], RZ ;  /* 0x000000ff0200d985 */ /* 0x0009e4000c101d24 */
.L_x_244:
[----:B------:R-:W-:Y:S05]  /*a270*/  BSYNC B1 ;  /* 0x0000000000017941 */ /* 0x000fea0003800000 */
.L_x_243:
[----:B---3--:R3:W0:Y:S01]  /*a280*/  SHFL.IDX PT, R0, R8, 0x1, 0x181f ;  /* 0x00381f0008007f89 */ /* 0x00862200000e0000 */
[----:B------:R-:W-:Y:S03]  /*a290*/  BSSY B1, `(.L_x_245) ;  /* 0x000000c000017945 */ /* 0x000fe60003800000 */
[----:B--2-4-:R3:W2:Y:S01]  /*a2a0*/  SHFL.IDX PT, R2, R4, 0x1, 0x181f ;  /* 0x00381f0004027f89 */ /* 0x0146a200000e0000 */
[----:B------:R-:W-:Y:S05]  /*a2b0*/  @P1 BRA `(.L_x_246) ;  /* 0x0000000000241947 */ /* 0x000fea0003800000 */
[----:B------:R-:W-:Y:S02]  /*a2c0*/  ULDC UR4, c[0x0][0xac8] ;  /* 0x0002b20000047ab9 */ /* 0x000fe40000000800 */
[----:B------:R-:W-:Y:S02]  /*a2d0*/  ISETP.GE.AND P3, PT, R153, UR4, PT ;  /* 0x0000000499007c0c */ /* 0x000fe4000bf66270 */
[----:B------:R-:W-:-:S11]  /*a2e0*/  ISETP.GE.AND P4, PT, R23, UR4, PT ;  /* 0x0000000417007c0c */ /* 0x000fd6000bf86270 */
[-C--:B--2---:R-:W-:Y:S02]  /*a2f0*/  @!P3 LEA R12, P1, R153, R2.reuse, 0x1 ;  /* 0x00000002990cb211 */ /* 0x084fe400078208ff */
[----:B------:R-:W-:Y:S02]  /*a300*/  @!P4 LEA R2, P2, R23, R2, 0x1 ;  /* 0x000000021702c211 */ /* 0x000fe400078408ff */
[-C--:B0-----:R-:W-:Y:S02]  /*a310*/  @!P3 LEA.HI.X R13, R153, R0.reuse, R227, 0x1, P1 ;  /* 0x00000000990db211 */ /* 0x081fe400008f0ce3 */
[----:B------:R-:W-:-:S03]  /*a320*/  @!P4 LEA.HI.X R3, R23, R0, R226, 0x1, P2 ;  /* 0x000000001703c211 */ /* 0x000fc600010f0ce2 */
[----:B------:R4:W-:Y:S04]  /*a330*/  @!P3 ST.E.128 desc[UR36][R12.64], RZ ;  /* 0x000000ff0c00b985 */ /* 0x0009e8000c101d24 */
[----:B------:R4:W-:Y:S02]  /*a340*/  @!P4 ST.E.128 desc[UR36][R2.64], RZ ;  /* 0x000000ff0200c985 */ /* 0x0009e4000c101d24 */
.L_x_246:
[----:B------:R-:W-:Y:S05]  /*a350*/  BSYNC B1 ;  /* 0x0000000000017941 */ /* 0x000fea0003800000 */
.L_x_245:
[----:B0-----:R0:W0:Y:S01]  /*a360*/  SHFL.IDX PT, R0, R8, 0x2, 0x181f ;  /* 0x00581f0008007f89 */ /* 0x00102200000e0000 */
[----:B------:R-:W-:Y:S03]  /*a370*/  BSSY B1, `(.L_x_247) ;  /* 0x000000c000017945 */ /* 0x000fe60003800000 */
[----:B--2-4-:R2:W4:Y:S01]  /*a380*/  SHFL.IDX PT, R2, R4, 0x2, 0x181f ;  /* 0x00581f0004027f89 */ /* 0x01452200000e0000 */
[----:B------:R-:W-:Y:S05]  /*a390*/  @P0 BRA `(.L_x_248) ;  /* 0x0000000000240947 */ /* 0x000fea0003800000 */
[----:B------:R-:W-:Y:S02]  /*a3a0*/  ULDC UR4, c[0x0][0xac8] ;  /* 0x0002b20000047ab9 */ /* 0x000fe40000000800 */
[----:B------:R-:W-:Y:S02]  /*a3b0*/  ISETP.GE.AND P2, PT, R153, UR4, PT ;  /* 0x0000000499007c0c */ /* 0x000fe4000bf46270 */
[----:B------:R-:W-:-:S11]  /*a3c0*/  ISETP.GE.AND P3, PT, R23, UR4, PT ;  /* 0x0000000417007c0c */ /* 0x000fd6000bf66270 */
[-C--:B----4-:R-:W-:Y:S02]  /*a3d0*/  @!P2 LEA R12, P0, R153, R2.reuse, 0x1 ;  /* 0x00000002990ca211 */ /* 0x090fe400078008ff */
[----:B------:R-:W-:Y:S02]  /*a3e0*/  @!P3 LEA R2, P1, R23, R2, 0x1 ;  /* 0x000000021702b211 */ /* 0x000fe400078208ff */
[-C--:B0-----:R-:W-:Y:S02]  /*a3f0*/  @!P2 LEA.HI.X R13, R153, R0.reuse, R227, 0x1, P0 ;  /* 0x00000000990da211 */ /* 0x081fe400000f0ce3 */
[----:B------:R-:W-:-:S03]  /*a400*/  @!P3 LEA.HI.X R3, R23, R0, R226, 0x1, P1 ;  /* 0x000000001703b211 */ /* 0x000fc600008f0ce2 */
[----:B------:R0:W-:Y:S04]  /*a410*/  @!P2 ST.E.128 desc[UR36][R12.64], RZ ;  /* 0x000000ff0c00a985 */ /* 0x0001e8000c101d24 */
[----:B------:R0:W-:Y:S02]  /*a420*/  @!P3 ST.E.128 desc[UR36][R2.64], RZ ;  /* 0x000000ff0200b985 */ /* 0x0001e4000c101d24 */
.L_x_248:
[----:B------:R-:W-:Y:S05]  /*a430*/  BSYNC B1 ;  /* 0x0000000000017941 */ /* 0x000fea0003800000 */
.L_x_247:
[----:B0-----:R-:W-:Y:S01]  /*a440*/  VIADD R0, R10, 0x60 ;  /* 0x000000600a007836 */ /* 0x001fe20000000000 */
[----:B-1-3--:R-:W0:Y:S04]  /*a450*/  SHFL.IDX PT, R8, R8, 0x3, 0x181f ;  /* 0x00781f0008087f89 */ /* 0x00ae2800000e0000 */
[----:B------:R-:W-:Y:S01]  /*a460*/  ISETP.GE.AND P0, PT, R0, R15, PT ;  /* 0x0000000f0000720c */ /* 0x000fe20003f06270 */
[----:B----4-:R1:W3:-:S12]  /*a470*/  SHFL.IDX PT, R2, R4, 0x3, 0x181f ;  /* 0x00781f0004027f89 */ /* 0x0102d800000e0000 */
[----:B-1----:R-:W-:Y:S05]  /*a480*/  @P0 BRA `(.L_x_237) ;  /* 0x0000000000240947 */ /* 0x002fea0003800000 */
[----:B------:R-:W-:Y:S02]  /*a490*/  ULDC UR4, c[0x0][0xac8] ;  /* 0x0002b20000047ab9 */ /* 0x000fe40000000800 */
[----:B------:R-:W-:Y:S02]  /*a4a0*/  ISETP.GE.AND P2, PT, R153, UR4, PT ;  /* 0x0000000499007c0c */ /* 0x000fe4000bf46270 */
[----:B------:R-:W-:-:S11]  /*a4b0*/  ISETP.GE.AND P3, PT, R23, UR4, PT ;  /* 0x0000000417007c0c */ /* 0x000fd6000bf66270 */
[-C--:B---3--:R-:W-:Y:S02]  /*a4c0*/  @!P2 LEA R10, P0, R153, R2.reuse, 0x1 ;  /* 0x00000002990aa211 */ /* 0x088fe400078008ff */
[----:B------:R-:W-:Y:S02]  /*a4d0*/  @!P3 LEA R2, P1, R23, R2, 0x1 ;  /* 0x000000021702b211 */ /* 0x000fe400078208ff */
[-C--:B0-----:R-:W-:Y:S02]  /*a4e0*/  @!P2 LEA.HI.X R11, R153, R8.reuse, R227, 0x1, P0 ;  /* 0x00000008990ba211 */ /* 0x081fe400000f0ce3 */
[----:B------:R-:W-:-:S03]  /*a4f0*/  @!P3 LEA.HI.X R3, R23, R8, R226, 0x1, P1 ;  /* 0x000000081703b211 */ /* 0x000fc600008f0ce2 */
[----:B------:R0:W-:Y:S04]  /*a500*/  @!P2 ST.E.128 desc[UR36][R10.64], RZ ;  /* 0x000000ff0a00a985 */ /* 0x0001e8000c101d24 */
[----:B------:R0:W-:Y:S02]  /*a510*/  @!P3 ST.E.128 desc[UR36][R2.64], RZ ;  /* 0x000000ff0200b985 */ /* 0x0001e4000c101d24 */
.L_x_237:
[----:B------:R-:W-:Y:S05]  /*a520*/  BSYNC B0 ;  /* 0x0000000000007941 */ /* 0x000fea0003800000 */
.L_x_227:
[----:B------:R-:W-:Y:S02]  /*a530*/  ULDC UR4, c[0x0][0xc3c] ;  /* 0x00030f0000047ab9 */ /* 0x000fe40000000800 */
[----:B-1----:R-:W-:-:S13]  /*a540*/  ISETP.GE.AND P0, PT, R7, UR4, PT ;  /* 0x0000000407007c0c */ /* 0x002fda000bf06270 */
[----:B------:R-:W-:Y:S05]  /*a550*/  @!P0 BRA `(.L_x_249) ;  /* 0xffffff6800748947 */ /* 0x000fea000383ffff */
[----:B------:R-:W-:Y:S05]  /*a560*/  EXIT ;  /* 0x000000000000794d */ /* 0x000fea0003800000 */
.L_x_198:
[----:B------:R-:W-:-:S08]  /*a570*/  NOP ;  /* 0x0000000000007918 */ /* 0x000fd00000000000 */
[----:B------:R-:W0:-:S00]  /*a580*/  USETMAXREG.DEALLOC.CTAPOOL 0x28 ;  /* 0x00000028000079c8 */ /* 0x000e0000080e0500 */
[----:B0-----:R-:W-:Y:S02]  /*a590*/  LOP3.LUT R0, R0, 0x3, RZ, 0xc0, !PT ;  /* 0x0000000300007812 */ /* 0x001fe400078ec0ff */
[----:B------:R-:W-:-:S04]  /*a5a0*/  LOP3.LUT R27, R27, 0xffffffdf, RZ, 0xc0, !PT ;  /* 0xffffffdf1b1b7812 */ /* 0x000fc800078ec0ff */
[----:B------:R-:W0:Y:S02]  /*a5b0*/  SHFL.IDX PT, R0, R0, RZ, 0x1f ;  /* 0x00001fff00007589 */ /* 0x000e2400000e0000 */
[----:B0-----:R-:W-:Y:S01]  /*a5c0*/  ISETP.NE.AND P0, PT, R0, RZ, PT ;  /* 0x000000ff0000720c */ /* 0x001fe20003f05270 */
[----:B------:R-:W-:-:S12]  /*a5d0*/  IMAD.MOV.U32 R0, RZ, RZ, RZ ;  /* 0x000000ffff007224 */ /* 0x000fd800078e00ff */
[----:B------:R-:W-:Y:S01]  /*a5e0*/  @P0 LOP3.LUT R27, R27, 0x20, RZ, 0xfc, !PT ;  /* 0x000000201b1b0812 */ /* 0x000fe200078efcff */
[----:B------:R-:W-:Y:S06]  /*a5f0*/  @!P0 BRA `(.L_x_250) ;  /* 0x00000000001c8947 */ /* 0x000fec0003800000 */
[----:B------:R-:W0:Y:S08]  /*a600*/  S2UR UR5, SR_CgaCtaId ;  /* 0x00000000000579c3 */ /* 0x000e300000008800 */
[----:B------:R-:W-:Y:S06]  /*a610*/  BAR.SYNC.DEFER_BLOCKING 0x5, 0x180 ;  /* 0x0146000000007b1d */ /* 0x000fec0000010000 */
[----:B------:R-:W-:-:S02]  /*a620*/  UMOV UR4, 0x400 ;  /* 0x0000040000047882 */ /* 0x000fc40000000000 */
[----:B0-----:R-:W-:-:S09]  /*a630*/  ULEA UR4, UR5, UR4, 0x18 ;  /* 0x0000000405047291 */ /* 0x001fd2000f8ec03f */
[----:B------:R-:W1:Y:S01]  /*a640*/  LDS.128 R16, [UR4+0x288d0] ;  /* 0x0288d004ff107984 */ /* 0x000e620008000c00 */
[----:B------:R-:W-:Y:S06]  /*a650*/  BAR.ARV 0x4, 0x180 ;  /* 0x0106000000007b1d */ /* 0x000fec0000002000 */
[----:B------:R-:W-:Y:S05]  /*a660*/  BRA `(.L_x_251) ;  /* 0x0000000800947947 */ /* 0x000fea0003800000 */
.L_x_250:
[----:B------:R-:W0:Y:S01]  /*a670*/  S2R R2, SR_TID.X ;  /* 0x0000000000027919 */ /* 0x000e220000002100 */
[----:B------:R-:W-:Y:S01]  /*a680*/  ULDC UR4, c[0x0][0xc3c] ;  /* 0x00030f0000047ab9 */ /* 0x000fe20000000800 */
[----:B------:R-:W-:Y:S01]  /*a690*/  IMAD.MOV.U32 R9, RZ, RZ, RZ ;  /* 0x000000ffff097224 */ /* 0x000fe200078e00ff */
[----:B------:R-:W1:Y:S01]  /*a6a0*/  S2UR UR6, SR_CTAID.X ;  /* 0x00000000000679c3 */ /* 0x000e620000002500 */
[----:B------:R-:W-:Y:S01]  /*a6b0*/  ULDC UR5, c[0x0][0xc38] ;  /* 0x00030e0000057ab9 */ /* 0x000fe20000000800 */
[----:B0-----:R-:W-:-:S04]  /*a6c0*/  LOP3.LUT R7, R2, 0x1f, RZ, 0xc0, !PT ;  /* 0x0000001f02077812 */ /* 0x001fc800078ec0ff */
[----:B------:R-:W-:-:S04]  /*a6d0*/  ISETP.NE.AND P0, PT, R7, 0x1f, PT ;  /* 0x0000001f0700780c */ /* 0x000fc80003f05270 */
[----:B------:R-:W-:-:S13]  /*a6e0*/  ISETP.GE.OR P1, PT, R7, UR4, !P0 ;  /* 0x0000000407007c0c */ /* 0x000fda000c726670 */
[----:B------:R-:W0:Y:S08]  /*a6f0*/  @!P1 LDC.64 R4, c[0x0][0xc80] ;  /* 0x00032000ff049b82 */ /* 0x000e300000000a00 */
[----:B------:R-:W2:Y:S01]  /*a700*/  @!P1 LDC.64 R2, c[0x0][0xc78] ;  /* 0x00031e00ff029b82 */ /* 0x000ea20000000a00 */
[----:B0-----:R-:W-:-:S05]  /*a710*/  @!P1 IMAD.WIDE.U32 R4, R7, 0x4, R4 ;  /* 0x0000000407049825 */ /* 0x001fca00078e0004 */
[----:B------:R-:W3:Y:S01]  /*a720*/  @!P1 LDG.E R0, desc[UR36][R4.64] ;  /* 0x0000002404009981 */ /* 0x000ee2000c1e1900 */
[----:B--2---:R-:W-:-:S05]  /*a730*/  @!P1 IMAD.WIDE.U32 R2, R7, 0x4, R2 ;  /* 0x0000000407029825 */ /* 0x004fca00078e0002 */
[----:B------:R-:W3:Y:S01]  /*a740*/  @!P1 LDG.E R9, desc[UR36][R2.64] ;  /* 0x0000002402099981 */ /* 0x000ee2000c1e1900 */
[C---:B------:R-:W-:Y:S02]  /*a750*/  ISETP.NE.AND P1, PT, R7.reuse, RZ, PT ;  /* 0x000000ff0700720c */ /* 0x040fe40003f25270 */
[C---:B------:R-:W-:Y:S02]  /*a760*/  ISETP.GE.U32.AND P2, PT, R7.reuse, 0x2, PT ;  /* 0x000000020700780c */ /* 0x040fe40003f46070 */
[C---:B------:R-:W-:Y:S02]  /*a770*/  ISETP.GE.U32.AND P3, PT, R7.reuse, 0x4, PT ;  /* 0x000000040700780c */ /* 0x040fe40003f66070 */
[C---:B------:R-:W-:Y:S02]  /*a780*/  ISETP.GE.U32.AND P4, PT, R7.reuse, 0x8, PT ;  /* 0x000000080700780c */ /* 0x040fe40003f86070 */
[----:B------:R-:W-:Y:S01]  /*a790*/  ISETP.GE.U32.AND P5, PT, R7, 0x10, PT ;  /* 0x000000100700780c */ /* 0x000fe20003fa6070 */
[----:B------:R-:W-:Y:S01]  /*a7a0*/  UMOV UR4, URZ ;  /* 0x0000003f00047c82 */ /* 0x000fe20008000000 */
[----:B---3--:R-:W-:-:S05]  /*a7b0*/  IMAD R6, R0, R9, RZ ;  /* 0x0000000900067224 */ /* 0x008fca00078e02ff */
[----:B------:R-:W0:Y:S02]  /*a7c0*/  SHFL.UP PT, R8, R6, 0x1, RZ ;  /* 0x0420000006087989 */ /* 0x000e2400000e00ff */
[----:B0-----:R-:W-:-:S05]  /*a7d0*/  SEL R11, R8, RZ, P1 ;  /* 0x000000ff080b7207 */ /* 0x001fca0000800000 */
[----:B------:R-:W-:-:S05]  /*a7e0*/  IMAD.IADD R11, R6, 0x1, R11 ;  /* 0x00000001060b7824 */ /* 0x000fca00078e020b */
[----:B------:R-:W0:Y:S02]  /*a7f0*/  SHFL.UP PT, R8, R11, 0x2, RZ ;  /* 0x044000000b087989 */ /* 0x000e2400000e00ff */
[----:B0-----:R-:W-:-:S05]  /*a800*/  SEL R8, R8, RZ, P2 ;  /* 0x000000ff08087207 */ /* 0x001fca0001000000 */
[----:B------:R-:W-:-:S05]  /*a810*/  IMAD.IADD R8, R11, 0x1, R8 ;  /* 0x000000010b087824 */ /* 0x000fca00078e0208 */
[----:B------:R-:W0:Y:S02]  /*a820*/  SHFL.UP PT, R4, R8, 0x4, RZ ;  /* 0x0480000008047989 */ /* 0x000e2400000e00ff */
[----:B0-----:R-:W-:-:S05]  /*a830*/  SEL R3, R4, RZ, P3 ;  /* 0x000000ff04037207 */ /* 0x001fca0001800000 */
[----:B------:R-:W-:-:S05]  /*a840*/  IMAD.IADD R3, R8, 0x1, R3 ;  /* 0x0000000108037824 */ /* 0x000fca00078e0203 */
[----:B------:R-:W0:Y:S02]  /*a850*/  SHFL.UP PT, R2, R3, 0x8, RZ ;  /* 0x0500000003027989 */ /* 0x000e2400000e00ff */
[----:B0-----:R-:W-:-:S04]  /*a860*/  SEL R2, R2, RZ, P4 ;  /* 0x000000ff02027207 */ /* 0x001fc80002000000 */
[----:B------:R-:W-:-:S05]  /*a870*/  IADD3 R2, R3, R2, RZ ;  /* 0x0000000203027210 */ /* 0x000fca0007ffe0ff */
[----:B------:R-:W0:Y:S02]  /*a880*/  SHFL.UP PT, R4, R2, 0x10, RZ ;  /* 0x0600000002047989 */ /* 0x000e2400000e00ff */
[----:B0-----:R-:W-:-:S05]  /*a890*/  SEL R5, R4, RZ, P5 ;  /* 0x000000ff04057207 */ /* 0x001fca0002800000 */
[----:B------:R-:W-:-:S05]  /*a8a0*/  IMAD.IADD R5, R2, 0x1, R5 ;  /* 0x0000000102057824 */ /* 0x000fca00078e0205 */
[----:B------:R-:W0:Y:S02]  /*a8b0*/  SHFL.IDX PT, R6, R5, 0x1f, 0x1f ;  /* 0x03e01f0005067f89 */ /* 0x000e2400000e0000 */
[----:B0-----:R-:W-:-:S05]  /*a8c0*/  IMAD R6, R6, UR5, RZ ;  /* 0x0000000506067c24 */ /* 0x001fca000f8e02ff */
[----:B-1----:R-:W-:Y:S01]  /*a8d0*/  ISETP.GT.AND P6, PT, R6, UR6, PT ;  /* 0x0000000606007c0c */ /* 0x002fe2000bfc4270 */
[----:B------:R-:W-:-:S12]  /*a8e0*/  IMAD.MOV.U32 R3, RZ, RZ, R6 ;  /* 0x000000ffff037224 */ /* 0x000fd800078e0006 */
[----:B------:R-:W-:Y:S05]  /*a8f0*/  @P6 BRA `(.L_x_252) ;  /* 0x0000000000986947 */ /* 0x000fea0003800000 */
[----:B------:R-:W-:Y:S01]  /*a900*/  IMAD.MOV.U32 R6, RZ, RZ, R3 ;  /* 0x000000ffff067224 */ /* 0x000fe200078e0003 */
[----:B------:R-:W-:Y:S01]  /*a910*/  UMOV UR4, URZ ;  /* 0x0000003f00047c82 */ /* 0x000fe20008000000 */
[----:B------:R-:W-:-:S05]  /*a920*/  ULDC UR5, c[0x0][0xc38] ;  /* 0x00030e0000057ab9 */ /* 0x000fca0000000800 */
.L_x_254:
[----:B------:R-:W0:Y:S01]  /*a930*/  LDC R0, c[0x0][0xc3c] ;  /* 0x00030f00ff007b82 */ /* 0x000e220000000800 */
[----:B------:R-:W-:-:S06]  /*a940*/  UIADD3 UR4, UR4, 0x1f, URZ ;  /* 0x0000001f04047890 */ /* 0x000fcc000fffe03f */
[----:B0-----:R-:W-:-:S13]  /*a950*/  ISETP.LE.AND P6, PT, R0, UR4, PT ;  /* 0x0000000400007c0c */ /* 0x001fda000bfc3270 */
[----:B------:R-:W-:Y:S05]  /*a960*/  @P6 BRA `(.L_x_253) ;  /* 0x0000000400a86947 */ /* 0x000fea0003800000 */
[----:B------:R-:W-:-:S05]  /*a970*/  VIADD R9, R7, UR4 ;  /* 0x0000000407097c36 */ /* 0x000fca0008000000 */
[----:B------:R-:W-:Y:S01]  /*a980*/  ISETP.GE.OR P6, PT, R9, R0, !P0 ;  /* 0x000000000900720c */ /* 0x000fe200047c6670 */
[----:B------:R-:W-:-:S12]  /*a990*/  IMAD.MOV.U32 R0, RZ, RZ, RZ ;  /* 0x000000ffff007224 */ /* 0x000fd800078e00ff */
[----:B------:R-:W0:Y:S08]  /*a9a0*/  @!P6 LDC.64 R4, c[0x0][0xc80] ;  /* 0x00032000ff04eb82 */ /* 0x000e300000000a00 */
[----:B------:R-:W1:Y:S01]  /*a9b0*/  @!P6 LDC.64 R2, c[0x0][0xc78] ;  /* 0x00031e00ff02eb82 */ /* 0x000e620000000a00 */
[----:B0-----:R-:W-:-:S05]  /*a9c0*/  @!P6 IMAD.WIDE R4, R9, 0x4, R4 ;  /* 0x000000040904e825 */ /* 0x001fca00078e0204 */
[----:B------:R-:W2:Y:S01]  /*a9d0*/  @!P6 LDG.E R0, desc[UR36][R4.64] ;  /* 0x000000240400e981 */ /* 0x000ea2000c1e1900 */
[----:B-1----:R-:W-:-:S04]  /*a9e0*/  @!P6 IMAD.WIDE R2, R9, 0x4, R2 ;  /* 0x000000040902e825 */ /* 0x002fc800078e0202 */
[----:B------:R-:W-:-:S06]  /*a9f0*/  IMAD.MOV.U32 R9, RZ, RZ, RZ ;  /* 0x000000ffff097224 */ /* 0x000fcc00078e00ff */
[----:B------:R-:W2:Y:S02]  /*aa00*/  @!P6 LDG.E R9, desc[UR36][R2.64] ;  /* 0x000000240209e981 */ /* 0x000ea4000c1e1900 */
[----:B--2---:R-:W-:-:S05]  /*aa10*/  IMAD R13, R0, R9, RZ ;  /* 0x00000009000d7224 */ /* 0x004fca00078e02ff */
[----:B------:R-:W0:Y:S02]  /*aa20*/  SHFL.UP PT, R8, R13, 0x1, RZ ;  /* 0x042000000d087989 */ /* 0x000e2400000e00ff */
[----:B0-----:R-:W-:-:S04]  /*aa30*/  SEL R8, R8, RZ, P1 ;  /* 0x000000ff08087207 */ /* 0x001fc80000800000 */
[----:B------:R-:W-:-:S05]  /*aa40*/  IADD3 R8, R13, R8, RZ ;  /* 0x000000080d087210 */ /* 0x000fca0007ffe0ff */
        /* <DEDUP_REMOVED lines=12> */
[----:B------:R-:W0:Y:S02]  /*ab10*/  SHFL.IDX PT, R2, R5, 0x1f, 0x1f ;  /* 0x03e01f0005027f89 */ /* 0x000e2400000e0000 */
[----:B0-----:R-:W-:-:S04]  /*ab20*/  IMAD R3, R2, UR5, RZ ;  /* 0x0000000502037c24 */ /* 0x001fc8000f8e02ff */
[----:B------:R-:W-:-:S05]  /*ab30*/  IMAD.IADD R6, R3, 0x1, R6 ;  /* 0x0000000103067824 */ /* 0x000fca00078e0206 */
[----:B------:R-:W-:-:S13]  /*ab40*/  ISETP.GT.AND P6, PT, R6, UR6, PT ;  /* 0x0000000606007c0c */ /* 0x000fda000bfc4270 */
[----:B------:R-:W-:Y:S05]  /*ab50*/  @!P6 BRA `(.L_x_254) ;  /* 0xfffffffc0074e947 */ /* 0x000fea000383ffff */
.L_x_252:
[----:B------:R-:W-:Y:S02]  /*ab60*/  IMAD.IADD R10, R6, 0x1, -R3 ;  /* 0x00000001060a7824 */ /* 0x000fe400078e0a03 */
[----:B------:R-:W-:Y:S02]  /*ab70*/  IMAD.MOV.U32 R16, RZ, RZ, RZ ;  /* 0x000000ffff107224 */ /* 0x000fe400078e00ff */
[----:B------:R-:W-:-:S05]  /*ab80*/  IMAD R2, R5, UR5, R10 ;  /* 0x0000000505027c24 */ /* 0x000fca000f8e020a */
[----:B------:R-:W-:-:S13]  /*ab90*/  ISETP.GT.AND P0, PT, R2, UR6, PT ;  /* 0x0000000602007c0c */ /* 0x000fda000bf04270 */
[----:B------:R-:W-:-:S04]  /*aba0*/  VOTE.ANY R6, PT, !P0 ;  /* 0x0000000000067806 */ /* 0x000fc800040e0100 */
[----:B------:R-:W0:Y:S01]  /*abb0*/  POPC R19, R6 ;  /* 0x0000000600137309 */ /* 0x000e220000000000 */
[----:B------:R-:W-:Y:S01]  /*abc0*/  ISETP.NE.AND P0, PT, R6, RZ, PT ;  /* 0x000000ff0600720c */ /* 0x000fe20003f05270 */
[----:B0-----:R-:W0:Y:S04]  /*abd0*/  SHFL.IDX PT, R0, R0, R19, 0x1f ;  /* 0x00001f1300007589 */ /* 0x001e2800000e0000 */
[----:B------:R1:W2:Y:S01]  /*abe0*/  SHFL.IDX PT, R9, R9, R19, 0x1f ;  /* 0x00001f1309097589 */ /* 0x0002a200000e0000 */
[----:B0-----:R-:W-:-:S04]  /*abf0*/  IABS R4, R0 ;  /* 0x0000000000047213 */ /* 0x001fc80000000000 */
[----:B------:R-:W0:Y:S08]  /*ac00*/  I2F.RP R8, R4 ;  /* 0x0000000400087306 */ /* 0x000e300000209400 */
[----:B0-----:R-:W0:Y:S02]  /*ac10*/  MUFU.RCP R8, R8 ;  /* 0x0000000800087308 */ /* 0x001e240000001000 */
[----:B0-----:R-:W-:-:S06]  /*ac20*/  IADD3 R2, R8, 0xffffffe, RZ ;  /* 0x0ffffffe08027810 */ /* 0x001fcc0007ffe0ff */
[----:B------:R-:W0:Y:S02]  /*ac30*/  F2I.FTZ.U32.TRUNC.NTZ R3, R2 ;  /* 0x0000000200037305 */ /* 0x000e24000021f000 */
[----:B0-----:R-:W-:Y:S01]  /*ac40*/  IMAD.MOV R11, RZ, RZ, -R3 ;  /* 0x000000ffff0b7224 */ /* 0x001fe200078e0a03 */
[----:B-12---:R-:W-:Y:S06]  /*ac50*/  @!P0 BRA `(.L_x_255) ;  /* 0x0000000000088947 */ /* 0x006fec0003800000 */
[----:B------:R-:W-:-:S06]  /*ac60*/  VIADD R16, R19, 0xffffffff ;  /* 0xffffffff13107836 */ /* 0x000fcc0000000000 */
[----:B------:R0:W1:Y:S02]  /*ac70*/  SHFL.IDX PT, R16, R5, R16, 0x1f ;  /* 0x00001f1005107589 */ /* 0x00006400000e0000 */
.L_x_255:
[----:B-1----:R-:W-:Y:S01]  /*ac80*/  IMAD R16, R16, UR5, R10 ;  /* 0x0000000510107c24 */ /* 0x002fe2000f8e020a */
[----:B------:R-:W-:Y:S01]  /*ac90*/  IABS R10, R0 ;  /* 0x00000000000a7213 */ /* 0x000fe20000000000 */
[----:B------:R-:W-:Y:S01]  /*aca0*/  IMAD R11, R11, R4, RZ ;  /* 0x000000040b0b7224 */ /* 0x000fe200078e02ff */
[----:B0-----:R-:W-:Y:S01]  /*acb0*/  IABS R5, R9 ;  /* 0x0000000900057213 */ /* 0x001fe20000000000 */
[----:B------:R-:W-:Y:S01]  /*acc0*/  IMAD.MOV.U32 R2, RZ, RZ, RZ ;  /* 0x000000ffff027224 */ /* 0x000fe200078e00ff */
[----:B------:R-:W-:Y:S01]  /*acd0*/  IADD3 R17, -R16, UR6, RZ ;  /* 0x0000000610117c10 */ /* 0x000fe2000fffe1ff */
[----:B------:R-:W-:Y:S01]  /*ace0*/  IMAD.MOV R10, RZ, RZ, -R10 ;  /* 0x000000ffff0a7224 */ /* 0x000fe200078e0a0a */
[----:B------:R-:W0:Y:S01]  /*acf0*/  I2F.RP R6, R5 ;  /* 0x0000000500067306 */ /* 0x000e220000209400 */
[----:B------:R-:W-:Y:S01]  /*ad00*/  IMAD.HI.U32 R2, R3, R11, R2 ;  /* 0x0000000b03027227 */ /* 0x000fe200078e0002 */
[----:B------:R-:W-:-:S03]  /*ad10*/  IABS R8, R17 ;  /* 0x0000001100087213 */ /* 0x000fc60000000000 */
[----:B------:R-:W-:Y:S02]  /*ad20*/  VIADD R19, R19, UR4 ;  /* 0x0000000413137c36 */ /* 0x000fe40008000000 */
[----:B------:R-:W-:Y:S01]  /*ad30*/  IMAD.MOV.U32 R3, RZ, RZ, R8 ;  /* 0x000000ffff037224 */ /* 0x000fe200078e0008 */
[----:B------:R-:W-:-:S03]  /*ad40*/  MOV R8, R10 ;  /* 0x0000000a00087202 */ /* 0x000fc60000000f00 */
[----:B------:R-:W-:-:S04]  /*ad50*/  IMAD.HI.U32 R2, R2, R3, RZ ;  /* 0x0000000302027227 */ /* 0x000fc800078e00ff */
[----:B------:R-:W-:Y:S01]  /*ad60*/  IMAD R3, R2, R8, R3 ;  /* 0x0000000802037224 */ /* 0x000fe200078e0203 */
[----:B0-----:R-:W0:Y:S04]  /*ad70*/  MUFU.RCP R6, R6 ;  /* 0x0000000600067308 */ /* 0x001e280000001000 */
[----:B------:R-:W-:-:S13]  /*ad80*/  ISETP.GT.U32.AND P1, PT, R4, R3, PT ;  /* 0x000000030400720c */ /* 0x000fda0003f24070 */
[----:B------:R-:W-:Y:S02]  /*ad90*/  @!P1 IMAD.IADD R3, R3, 0x1, -R4 ;  /* 0x0000000103039824 */ /* 0x000fe400078e0a04 */
[----:B0-----:R-:W-:Y:S02]  /*ada0*/  VIADD R8, R6, 0xffffffe ;  /* 0x0ffffffe06087836 */ /* 0x001fe40000000000 */
[----:B------:R-:W-:Y:S01]  /*adb0*/  @!P1 VIADD R2, R2, 0x1 ;  /* 0x0000000102029836 */ /* 0x000fe20000000000 */
[----:B------:R-:W-:Y:S02]  /*adc0*/  ISETP.GE.U32.AND P0, PT, R3, R4, PT ;  /* 0x000000040300720c */ /* 0x000fe40003f06070 */
[----:B------:R-:W-:Y:S01]  /*add0*/  LOP3.LUT R4, R17, R0, RZ, 0x3c, !PT ;  /* 0x0000000011047212 */ /* 0x000fe200078e3cff */
[----:B------:R0:W1:Y:S01]  /*ade0*/  F2I.FTZ.U32.TRUNC.NTZ R3, R8 ;  /* 0x0000000800037305 */ /* 0x000062000021f000 */
[----:B------:R-:W-:Y:S02]  /*adf0*/  ISETP.NE.AND P1, PT, R0, RZ, PT ;  /* 0x000000ff0000720c */ /* 0x000fe40003f25270 */
[----:B------:R-:W-:-:S02]  /*ae00*/  ISETP.GE.AND P2, PT, R4, RZ, PT ;  /* 0x000000ff0400720c */ /* 0x000fc40003f46270 */
[----:B0-----:R-:W-:-:S05]  /*ae10*/  IABS R8, R9 ;  /* 0x0000000900087213 */ /* 0x001fca0000000000 */
[----:B------:R-:W-:-:S04]  /*ae20*/  @P0 VIADD R2, R2, 0x1 ;  /* 0x0000000102020836 */ /* 0x000fc80000000000 */
[----:B------:R-:W-:Y:S02]  /*ae30*/  IMAD.MOV.U32 R6, RZ, RZ, R2 ;  /* 0x000000ffff067224 */ /* 0x000fe400078e0002 */
[----:B-1----:R-:W-:Y:S02]  /*ae40*/  IMAD.MOV R2, RZ, RZ, -R3 ;  /* 0x000000ffff027224 */ /* 0x002fe400078e0a03 */
[----:B------:R-:W-:Y:S01]  /*ae50*/  IMAD.MOV R8, RZ, RZ, -R8 ;  /* 0x000000ffff087224 */ /* 0x000fe200078e0a08 */
[----:B------:R-:W-:Y:S01]  /*ae60*/  @!P2 IADD3 R6, -R6, RZ, RZ ;  /* 0x000000ff0606a210 */ /* 0x000fe20007ffe1ff */
[----:B------:R-:W-:Y:S01]  /*ae70*/  IMAD R11, R2, R5, RZ ;  /* 0x00000005020b7224 */ /* 0x000fe200078e02ff */
[----:B------:R-:W-:Y:S01]  /*ae80*/  @!P1 LOP3.LUT R6, RZ, R0, RZ, 0x33, !PT ;  /* 0x00000000ff069212 */ /* 0x000fe200078e33ff */
[----:B------:R-:W-:-:S03]  /*ae90*/  IMAD.MOV.U32 R2, RZ, RZ, RZ ;  /* 0x000000ffff027224 */ /* 0x000fc600078e00ff */
[----:B------:R-:W-:Y:S01]  /*aea0*/  IABS R4, R6 ;  /* 0x0000000600047213 */ /* 0x000fe20000000000 */
[----:B------:R-:W-:-:S04]  /*aeb0*/  IMAD.HI.U32 R2, R3, R11, R2 ;  /* 0x0000000b03027227 */ /* 0x000fc800078e0002 */
[----:B------:R-:W-:Y:S02]  /*aec0*/  IMAD.MOV.U32 R3, RZ, RZ, R4 ;  /* 0x000000ffff037224 */ /* 0x000fe400078e0004 */
[----:B------:R-:W-:Y:S02]  /*aed0*/  IMAD.MOV.U32 R4, RZ, RZ, R8 ;  /* 0x000000ffff047224 */ /* 0x000fe400078e0008 */
[----:B------:R-:W-:-:S04]  /*aee0*/  IMAD.HI.U32 R2, R2, R3, RZ ;  /* 0x0000000302027227 */ /* 0x000fc800078e00ff */
[----:B------:R-:W-:Y:S01]  /*aef0*/  IMAD R4, R2, R4, R3 ;  /* 0x0000000402047224 */ /* 0x000fe200078e0203 */
[----:B------:R-:W-:Y:S01]  /*af00*/  LOP3.LUT R3, R6, R9, RZ, 0x3c, !PT ;  /* 0x0000000906037212 */ /* 0x000fe200078e3cff */
[----:B------:R-:W-:-:S03]  /*af10*/  IMAD R0, R0, R6, RZ ;  /* 0x0000000600007224 */ /* 0x000fc600078e02ff */
[----:B------:R-:W-:Y:S01]  /*af20*/  ISETP.GT.U32.AND P1, PT, R5, R4, PT ;  /* 0x000000040500720c */ /* 0x000fe20003f24070 */
[----:B------:R-:W-:Y:S01]  /*af30*/  IMAD.IADD R17, R17, 0x1, -R0 ;  /* 0x0000000111117824 */ /* 0x000fe200078e0a00 */
[----:B------:R-:W-:-:S11]  /*af40*/  ISETP.GE.AND P2, PT, R3, RZ, PT ;  /* 0x000000ff0300720c */ /* 0x000fd60003f46270 */
[----:B------:R-:W-:Y:S02]  /*af50*/  @!P1 IMAD.IADD R4, R4, 0x1, -R5 ;  /* 0x0000000104049824 */ /* 0x000fe400078e0a05 */
[----:B------:R-:W-:Y:S01]  /*af60*/  @!P1 VIADD R2, R2, 0x1 ;  /* 0x0000000102029836 */ /* 0x000fe20000000000 */
[----:B------:R-:W-:Y:S02]  /*af70*/  ISETP.NE.AND P1, PT, R9, RZ, PT ;  /* 0x000000ff0900720c */ /* 0x000fe40003f25270 */
[----:B------:R-:W-:-:S13]  /*af80*/  ISETP.GE.U32.AND P0, PT, R4, R5, PT ;  /* 0x000000050400720c */ /* 0x000fda0003f06070 */
[----:B------:R-:W-:-:S05]  /*af90*/  @P0 IADD3 R2, R2, 0x1, RZ ;  /* 0x0000000102020810 */ /* 0x000fca0007ffe0ff */
[----:B------:R-:W-:Y:S01]  /*afa0*/  @!P2 IMAD.MOV R2, RZ, RZ, -R2 ;  /* 0x000000ffff02a224 */ /* 0x000fe200078e0a02 */
[----:B------:R-:W-:-:S05]  /*afb0*/  @!P1 LOP3.LUT R2, RZ, R9, RZ, 0x33, !PT ;  /* 0x00000009ff029212 */ /* 0x000fca00078e33ff */
[----:B------:R-:W-:-:S04]  /*afc0*/  IMAD.MOV R18, RZ, RZ, -R2 ;  /* 0x000000ffff127224 */ /* 0x000fc800078e0a02 */
[C---:B------:R-:W-:Y:S02]  /*afd0*/  IMAD R18, R9.reuse, R18, R6 ;  /* 0x0000001209127224 */ /* 0x040fe400078e0206 */
[----:B------:R-:W-:-:S04]  /*afe0*/  IMAD R9, R9, 0x1000000, R2 ;  /* 0x0100000009097824 */ /* 0x000fc800078e0202 */
[----:B------:R-:W-:Y:S01]  /*aff0*/  IMAD R18, R18, 0x10000, R9 ;  /* 0x0001000012127824 */ /* 0x000fe200078e0209 */
[----:B------:R-:W-:Y:S06]  /*b000*/  BRA `(.L_x_256) ;  /* 0x0000000000147947 */ /* 0x000fec0003800000 */
.L_x_253:
[----:B------:R-:W-:Y:S01]  /*b010*/  ULDC UR4, c[0x0][0xc3c] ;  /* 0x00030f0000047ab9 */ /* 0x000fe20000000800 */
[----:B------:R-:W-:Y:S01]  /*b020*/  MOV R17, RZ ;  /* 0x000000ff00117202 */ /* 0x000fe20000000f00 */
[----:B------:R-:W-:Y:S02]  /*b030*/  IMAD.U32 R16, RZ, RZ, UR6 ;  /* 0x00000006ff107e24 */ /* 0x000fe4000f8e00ff */
[----:B------:R-:W-:Y:S02]  /*b040*/  IMAD.MOV.U32 R18, RZ, RZ, RZ ;  /* 0x000000ffff127224 */ /* 0x000fe400078e00ff */
[----:B------:R-:W-:-:S07]  /*b050*/  IMAD.U32 R19, RZ, RZ, UR4 ;  /* 0x00000004ff137e24 */ /* 0x000fce000f8e00ff */
.L_x_256:
[----:B------:R-:W-:-:S13]  /*b060*/  ISETP.NE.AND P0, PT, R7, RZ, PT ;  /* 0x000000ff0700720c */ /* 0x000fda0003f05270 */
[----:B------:R-:W0:Y:S01]  /*b070*/  @!P0 S2R R3, SR_CgaCtaId ;  /* 0x0000000000038919 */ /* 0x000e220000008800 */
[----:B------:R-:W-:-:S04]  /*b080*/  @!P0 MOV R0, 0x400 ;  /* 0x0000040000008802 */ /* 0x000fc80000000f00 */
[----:B0-----:R-:W-:-:S05]  /*b090*/  @!P0 LEA R0, R3, R0, 0x18 ;  /* 0x0000000003008211 */ /* 0x001fca00078ec0ff */
[----:B------:R0:W-:Y:S01]  /*b0a0*/  @!P0 STS.128 [R0+0x288d0], R16 ;  /* 0x0288d01000008388 */ /* 0x0001e20000000c00 */
[----:B------:R-:W-:Y:S06]  /*b0b0*/  BAR.ARV 0x5, 0x180 ;  /* 0x0146000000007b1d */ /* 0x000fec0000002000 */
.L_x_251:
[----:B------:R2:W-:Y:S01]  /*b0c0*/  STL [R1+0x20], RZ ;  /* 0x000020ff01007387 */ /* 0x0005e20000100800 */
[----:B------:R-:W-:Y:S01]  /*b0d0*/  ULDC UR4, c[0x0][0xc3c] ;  /* 0x00030f0000047ab9 */ /* 0x000fe20000000800 */
[----:B------:R-:W-:Y:S01]  /*b0e0*/  IMAD.MOV.U32 R28, RZ, RZ, 0x1 ;  /* 0x00000001ff1c7424 */ /* 0x000fe200078e00ff */
[----:B-1----:R-:W-:Y:S01]  /*b0f0*/  ISETP.GE.AND P0, PT, R19, UR4, PT ;  /* 0x0000000413007c0c */ /* 0x002fe2000bf06270 */
[----:B------:R-:W-:-:S12]  /*b100*/  IMAD.MOV.U32 R25, RZ, RZ, RZ ;  /* 0x000000ffff197224 */ /* 0x000fd800078e00ff */
[----:B--2---:R-:W-:Y:S05]  /*b110*/  @P0 BRA `(.L_x_257) ;  /* 0x0000004800d00947 */ /* 0x004fea0003800000 */
[----:B------:R-:W2:Y:S01]  /*b120*/  LDL R3, [R1+0x4] ;  /* 0x0000040001037983 */ /* 0x000ea20000100800 */
[----:B------:R-:W1:Y:S01]  /*b130*/  S2R R4, SR_TID.X ;  /* 0x0000000000047919 */ /* 0x000e620000002100 */
[----:B------:R-:W3:Y:S01]  /*b140*/  S2UR UR5, SR_CgaCtaId ;  /* 0x00000000000579c3 */ /* 0x000ee20000008800 */
[----:B------:R-:W-:Y:S01]  /*b150*/  UMOV UR4, 0x400 ;  /* 0x0000040000047882 */ /* 0x000fe20000000000 */
[----:B-1----:R-:W-:Y:S01]  /*b160*/  IMAD.SHL.U32 R30, R4, 0x8, RZ ;  /* 0x00000008041e7824 */ /* 0x002fe200078e00ff */
[----:B---3--:R-:W-:-:S04]  /*b170*/  ULEA UR4, UR5, UR4, 0x18 ;  /* 0x0000000405047291 */ /* 0x008fc8000f8ec03f */
[----:B0-----:R-:W-:-:S04]  /*b180*/  LOP3.LUT R0, R30, 0x1f8, RZ, 0xc0, !PT ;  /* 0x000001f81e007812 */ /* 0x001fc800078ec0ff */
[----:B------:R-:W-:Y:S01]  /*b190*/  LOP3.LUT R33, R0, 0x38, R4, 0x78, !PT ;  /* 0x0000003800217812 */ /* 0x000fe200078e7804 */
[----:B------:R-:W-:-:S03]  /*b1a0*/  IMAD.U32 R22, RZ, RZ, UR4 ;  /* 0x00000004ff167e24 */ /* 0x000fc6000f8e00ff */
[----:B------:R-:W-:Y:S02]  /*b1b0*/  LOP3.LUT R33, R33, 0x200, R30, 0xf8, !PT ;  /* 0x0000020021217812 */ /* 0x000fe400078ef81e */
[----:B------:R-:W-:Y:S01]  /*b1c0*/  LOP3.LUT R30, R30, 0x38, RZ, 0xc0, !PT ;  /* 0x000000381e1e7812 */ /* 0x000fe200078ec0ff */
[----:B------:R-:W-:Y:S01]  /*b1d0*/  BSSY B8, `(.L_x_257) ;  /* 0x00004a8000087945 */ /* 0x000fe20003800000 */
[----:B------:R-:W-:Y:S01]  /*b1e0*/  MOV R28, 0x1 ;  /* 0x00000001001c7802 */ /* 0x000fe20000000f00 */
[----:B------:R-:W-:Y:S01]  /*b1f0*/  IMAD.MOV.U32 R25, RZ, RZ, RZ ;  /* 0x000000ffff197224 */ /* 0x000fe200078e00ff */
[----:B------:R-:W-:Y:S01]  /*b200*/  LOP3.LUT R29, R30, 0x40, RZ, 0xfc, !PT ;  /* 0x000000401e1d7812 */ /* 0x000fe200078efcff */
[----:B------:R-:W-:Y:S01]  /*b210*/  ULDC UR38, c[0x0][0xc] ;  /* 0x0000030000267ab9 */ /* 0x000fe20000000800 */
[----:B--2---:R-:W-:-:S05]  /*b220*/  LOP3.LUT R0, R3, 0x2, RZ, 0xfc, !PT ;  /* 0x0000000203007812 */ /* 0x004fca00078efcff */
[----:B------:R0:W-:Y:S04]  /*b230*/  STL [R1+0x24], R0 ;  /* 0x0000240001007387 */ /* 0x0001e80000100800 */
[----:B------:R1:W-:Y:S01]  /*b240*/  STL [R1+0x20], RZ ;  /* 0x000020ff01007387 */ /* 0x0003e20000100800 */
[----:B0-----:R-:W-:-:S05]  /*b250*/  IMAD R0, R33, 0x2, R22 ;  /* 0x0000000221007824 */ /* 0x001fca00078e0216 */
[----:B------:R1:W-:Y:S02]  /*b260*/  STL [R1], R0 ;  /* 0x0000000001007387 */ /* 0x0003e40000100800 */
.L_x_320:
[----:B0-----:R-:W0:Y:S02]  /*b270*/  LDC.64 R2, c[0x0][0xc88] ;  /* 0x00032200ff027b82 */ /* 0x001e240000000a00 */
[----:B0-----:R-:W-:-:S05]  /*b280*/  IMAD.WIDE R2, R19, 0x4, R2 ;  /* 0x0000000413027825 */ /* 0x001fca00078e0202 */
[----:B-1----:R-:W1:Y:S01]  /*b290*/  LDG.E R31, desc[UR36][R2.64] ;  /* 0x00000024021f7981 */ /* 0x002e62000c1e1900 */
[----:B------:R-:W-:Y:S05]  /*b2a0*/  YIELD ;  /* 0x0000000000007946 */ /* 0x000fea0003800000 */
[----:B------:R-:W-:Y:S01]  /*b2b0*/  ULDC.64 UR4, c[0x0][0xa28] ;  /* 0x00028a0000047ab9 */ /* 0x000fe20000000a00 */
[----:B------:R-:W-:Y:S01]  /*b2c0*/  IMAD.MOV.U32 R36, RZ, RZ, RZ ;  /* 0x000000ffff247224 */ /* 0x000fe200078e00ff */
[----:B------:R-:W-:Y:S01]  /*b2d0*/  ISETP.NE.U32.AND P0, PT, RZ, UR4, PT ;  /* 0x00000004ff007c0c */ /* 0x000fe2000bf05070 */
[----:B------:R-:W-:-:S03]  /*b2e0*/  ULDC.64 UR6, c[0x0][0xa18] ;  /* 0x0002860000067ab9 */ /* 0x000fc60000000a00 */
[----:B------:R-:W-:Y:S02]  /*b2f0*/  ISETP.NE.AND.EX P0, PT, RZ, UR5, PT, P0 ;  /* 0x00000005ff007c0c */ /* 0x000fe4000bf05300 */
[----:B-1----:R-:W-:-:S11]  /*b300*/  SHF.R.S32.HI R0, RZ, 0x1f, R31 ;  /* 0x0000001fff007819 */ /* 0x002fd6000001141f */
[C---:B------:R-:W-:Y:S01]  /*b310*/  @P0 LEA R2, P1, R31.reuse, UR4, 0x2 ;  /* 0x000000041f020c11 */ /* 0x040fe2000f8210ff */
[C---:B------:R-:W-:Y:S01]  /*b320*/  IMAD.SHL.U32 R23, R31.reuse, 0x4, RZ ;  /* 0x000000041f177824 */ /* 0x040fe200078e00ff */
[C-C-:B------:R-:W-:Y:S01]  /*b330*/  SHF.L.U64.HI R24, R31.reuse, 0x2, R0.reuse ;  /* 0x000000021f187819 */ /* 0x140fe20000010200 */
[----:B------:R0:W-:Y:S01]  /*b340*/  STL [R1+0x10], R0 ;  /* 0x0000100001007387 */ /* 0x0001e20000100800 */
[----:B------:R-:W-:Y:S01]  /*b350*/  @P0 LEA.HI.X R3, R31, UR5, R0, 0x2, P1 ;  /* 0x000000051f030c11 */ /* 0x000fe200088f1400 */
[----:B------:R-:W-:-:S04]  /*b360*/  ULDC.64 UR4, c[0x0][0xa00] ;  /* 0x0002800000047ab9 */ /* 0x000fc80000000a00 */
[----:B------:R1:W5:Y:S01]  /*b370*/  @P0 LDG.E R36, desc[UR36][R2.64] ;  /* 0x0000002402240981 */ /* 0x000362000c1e1900 */
[----:B------:R-:W-:Y:S02]  /*b380*/  ISETP.NE.U32.AND P0, PT, RZ, UR4, PT ;  /* 0x00000004ff007c0c */ /* 0x000fe4000bf05070 */
[----:B------:R-:W-:Y:S01]  /*b390*/  LOP3.LUT R27, R27, 0xffffffef, RZ, 0xc0, !PT ;  /* 0xffffffef1b1b7812 */ /* 0x000fe200078ec0ff */
[----:B0-----:R-:W-:Y:S01]  /*b3a0*/  IMAD.MOV.U32 R0, RZ, RZ, RZ ;  /* 0x000000ffff007224 */ /* 0x001fe200078e00ff */
[----:B------:R-:W-:Y:S02]  /*b3b0*/  ISETP.NE.AND.EX P2, PT, RZ, UR5, PT, P0 ;  /* 0x00000005ff007c0c */ /* 0x000fe4000bf45300 */
[----:B------:R-:W-:Y:S02]  /*b3c0*/  ISETP.NE.U32.AND P0, PT, RZ, UR6, PT ;  /* 0x00000006ff007c0c */ /* 0x000fe4000bf05070 */
[----:B-1----:R-:W-:Y:S02]  /*b3d0*/  IADD3 R2, P1, R23, UR4, RZ ;  /* 0x0000000417027c10 */ /* 0x002fe4000ff3e0ff */
[----:B------:R-:W-:-:S02]  /*b3e0*/  ISETP.NE.AND.EX P0, PT, RZ, UR7, PT, P0 ;  /* 0x00000007ff007c0c */ /* 0x000fc4000bf05300 */
[----:B------:R-:W-:Y:S01]  /*b3f0*/  IADD3.X R3, R24, UR5, RZ, P1, !PT ;  /* 0x0000000518037c10 */ /* 0x000fe20008ffe4ff */
[----:B------:R-:W-:-:S04]  /*b400*/  ULDC.64 UR4, c[0x0][0x418] ;  /* 0x0001060000047ab9 */ /* 0x000fc80000000a00 */
[----:B------:R-:W-:Y:S01]  /*b410*/  @P2 LOP3.LUT R27, R27, 0x10, RZ, 0xfc, !PT ;  /* 0x000000101b1b2812 */ /* 0x000fe200078efcff */
[----:B--2---:R-:W2:Y:S05]  /*b420*/  @P2 LDG.E R0, desc[UR36][R2.64] ;  /* 0x0000002402002981 */ /* 0x004eaa000c1e1900 */
[----:B------:R-:W-:-:S04]  /*b430*/  @P0 IADD3 R4, P1, R23, UR6, RZ ;  /* 0x0000000617040c10 */ /* 0x000fc8000ff3e0ff */
[----:B------:R-:W-:Y:S01]  /*b440*/  @P0 IADD3.X R5, R24, UR7, RZ, P1, !PT ;  /* 0x0000000718050c10 */ /* 0x000fe20008ffe4ff */
[----:B--2---:R0:W-:Y:S04]  /*b450*/  STL [R1+0x8], R0 ;  /* 0x0000080001007387 */ /* 0x0041e80000100800 */
[----:B0-----:R-:W2:Y:S01]  /*b460*/  @P0 LDG.E R0, desc[UR36][R4.64] ;  /* 0x0000002404000981 */ /* 0x001ea2000c1e1900 */
[----:B------:R-:W-:-:S03]  /*b470*/  UISETP.NE.U32.AND UP0, UPT, UR4, URZ, UPT ;  /* 0x0000003f0400728c */ /* 0x000fc6000bf05070 */
[----:B------:R-:W-:Y:S01]  /*b480*/  ULDC UR4, c[0x0][0x424] ;  /* 0x0001090000047ab9 */ /* 0x000fe20000000800 */
[----:B------:R-:W-:-:S03]  /*b490*/  UISETP.NE.AND.EX UP0, UPT, UR5, URZ, UPT, UP0 ;  /* 0x0000003f0500728c */ /* 0x000fc6000bf05300 */
[----:B------:R-:W-:Y:S01]  /*b4a0*/  ULDC UR5, c[0x0][0x2f0] ;  /* 0x0000bc0000057ab9 */ /* 0x000fe20000000800 */
[----:B------:R-:W-:-:S04]  /*b4b0*/  USEL UR4, UR4, 0x1, UP0 ;  /* 0x0000000104047887 */ /* 0x000fc80008000000 */
[----:B------:R-:W-:-:S06]  /*b4c0*/  UIMAD UR4, UR4, UR5, URZ ;  /* 0x00000005040472a4 */ /* 0x000fcc000f8e023f */
[----:B------:R-:W-:Y:S01]  /*b4d0*/  MOV R7, UR4 ;  /* 0x0000000400077c02 */ /* 0x000fe20008000f00 */
[----:B--2---:R0:W-:Y:S01]  /*b4e0*/  @P0 STL [R1+0x14], R0 ;  /* 0x0000140001000387 */ /* 0x0041e20000100800 */
[----:B------:R-:W-:Y:S05]  /*b4f0*/  @P0 BRA `(.L_x_258) ;  /* 0x0000000000200947 */ /* 0x000fea0003800000 */
[----:B------:R-:W-:Y:S02]  /*b500*/  ULDC UR4, c[0x0][0x288] ;  /* 0x0000a20000047ab9 */ /* 0x000fe40000000800 */
[----:B0-----:R-:W-:-:S05]  /*b510*/  IMAD.U32 R0, RZ, RZ, UR4 ;  /* 0x00000004ff007e24 */ /* 0x001fca000f8e00ff */
[----:B------:R1:W-:Y:S01]  /*b520*/  STL [R1+0x14], R0 ;  /* 0x0000140001007387 */ /* 0x0003e20000100800 */
[----:B------:R-:W-:Y:S05]  /*b530*/  @!P2 BRA `(.L_x_258) ;  /* 0x000000000010a947 */ /* 0x000fea0003800000 */
[----:B------:R-:W2:Y:S04]  /*b540*/  LDG.E R5, desc[UR36][R2.64] ;  /* 0x0000002402057981 */ /* 0x000ea8000c1e1900 */
[----:B-1----:R-:W2:Y:S02]  /*b550*/  LDG.E R0, desc[UR36][R2.64+0x4] ;  /* 0x0000042402007981 */ /* 0x002ea4000c1e1900 */
[----:B--2---:R-:W-:-:S05]  /*b560*/  IMAD.IADD R0, R0, 0x1, -R5 ;  /* 0x0000000100007824 */ /* 0x004fca00078e0a05 */
[----:B------:R2:W-:Y:S02]  /*b570*/  STL [R1+0x14], R0 ;  /* 0x0000140001007387 */ /* 0x0005e40000100800 */
.L_x_258:
[----:B------:R-:W-:Y:S01]  /*b580*/  ULDC.64 UR4, c[0x0][0xa20] ;  /* 0x0002880000047ab9 */ /* 0x000fe20000000a00 */
[----:B------:R-:W-:Y:S01]  /*b590*/  IMAD.MOV.U32 R32, RZ, RZ, R31 ;  /* 0x000000ffff207224 */ /* 0x000fe200078e001f */
[----:B------:R-:W-:-:S04]  /*b5a0*/  ISETP.NE.U32.AND P0, PT, RZ, UR4, PT ;  /* 0x00000004ff007c0c */ /* 0x000fc8000bf05070 */
[----:B------:R-:W-:-:S13]  /*b5b0*/  ISETP.NE.AND.EX P0, PT, RZ, UR5, PT, P0 ;  /* 0x00000005ff007c0c */ /* 0x000fda000bf05300 */
[----:B------:R-:W-:Y:S05]  /*b5c0*/  @!P0 BRA `(.L_x_259) ;  /* 0x0000000000108947 */ /* 0x000fea0003800000 */
[----:B------:R-:W-:-:S04]  /*b5d0*/  IADD3 R2, P0, R23, UR4, RZ ;  /* 0x0000000417027c10 */ /* 0x000fc8000ff1e0ff */
[----:B------:R-:W-:-:S05]  /*b5e0*/  IADD3.X R3, R24, UR5, RZ, P0, !PT ;  /* 0x0000000518037c10 */ /* 0x000fca00087fe4ff */
[----:B------:R3:W5:Y:S01]  /*b5f0*/  LDG.E R7, desc[UR36][R2.64] ;  /* 0x0000002402077981 */ /* 0x000762000c1e1900 */
[----:B------:R-:W-:Y:S05]  /*b600*/  BRA `(.L_x_260) ;  /* 0x0000000000247947 */ /* 0x000fea0003800000 */
.L_x_259:
[----:B------:R-:W-:Y:S02]  /*b610*/  ULDC.64 UR4, c[0x0][0xa08] ;  /* 0x0002820000047ab9 */ /* 0x000fe40000000a00 */
[----:B------:R-:W-:-:S04]  /*b620*/  ISETP.NE.U32.AND P0, PT, RZ, UR4, PT ;  /* 0x00000004ff007c0c */ /* 0x000fc8000bf05070 */
[----:B------:R-:W-:-:S13]  /*b630*/  ISETP.NE.AND.EX P0, PT, RZ, UR5, PT, P0 ;  /* 0x00000005ff007c0c */ /* 0x000fda000bf05300 */
[----:B------:R-:W-:Y:S05]  /*b640*/  @!P0 BRA `(.L_x_260) ;  /* 0x0000000000148947 */ /* 0x000fea0003800000 */
[----:B------:R-:W3:Y:S02]  /*b650*/  LDC.64 R2, c[0x0][0xa08] ;  /* 0x00028200ff027b82 */ /* 0x000ee40000000a00 */
[----:B---3--:R-:W-:-:S05]  /*b660*/  IMAD.WIDE R2, R32, 0x4, R2 ;  /* 0x0000000420027825 */ /* 0x008fca00078e0202 */
[----:B------:R-:W3:Y:S04]  /*b670*/  LDG.E R7, desc[UR36][R2.64] ;  /* 0x0000002402077981 */ /* 0x000ee8000c1e1900 */
[----:B012---:R-:W3:Y:S02]  /*b680*/  LDG.E R0, desc[UR36][R2.64+0x4] ;  /* 0x0000042402007981 */ /* 0x007ee4000c1e1900 */
[----:B---3--:R-:W-:-:S07]  /*b690*/  IMAD.IADD R7, R0, 0x1, -R7 ;  /* 0x0000000100077824 */ /* 0x008fce00078e0a07 */
.L_x_260:
[----:B-----5:R-:W-:Y:S01]  /*b6a0*/  IMAD.IADD R34, R7, 0x1, -R36 ;  /* 0x0000000107227824 */ /* 0x020fe200078e0a24 */
[----:B------:R-:W-:Y:S03]  /*b6b0*/  BSSY B0, `(.L_x_261) ;  /* 0x0000029000007945 */ /* 0x000fe60003800000 */
[C---:B012---:R-:W-:Y:S01]  /*b6c0*/  VIADD R0, R34.reuse, 0x7f ;  /* 0x0000007f22007836 */ /* 0x047fe20000000000 */
[----:B------:R-:W-:-:S04]  /*b6d0*/  ISETP.GE.AND P0, PT, R34, 0x1, PT ;  /* 0x000000012200780c */ /* 0x000fc80003f06270 */
[----:B---3--:R-:W-:-:S04]  /*b6e0*/  SHF.R.S32.HI R3, RZ, 0x1f, R0 ;  /* 0x0000001fff037819 */ /* 0x008fc80000011400 */
[----:B------:R-:W-:Y:S02]  /*b6f0*/  LEA.HI R2, R3, R0, RZ, 0x7 ;  /* 0x0000000003027211 */ /* 0x000fe400078f38ff */
[----:B------:R-:W-:-:S04]  /*b700*/  LOP3.LUT R0, R18, 0xff000000, RZ, 0xc0, !PT ;  /* 0xff00000012007812 */ /* 0x000fc800078ec0ff */
[----:B------:R-:W-:Y:S02]  /*b710*/  SHF.R.U32.HI R3, RZ, 0x8, R0 ;  /* 0x00000008ff037819 */ /* 0x000fe40000011600 */
[----:B------:R-:W-:-:S04]  /*b720*/  LOP3.LUT R0, R18, 0xff0000, RZ, 0xc0, !PT ;  /* 0x00ff000012007812 */ /* 0x000fc800078ec0ff */
[----:B------:R-:W-:Y:S02]  /*b730*/  LEA.HI R3, R0, R3, RZ, 0x10 ;  /* 0x0000000300037211 */ /* 0x000fe400078f80ff */
[----:B------:R-:W-:Y:S02]  /*b740*/  SHF.R.S32.HI R0, RZ, 0x7, R2 ;  /* 0x00000007ff007819 */ /* 0x000fe40000011402 */
[----:B------:R-:W-:Y:S02]  /*b750*/  LOP3.LUT R35, R3, 0xff, RZ, 0xc0, !PT ;  /* 0x000000ff03237812 */ /* 0x000fe400078ec0ff */
[----:B------:R-:W-:Y:S01]  /*b760*/  MOV R2, RZ ;  /* 0x000000ff00027202 */ /* 0x000fe20000000f00 */
[----:B------:R-:W-:Y:S06]  /*b770*/  @!P0 BRA `(.L_x_262) ;  /* 0x0000000000708947 */ /* 0x000fec0003800000 */
[----:B------:R-:W-:-:S04]  /*b780*/  SHF.R.U32.HI R5, RZ, 0x10, R3 ;  /* 0x00000010ff057819 */ /* 0x000fc80000011603 */
[----:B------:R-:W-:-:S13]  /*b790*/  ISETP.NE.AND P0, PT, R5, RZ, PT ;  /* 0x000000ff0500720c */ /* 0x000fda0003f05270 */
[----:B------:R-:W0:Y:S02]  /*b7a0*/  @!P0 LDC R5, c[0x0][0x9f0] ;  /* 0x00027c00ff058b82 */ /* 0x000e240000000800 */
[-C--:B0-----:R-:W-:Y:S02]  /*b7b0*/  IABS R4, R5.reuse ;  /* 0x0000000500047213 */ /* 0x081fe40000000000 */
[----:B------:R-:W-:Y:S02]  /*b7c0*/  IADD3 R6, R5, -0x1, R0 ;  /* 0xffffffff05067810 */ /* 0x000fe40007ffe000 */
[----:B------:R-:W0:Y:S02]  /*b7d0*/  I2F.RP R7, R4 ;  /* 0x0000000400077306 */ /* 0x000e240000209400 */
[----:B------:R-:W-:-:S04]  /*b7e0*/  LOP3.LUT R2, R6, R5, RZ, 0x3c, !PT ;  /* 0x0000000506027212 */ /* 0x000fc800078e3cff */
[----:B------:R-:W-:Y:S01]  /*b7f0*/  ISETP.GE.AND P2, PT, R2, RZ, PT ;  /* 0x000000ff0200720c */ /* 0x000fe20003f46270 */
[----:B------:R-:W-:Y:S01]  /*b800*/  IMAD.MOV.U32 R2, RZ, RZ, RZ ;  /* 0x000000ffff027224 */ /* 0x000fe200078e00ff */
[----:B0-----:R-:W0:Y:S02]  /*b810*/  MUFU.RCP R7, R7 ;  /* 0x0000000700077308 */ /* 0x001e240000001000 */
[----:B0-----:R-:W-:-:S06]  /*b820*/  VIADD R3, R7, 0xffffffe ;  /* 0x0ffffffe07037836 */ /* 0x001fcc0000000000 */
[----:B------:R-:W0:Y:S02]  /*b830*/  F2I.FTZ.U32.TRUNC.NTZ R3, R3 ;  /* 0x0000000300037305 */ /* 0x000e24000021f000 */
[----:B0-----:R-:W-:-:S04]  /*b840*/  IMAD.MOV R9, RZ, RZ, -R3 ;  /* 0x000000ffff097224 */ /* 0x001fc800078e0a03 */
[----:B------:R-:W-:-:S04]  /*b850*/  IMAD R9, R9, R4, RZ ;  /* 0x0000000409097224 */ /* 0x000fc800078e02ff */
[----:B------:R-:W-:Y:S01]  /*b860*/  IMAD.HI.U32 R2, R3, R9, R2 ;  /* 0x0000000903027227 */ /* 0x000fe200078e0002 */
[----:B------:R-:W-:Y:S02]  /*b870*/  IABS R3, R6 ;  /* 0x0000000600037213 */ /* 0x000fe40000000000 */
[----:B------:R-:W-:-:S03]  /*b880*/  IABS R6, R5 ;  /* 0x0000000500067213 */ /* 0x000fc60000000000 */
[----:B------:R-:W-:-:S04]  /*b890*/  IMAD.HI.U32 R2, R2, R3, RZ ;  /* 0x0000000302027227 */ /* 0x000fc800078e00ff */
[----:B------:R-:W-:-:S04]  /*b8a0*/  IMAD.MOV R6, RZ, RZ, -R6 ;  /* 0x000000ffff067224 */ /* 0x000fc800078e0a06 */
[----:B------:R-:W-:-:S05]  /*b8b0*/  IMAD R3, R2, R6, R3 ;  /* 0x0000000602037224 */ /* 0x000fca00078e0203 */
[----:B------:R-:W-:-:S13]  /*b8c0*/  ISETP.GT.U32.AND P1, PT, R4, R3, PT ;  /* 0x000000030400720c */ /* 0x000fda0003f24070 */
[----:B------:R-:W-:Y:S02]  /*b8d0*/  @!P1 IMAD.IADD R3, R3, 0x1, -R4 ;  /* 0x0000000103039824 */ /* 0x000fe400078e0a04 */
[----:B------:R-:W-:Y:S01]  /*b8e0*/  @!P1 VIADD R2, R2, 0x1 ;  /* 0x0000000102029836 */ /* 0x000fe20000000000 */
[----:B------:R-:W-:Y:S02]  /*b8f0*/  ISETP.NE.AND P1, PT, R5, RZ, PT ;  /* 0x000000ff0500720c */ /* 0x000fe40003f25270 */
[----:B------:R-:W-:-:S13]  /*b900*/  ISETP.GE.U32.AND P0, PT, R3, R4, PT ;  /* 0x000000040300720c */ /* 0x000fda0003f06070 */
[----:B------:R-:W-:-:S05]  /*b910*/  @P0 IADD3 R2, R2, 0x1, RZ ;  /* 0x0000000102020810 */ /* 0x000fca0007ffe0ff */
[----:B------:R-:W-:Y:S01]  /*b920*/  @!P2 IMAD.MOV R2, RZ, RZ, -R2 ;  /* 0x000000ffff02a224 */ /* 0x000fe200078e0a02 */
[----:B------:R-:W-:-:S07]  /*b930*/  @!P1 LOP3.LUT R2, RZ, R5, RZ, 0x33, !PT ;  /* 0x00000005ff029212 */ /* 0x000fce00078e33ff */
.L_x_262:
[----:B------:R-:W-:Y:S05]  /*b940*/  BSYNC B0 ;  /* 0x0000000000007941 */ /* 0x000fea0003800000 */
.L_x_261:
[-C--:B------:R-:W-:Y:S01]  /*b950*/  IMAD R35, R35, R2.reuse, RZ ;  /* 0x0000000223237224 */ /* 0x080fe200078e02ff */
[----:B------:R-:W-:Y:S04]  /*b960*/  BSSY B7, `(.L_x_263) ;  /* 0x000036c000077945 */ /* 0x000fe80003800000 */
[----:B------:R-:W-:-:S04]  /*b970*/  VIADDMNMX R0, R35, R2, R0, PT ;  /* 0x0000000223007246 */ /* 0x000fc80003800100 */
[----:B------:R-:W-:Y:S01]  /*b980*/  ISETP.GT.AND P0, PT, R0, R35, PT ;  /* 0x000000230000720c */ /* 0x000fe20003f04270 */
[----:B------:R0:W-:-:S12]  /*b990*/  STL [R1+0x18], R0 ;  /* 0x0000180001007387 */ /* 0x0001d80000100800 */
[----:B0-----:R-:W-:Y:S05]  /*b9a0*/  @P0 BRA `(.L_x_264) ;  /* 0x0000000000440947 */ /* 0x001fea0003800000 */
[----:B------:R-:W0:Y:S02]  /*b9b0*/  S2R R3, SR_TID.X ;  /* 0x0000000000037919 */ /* 0x000e240000002100 */
[----:B0-----:R-:W-:-:S04]  /*b9c0*/  LOP3.LUT R3, R3, 0x7f, RZ, 0xc0, !PT ;  /* 0x0000007f03037812 */ /* 0x001fc800078ec0ff */
[----:B------:R-:W-:-:S13]  /*b9d0*/  ISETP.NE.AND P0, PT, R3, RZ, PT ;  /* 0x000000ff0300720c */ /* 0x000fda0003f05270 */
[----:B------:R-:W-:Y:S05]  /*b9e0*/  @P0 BRA `(.L_x_265) ;  /* 0x00000034008c0947 */ /* 0x000fea0003800000 */
[----:B------:R-:W0:Y:S01]  /*b9f0*/  S2R R5, SR_LANEID ;  /* 0x0000000000057919 */ /* 0x000e220000000000 */
[----:B------:R-:W-:Y:S01]  /*ba00*/  VOTEU.ANY UR4, UPT, PT ;  /* 0x0000000000047886 */ /* 0x000fe200038e0100 */
[----:B------:R-:W1:Y:S01]  /*ba10*/  LDC.64 R2, c[0x0][0xc60] ;  /* 0x00031800ff027b82 */ /* 0x000e620000000a00 */
[----:B------:R-:W0:Y:S02]  /*ba20*/  FLO.U32 R0, UR4 ;  /* 0x0000000400007d00 */ /* 0x000e2400080e0000 */
[----:B0-----:R-:W-:-:S06]  /*ba30*/  ISETP.EQ.U32.AND P0, PT, R0, R5, PT ;  /* 0x000000050000720c */ /* 0x001fcc0003f02070 */
[----:B------:R-:W1:Y:S07]  /*ba40*/  POPC R5, UR4 ;  /* 0x0000000400057d09 */ /* 0x000e6e0008000000 */
[----:B-1----:R-:W2:Y:S01]  /*ba50*/  @P0 ATOMG.E.ADD.STRONG.GPU PT, R3, desc[UR36][R2.64], R5 ;  /* 0x00000005020309a8 */ /* 0x002ea200081ee1e4 */
[----:B------:R-:W0:Y:S02]  /*ba60*/  S2R R4, SR_LTMASK ;  /* 0x0000000000047919 */ /* 0x000e240000003900 */
[----:B0-----:R-:W-:-:S04]  /*ba70*/  LOP3.LUT R4, R4, UR4, RZ, 0xc0, !PT ;  /* 0x0000000404047c12 */ /* 0x001fc8000f8ec0ff */
[----:B------:R-:W0:Y:S01]  /*ba80*/  POPC R7, R4 ;  /* 0x0000000400077309 */ /* 0x000e220000000000 */
[----:B--2---:R-:W0:Y:S02]  /*ba90*/  SHFL.IDX PT, R0, R3, R0, 0x1f ;  /* 0x00001f0003007589 */ /* 0x004e2400000e0000 */
[----:B0-----:R-:W-:Y:S01]  /*baa0*/  IADD3 R16, R0, UR38, R7 ;  /* 0x0000002600107c10 */ /* 0x001fe2000fffe007 */
[----:B------:R-:W-:Y:S06]  /*bab0*/  BRA `(.L_x_265) ;  /* 0x0000003400587947 */ /* 0x000fec0003800000 */
.L_x_264:
[----:B------:R-:W-:Y:S01]  /*bac0*/  VIADD R0, R22, 0x18400 ;  /* 0x0001840016007836 */ /* 0x000fe20000000000 */
[----:B------:R-:W-:Y:S04]  /*bad0*/  BSSY B6, `(.L_x_266) ;  /* 0x0000013000067945 */ /* 0x000fe80003800000 */
[----:B------:R-:W-:-:S13]  /*bae0*/  LOP3.LUT P0, RZ, R0, 0x3ff, RZ, 0xc0, !PT ;  /* 0x000003ff00ff7812 */ /* 0x000fda000780c0ff */
[----:B------:R-:W-:Y:S05]  /*baf0*/  @!P0 BRA `(.L_x_267) ;  /* 0x0000000000408947 */ /* 0x000fea0003800000 */
[----:B------:R-:W-:Y:S01]  /*bb00*/  MOV R2, 0x0 ;  /* 0x0000000000027802 */ /* 0x000fe20000000f00 */
[----:B------:R-:W-:Y:S01]  /*bb10*/  ULDC.64 UR6, c[0x4][0x80] ;  /* 0x0100200000067ab9 */ /* 0x000fe20000000a00 */
[----:B------:R-:W-:Y:S01]  /*bb20*/  ULDC.64 UR8, c[0x4][0x88] ;  /* 0x0100220000087ab9 */ /* 0x000fe20000000a00 */
[----:B------:R-:W-:Y:S01]  /*bb30*/  ULDC.64 UR4, c[0x4][0x8] ;  /* 0x0100020000047ab9 */ /* 0x000fe20000000a00 */
[----:B------:R-:W-:Y:S01]  /*bb40*/  IMAD.U32 R4, RZ, RZ, UR6 ;  /* 0x00000006ff047e24 */ /* 0x000fe2000f8e00ff */
[----:B------:R-:W-:Y:S01]  /*bb50*/  MOV R10, UR4 ;  /* 0x00000004000a7c02 */ /* 0x000fe20008000f00 */
[----:B------:R-:W0:Y:S01]  /*bb60*/  LDC.64 R2, c[0x4][R2] ;  /* 0x0100000002027b82 */ /* 0x000e220000000a00 */
[----:B------:R-:W-:Y:S02]  /*bb70*/  IMAD.U32 R5, RZ, RZ, UR7 ;  /* 0x00000007ff057e24 */ /* 0x000fe4000f8e00ff */
[----:B------:R-:W-:Y:S02]  /*bb80*/  IMAD.U32 R6, RZ, RZ, UR8 ;  /* 0x00000008ff067e24 */ /* 0x000fe4000f8e00ff */
[----:B------:R-:W-:-:S02]  /*bb90*/  IMAD.U32 R7, RZ, RZ, UR9 ;  /* 0x00000009ff077e24 */ /* 0x000fc4000f8e00ff */
[----:B------:R-:W-:Y:S02]  /*bba0*/  IMAD.U32 R11, RZ, RZ, UR5 ;  /* 0x00000005ff0b7e24 */ /* 0x000fe4000f8e00ff */
[----:B------:R-:W-:Y:S02]  /*bbb0*/  IMAD.MOV.U32 R8, RZ, RZ, 0x70 ;  /* 0x00000070ff087424 */ /* 0x000fe400078e00ff */
[----:B------:R-:W-:Y:S02]  /*bbc0*/  IMAD.MOV.U32 R12, RZ, RZ, 0x1 ;  /* 0x00000001ff0c7424 */ /* 0x000fe400078e00ff */
[----:B------:R-:W-:-:S07]  /*bbd0*/  IMAD.MOV.U32 R13, RZ, RZ, RZ ;  /* 0x000000ffff0d7224 */ /* 0x000fce00078e00ff */
[----:B------:R-:W-:-:S07]  /*bbe0*/  LEPC R20, `(.L_x_267) ;  /* 0x000000001014794e */ /* 0x000fce0000000000 */
[----:B0-----:R-:W-:Y:S05]  /*bbf0*/  CALL.ABS.NOINC R2 ;  /* 0x0000000002007343 */ /* 0x001fea0003c00000 */
.L_x_267:
[----:B------:R-:W-:Y:S05]  /*bc00*/  BSYNC B6 ;  /* 0x0000000000067941 */ /* 0x000fea0003800000 */
.L_x_266:
        /* <DEDUP_REMOVED lines=8> */
[----:B------:R0:W1:Y:S01]  /*bc90*/  LDC.64 R2, c[0x4][R26] ;  /* 0x010000001a027b82 */ /* 0x0000620000000a00 */
[----:B------:R-:W-:Y:S01]  /*bca0*/  IMAD.U32 R4, RZ, RZ, UR6 ;  /* 0x00000006ff047e24 */ /* 0x000fe2000f8e00ff */
[----:B------:R-:W-:Y:S01]  /*bcb0*/  MOV R5, UR7 ;  /* 0x0000000700057c02 */ /* 0x000fe20008000f00 */
[----:B------:R-:W-:Y:S01]  /*bcc0*/  IMAD.U32 R6, RZ, RZ, UR8 ;  /* 0x00000008ff067e24 */ /* 0x000fe2000f8e00ff */
[----:B------:R-:W-:Y:S01]  /*bcd0*/  MOV R13, RZ ;  /* 0x000000ff000d7202 */ /* 0x000fe20000000f00 */
[----:B------:R-:W-:Y:S02]  /*bce0*/  IMAD.U32 R7, RZ, RZ, UR9 ;  /* 0x00000009ff077e24 */ /* 0x000fe4000f8e00ff */
[----:B------:R-:W-:-:S02]  /*bcf0*/  IMAD.U32 R10, RZ, RZ, UR4 ;  /* 0x00000004ff0a7e24 */ /* 0x000fc4000f8e00ff */
[----:B------:R-:W-:Y:S02]  /*bd00*/  IMAD.U32 R11, RZ, RZ, UR5 ;  /* 0x00000005ff0b7e24 */ /* 0x000fe4000f8e00ff */
[----:B------:R-:W-:Y:S02]  /*bd10*/  IMAD.MOV.U32 R8, RZ, RZ, 0x70 ;  /* 0x00000070ff087424 */ /* 0x000fe400078e00ff */
[----:B0-----:R-:W-:-:S07]  /*bd20*/  IMAD.MOV.U32 R12, RZ, RZ, 0x1 ;  /* 0x00000001ff0c7424 */ /* 0x001fce00078e00ff */
[----:B------:R-:W-:-:S07]  /*bd30*/  LEPC R20, `(.L_x_270) ;  /* 0x000000001014794e */ /* 0x000fce0000000000 */
[----:B-1----:R-:W-:Y:S05]  /*bd40*/  CALL.ABS.NOINC R2 ;  /* 0x0000000002007343 */ /* 0x002fea0003c00000 */
.L_x_270:
[----:B------:R0:W1:Y:S01]  /*bd50*/  LDC.64 R2, c[0x4][R26] ;  /* 0x010000001a027b82 */ /* 0x0000620000000a00 */
[----:B------:R-:W-:Y:S01]  /*bd60*/  ULDC.64 UR6, c[0x4][0x80] ;  /* 0x0100200000067ab9 */ /* 0x000fe20000000a00 */
[----:B------:R-:W-:Y:S01]  /*bd70*/  ULDC.64 UR8, c[0x4][0x88] ;  /* 0x0100220000087ab9 */ /* 0x000fe20000000a00 */
[----:B------:R-:W-:Y:S01]  /*bd80*/  ULDC.64 UR4, c[0x4][0x18] ;  /* 0x0100060000047ab9 */ /* 0x000fe20000000a00 */
[----:B------:R-:W-:Y:S01]  /*bd90*/  IMAD.U32 R4, RZ, RZ, UR6 ;  /* 0x00000006ff047e24 */ /* 0x000fe2000f8e00ff */
[----:B------:R-:W-:Y:S01]  /*bda0*/  MOV R8, 0x70 ;  /* 0x0000007000087802 */ /* 0x000fe20000000f00 */
[----:B------:R-:W-:Y:S02]  /*bdb0*/  IMAD.U32 R5, RZ, RZ, UR7 ;  /* 0x00000007ff057e24 */ /* 0x000fe4000f8e00ff */
[----:B------:R-:W-:Y:S02]  /*bdc0*/  IMAD.U32 R6, RZ, RZ, UR8 ;  /* 0x00000008ff067e24 */ /* 0x000fe4000f8e00ff */
[----:B------:R-:W-:-:S02]  /*bdd0*/  IMAD.U32 R7, RZ, RZ, UR9 ;  /* 0x00000009ff077e24 */ /* 0x000fc4000f8e00ff */
[----:B------:R-:W-:Y:S02]  /*bde0*/  IMAD.U32 R10, RZ, RZ, UR4 ;  /* 0x00000004ff0a7e24 */ /* 0x000fe4000f8e00ff */
[----:B------:R-:W-:Y:S02]  /*bdf0*/  IMAD.U32 R11, RZ, RZ, UR5 ;  /* 0x00000005ff0b7e24 */ /* 0x000fe4000f8e00ff */
[----:B------:R-:W-:Y:S02]  /*be00*/  IMAD.MOV.U32 R12, RZ, RZ, 0x1 ;  /* 0x00000001ff0c7424 */ /* 0x000fe400078e00ff */
[----:B0-----:R-:W-:-:S07]  /*be10*/  IMAD.MOV.U32 R13, RZ, RZ, RZ ;  /* 0x000000ffff0d7224 */ /* 0x001fce00078e00ff */
[----:B------:R-:W-:-:S07]  /*be20*/  LEPC R20, `(.L_x_269) ;  /* 0x000000001014794e */ /* 0x000fce0000000000 */
[----:B-1----:R-:W-:Y:S05]  /*be30*/  CALL.ABS.NOINC R2 ;  /* 0x0000000002007343 */ /* 0x002fea0003c00000 */
.L_x_269:
[----:B------:R-:W-:Y:S05]  /*be40*/  BSYNC B6 ;  /* 0x0000000000067941 */ /* 0x000fea0003800000 */
.L_x_268:
[----:B------:R-:W2:Y:S01]  /*be50*/  LDL R26, [R1+0x18] ;  /* 0x00001800011a7983 */ /* 0x000ea20000100800 */
[----:B------:R-:W-:Y:S01]  /*be60*/  ULDC.64 UR4, c[0x0][0x9f8] ;  /* 0x00027e0000047ab9 */ /* 0x000fe20000000a00 */
[----:B------:R-:W0:Y:S01]  /*be70*/  LDC R10, c[0x0][0x430] ;  /* 0x00010c00ff0a7b82 */ /* 0x000e220000000800 */
[----:B------:R-:W-:Y:S01]  /*be80*/  ISETP.NE.U32.AND P0, PT, RZ, UR4, PT ;  /* 0x00000004ff007c0c */ /* 0x000fe2000bf05070 */
[----:B------:R-:W3:Y:S03]  /*be90*/  LDL R20, [R1+0x24] ;  /* 0x0000240001147983 */ /* 0x000ee60000100800 */
[----:B------:R-:W-:-:S13]  /*bea0*/  ISETP.NE.AND.EX P0, PT, RZ, UR5, PT, P0 ;  /* 0x00000005ff007c0c */ /* 0x000fda000bf05300 */
[----:B------:R-:W-:Y:S01]  /*beb0*/  @P0 IADD3 R2, P1, R23, UR4, RZ ;  /* 0x0000000417020c10 */ /* 0x000fe2000ff3e0ff */
[----:B------:R-:W1:Y:S01]  /*bec0*/  S2R R0, SR_TID.X ;  /* 0x0000000000007919 */ /* 0x000e620000002100 */
[----:B------:R-:W4:Y:S02]  /*bed0*/  S2R R21, SR_TID.X ;  /* 0x0000000000157919 */ /* 0x000f240000002100 */
[----:B------:R-:W-:Y:S01]  /*bee0*/  @P0 IADD3.X R3, R24, UR5, RZ, P1, !PT ;  /* 0x0000000518030c10 */ /* 0x000fe20008ffe4ff */
[----:B------:R-:W-:-:S04]  /*bef0*/  ULDC UR4, c[0x0][0x2f4] ;  /* 0x0000bd0000047ab9 */ /* 0x000fc80000000800 */
[----:B------:R2:W3:Y:S01]  /*bf00*/  @P0 LDG.E R32, desc[UR36][R2.64] ;  /* 0x0000002402200981 */ /* 0x0004e2000c1e1900 */
[----:B0-----:R-:W-:Y:S02]  /*bf10*/  ISETP.NE.AND P2, PT, R10, 0x1, PT ;  /* 0x000000010a00780c */ /* 0x001fe40003f45270 */
[----:B------:R-:W-:-:S11]  /*bf20*/  LOP3.LUT R27, R27, 0xfffffff7, RZ, 0xc0, !PT ;  /* 0xfffffff71b1b7812 */ /* 0x000fd600078ec0ff */
[----:B------:R-:W0:Y:S01]  /*bf30*/  @P2 LDC R7, c[0x0][0x434] ;  /* 0x00010d00ff072b82 */ /* 0x000e220000000800 */
[----:B------:R-:W-:Y:S01]  /*bf40*/  @P2 LOP3.LUT R27, R27, 0x8, RZ, 0xfc, !PT ;  /* 0x000000081b1b2812 */ /* 0x000fe200078efcff */
[----:B-1----:R-:W-:-:S06]  /*bf50*/  IMAD.SHL.U32 R0, R0, 0x10, RZ ;  /* 0x0000001000007824 */ /* 0x002fcc00078e00ff */
[----:B------:R-:W1:Y:S01]  /*bf60*/  @P2 LDC R5, c[0x0][0x438] ;  /* 0x00010e00ff052b82 */ /* 0x000e620000000800 */
[----:B----4-:R-:W-:Y:S02]  /*bf70*/  LOP3.LUT R21, R21, 0x7f, RZ, 0xc0, !PT ;  /* 0x0000007f15157812 */ /* 0x010fe400078ec0ff */
[----:B------:R-:W-:Y:S02]  /*bf80*/  LOP3.LUT R0, R0, 0x70, RZ, 0xc0, !PT ;  /* 0x0000007000007812 */ /* 0x000fe400078ec0ff */
[----:B------:R-:W-:Y:S02]  /*bf90*/  SHF.R.U32.HI R21, RZ, 0x3, R21 ;  /* 0x00000003ff157819 */ /* 0x000fe40000011615 */
[----:B------:R-:W-:Y:S01]  /*bfa0*/  LOP3.LUT R27, R27, 0xfffffffb, RZ, 0xc0, !PT ;  /* 0xfffffffb1b1b7812 */ /* 0x000fe200078ec0ff */
[----:B------:R-:W-:Y:S01]  /*bfb0*/  UMOV UR5, 0xffffffff ;  /* 0xffffffff00057882 */ /* 0x000fe20000000000 */
[----:B--2---:R-:W-:-:S04]  /*bfc0*/  VIADD R26, R26, 0xffffffff ;  /* 0xffffffff1a1a7836 */ /* 0x004fc80000000000 */
[----:B------:R-:W-:-:S05]  /*bfd0*/  IMAD.SHL.U32 R8, R26, 0x80, RZ ;  /* 0x000000801a087824 */ /* 0x000fca00078e00ff */
[----:B------:R-:W-:-:S04]  /*bfe0*/  LOP3.LUT R9, R8, R21, R0, 0xfe, !PT ;  /* 0x0000001508097212 */ /* 0x000fc800078efe00 */
[C---:B------:R-:W-:Y:S01]  /*bff0*/  ISETP.GE.AND P0, PT, R9.reuse, R34, PT ;  /* 0x000000220900720c */ /* 0x040fe20003f06270 */
[----:B------:R-:W-:-:S04]  /*c000*/  IMAD.IADD R0, R9, 0x1, R36 ;  /* 0x0000000109007824 */ /* 0x000fc800078e0224 */
[----:B0-----:R-:W-:Y:S01]  /*c010*/  @P2 IMAD.HI.U32 R6, R0, R7, RZ ;  /* 0x0000000700062227 */ /* 0x001fe200078e00ff */
[----:B------:R-:W-:-:S04]  /*c020*/  MOV R4, R0 ;  /* 0x0000000000047202 */ /* 0x000fc80000000f00 */
[----:B-1----:R-:W-:-:S03]  /*c030*/  @P2 SHF.R.U32.HI R4, RZ, R5, R6 ;  /* 0x00000005ff042219 */ /* 0x002fc60000011606 */
[----:B------:R-:W0:Y:S02]  /*c040*/  @!P0 LDC.64 R2, c[0x0][0x428] ;  /* 0x00010a00ff028b82 */ /* 0x000e240000000a00 */
[----:B------:R-:W-:Y:S01]  /*c050*/  IMAD.MOV R5, RZ, RZ, -R4 ;  /* 0x000000ffff057224 */ /* 0x000fe200078e0a04 */
[----:B---3--:R-:W-:-:S03]  /*c060*/  SHF.R.S32.HI R37, RZ, 0x1f, R32 ;  /* 0x0000001fff257819 */ /* 0x008fc60000011420 */
[----:B------:R-:W-:Y:S01]  /*c070*/  IMAD R0, R10, R5, R0 ;  /* 0x000000050a007224 */ /* 0x000fe200078e0200 */
[--C-:B------:R-:W-:Y:S01]  /*c080*/  @!P0 SHF.R.S32.HI R5, RZ, 0x1f, R4.reuse ;  /* 0x0000001fff058819 */ /* 0x100fe20000011404 */
[-C--:B0-----:R-:W-:Y:S02]  /*c090*/  @!P0 IMAD R6, R37, R2.reuse, RZ ;  /* 0x0000000225068224 */ /* 0x081fe400078e02ff */
[----:B------:R-:W-:-:S04]  /*c0a0*/  @!P0 IMAD.WIDE.U32 R4, R32, R2, R4 ;  /* 0x0000000220048225 */ /* 0x000fc800078e0004 */
[----:B------:R-:W-:Y:S02]  /*c0b0*/  @!P0 IMAD R6, R32, R3, R6 ;  /* 0x0000000320068224 */ /* 0x000fe400078e0206 */
[----:B------:R-:W0:Y:S02]  /*c0c0*/  @!P0 LDC.64 R2, c[0x0][0x418] ;  /* 0x00010600ff028b82 */ /* 0x000e240000000a00 */
[----:B------:R-:W-:Y:S01]  /*c0d0*/  @!P0 IMAD.IADD R6, R5, 0x1, R6 ;  /* 0x0000000105068824 */ /* 0x000fe200078e0206 */
[----:B------:R-:W-:Y:S02]  /*c0e0*/  ISETP.NE.AND P2, PT, R20, 0x3, PT ;  /* 0x000000031400780c */ /* 0x000fe40003f45270 */
[----:B0-----:R-:W-:-:S04]  /*c0f0*/  @!P0 LEA R2, P1, R4, R2, 0x2 ;  /* 0x0000000204028211 */ /* 0x001fc800078210ff */
[----:B------:R-:W-:Y:S01]  /*c100*/  @!P0 LEA.HI.X R3, R4, R3, R6, 0x2, P1 ;  /* 0x0000000304038211 */ /* 0x000fe200008f1406 */
[----:B------:R-:W-:-:S06]  /*c110*/  IMAD.MOV.U32 R4, RZ, RZ, RZ ;  /* 0x000000ffff047224 */ /* 0x000fcc00078e00ff */
[----:B------:R0:W5:Y:S01]  /*c120*/  @!P0 LDG.E R4, desc[UR36][R2.64] ;  /* 0x0000002402048981 */ /* 0x000162000c1e1900 */
[----:B------:R-:W-:Y:S02]  /*c130*/  ISETP.GE.AND P0, PT, R30, UR4, PT ;  /* 0x000000041e007c0c */ /* 0x000fe4000bf06270 */
[----:B------:R-:W-:-:S04]  /*c140*/  @P2 LOP3.LUT R27, R27, 0x4, RZ, 0xfc, !PT ;  /* 0x000000041b1b2812 */ /* 0x000fc800078efcff */
[----:B------:R-:W-:-:S07]  /*c150*/  LOP3.LUT R27, R27, 0xfffffffd, RZ, 0xc0, !PT ;  /* 0xfffffffd1b1b7812 */ /* 0x000fce00078ec0ff */
[----:B------:R-:W-:Y:S02]  /*c160*/  @P0 LOP3.LUT R27, R27, 0x2, RZ, 0xfc, !PT ;  /* 0x000000021b1b0812 */ /* 0x000fe400078efcff */
[----:B------:R-:W-:Y:S02]  /*c170*/  ISETP.GE.AND P0, PT, R29, UR4, PT ;  /* 0x000000041d007c0c */ /* 0x000fe4000bf06270 */
[----:B------:R-:W-:-:S11]  /*c180*/  LOP3.LUT R27, R27, 0xfffffffe, RZ, 0xc0, !PT ;  /* 0xfffffffe1b1b7812 */ /* 0x000fd600078ec0ff */
[----:B------:R-:W-:Y:S01]  /*c190*/  @P0 LOP3.LUT R27, R27, 0x1, RZ, 0xfc, !PT ;  /* 0x000000011b1b0812 */ /* 0x000fe200078efcff */
[----:B0-----:R-:W-:Y:S06]  /*c1a0*/  BRA.DIV UR5, `(.L_x_271) ;  /* 0x0000004205087947 */ /* 0x001fec000b800000 */
.L_x_337:
[----:B------:R-:W-:Y:S01]  /*c1b0*/  LOP3.LUT R24, R18, 0xffff, RZ, 0xc0, !PT ;  /* 0x0000ffff12187812 */ /* 0x000fe200078ec0ff */
[----:B------:R-:W-:Y:S06]  /*c1c0*/  @!P2 BRA `(.L_x_272) ;  /* 0x000000000004a947 */ /* 0x000fec0003800000 */
[----:B------:R-:W-:Y:S01]  /*c1d0*/  BPT.TRAP 0x1 ;  /* 0x000000040000795c */ /* 0x000fe20000300000 */
.L_x_272:
[----:B------:R-:W-:Y:S01]  /*c1e0*/  SHF.R.S32.HI R5, RZ, 0x1f, R0 ;  /* 0x0000001fff057819 */ /* 0x000fe20000011400 */
[----:B------:R-:W-:Y:S01]  /*c1f0*/  ULDC.64 UR4, c[0x0][0x328] ;  /* 0x0000ca0000047ab9 */ /* 0x000fe20000000a00 */
[----:B------:R-:W-:Y:S01]  /*c200*/  ULDC.64 UR6, c[0x0][0x318] ;  /* 0x0000c60000067ab9 */ /* 0x000fe20000000a00 */
[----:B------:R-:W-:Y:S02]  /*c210*/  BSSY B0, `(.L_x_273) ;  /* 0x0000014000007945 */ /* 0x000fe40003800000 */
[----:B------:R-:W-:-:S04]  /*c220*/  IMAD R3, R5, UR4, RZ ;  /* 0x0000000405037c24 */ /* 0x000fc8000f8e02ff */
[C---:B------:R-:W-:Y:S02]  /*c230*/  IMAD R6, R0.reuse, UR5, R3 ;  /* 0x0000000500067c24 */ /* 0x040fe4000f8e0203 */
[----:B------:R-:W-:Y:S01]  /*c240*/  IMAD.WIDE.U32 R2, R0, UR4, RZ ;  /* 0x0000000400027c25 */ /* 0x000fe2000f8e00ff */
[----:B------:R-:W-:-:S03]  /*c250*/  ULDC.64 UR4, c[0x0][0x338] ;  /* 0x0000ce0000047ab9 */ /* 0x000fc60000000a00 */
[----:B------:R-:W-:Y:S01]  /*c260*/  IMAD.IADD R3, R3, 0x1, R6 ;  /* 0x0000000103037824 */ /* 0x000fe200078e0206 */
[----:B-----5:R-:W-:Y:S01]  /*c270*/  SHF.R.S32.HI R6, RZ, 0x1f, R4 ;  /* 0x0000001fff067819 */ /* 0x020fe20000011404 */
[----:B------:R-:W-:-:S04]  /*c280*/  IMAD.WIDE.U32 R2, R4, UR4, R2 ;  /* 0x0000000404027c25 */ /* 0x000fc8000f8e0002 */
[----:B------:R-:W-:-:S04]  /*c290*/  IMAD R7, R6, UR4, RZ ;  /* 0x0000000406077c24 */ /* 0x000fc8000f8e02ff */
[----:B------:R-:W-:Y:S01]  /*c2a0*/  IMAD R7, R4, UR5, R7 ;  /* 0x0000000504077c24 */ /* 0x000fe2000f8e0207 */
[----:B------:R-:W-:-:S03]  /*c2b0*/  ULDC.64 UR4, c[0x0][0x330] ;  /* 0x0000cc0000047ab9 */ /* 0x000fc60000000a00 */
[----:B------:R-:W-:Y:S02]  /*c2c0*/  IMAD.IADD R3, R3, 0x1, R7 ;  /* 0x0000000103037824 */ /* 0x000fe400078e0207 */
[----:B------:R-:W-:Y:S02]  /*c2d0*/  IMAD R7, R25, 0x8, R22 ;  /* 0x0000000819077824 */ /* 0x000fe400078e0216 */
[----:B------:R-:W-:-:S04]  /*c2e0*/  IMAD.WIDE.U32 R2, R24, UR4, R2 ;  /* 0x0000000418027c25 */ /* 0x000fc8000f8e0002 */
[----:B------:R-:W-:Y:S01]  /*c2f0*/  IMAD R23, R24, UR5, R3 ;  /* 0x0000000518177c24 */ /* 0x000fe2000f8e0203 */
[----:B------:R-:W-:-:S04]  /*c300*/  LEA R18, P0, R2, UR6, 0x1 ;  /* 0x0000000602127c11 */ /* 0x000fc8000f8008ff */
[----:B------:R-:W-:Y:S02]  /*c310*/  LEA.HI.X R23, R2, UR7, R23, 0x1, P0 ;  /* 0x0000000702177c11 */ /* 0x000fe400080f0c17 */
[----:B------:R-:W-:-:S06]  /*c320*/  SHF.L.U32 R2, R28, 0x1f, RZ ;  /* 0x0000001f1c027819 */ /* 0x000fcc00000006ff */
[----:B------:R-:W0:Y:S02]  /*c330*/  SYNCS.PHASECHK.TRANS64.TRYWAIT P0, [R7+URZ+0x28840], R2 ;  /* 0x02884002070075a7 */ /* 0x000e24000800017f */
[----:B0-----:R-:W-:Y:S05]  /*c340*/  @!P0 BRA `(.L_x_274) ;  /* 0x0000003c00d48947 */ /* 0x001fea0003800000 */
.L_x_338:
[----:B------:R-:W-:Y:S05]  /*c350*/  BSYNC B0 ;  /* 0x0000000000007941 */ /* 0x000fea0003800000 */
.L_x_273:
[----:B------:R-:W1:Y:S01]  /*c360*/  S2R R9, SR_TID.X ;  /* 0x0000000000097919 */ /* 0x000e620000002100 */
[----:B------:R-:W-:Y:S01]  /*c370*/  ULDC.64 UR4, c[0x0][0x300] ;  /* 0x0000c00000047ab9 */ /* 0x000fe20000000a00 */
[----:B------:R-:W-:Y:S01]  /*c380*/  ULDC.64 UR6, c[0x0][0x2e8] ;  /* 0x0000ba0000067ab9 */ /* 0x000fe20000000a00 */
[----:B------:R-:W-:Y:S01]  /*c390*/  IMAD R5, R5, UR4, RZ ;  /* 0x0000000405057c24 */ /* 0x000fe2000f8e02ff */
[C---:B------:R-:W-:Y:S01]  /*c3a0*/  LOP3.LUT P3, RZ, R27.reuse, 0x2, RZ, 0xc0, !PT ;  /* 0x000000021bff7812 */ /* 0x040fe2000786c0ff */
[----:B0-----:R-:W-:Y:S01]  /*c3b0*/  IMAD.WIDE.U32 R2, R0, UR4, RZ ;  /* 0x0000000400027c25 */ /* 0x001fe2000f8e00ff */
[----:B------:R-:W-:-:S03]  /*c3c0*/  LOP3.LUT P2, RZ, R27, 0x1, RZ, 0xc0, !PT ;  /* 0x000000011bff7812 */ /* 0x000fc6000784c0ff */
[----:B------:R-:W-:Y:S01]  /*c3d0*/  IMAD R5, R0, UR5, R5 ;  /* 0x0000000500057c24 */ /* 0x000fe2000f8e0205 */
[----:B------:R-:W-:Y:S02]  /*c3e0*/  ULDC.64 UR4, c[0x0][0x310] ;  /* 0x0000c40000047ab9 */ /* 0x000fe40000000a00 */
[----:B------:R-:W-:Y:S02]  /*c3f0*/  IMAD R6, R6, UR4, RZ ;  /* 0x0000000406067c24 */ /* 0x000fe4000f8e02ff */
[----:B------:R-:W-:Y:S01]  /*c400*/  IADD3 R3, R3, R5, RZ ;  /* 0x0000000503037210 */ /* 0x000fe20007ffe0ff */
[----:B------:R-:W-:Y:S02]  /*c410*/  IMAD R5, R25, 0x4000, R33 ;  /* 0x0000400019057824 */ /* 0x000fe400078e0221 */
[C---:B------:R-:W-:Y:S02]  /*c420*/  IMAD R6, R4.reuse, UR5, R6 ;  /* 0x0000000504067c24 */ /* 0x040fe4000f8e0206 */
[----:B------:R-:W-:Y:S01]  /*c430*/  IMAD.WIDE.U32 R2, R4, UR4, R2 ;  /* 0x0000000404027c25 */ /* 0x000fe2000f8e0002 */
[----:B------:R-:W-:-:S03]  /*c440*/  ULDC.64 UR4, c[0x0][0x308] ;  /* 0x0000c20000047ab9 */ /* 0x000fc60000000a00 */
[----:B------:R-:W-:Y:S02]  /*c450*/  IMAD.IADD R3, R3, 0x1, R6 ;  /* 0x0000000103037824 */ /* 0x000fe400078e0206 */
[----:B------:R-:W-:Y:S01]  /*c460*/  IMAD.WIDE.U32 R2, R24, UR4, R2 ;  /* 0x0000000418027c25 */ /* 0x000fe2000f8e0002 */
[----:B------:R-:W-:-:S03]  /*c470*/  UMOV UR4, 0xffffffff ;  /* 0xffffffff00047882 */ /* 0x000fc60000000000 */
[----:B------:R-:W-:Y:S01]  /*c480*/  IMAD R0, R24, UR5, R3 ;  /* 0x0000000518007c24 */ /* 0x000fe2000f8e0203 */
[----:B-1----:R-:W-:Y:S02]  /*c490*/  LOP3.LUT R9, R9, 0x7f, RZ, 0xc0, !PT ;  /* 0x0000007f09097812 */ /* 0x002fe400078ec0ff */
[C---:B------:R-:W-:Y:S02]  /*c4a0*/  LEA R4, P0, R2.reuse, UR6, 0x1 ;  /* 0x0000000602047c11 */ /* 0x040fe4000f8008ff */
[----:B------:R-:W-:Y:S02]  /*c4b0*/  SHF.R.U32.HI R9, RZ, 0x3, R9 ;  /* 0x00000003ff097819 */ /* 0x000fe40000011609 */
[----:B------:R-:W-:Y:S02]  /*c4c0*/  LEA.HI.X R0, R2, UR7, R0, 0x1, P0 ;  /* 0x0000000702007c11 */ /* 0x000fe400080f0c00 */
[----:B------:R-:W-:-:S04]  /*c4d0*/  IADD3 R6, -R9, R34, -R8 ;  /* 0x0000002209067210 */ /* 0x000fc80007ffe908 */
[----:B------:R-:W-:Y:S01]  /*c4e0*/  ISETP.GE.AND P0, PT, R6, 0x1, PT ;  /* 0x000000010600780c */ /* 0x000fe20003f06270 */
[----:B------:R-:W-:-:S12]  /*c4f0*/  BRA.DIV UR4, `(.L_x_275) ;  /* 0x0000003e047c7947 */ /* 0x000fd8000b800000 */
[----:B------:R-:W0:Y:S01]  /*c500*/  SHFL.IDX PT, R3, R4, RZ, 0x181f ;  /* 0x00181fff04037589 */ /* 0x000e2200000e0000 */
[----:B------:R-:W-:-:S03]  /*c510*/  @P0 IMAD R8, R5, 0x2, R22 ;  /* 0x0000000205080824 */ /* 0x000fc600078e0216 */
[----:B------:R-:W1:Y:S01]  /*c520*/  SHFL.IDX PT, R2, R0, RZ, 0x181f ;  /* 0x00181fff00027589 */ /* 0x000e6200000e0000 */
[----:B0-----:R-:W-:-:S05]  /*c530*/  @P0 LEA R3, P1, R30, R3, 0x1 ;  /* 0x000000031e030211 */ /* 0x001fca00078208ff */
[----:B-1----:R-:W-:Y:S01]  /*c540*/  @P0 IMAD.X R2, RZ, RZ, R2, P1 ;  /* 0x000000ffff020224 */ /* 0x002fe200008e0602 */
[----:B------:R-:W-:-:S04]  /*c550*/  ISETP.GE.AND P1, PT, R6, 0x11, PT ;  /* 0x000000110600780c */ /* 0x000fc80003f26270 */
[----:B------:R-:W-:-:S04]  /*c560*/  @P0 LOP3.LUT R3, R3, R2, RZ, 0x3c, !PT ;  /* 0x0000000203030212 */ /* 0x000fc800078e3cff */
[----:B------:R-:W-:-:S04]  /*c570*/  @P0 LOP3.LUT R2, R3, R2, RZ, 0x3c, !PT ;  /* 0x0000000203020212 */ /* 0x000fc800078e3cff */
[----:B------:R-:W-:-:S05]  /*c580*/  @P0 LOP3.LUT R3, R3, R2, RZ, 0x3c, !PT ;  /* 0x0000000203030212 */ /* 0x000fca00078e3cff */
[----:B------:R-:W-:Y:S01]  /*c590*/  @!PT LDS RZ, [RZ] ;  /* 0x00000000fffff984 */ /* 0x000fe20000000800 */
[----:B------:R-:W-:Y:S04]  /*c5a0*/  @P0 LDGSTS.E.BYPASS.LTC128B.128 [R8+0x18400], desc[UR36][R2.64], !P3 ;  /* 0x1840000002080fae */ /* 0x000fe8000d901d64 */
[----:B------:R0:W-:Y:S04]  /*c5b0*/  @P0 LDGSTS.E.BYPASS.LTC128B.128 [R8+0x1c400], desc[UR36][R2.64+0x80], !P2 ;  /* 0x1c40008002080fae */ /* 0x0001e8000d101d64 */
[----:B0-----:R-:W0:Y:S01]  /*c5c0*/  SHFL.IDX PT, R3, R4, 0x1, 0x181f ;  /* 0x00381f0004037f89 */ /* 0x001e2200000e0000 */
[----:B------:R-:W-:-:S03]  /*c5d0*/  @P1 IMAD R8, R5, 0x2, R22 ;  /* 0x0000000205081824 */ /* 0x000fc600078e0216 */
[----:B------:R-:W1:Y:S01]  /*c5e0*/  SHFL.IDX PT, R2, R0, 0x1, 0x181f ;  /* 0x00381f0000027f89 */ /* 0x000e6200000e0000 */
[----:B0-----:R-:W-:-:S05]  /*c5f0*/  @P1 LEA R3, P0, R30, R3, 0x1 ;  /* 0x000000031e031211 */ /* 0x001fca00078008ff */
[----:B-1----:R-:W-:-:S05]  /*c600*/  @P1 IMAD.X R2, RZ, RZ, R2, P0 ;  /* 0x000000ffff021224 */ /* 0x002fca00000e0602 */
[----:B------:R-:W-:-:S04]  /*c610*/  @P1 LOP3.LUT R3, R3, R2, RZ, 0x3c, !PT ;  /* 0x0000000203031212 */ /* 0x000fc800078e3cff */
[----:B------:R-:W-:-:S04]  /*c620*/  @P1 LOP3.LUT R2, R3, R2, RZ, 0x3c, !PT ;  /* 0x0000000203021212 */ /* 0x000fc800078e3cff */
[----:B------:R-:W-:-:S05]  /*c630*/  @P1 LOP3.LUT R3, R3, R2, RZ, 0x3c, !PT ;  /* 0x0000000203031212 */ /* 0x000fca00078e3cff */
[----:B------:R-:W-:Y:S04]  /*c640*/  @P1 LDGSTS.E.BYPASS.LTC128B.128 [R8+0x18c00], desc[UR36][R2.64], !P3 ;  /* 0x18c0000002081fae */ /* 0x000fe8000d901d64 */
[----:B------:R0:W-:Y:S01]  /*c650*/  @P1 LDGSTS.E.BYPASS.LTC128B.128 [R8+0x1cc00], desc[UR36][R2.64+0x80], !P2 ;  /* 0x1cc0008002081fae */ /* 0x0001e2000d101d64 */
[----:B------:R-:W-:-:S03]  /*c660*/  ISETP.GE.AND P1, PT, R6, 0x21, PT ;  /* 0x000000210600780c */ /* 0x000fc60003f26270 */
[----:B0-----:R-:W0:Y:S10]  /*c670*/  SHFL.IDX PT, R3, R4, 0x2, 0x181f ;  /* 0x00581f0004037f89 */ /* 0x001e3400000e0000 */
[----:B------:R-:W-:Y:S01]  /*c680*/  @P1 IMAD R8, R5, 0x2, R22 ;  /* 0x0000000205081824 */ /* 0x000fe200078e0216 */
[----:B------:R-:W1:Y:S01]  /*c690*/  SHFL.IDX PT, R2, R0, 0x2, 0x181f ;  /* 0x00581f0000027f89 */ /* 0x000e6200000e0000 */
[----:B0-----:R-:W-:-:S04]  /*c6a0*/  @P1 LEA R3, P0, R30, R3, 0x1 ;  /* 0x000000031e031211 */ /* 0x001fc800078008ff */
[----:B-1----:R-:W-:-:S04]  /*c6b0*/  @P1 IADD3.X R2, RZ, R2, RZ, P0, !PT ;  /* 0x00000002ff021210 */ /* 0x002fc800007fe4ff */
        /* <DEDUP_REMOVED lines=29> */
[----:B------:R-:W-:Y:S01]  /*c890*/  @P1 LEA R8, R5, R22, 0x1 ;  /* 0x0000001605081211 */ /* 0x000fe200078e08ff */
        /* <DEDUP_REMOVED lines=11> */
[----:B------:R-:W1:Y:S04]  /*c950*/  SHFL.IDX PT, R2, R0, 0x6, 0x181f ;  /* 0x00d81f0000027f89 */ /* 0x000e6800000e0000 */
[----:B------:R-:W2:Y:S01]  /*c960*/  SHFL.IDX PT, R0, R0, 0x7, 0x181f ;  /* 0x00f81f0000007f89 */ /* 0x000ea200000e0000 */
[----:B0-----:R-:W-:-:S05]  /*c970*/  @P1 LEA R3, P0, R30, R3, 0x1 ;  /* 0x000000031e031211 */ /* 0x001fca00078008ff */
[----:B-1----:R-:W-:-:S05]  /*c980*/  @P1 IMAD.X R2, RZ, RZ, R2, P0 ;  /* 0x000000ffff021224 */ /* 0x002fca00000e0602 */
[----:B------:R-:W-:-:S04]  /*c990*/  @P1 LOP3.LUT R3, R3, R2, RZ, 0x3c, !PT ;  /* 0x0000000203031212 */ /* 0x000fc800078e3cff */
[----:B------:R-:W-:-:S04]  /*c9a0*/  @P1 LOP3.LUT R2, R3, R2, RZ, 0x3c, !PT ;  /* 0x0000000203021212 */ /* 0x000fc800078e3cff */
[----:B------:R-:W-:-:S05]  /*c9b0*/  @P1 LOP3.LUT R3, R3, R2, RZ, 0x3c, !PT ;  /* 0x0000000203031212 */ /* 0x000fca00078e3cff */
[----:B------:R-:W-:Y:S04]  /*c9c0*/  @P1 LDGSTS.E.BYPASS.LTC128B.128 [R8+0x1b400], desc[UR36][R2.64], !P3 ;  /* 0x1b40000002081fae */ /* 0x000fe8000d901d64 */
[----:B------:R0:W-:Y:S04]  /*c9d0*/  @P1 LDGSTS.E.BYPASS.LTC128B.128 [R8+0x1f400], desc[UR36][R2.64+0x80], !P2 ;  /* 0x1f40008002081fae */ /* 0x0001e8000d101d64 */
[----:B0-2---:R0:W1:Y:S02]  /*c9e0*/  SHFL.IDX PT, R2, R4, 0x7, 0x181f ;  /* 0x00f81f0004027f89 */ /* 0x00506400000e0000 */
.L_x_356:
[----:B------:R-:W-:-:S13]  /*c9f0*/  ISETP.GE.AND P0, PT, R6, 0x71, PT ;  /* 0x000000710600780c */ /* 0x000fda0003f06270 */
[----:B-1----:R-:W-:Y:S01]  /*ca00*/  @P0 LEA R2, P1, R30, R2, 0x1 ;  /* 0x000000021e020211 */ /* 0x002fe200078208ff */
[----:B------:R-:W-:-:S04]  /*ca10*/  @P0 IMAD R5, R5, 0x2, R22 ;  /* 0x0000000205050824 */ /* 0x000fc800078e0216 */
[----:B------:R-:W-:-:S05]  /*ca20*/  @P0 IMAD.X R3, RZ, RZ, R0, P1 ;  /* 0x000000ffff030224 */ /* 0x000fca00008e0600 */
[----:B------:R-:W-:Y:S01]  /*ca30*/  @!PT LDS RZ, [RZ] ;  /* 0x00000000fffff984 */ /* 0x000fe20000000800 */
[----:B------:R-:W-:Y:S01]  /*ca40*/  @!PT LDS RZ, [RZ] ;  /* 0x00000000fffff984 */ /* 0x000fe20000000800 */
[----:B------:R-:W-:Y:S01]  /*ca50*/  @!PT LDS RZ, [RZ] ;  /* 0x00000000fffff984 */ /* 0x000fe20000000800 */
[----:B------:R1:W-:Y:S04]  /*ca60*/  @P0 LDGSTS.E.BYPASS.LTC128B.128 [R5+0x1bc00], desc[UR36][R2.64], !P3 ;  /* 0x1bc0000002050fae */ /* 0x0003e8000d901d64 */
[----:B------:R1:W-:Y:S01]  /*ca70*/  @P0 LDGSTS.E.BYPASS.LTC128B.128 [R5+0x1fc00], desc[UR36][R2.64+0x80], !P2 ;  /* 0x1fc0008002050fae */ /* 0x0003e2000d101d64 */
[----:B------:R-:W-:Y:S01]  /*ca80*/  PLOP3.LUT P0, PT, PT, PT, PT, 0x80, 0x0 ;  /* 0x000000000000781c */ /* 0x000fe20003f0f070 */
[----:B------:R-:W-:-:S12]  /*ca90*/  NOP ;  /* 0x0000000000007918 */ /* 0x000fd80000000000 */
.L_x_276:
[----:B------:R-:W-:Y:S02]  /*caa0*/  PLOP3.LUT P1, PT, P1, P0, PT, 0xa2, 0x0 ;  /* 0x000000000000781c */ /* 0x000fe40000f21472 */
[----:B------:R-:W-:-:S08]  /*cab0*/  @P0 R2UR P1, UR4, R7 ;  /* 0x00000000070402ca */ /* 0x000fd00000020000 */
[----:B------:R-:W-:-:S05]  /*cac0*/  @P0 PLOP3.LUT P0, PT, P1, PT, PT, 0x80, 0x0 ;  /* 0x000000000000081c */ /* 0x000fca0000f0f070 */
[----:B------:R-:W-:Y:S01]  /*cad0*/  @!P1 SYNCS.ARRIVE.TRANS64.RED.A0T1 RZ, [UR4+0x28830], RZ ;  /* 0x028830ffffff99a7 */ /* 0x000fe20008200404 */
[----:B------:R-:W-:Y:S07]  /*cae0*/  @!P1 ARRIVES.LDGSTSBAR.64.TRANSCNT [UR4+0x28830] ;  /* 0x02883000ff0099b0 */ /* 0x000fee0008000a84 */
[----:B------:R-:W-:Y:S05]  /*caf0*/  @P0 BRA.U.ANY `(.L_x_276) ;  /* 0xfffffffd00e80947 */ /* 0x000fea000393ffff */
[----:B------:R-:W-:Y:S01]  /*cb00*/  NOP ;  /* 0x0000000000007918 */ /* 0x000fe20000000000 */
[----:B------:R-:W2:Y:S02]  /*cb10*/  LDL R0, [R1+0x24] ;  /* 0x0000240001007983 */ /* 0x000ea40000100800 */
[----:B--2---:R-:W-:-:S13]  /*cb20*/  ISETP.NE.AND P2, PT, R0, 0x3, PT ;  /* 0x000000030000780c */ /* 0x004fda0003f45270 */
[----:B------:R-:W-:Y:S05]  /*cb30*/  @!P2 BRA `(.L_x_277) ;  /* 0x000000000004a947 */ /* 0x000fea0003800000 */
[----:B------:R-:W-:Y:S01]  /*cb40*/  BPT.TRAP 0x1 ;  /* 0x000000040000795c */ /* 0x000fe20000300000 */
.L_x_277:
[----:B-1----:R1:W5:Y:S01]  /*cb50*/  LDL.LU R3, [R1+0x8] ;  /* 0x0000080001037983 */ /* 0x0023620000300800 */
[----:B------:R1:W-:Y:S03]  /*cb60*/  SYNCS.ARRIVE.TRANS64.A1T0 RZ, [R7+URZ+0x28830], RZ ;  /* 0x028830ff07ff79a7 */ /* 0x0003e6000810003f */
[----:B0-----:R1:W5:Y:S02]  /*cb70*/  LDL.LU R4, [R1+0x10] ;  /* 0x0000100001047983 */ /* 0x0013640000300800 */
[----:B------:R-:W-:Y:S05]  /*cb80*/  WARPSYNC.ALL ;  /* 0x0000000000007948 */ /* 0x000fea0003800000 */
[----:B------:R-:W-:Y:S01]  /*cb90*/  ULDC.64 UR4, c[0x0][0x298] ;  /* 0x0000a60000047ab9 */ /* 0x000fe20000000a00 */
[----:B------:R-:W-:Y:S01]  /*cba0*/  VIADD R2, R22, 0x10400 ;  /* 0x0001040016027836 */ /* 0x000fe20000000000 */
[----:B------:R-:W-:Y:S01]  /*cbb0*/  BAR.SYNC.DEFER_BLOCKING 0x8, 0x180 ;  /* 0x0206000000007b1d */ /* 0x000fe20000010000 */
[----:B------:R-:W-:-:S03]  /*cbc0*/  LOP3.LUT P1, RZ, R27, 0x10, RZ, 0xc0, !PT ;  /* 0x000000101bff7812 */ /* 0x000fc6000782c0ff */
[----:B------:R-:W-:Y:S02]  /*cbd0*/  LOP3.LUT P0, RZ, R2, 0x3ff, RZ, 0xc0, !PT ;  /* 0x000003ff02ff7812 */ /* 0x000fe4000780c0ff */
[----:B------:R-:W-:Y:S01]  /*cbe0*/  BSSY B6, `(.L_x_278) ;  /* 0x000001c000067945 */ /* 0x000fe20003800000 */
[----:B------:R-:W-:Y:S02]  /*cbf0*/  SEL R31, R31, RZ, !P1 ;  /* 0x000000ff1f1f7207 */ /* 0x000fe40004800000 */
[----:B-----5:R-:W-:Y:S02]  /*cc00*/  SHF.R.S32.HI R0, RZ, 0x1f, R3 ;  /* 0x0000001fff007819 */ /* 0x020fe40000011403 */
[----:B------:R-:W-:-:S03]  /*cc10*/  SEL R4, R4, RZ, !P1 ;  /* 0x000000ff04047207 */ /* 0x000fc60004800000 */
[----:B------:R-:W-:-:S04]  /*cc20*/  IMAD R0, R0, UR4, RZ ;  /* 0x0000000400007c24 */ /* 0x000fc8000f8e02ff */
[C---:B------:R-:W-:Y:S02]  /*cc30*/  IMAD R0, R3.reuse, UR5, R0 ;  /* 0x0000000503007c24 */ /* 0x040fe4000f8e0200 */
[----:B------:R-:W-:-:S04]  /*cc40*/  IMAD.WIDE.U32 R2, R3, UR4, RZ ;  /* 0x0000000403027c25 */ /* 0x000fc8000f8e00ff */
[----:B------:R-:W-:Y:S01]  /*cc50*/  IMAD.IADD R0, R3, 0x1, R0 ;  /* 0x0000000103007824 */ /* 0x000fe200078e0200 */
[----:B------:R0:W-:Y:S04]  /*cc60*/  STL.64 [R1+0x8], R2 ;  /* 0x0000080201007387 */ /* 0x0001e80000100a00 */
[----:B------:R0:W-:Y:S04]  /*cc70*/  STL [R1+0x1c], R4 ;  /* 0x00001c0401007387 */ /* 0x0001e80000100800 */
[----:B------:R0:W-:Y:S01]  /*cc80*/  STL [R1+0x10], R0 ;  /* 0x0000100001007387 */ /* 0x0001e20000100800 */
[----:B------:R-:W-:Y:S05]  /*cc90*/  @!P0 BRA `(.L_x_279) ;  /* 0x0000000000408947 */ /* 0x000fea0003800000 */
[----:B0-----:R-:W-:Y:S01]  /*cca0*/  MOV R2, 0x0 ;  /* 0x0000000000027802 */ /* 0x001fe20000000f00 */
[----:B------:R-:W-:Y:S01]  /*ccb0*/  ULDC.64 UR4, c[0x4][0x80] ;  /* 0x0100200000047ab9 */ /* 0x000fe20000000a00 */
[----:B------:R-:W-:Y:S01]  /*ccc0*/  ULDC.64 UR6, c[0x4][0x88] ;  /* 0x0100220000067ab9 */ /* 0x000fe20000000a00 */
[----:B------:R-:W-:Y:S01]  /*ccd0*/  ULDC.64 UR8, c[0x4][0x20] ;  /* 0x0100080000087ab9 */ /* 0x000fe20000000a00 */
[----:B------:R-:W-:Y:S01]  /*cce0*/  MOV R4, UR4 ;  /* 0x0000000400047c02 */ /* 0x000fe20008000f00 */
[----:B------:R-:W-:Y:S01]  /*ccf0*/  IMAD.U32 R5, RZ, RZ, UR5 ;  /* 0x00000005ff057e24 */ /* 0x000fe2000f8e00ff */
[----:B------:R-:W0:Y:S01]  /*cd00*/  LDC.64 R2, c[0x4][R2] ;  /* 0x0100000002027b82 */ /* 0x000e220000000a00 */
[----:B------:R-:W-:Y:S01]  /*cd10*/  IMAD.U32 R6, RZ, RZ, UR6 ;  /* 0x00000006ff067e24 */ /* 0x000fe2000f8e00ff */
[----:B------:R-:W-:Y:S01]  /*cd20*/  MOV R12, 0x1 ;  /* 0x00000001000c7802 */ /* 0x000fe20000000f00 */
[----:B-1----:R-:W-:Y:S02]  /*cd30*/  IMAD.U32 R7, RZ, RZ, UR7 ;  /* 0x00000007ff077e24 */ /* 0x002fe4000f8e00ff */
[----:B------:R-:W-:-:S02]  /*cd40*/  IMAD.U32 R10, RZ, RZ, UR8 ;  /* 0x00000008ff0a7e24 */ /* 0x000fc4000f8e00ff */
[----:B------:R-:W-:Y:S02]  /*cd50*/  IMAD.U32 R11, RZ, RZ, UR9 ;  /* 0x00000009ff0b7e24 */ /* 0x000fe4000f8e00ff */
[----:B------:R-:W-:Y:S02]  /*cd60*/  IMAD.MOV.U32 R8, RZ, RZ, 0x70 ;  /* 0x00000070ff087424 */ /* 0x000fe400078e00ff */
[----:B------:R-:W-:-:S07]  /*cd70*/  IMAD.MOV.U32 R13, RZ, RZ, RZ ;  /* 0x000000ffff0d7224 */ /* 0x000fce00078e00ff */
[----:B------:R-:W-:-:S07]  /*cd80*/  LEPC R20, `(.L_x_279) ;  /* 0x000000001014794e */ /* 0x000fce0000000000 */
[----:B0-----:R-:W-:Y:S05]  /*cd90*/  CALL.ABS.NOINC R2 ;  /* 0x0000000002007343 */ /* 0x001fea0003c00000 */
.L_x_279:
[----:B------:R-:W-:Y:S05]  /*cda0*/  BSYNC B6 ;  /* 0x0000000000067941 */ /* 0x000fea0003800000 */
.L_x_278:
[----:B------:R-:W2:Y:S01]  /*cdb0*/  LDL.LU R20, [R1+0x1c] ;  /* 0x00001c0001147983 */ /* 0x000ea20000300800 */
[----:B------:R-:W-:Y:S01]  /*cdc0*/  ULDC.64 UR4, c[0x0][0x2d8] ;  /* 0x0000b60000047ab9 */ /* 0x000fe20000000a00 */
[----:B------:R-:W3:Y:S02]  /*cdd0*/  LDC R6, c[0x0][0x448] ;  /* 0x00011200ff067b82 */ /* 0x000ee40000000800 */
[----:B------:R-:W4:Y:S04]  /*cde0*/  LDL.LU R21, [R1+0x10] ;  /* 0x0000100001157983 */ /* 0x000f280000300800 */
[----:B0-----:R-:W4:Y:S04]  /*cdf0*/  LDL.LU.64 R2, [R1+0x8] ;  /* 0x0000080001027983 */ /* 0x001f280000300a00 */
[----:B------:R0:W5:Y:S01]  /*ce00*/  LDL R9, [R1] ;  /* 0x0000000001097983 */ /* 0x0001620000100800 */
[----:B---3--:R-:W-:Y:S01]  /*ce10*/  ISETP.NE.AND P0, PT, R6, 0x1, PT ;  /* 0x000000010600780c */ /* 0x008fe20003f05270 */
[----:B------:R-:W-:-:S12]  /*ce20*/  IMAD.SHL.U32 R4, R17, 0x80, RZ ;  /* 0x0000008011047824 */ /* 0x000fd800078e00ff */
[----:B-1----:R-:W1:Y:S01]  /*ce30*/  @P0 LDC R7, c[0x0][0x450] ;  /* 0x00011400ff070b82 */ /* 0x002e620000000800 */
[----:B----4-:R-:W-:Y:S02]  /*ce40*/  IMAD.MOV.U32 R3, RZ, RZ, R21 ;  /* 0x000000ffff037224 */ /* 0x010fe400078e0015 */
[----:B------:R-:W3:Y:S01]  /*ce50*/  S2R R21, SR_TID.X ;  /* 0x0000000000157919 */ /* 0x000ee20000002100 */
[----:B------:R-:W-:-:S04]  /*ce60*/  IMAD.WIDE.U32 R2, R24, UR4, R2 ;  /* 0x0000000418027c25 */ /* 0x000fc8000f8e0002 */
[----:B------:R-:W-:Y:S01]  /*ce70*/  IMAD R3, R24, UR5, R3 ;  /* 0x0000000518037c24 */ /* 0x000fe2000f8e0203 */
[----:B------:R-:W-:Y:S02]  /*ce80*/  ULDC.64 UR4, c[0x0][0x2e0] ;  /* 0x0000b80000047ab9 */ /* 0x000fe40000000a00 */
[----:B--2---:R-:W-:Y:S02]  /*ce90*/  IMAD R0, R20, UR4, RZ ;  /* 0x0000000414007c24 */ /* 0x004fe4000f8e02ff */
[----:B------:R-:W2:Y:S01]  /*cea0*/  S2R R20, SR_TID.X ;  /* 0x0000000000147919 */ /* 0x000ea20000002100 */
[----:B------:R-:W-:-:S04]  /*ceb0*/  IMAD.WIDE.U32 R2, R31, UR4, R2 ;  /* 0x000000041f027c25 */ /* 0x000fc8000f8e0002 */
[----:B------:R-:W-:Y:S01]  /*cec0*/  IMAD R0, R31, UR5, R0 ;  /* 0x000000051f007c24 */ /* 0x000fe2000f8e0200 */
[----:B------:R-:W-:-:S03]  /*ced0*/  ULDC.64 UR4, c[0x0][0x2d0] ;  /* 0x0000b40000047ab9 */ /* 0x000fc60000000a00 */
[----:B------:R-:W-:Y:S02]  /*cee0*/  IMAD.IADD R3, R3, 0x1, R0 ;  /* 0x0000000103037824 */ /* 0x000fe400078e0200 */
[----:B------:R-:W4:Y:S01]  /*cef0*/  @P0 LDC R0, c[0x0][0x44c] ;  /* 0x00011300ff000b82 */ /* 0x000f220000000800 */
[----:B--2---:R-:W-:-:S04]  /*cf00*/  LOP3.LUT R20, R20, 0x7f, RZ, 0xc0, !PT ;  /* 0x0000007f14147812 */ /* 0x004fc800078ec0ff */
[----:B------:R-:W-:Y:S02]  /*cf10*/  SHF.R.U32.HI R10, RZ, 0x3, R20 ;  /* 0x00000003ff0a7819 */ /* 0x000fe40000011614 */
[----:B------:R0:W5:Y:S01]  /*cf20*/  LDL R20, [R1+0x14] ;  /* 0x0000140001147983 */ /* 0x0001620000100800 */
[----:B---3--:R-:W-:-:S05]  /*cf30*/  IMAD.SHL.U32 R5, R21, 0x10, RZ ;  /* 0x0000001015057824 */ /* 0x008fca00078e00ff */
[----:B------:R-:W-:-:S04]  /*cf40*/  LOP3.LUT R5, R5, 0x70, RZ, 0xc0, !PT ;  /* 0x0000007005057812 */ /* 0x000fc800078ec0ff */
[----:B------:R-:W-:-:S05]  /*cf50*/  LOP3.LUT R8, R4, R10, R5, 0xfe, !PT ;  /* 0x0000000a04087212 */ /* 0x000fca00078efe05 */
[----:B----4-:R-:W-:-:S04]  /*cf60*/  @P0 IMAD.HI.U32 R0, R8, R0, RZ ;  /* 0x0000000008000227 */ /* 0x010fc800078e00ff */
[----:B------:R-:W-:Y:S01]  /*cf70*/  IMAD.MOV.U32 R5, RZ, RZ, R8 ;  /* 0x000000ffff057224 */ /* 0x000fe200078e0008 */
[----:B-1----:R-:W-:-:S04]  /*cf80*/  @P0 SHF.R.U32.HI R5, RZ, R7, R0 ;  /* 0x00000007ff050219 */ /* 0x002fc80000011600 */
[----:B------:R-:W-:-:S05]  /*cf90*/  IADD3 R7, -R5, RZ, RZ ;  /* 0x000000ff05077210 */ /* 0x000fca0007ffe1ff */
[----:B------:R-:W-:Y:S01]  /*cfa0*/  IMAD R0, R6, R7, R8 ;  /* 0x0000000706007224 */ /* 0x000fe200078e0208 */
[----:B------:R-:W-:Y:S01]  /*cfb0*/  SHF.R.S32.HI R7, RZ, 0x1f, R5 ;  /* 0x0000001fff077819 */ /* 0x000fe20000011405 */
[----:B------:R-:W-:-:S04]  /*cfc0*/  IMAD.WIDE.U32 R2, R5, UR4, R2 ;  /* 0x0000000405027c25 */ /* 0x000fc8000f8e0002 */
[----:B------:R-:W-:-:S04]  /*cfd0*/  IMAD R7, R7, UR4, RZ ;  /* 0x0000000407077c24 */ /* 0x000fc8000f8e02ff */
[----:B------:R-:W-:Y:S01]  /*cfe0*/  IMAD R7, R5, UR5, R7 ;  /* 0x0000000505077c24 */ /* 0x000fe2000f8e0207 */
[----:B------:R-:W-:Y:S01]  /*cff0*/  SHF.R.S32.HI R5, RZ, 0x1f, R0 ;  /* 0x0000001fff057819 */ /* 0x000fe20000011400 */
[----:B------:R-:W-:Y:S02]  /*d000*/  ULDC.64 UR4, c[0x0][0x2c8] ;  /* 0x0000b20000047ab9 */ /* 0x000fe40000000a00 */
[----:B------:R-:W-:Y:S02]  /*d010*/  IMAD.IADD R3, R3, 0x1, R7 ;  /* 0x0000000103037824 */ /* 0x000fe400078e0207 */
[----:B------:R-:W-:Y:S02]  /*d020*/  IMAD R5, R5, UR4, RZ ;  /* 0x0000000405057c24 */ /* 0x000fe4000f8e02ff */
[----:B------:R-:W-:-:S04]  /*d030*/  IMAD.WIDE.U32 R2, R0, UR4, R2 ;  /* 0x0000000400027c25 */ /* 0x000fc8000f8e0002 */
[----:B------:R-:W-:Y:S01]  /*d040*/  IMAD R5, R0, UR5, R5 ;  /* 0x0000000500057c24 */ /* 0x000fe2000f8e0205 */
[----:B------:R-:W-:Y:S02]  /*d050*/  ULDC.64 UR4, c[0x0][0x280] ;  /* 0x0000a00000047ab9 */ /* 0x000fe40000000a00 */
[C---:B------:R-:W-:Y:S01]  /*d060*/  LEA R0, P0, R2.reuse, UR4, 0x1 ;  /* 0x0000000402007c11 */ /* 0x040fe2000f8008ff */
[----:B------:R-:W-:Y:S01]  /*d070*/  IMAD.IADD R5, R3, 0x1, R5 ;  /* 0x0000000103057824 */ /* 0x000fe200078e0205 */
[----:B------:R-:W-:Y:S02]  /*d080*/  ULDC UR4, c[0x0][0x2b8] ;  /* 0x0000ae0000047ab9 */ /* 0x000fe40000000800 */
[----:B------:R-:W-:Y:S02]  /*d090*/  ISETP.GE.AND P1, PT, R29, UR4, PT ;  /* 0x000000041d007c0c */ /* 0x000fe4000bf26270 */
[----:B------:R-:W-:Y:S02]  /*d0a0*/  LEA.HI.X R5, R2, UR5, R5, 0x1, P0 ;  /* 0x0000000502057c11 */ /* 0x000fe400080f0c05 */
[----:B------:R-:W-:Y:S01]  /*d0b0*/  ISETP.GE.AND P0, PT, R30, UR4, PT ;  /* 0x000000041e007c0c */ /* 0x000fe2000bf06270 */
[----:B------:R-:W-:-:S03]  /*d0c0*/  UMOV UR4, 0xffffffff ;  /* 0xffffffff00047882 */ /* 0x000fc60000000000 */
[----:B0-----:R-:W-:Y:S09]  /*d0d0*/  BRA.DIV UR4, `(.L_x_280) ;  /* 0x0000003e045c7947 */ /* 0x001ff2000b800000 */
[----:B------:R-:W0:Y:S01]  /*d0e0*/  SHFL.IDX PT, R14, R0, RZ, 0x181f ;  /* 0x00181fff000e7589 */ /* 0x000e2200000e0000 */
[----:B-----5:R-:W-:Y:S02]  /*d0f0*/  IMAD R6, R20, R6, RZ ;  /* 0x0000000614067224 */ /* 0x020fe400078e02ff */
[----:B------:R-:W-:Y:S01]  /*d100*/  IMAD.IADD R4, R10, 0x1, R4 ;  /* 0x000000010a047824 */ /* 0x000fe200078e0204 */
[----:B------:R-:W1:Y:S03]  /*d110*/  SHFL.IDX PT, R2, R5, RZ, 0x181f ;  /* 0x00181fff05027589 */ /* 0x000e6600000e0000 */
[C---:B------:R-:W-:Y:S01]  /*d120*/  VIADD R7, R4.reuse, 0x10 ;  /* 0x0000001004077836 */ /* 0x040fe20000000000 */
[----:B------:R-:W-:-:S13]  /*d130*/  ISETP.GE.AND P2, PT, R4, R6, PT ;  /* 0x000000060400720c */ /* 0x000fda0003f46270 */
[----:B0-----:R-:W-:-:S05]  /*d140*/  @!P2 LEA R14, P3, R30, R14, 0x1 ;  /* 0x0000000e1e0ea211 */ /* 0x001fca00078608ff */
[----:B-1----:R-:W-:Y:S02]  /*d150*/  @!P2 IMAD.X R3, RZ, RZ, R2, P3 ;  /* 0x000000ffff03a224 */ /* 0x002fe400018e0602 */
[----:B------:R-:W-:Y:S02]  /*d160*/  @!P2 IMAD.MOV.U32 R2, RZ, RZ, R14 ;  /* 0x000000ffff02a224 */ /* 0x000fe400078e000e */
[----:B------:R-:W0:Y:S04]  /*d170*/  SHFL.IDX PT, R14, R0, 0x1, 0x181f ;  /* 0x00381f00000e7f89 */ /* 0x000e2800000e0000 */
[----:B------:R-:W-:Y:S04]  /*d180*/  @!P2 LDGSTS.E.BYPASS.LTC128B.128 [R9+0x10400], desc[UR36][R2.64], !P0 ;  /* 0x104000000209afae */ /* 0x000fe8000c101d64 */
[----:B------:R1:W-:Y:S01]  /*d190*/  @!P2 LDGSTS.E.BYPASS.LTC128B.128 [R9+0x14400], desc[UR36][R2.64+0x80], !P1 ;  /* 0x144000800209afae */ /* 0x0003e2000c901d64 */
[----:B------:R-:W-:-:S03]  /*d1a0*/  ISETP.GE.AND P2, PT, R7, R6, PT ;  /* 0x000000060700720c */ /* 0x000fc60003f46270 */
[----:B-1----:R-:W1:Y:S10]  /*d1b0*/  SHFL.IDX PT, R2, R5, 0x1, 0x181f ;  /* 0x00381f0005027f89 */ /* 0x002e7400000e0000 */
[----:B0-----:R-:W-:-:S04]  /*d1c0*/  @!P2 LEA R14, P3, R30, R14, 0x1 ;  /* 0x0000000e1e0ea211 */ /* 0x001fc800078608ff */
[----:B-1----:R-:W-:Y:S01]  /*d1d0*/  @!P2 IADD3.X R7, RZ, R2, RZ, P3, !PT ;  /* 0x00000002ff07a210 */ /* 0x002fe20001ffe4ff */
[----:B------:R-:W-:Y:S02]  /*d1e0*/  @!P2 IMAD.MOV.U32 R2, RZ, RZ, R14 ;  /* 0x000000ffff02a224 */ /* 0x000fe400078e000e */
[----:B------:R-:W0:Y:S02]  /*d1f0*/  SHFL.IDX PT, R14, R0, 0x2, 0x181f ;  /* 0x00581f00000e7f89 */ /* 0x000e2400000e0000 */
[----:B------:R-:W-:Y:S02]  /*d200*/  @!P2 IMAD.MOV.U32 R3, RZ, RZ, R7 ;  /* 0x000000ffff03a224 */ /* 0x000fe400078e0007 */
[----:B------:R-:W-:-:S03]  /*d210*/  VIADD R7, R4, 0x20 ;  /* 0x0000002004077836 */ /* 0x000fc60000000000 */
[----:B------:R-:W-:Y:S04]  /*d220*/  @!P2 LDGSTS.E.BYPASS.LTC128B.128 [R9+0x10c00], desc[UR36][R2.64], !P0 ;  /* 0x10c000000209afae */ /* 0x000fe8000c101d64 */
[----:B------:R1:W-:Y:S01]  /*d230*/  @!P2 LDGSTS.E.BYPASS.LTC128B.128 [R9+0x14c00], desc[UR36][R2.64+0x80], !P1 ;  /* 0x14c000800209afae */ /* 0x0003e2000c901d64 */
[----:B------:R-:W-:-:S03]  /*d240*/  ISETP.GE.AND P2, PT, R7, R6, PT ;  /* 0x000000060700720c */ /* 0x000fc60003f46270 */
[----:B-1----:R-:W1:Y:S10]  /*d250*/  SHFL.IDX PT, R2, R5, 0x2, 0x181f ;  /* 0x00581f0005027f89 */ /* 0x002e7400000e0000 */
[----:B0-----:R-:W-:-:S05]  /*d260*/  @!P2 LEA R14, P3, R30, R14, 0x1 ;  /* 0x0000000e1e0ea211 */ /* 0x001fca00078608ff */
[----:B-1----:R-:W-:Y:S02]  /*d270*/  @!P2 IMAD.X R7, RZ, RZ, R2, P3 ;  /* 0x000000ffff07a224 */ /* 0x002fe400018e0602 */
[----:B------:R-:W-:Y:S02]  /*d280*/  @!P2 IMAD.MOV.U32 R2, RZ, RZ, R14 ;  /* 0x000000ffff02a224 */ /* 0x000fe400078e000e */
[----:B------:R-:W-:Y:S01]  /*d290*/  @!P2 IMAD.MOV.U32 R3, RZ, RZ, R7 ;  /* 0x000000ffff03a224 */ /* 0x000fe200078e0007 */
[----:B------:R-:W0:Y:S01]  /*d2a0*/  SHFL.IDX PT, R14, R0, 0x3, 0x181f ;  /* 0x00781f00000e7f89 */ /* 0x000e2200000e0000 */
[----:B------:R-:W-:-:S03]  /*d2b0*/  IADD3 R7, R4, 0x30, RZ ;  /* 0x0000003004077810 */ /* 0x000fc60007ffe0ff */
        /* <DEDUP_REMOVED lines=17> */
[----:B------:R-:W0:Y:S01]  /*d3d0*/  SHFL.IDX PT, R14, R0, 0x5, 0x181f ;  /* 0x00b81f00000e7f89 */ /* 0x000e2200000e0000 */
[----:B------:R-:W-:Y:S01]  /*d3e0*/  @!P2 MOV R3, R7 ;  /* 0x000000070003a202 */ /* 0x000fe20000000f00 */
[----:B------:R-:W-:-:S04]  /*d3f0*/  VIADD R7, R4, 0x50 ;  /* 0x0000005004077836 */ /* 0x000fc80000000000 */
        /* <DEDUP_REMOVED lines=14> */
[----:B0-----:R-:W-:Y:S01]  /*d4e0*/  @!P2 LEA R14, P3, R30, R14, 0x1 ;  /* 0x0000000e1e0ea211 */ /* 0x001fe200078608ff */
[----:B------:R-:W0:Y:S04]  /*d4f0*/  SHFL.IDX PT, R5, R5, 0x7, 0x181f ;  /* 0x00f81f0005057f89 */ /* 0x000e2800000e0000 */
[----:B-1----:R-:W-:Y:S01]  /*d500*/  @!P2 IMAD.X R7, RZ, RZ, R2, P3 ;  /* 0x000000ffff07a224 */ /* 0x002fe200018e0602 */
[----:B------:R-:W-:-:S02]  /*d510*/  @!P2 MOV R2, R14 ;  /* 0x0000000e0002a202 */ /* 0x000fc40000000f00 */
[----:B------:R1:W2:Y:S01]  /*d520*/  SHFL.IDX PT, R14, R0, 0x7, 0x181f ;  /* 0x00f81f00000e7f89 */ /* 0x0002a200000e0000 */
[----:B------:R-:W-:-:S05]  /*d530*/  @!P2 IMAD.MOV.U32 R3, RZ, RZ, R7 ;  /* 0x000000ffff03a224 */ /* 0x000fca00078e0007 */
[----:B------:R1:W-:Y:S04]  /*d540*/  @!P2 LDGSTS.E.BYPASS.LTC128B.128 [R9+0x13400], desc[UR36][R2.64], !P0 ;  /* 0x134000000209afae */ /* 0x0003e8000c101d64 */
[----:B0-----:R1:W-:Y:S02]  /*d550*/  @!P2 LDGSTS.E.BYPASS.LTC128B.128 [R9+0x17400], desc[UR36][R2.64+0x80], !P1 ;  /* 0x174000800209afae */ /* 0x0013e4000c901d64 */
.L_x_373:
[----:B-1----:R-:W-:Y:S01]  /*d560*/  VIADD R3, R4, 0x70 ;  /* 0x0000007004037836 */ /* 0x002fe20000000000 */
[----:B------:R-:W-:Y:S04]  /*d570*/  BSSY B0, `(.L_x_281) ;  /* 0x000000a000007945 */ /* 0x000fe80003800000 */
[----:B------:R-:W-:-:S13]  /*d580*/  ISETP.GE.AND P2, PT, R3, R6, PT ;  /* 0x000000060300720c */ /* 0x000fda0003f46270 */
[----:B------:R-:W-:Y:S05]  /*d590*/  @P2 BRA `(.L_x_282) ;  /* 0x00000000001c2947 */ /* 0x000fea0003800000 */
[----:B--2---:R-:W-:-:S05]  /*d5a0*/  LEA R2, P2, R30, R14, 0x1 ;  /* 0x0000000e1e027211 */ /* 0x004fca00078408ff */
[----:B------:R-:W-:-:S05]  /*d5b0*/  IMAD.X R3, RZ, RZ, R5, P2 ;  /* 0x000000ffff037224 */ /* 0x000fca00010e0605 */
[----:B------:R-:W-:Y:S01]  /*d5c0*/  @!PT LDS RZ, [RZ] ;  /* 0x00000000fffff984 */ /* 0x000fe20000000800 */
[----:B------:R-:W-:Y:S01]  /*d5d0*/  @!PT LDS RZ, [RZ] ;  /* 0x00000000fffff984 */ /* 0x000fe20000000800 */
[----:B------:R-:W-:Y:S01]  /*d5e0*/  @!PT LDS RZ, [RZ] ;  /* 0x00000000fffff984 */ /* 0x000fe20000000800 */
[----:B------:R0:W-:Y:S04]  /*d5f0*/  LDGSTS.E.BYPASS.LTC128B.128 [R9+0x13c00], desc[UR36][R2.64], !P0 ;  /* 0x13c0000002097fae */ /* 0x0001e8000c101d64 */
[----:B------:R0:W-:Y:S02]  /*d600*/  LDGSTS.E.BYPASS.LTC128B.128 [R9+0x17c00], desc[UR36][R2.64+0x80], !P1 ;  /* 0x17c0008002097fae */ /* 0x0001e4000c901d64 */
.L_x_282:
[----:B------:R-:W-:Y:S05]  /*d610*/  BSYNC B0 ;  /* 0x0000000000007941 */ /* 0x000fea0003800000 */
.L_x_281:
[----:B------:R-:W-:Y:S01]  /*d620*/  NOP ;  /* 0x0000000000007918 */ /* 0x000fe20000000000 */
[----:B------:R-:W-:-:S13]  /*d630*/  PLOP3.LUT P0, PT, PT, PT, PT, 0x80, 0x0 ;  /* 0x000000000000781c */ /* 0x000fda0003f0f070 */
.L_x_283:
[----:B------:R-:W-:Y:S02]  /*d640*/  PLOP3.LUT P1, PT, P1, P0, PT, 0xa2, 0x0 ;  /* 0x000000000000781c */ /* 0x000fe40000f21472 */
[----:B------:R-:W-:-:S08]  /*d650*/  @P0 R2UR P1, UR4, R22 ;  /* 0x00000000160402ca */ /* 0x000fd00000020000 */
[----:B------:R-:W-:-:S05]  /*d660*/  @P0 PLOP3.LUT P0, PT, P1, PT, PT, 0x80, 0x0 ;  /* 0x000000000000081c */ /* 0x000fca0000f0f070 */
[----:B------:R-:W-:Y:S01]  /*d670*/  @!P1 SYNCS.ARRIVE.TRANS64.RED.A0T1 RZ, [UR4+0x28800], RZ ;  /* 0x028800ffffff99a7 */ /* 0x000fe20008200404 */
[----:B------:R-:W-:Y:S07]  /*d680*/  @!P1 ARRIVES.LDGSTSBAR.64.TRANSCNT [UR4+0x28800] ;  /* 0x02880000ff0099b0 */ /* 0x000fee0008000a84 */
[----:B------:R-:W-:Y:S05]  /*d690*/  @P0 BRA.U.ANY `(.L_x_283) ;  /* 0xfffffffd00e80947 */ /* 0x000fea000393ffff */
[----:B0-----:R-:W3:Y:S02]  /*d6a0*/  LDL.LU R2, [R1+0x20] ;  /* 0x0000200001027983 */ /* 0x001ee40000300800 */
[----:B---3--:R-:W-:-:S05]  /*d6b0*/  VIADD R2, R2, 0x1 ;  /* 0x0000000102027836 */ /* 0x008fca0000000000 */
[----:B------:R0:W-:Y:S01]  /*d6c0*/  STL [R1+0x20], R2 ;  /* 0x0000200201007387 */ /* 0x0001e20000100800 */
[----:B------:R-:W-:-:S04]  /*d6d0*/  LEA.HI R0, R2, R2, RZ, 0x1 ;  /* 0x0000000202007211 */ /* 0x000fc800078f08ff */
[----:B------:R-:W-:-:S05]  /*d6e0*/  LOP3.LUT R0, R0, 0xfffffffe, RZ, 0xc0, !PT ;  /* 0xfffffffe00007812 */ /* 0x000fca00078ec0ff */
[----:B------:R-:W-:-:S05]  /*d6f0*/  IMAD.IADD R0, R2, 0x1, -R0 ;  /* 0x0000000102007824 */ /* 0x000fca00078e0a00 */
[----:B------:R-:W-:Y:S01]  /*d700*/  SHF.L.U32 R3, R0, 0x1f, RZ ;  /* 0x0000001f00037819 */ /* 0x000fe200000006ff */
[----:B------:R-:W-:Y:S01]  /*d710*/  NOP ;  /* 0x0000000000007918 */ /* 0x000fe20000000000 */
[----:B0-----:R-:W3:Y:S01]  /*d720*/  LDL.LU R2, [R1+0x18] ;  /* 0x0000180001027983 */ /* 0x001ee20000300800 */
[----:B------:R0:W-:Y:S01]  /*d730*/  SYNCS.ARRIVE.TRANS64.A1T0 RZ, [R22+URZ+0x28800], RZ ;  /* 0x028800ff16ff79a7 */ /* 0x0001e2000810003f */
[----:B------:R-:W-:Y:S01]  /*d740*/  BSSY B0, `(.L_x_284) ;  /* 0x0000005000007945 */ /* 0x000fe20003800000 */
[----:B------:R-:W1:Y:S01]  /*d750*/  SYNCS.PHASECHK.TRANS64.TRYWAIT P1, [R22+URZ+0x28820], R3 ;  /* 0x02882003160075a7 */ /* 0x000e62000802017f */
[----:B---3--:R-:W-:-:S05]  /*d760*/  VIADD R6, R2, 0xfffffffe ;  /* 0xfffffffe02067836 */ /* 0x008fca0000000000 */
[----:B------:R-:W-:Y:S01]  /*d770*/  ISETP.GE.AND P0, PT, R6, R35, PT ;  /* 0x000000230600720c */ /* 0x000fe20003f06270 */
[----:B01----:R-:W-:-:S12]  /*d780*/  @!P1 BRA `(.L_x_285) ;  /* 0x0000004000309947 */ /* 0x003fd80003800000 */
.L_x_374:
[----:B------:R-:W-:Y:S05]  /*d790*/  BSYNC B0 ;  /* 0x0000000000007941 */ /* 0x000fea0003800000 */
.L_x_284:
[----:B------:R-:W-:Y:S04]  /*d7a0*/  BSSY B0, `(.L_x_286) ;  /* 0x0000108000007945 */ /* 0x000fe80003800000 */
[----:B------:R-:W-:Y:S05]  /*d7b0*/  @!P0 BRA `(.L_x_287) ;  /* 0x0000001000188947 */ /* 0x000fea0003800000 */
[----:B------:R-:W-:Y:S01]  /*d7c0*/  ULDC UR4, c[0x0][0x2f4] ;  /* 0x0000bd0000047ab9 */ /* 0x000fe20000000800 */
[----:B------:R-:W-:Y:S01]  /*d7d0*/  MOV R17, R28 ;  /* 0x0000001c00117202 */ /* 0x000fe20000000f00 */
[----:B------:R-:W-:Y:S01]  /*d7e0*/  IMAD.MOV.U32 R10, RZ, RZ, R25 ;  /* 0x000000ffff0a7224 */ /* 0x000fe200078e0019 */
[----:B------:R-:W-:Y:S01]  /*d7f0*/  ISETP.GE.AND P2, PT, R30, UR4, PT ;  /* 0x000000041e007c0c */ /* 0x000fe2000bf46270 */
[----:B------:R-:W-:Y:S01]  /*d800*/  IMAD.MOV.U32 R31, RZ, RZ, R26 ;  /* 0x000000ffff1f7224 */ /* 0x000fe200078e001a */
[----:B------:R-:W-:-:S13]  /*d810*/  ISETP.GE.AND P1, PT, R29, UR4, PT ;  /* 0x000000041d007c0c */ /* 0x000fda000bf26270 */
.L_x_300:
[----:B0-----:R-:W0:Y:S01]  /*d820*/  S2R R3, SR_TID.X ;  /* 0x0000000000037919 */ /* 0x001e220000002100 */
[----:B------:R-:W1:Y:S01]  /*d830*/  LDC R4, c[0x0][0x430] ;  /* 0x00010c00ff047b82 */ /* 0x000e620000000800 */
[----:B------:R-:W3:Y:S01]  /*d840*/  LDL R9, [R1+0x24] ;  /* 0x0000240001097983 */ /* 0x000ee20000100800 */
[----:B-1----:R-:W-:Y:S02]  /*d850*/  ISETP.NE.AND P0, PT, R4, 0x1, PT ;  /* 0x000000010400780c */ /* 0x002fe40003f05270 */
[----:B0-----:R-:W-:-:S04]  /*d860*/  LOP3.LUT R0, R3, 0x7f, RZ, 0xc0, !PT ;  /* 0x0000007f03007812 */ /* 0x001fc800078ec0ff */
[----:B------:R-:W-:-:S07]  /*d870*/  SHF.R.U32.HI R5, RZ, 0x3, R0 ;  /* 0x00000003ff057819 */ /* 0x000fce0000011600 */
[----:B------:R-:W0:Y:S01]  /*d880*/  @P0 LDC R0, c[0x0][0x434] ;  /* 0x00010d00ff000b82 */ /* 0x000e220000000800 */
[----:B------:R-:W-:-:S07]  /*d890*/  IMAD.SHL.U32 R4, R3, 0x10, RZ ;  /* 0x0000001003047824 */ /* 0x000fce00078e00ff */
[----:B------:R-:W1:Y:S01]  /*d8a0*/  @P0 LDC R3, c[0x0][0x438] ;  /* 0x00010e00ff030b82 */ /* 0x000e620000000800 */
[----:B------:R-:W-:Y:S01]  /*d8b0*/  IMAD R7, R6, 0x80, R5 ;  /* 0x0000008006077824 */ /* 0x000fe200078e0205 */
[----:B------:R-:W-:-:S04]  /*d8c0*/  LOP3.LUT R4, R4, 0x70, RZ, 0xc0, !PT ;  /* 0x0000007004047812 */ /* 0x000fc800078ec0ff */
[----:B------:R-:W-:Y:S01]  /*d8d0*/  IADD3 R7, R4, R7, R36 ;  /* 0x0000000704077210 */ /* 0x000fe20007ffe024 */
[----:B------:R-:W-:Y:S05]  /*d8e0*/  YIELD ;  /* 0x0000000000007946 */ /* 0x000fea0003800000 */
[----:B------:R-:W-:Y:S01]  /*d8f0*/  IMAD.MOV.U32 R8, RZ, RZ, R7 ;  /* 0x000000ffff087224 */ /* 0x000fe200078e0007 */
[----:B------:R-:W-:Y:S01]  /*d900*/  ULDC.64 UR4, c[0x0][0x428] ;  /* 0x00010a0000047ab9 */ /* 0x000fe20000000a00 */
[----:B0-----:R-:W-:-:S05]  /*d910*/  @P0 IMAD.HI.U32 R0, R7, R0, RZ ;  /* 0x0000000007000227 */ /* 0x001fca00078e00ff */
[----:B-1----:R-:W-:Y:S01]  /*d920*/  @P0 SHF.R.U32.HI R8, RZ, R3, R0 ;  /* 0x00000003ff080219 */ /* 0x002fe20000011600 */
[----:B------:R-:W-:-:S03]  /*d930*/  IMAD R5, R37, UR4, RZ ;  /* 0x0000000425057c24 */ /* 0x000fc6000f8e02ff */
[--C-:B------:R-:W-:Y:S01]  /*d940*/  SHF.R.S32.HI R3, RZ, 0x1f, R8.reuse ;  /* 0x0000001fff037819 */ /* 0x100fe20000011408 */
[----:B------:R-:W-:Y:S02]  /*d950*/  IMAD.MOV.U32 R2, RZ, RZ, R8 ;  /* 0x000000ffff027224 */ /* 0x000fe400078e0008 */
[C---:B------:R-:W-:Y:S02]  /*d960*/  IMAD R5, R32.reuse, UR5, R5 ;  /* 0x0000000520057c24 */ /* 0x040fe4000f8e0205 */
[----:B------:R-:W-:Y:S01]  /*d970*/  IMAD.WIDE.U32 R2, R32, UR4, R2 ;  /* 0x0000000420027c25 */ /* 0x000fe2000f8e0002 */
[----:B------:R-:W-:-:S04]  /*d980*/  ULDC.64 UR4, c[0x0][0x418] ;  /* 0x0001060000047ab9 */ /* 0x000fc80000000a00 */
[----:B------:R-:W-:Y:S02]  /*d990*/  IADD3 R3, R5, R3, RZ ;  /* 0x0000000305037210 */ /* 0x000fe40007ffe0ff */
[----:B------:R-:W-:Y:S01]  /*d9a0*/  LEA R4, P0, R2, UR4, 0x2 ;  /* 0x0000000402047c11 */ /* 0x000fe2000f8010ff */
[----:B------:R-:W-:Y:S01]  /*d9b0*/  VIADD R25, R10, 0x1 ;  /* 0x000000010a197836 */ /* 0x000fe20000000000 */
[----:B------:R-:W-:Y:S02]  /*d9c0*/  ULDC UR4, c[0x0][0x430] ;  /* 0x00010c0000047ab9 */ /* 0x000fe40000000800 */
[----:B------:R-:W-:-:S05]  /*d9d0*/  LEA.HI.X R5, R2, UR5, R3, 0x2, P0 ;  /* 0x0000000502057c11 */ /* 0x000fca00080f1403 */
[----:B------:R0:W4:Y:S01]  /*d9e0*/  LDG.E R0, desc[UR36][R4.64] ;  /* 0x0000002404007981 */ /* 0x000122000c1e1900 */
[----:B------:R-:W-:Y:S01]  /*d9f0*/  ISETP.NE.AND P0, PT, R25, 0x2, PT ;  /* 0x000000021900780c */ /* 0x000fe20003f05270 */
[----:B------:R-:W-:-:S03]  /*da00*/  IMAD.MOV R2, RZ, RZ, -R8 ;  /* 0x000000ffff027224 */ /* 0x000fc600078e0a08 */
[----:B------:R-:W-:Y:S01]  /*da10*/  SEL R28, RZ, 0x1, P0 ;  /* 0x00000001ff1c7807 */ /* 0x000fe20000000000 */
[----:B------:R-:W-:Y:S01]  /*da20*/  IMAD.MOV.U32 R26, RZ, RZ, R6 ;  /* 0x000000ffff1a7224 */ /* 0x000fe200078e0006 */
[----:B------:R-:W-:Y:S01]  /*da30*/  SEL R25, R25, RZ, P0 ;  /* 0x000000ff19197207 */ /* 0x000fe20000000000 */
[----:B0-----:R-:W-:Y:S01]  /*da40*/  IMAD R4, R2, UR4, R7 ;  /* 0x0000000402047c24 */ /* 0x001fe2000f8e0207 */
[----:B------:R-:W-:Y:S02]  /*da50*/  LOP3.LUT R28, R17, R28, RZ, 0x3c, !PT ;  /* 0x0000001c111c7212 */ /* 0x000fe400078e3cff */
[----:B---3--:R-:W-:Y:S02]  /*da60*/  ISETP.NE.AND P3, PT, R9, 0x3, PT ;  /* 0x000000030900780c */ /* 0x008fe40003f65270 */
[----:B----4-:R-:W-:-:S11]  /*da70*/  SHF.R.S32.HI R21, RZ, 0x1f, R0 ;  /* 0x0000001fff157819 */ /* 0x010fd60000011400 */
[----:B------:R-:W-:Y:S05]  /*da80*/  @!P3 BRA `(.L_x_288) ;  /* 0x000000000004b947 */ /* 0x000fea0003800000 */
[----:B------:R-:W-:Y:S01]  /*da90*/  BPT.TRAP 0x1 ;  /* 0x000000040000795c */ /* 0x000fe20000300000 */
.L_x_288:
[----:B------:R-:W-:Y:S01]  /*daa0*/  IMAD R6, R25, 0x8, R22 ;  /* 0x0000000819067824 */ /* 0x000fe200078e0216 */
[----:B------:R-:W-:Y:S01]  /*dab0*/  SHF.L.U32 R3, R28, 0x1f, RZ ;  /* 0x0000001f1c037819 */ /* 0x000fe200000006ff */
[----:B------:R-:W-:Y:S03]  /*dac0*/  BSSY B1, `(.L_x_289) ;  /* 0x0000003000017945 */ /* 0x000fe60003800000 */
[----:B------:R-:W0:Y:S02]  /*dad0*/  SYNCS.PHASECHK.TRANS64.TRYWAIT P0, [R6+URZ+0x28840], R3 ;  /* 0x02884003060075a7 */ /* 0x000e24000800017f */
[----:B0-----:R-:W-:Y:S05]  /*dae0*/  @!P0 BRA `(.L_x_290) ;  /* 0x0000003c006c8947 */ /* 0x001fea0003800000 */
.L_x_375:
[----:B------:R-:W-:Y:S05]  /*daf0*/  BSYNC B1 ;  /* 0x0000000000017941 */ /* 0x000fea0003800000 */
.L_x_289:
[----:B------:R-:W-:Y:S01]  /*db00*/  SHF.R.S32.HI R20, RZ, 0x1f, R4 ;  /* 0x0000001fff147819 */ /* 0x000fe20000011404 */
[----:B------:R-:W-:Y:S01]  /*db10*/  ULDC.64 UR4, c[0x0][0x300] ;  /* 0x0000c00000047ab9 */ /* 0x000fe20000000a00 */
[----:B------:R-:W-:Y:S01]  /*db20*/  ULDC.64 UR6, c[0x0][0x2e8] ;  /* 0x0000ba0000067ab9 */ /* 0x000fe20000000a00 */
[----:B0-----:R-:W-:Y:S01]  /*db30*/  IMAD.WIDE.U32 R2, R4, UR4, RZ ;  /* 0x0000000404027c25 */ /* 0x001fe2000f8e00ff */
[C---:B------:R-:W-:Y:S02]  /*db40*/  LOP3.LUT P4, RZ, R27.reuse, 0x2, RZ, 0xc0, !PT ;  /* 0x000000021bff7812 */ /* 0x040fe4000788c0ff */
[----:B------:R-:W-:Y:S01]  /*db50*/  LOP3.LUT P3, RZ, R27, 0x1, RZ, 0xc0, !PT ;  /* 0x000000011bff7812 */ /* 0x000fe2000786c0ff */
[----:B------:R-:W-:Y:S01]  /*db60*/  IMAD R5, R20, UR4, RZ ;  /* 0x0000000414057c24 */ /* 0x000fe2000f8e02ff */
[----:B------:R-:W-:-:S03]  /*db70*/  LEA R7, R25, R33, 0xe ;  /* 0x0000002119077211 */ /* 0x000fc600078e70ff */
[----:B------:R-:W-:Y:S01]  /*db80*/  IMAD R5, R4, UR5, R5 ;  /* 0x0000000504057c24 */ /* 0x000fe2000f8e0205 */
[----:B------:R-:W-:-:S03]  /*db90*/  ULDC.64 UR4, c[0x0][0x310] ;  /* 0x0000c40000047ab9 */ /* 0x000fc60000000a00 */
[----:B------:R-:W-:Y:S02]  /*dba0*/  IMAD.IADD R3, R3, 0x1, R5 ;  /* 0x0000000103037824 */ /* 0x000fe400078e0205 */
[----:B------:R-:W-:Y:S02]  /*dbb0*/  IMAD R5, R21, UR4, RZ ;  /* 0x0000000415057c24 */ /* 0x000fe4000f8e02ff */
[----:B------:R-:W-:-:S04]  /*dbc0*/  IMAD.WIDE.U32 R2, R0, UR4, R2 ;  /* 0x0000000400027c25 */ /* 0x000fc8000f8e0002 */
[----:B------:R-:W-:Y:S01]  /*dbd0*/  IMAD R5, R0, UR5, R5 ;  /* 0x0000000500057c24 */ /* 0x000fe2000f8e0205 */
[----:B------:R-:W-:-:S03]  /*dbe0*/  ULDC.64 UR4, c[0x0][0x308] ;  /* 0x0000c20000047ab9 */ /* 0x000fc60000000a00 */
[----:B------:R-:W-:Y:S02]  /*dbf0*/  IMAD.IADD R3, R3, 0x1, R5 ;  /* 0x0000000103037824 */ /* 0x000fe400078e0205 */
[----:B------:R-:W-:Y:S01]  /*dc00*/  IMAD.WIDE.U32 R2, R24, UR4, R2 ;  /* 0x0000000418027c25 */ /* 0x000fe2000f8e0002 */
[----:B------:R-:W-:-:S03]  /*dc10*/  UMOV UR4, 0xffffffff ;  /* 0xffffffff00047882 */ /* 0x000fc60000000000 */
[----:B------:R-:W-:Y:S01]  /*dc20*/  IMAD R9, R24, UR5, R3 ;  /* 0x0000000518097c24 */ /* 0x000fe2000f8e0203 */
[----:B------:R-:W-:-:S04]  /*dc30*/  LEA R8, P0, R2, UR6, 0x1 ;  /* 0x0000000602087c11 */ /* 0x000fc8000f8008ff */
[----:B------:R-:W-:Y:S01]  /*dc40*/  LEA.HI.X R9, R2, UR7, R9, 0x1, P0 ;  /* 0x0000000702097c11 */ /* 0x000fe200080f0c09 */
[----:B------:R-:W-:Y:S08]  /*dc50*/  BRA.DIV UR4, `(.L_x_291) ;  /* 0x0000003e04247947 */ /* 0x000ff0000b800000 */
[----:B------:R-:W0:Y:S01]  /*dc60*/  SHFL.IDX PT, R2, R8, RZ, 0x181f ;  /* 0x00181fff08027589 */ /* 0x000e2200000e0000 */
[----:B------:R-:W-:Y:S02]  /*dc70*/  IMAD.SHL.U32 R5, R30, 0x2, RZ ;  /* 0x000000021e057824 */ /* 0x000fe400078e00ff */
[----:B------:R-:W-:Y:S01]  /*dc80*/  IMAD R7, R7, 0x2, R22 ;  /* 0x0000000207077824 */ /* 0x000fe200078e0216 */
[----:B------:R-:W1:Y:S02]  /*dc90*/  SHFL.IDX PT, R3, R9, RZ, 0x181f ;  /* 0x00181fff09037589 */ /* 0x000e6400000e0000 */
[----:B0-----:R-:W-:-:S05]  /*dca0*/  IADD3 R2, P0, R2, R5, RZ ;  /* 0x0000000502027210 */ /* 0x001fca0007f1e0ff */
[----:B-1----:R-:W-:-:S05]  /*dcb0*/  IMAD.X R3, RZ, RZ, R3, P0 ;  /* 0x000000ffff037224 */ /* 0x002fca00000e0603 */
[----:B------:R-:W-:Y:S01]  /*dcc0*/  @!PT LDS RZ, [RZ] ;  /* 0x00000000fffff984 */ /* 0x000fe20000000800 */
[----:B------:R-:W-:Y:S04]  /*dcd0*/  LDGSTS.E.BYPASS.LTC128B.128 [R7+0x18400], desc[UR36][R2.64], !P4 ;  /* 0x1840000002077fae */ /* 0x000fe8000e101d64 */
[----:B------:R0:W-:Y:S04]  /*dce0*/  LDGSTS.E.BYPASS.LTC128B.128 [R7+0x1c400], desc[UR36][R2.64+0x80], !P3 ;  /* 0x1c40008002077fae */ /* 0x0001e8000d901d64 */
[----:B0-----:R-:W0:Y:S04]  /*dcf0*/  SHFL.IDX PT, R2, R8, 0x1, 0x181f ;  /* 0x00381f0008027f89 */ /* 0x001e2800000e0000 */
[----:B------:R-:W1:Y:S01]  /*dd00*/  SHFL.IDX PT, R3, R9, 0x1, 0x181f ;  /* 0x00381f0009037f89 */ /* 0x000e6200000e0000 */
[----:B0-----:R-:W-:-:S05]  /*dd10*/  IADD3 R2, P0, R2, R5, RZ ;  /* 0x0000000502027210 */ /* 0x001fca0007f1e0ff */
[----:B-1----:R-:W-:-:S05]  /*dd20*/  IMAD.X R3, RZ, RZ, R3, P0 ;  /* 0x000000ffff037224 */ /* 0x002fca00000e0603 */
        /* <DEDUP_REMOVED lines=16> */
[----:B0-----:R-:W-:-:S04]  /*de30*/  IADD3 R2, P0, R2, R5, RZ ;  /* 0x0000000502027210 */ /* 0x001fc80007f1e0ff */
[----:B-1----:R-:W-:-:S05]  /*de40*/  IADD3.X R3, RZ, R3, RZ, P0, !PT ;  /* 0x00000003ff037210 */ /* 0x002fca00007fe4ff */
        /* <DEDUP_REMOVED lines=9> */
[----:B------:R-:W1:Y:S04]  /*dee0*/  SHFL.IDX PT, R3, R9, 0x6, 0x181f ;  /* 0x00d81f0009037f89 */ /* 0x000e6800000e0000 */
[----:B------:R-:W3:Y:S01]  /*def0*/  SHFL.IDX PT, R9, R9, 0x7, 0x181f ;  /* 0x00f81f0009097f89 */ /* 0x000ee200000e0000 */
[----:B0-----:R-:W-:-:S05]  /*df00*/  IADD3 R2, P0, R2, R5, RZ ;  /* 0x0000000502027210 */ /* 0x001fca0007f1e0ff */
[----:B-1----:R-:W-:-:S05]  /*df10*/  IMAD.X R3, RZ, RZ, R3, P0 ;  /* 0x000000ffff037224 */ /* 0x002fca00000e0603 */
[----:B------:R-:W-:Y:S04]  /*df20*/  LDGSTS.E.BYPASS.LTC128B.128 [R7+0x1b400], desc[UR36][R2.64], !P4 ;  /* 0x1b40000002077fae */ /* 0x000fe8000e101d64 */
[----:B------:R0:W-:Y:S04]  /*df30*/  LDGSTS.E.BYPASS.LTC128B.128 [R7+0x1f400], desc[UR36][R2.64+0x80], !P3 ;  /* 0x1f40008002077fae */ /* 0x0001e8000d901d64 */
[----:B0--3--:R0:W1:Y:S02]  /*df40*/  SHFL.IDX PT, R2, R8, 0x7, 0x181f ;  /* 0x00f81f0008027f89 */ /* 0x00906400000e0000 */
.L_x_393:
[----:B-1----:R-:W-:-:S05]  /*df50*/  IADD3 R2, P0, R2, R5, RZ ;  /* 0x0000000502027210 */ /* 0x002fca0007f1e0ff */
        /* <DEDUP_REMOVED lines=8> */
.L_x_292:
[----:B------:R-:W-:Y:S02]  /*dfe0*/  PLOP3.LUT P3, PT, P3, P0, PT, 0xa2, 0x0 ;  /* 0x000000000000781c */ /* 0x000fe40001f61472 */
[----:B------:R-:W-:-:S08]  /*dff0*/  @P0 R2UR P3, UR4, R6 ;  /* 0x00000000060402ca */ /* 0x000fd00000060000 */
[----:B------:R-:W-:-:S05]  /*e000*/  @P0 PLOP3.LUT P0, PT, P3, PT, PT, 0x80, 0x0 ;  /* 0x000000000000081c */ /* 0x000fca0001f0f070 */
[----:B------:R-:W-:Y:S01]  /*e010*/  @!P3 SYNCS.ARRIVE.TRANS64.RED.A0T1 RZ, [UR4+0x28830], RZ ;  /* 0x028830ffffffb9a7 */ /* 0x000fe20008200404 */
[----:B------:R-:W-:Y:S07]  /*e020*/  @!P3 ARRIVES.LDGSTSBAR.64.TRANSCNT [UR4+0x28830] ;  /* 0x02883000ff00b9b0 */ /* 0x000fee0008000a84 */
[----:B------:R-:W-:Y:S05]  /*e030*/  @P0 BRA.U.ANY `(.L_x_292) ;  /* 0xfffffffd00e80947 */ /* 0x000fea000393ffff */
[----:B------:R-:W-:Y:S01]  /*e040*/  NOP ;  /* 0x0000000000007918 */ /* 0x000fe20000000000 */
[----:B-1----:R-:W3:Y:S02]  /*e050*/  LDL R2, [R1+0x24] ;  /* 0x0000240001027983 */ /* 0x002ee40000100800 */
[----:B---3--:R-:W-:-:S13]  /*e060*/  ISETP.NE.AND P4, PT, R2, 0x3, PT ;  /* 0x000000030200780c */ /* 0x008fda0003f85270 */
[----:B------:R-:W-:Y:S05]  /*e070*/  @!P4 BRA `(.L_x_293) ;  /* 0x000000000004c947 */ /* 0x000fea0003800000 */
[----:B------:R-:W-:Y:S01]  /*e080*/  BPT.TRAP 0x1 ;  /* 0x000000040000795c */ /* 0x000fe20000300000 */
.L_x_293:
[----:B------:R1:W-:Y:S01]  /*e090*/  SYNCS.ARRIVE.TRANS64.A1T0 RZ, [R6+URZ+0x28830], RZ ;  /* 0x028830ff06ff79a7 */ /* 0x0003e2000810003f */
[----:B------:R-:W-:Y:S05]  /*e0a0*/  @!P4 BRA `(.L_x_294) ;  /* 0x000000000004c947 */ /* 0x000fea0003800000 */
[----:B------:R-:W-:Y:S01]  /*e0b0*/  BPT.TRAP 0x1 ;  /* 0x000000040000795c */ /* 0x000fe20000300000 */
.L_x_294:
[----:B------:R-:W-:Y:S01]  /*e0c0*/  SHF.L.U32 R3, R17, 0x1f, RZ ;  /* 0x0000001f11037819 */ /* 0x000fe200000006ff */
[----:B-1----:R-:W-:Y:S01]  /*e0d0*/  IMAD R6, R10, 0x8, R22 ;  /* 0x000000080a067824 */ /* 0x002fe200078e0216 */
[----:B------:R-:W-:Y:S03]  /*e0e0*/  BSSY B1, `(.L_x_295) ;  /* 0x0000003000017945 */ /* 0x000fe60003800000 */
[----:B------:R-:W1:Y:S02]  /*e0f0*/  SYNCS.PHASECHK.TRANS64.TRYWAIT P0, [R6+URZ+0x28860], R3 ;  /* 0x02886003060075a7 */ /* 0x000e64000800017f */
[----:B-1----:R-:W-:Y:S05]  /*e100*/  @!P0 BRA `(.L_x_296) ;  /* 0x0000004000448947 */ /* 0x002fea0003800000 */
.L_x_394:
[----:B------:R-:W-:Y:S05]  /*e110*/  BSYNC B1 ;  /* 0x0000000000017941 */ /* 0x000fea0003800000 */
.L_x_295:
[----:B------:R-:W3:Y:S01]  /*e120*/  S2R R2, SR_TID.X ;  /* 0x0000000000027919 */ /* 0x000ee20000002100 */
[----:B------:R-:W-:Y:S01]  /*e130*/  UMOV UR4, 0xffffffff ;  /* 0xffffffff00047882 */ /* 0x000fe20000000000 */
[----:B0-----:R-:W-:Y:S02]  /*e140*/  IMAD R8, R31, -0x80, R34 ;  /* 0xffffff801f087824 */ /* 0x001fe400078e0222 */
[----:B------:R-:W-:Y:S01]  /*e150*/  IMAD R7, R10, 0x4000, R33 ;  /* 0x000040000a077824 */ /* 0x000fe200078e0221 */
[----:B---3--:R-:W-:-:S04]  /*e160*/  LOP3.LUT R2, R2, 0x7f, RZ, 0xc0, !PT ;  /* 0x0000007f02027812 */ /* 0x008fc800078ec0ff */
[----:B------:R-:W-:-:S05]  /*e170*/  SHF.R.U32.HI R2, RZ, 0x3, R2 ;  /* 0x00000003ff027819 */ /* 0x000fca0000011602 */
[----:B------:R-:W-:Y:S01]  /*e180*/  IMAD.IADD R8, R8, 0x1, -R2 ;  /* 0x0000000108087824 */ /* 0x000fe200078e0a02 */
[----:B------:R-:W-:Y:S06]  /*e190*/  BRA.DIV UR4, `(.L_x_297) ;  /* 0x0000004204347947 */ /* 0x000fec000b800000 */
[----:B------:R-:W0:Y:S01]  /*e1a0*/  SHFL.IDX PT, R2, R18, RZ, 0x181f ;  /* 0x00181fff12027589 */ /* 0x000e2200000e0000 */
[----:B------:R-:W-:-:S03]  /*e1b0*/  IMAD R7, R7, 0x2, R22 ;  /* 0x0000000207077824 */ /* 0x000fc600078e0216 */
[----:B-1----:R-:W1:Y:S04]  /*e1c0*/  SHFL.IDX PT, R3, R23, RZ, 0x181f ;  /* 0x00181fff17037589 */ /* 0x002e6800000e0000 */
[----:B--2---:R-:W-:Y:S01]  /*e1d0*/  SHFL.IDX PT, R14, R18, 0x7, 0x181f ;  /* 0x00f81f00120e7f89 */ /* 0x004fe200000e0000 */
[----:B0-----:R-:W-:-:S04]  /*e1e0*/  IADD3 R2, P0, R2, R5, RZ ;  /* 0x0000000502027210 */ /* 0x001fc80007f1e0ff */
[----:B-1----:R-:W-:Y:S02]  /*e1f0*/  IADD3.X R3, RZ, R3, RZ, P0, !PT ;  /* 0x00000003ff037210 */ /* 0x002fe400007fe4ff */
[----:B------:R-:W-:-:S13]  /*e200*/  ISETP.LT.OR P0, PT, R8, 0x1, P2 ;  /* 0x000000010800780c */ /* 0x000fda0001701670 */
[----:B------:R-:W-:Y:S01]  /*e210*/  LDGSTS.E.BYPASS.LTC128B.128 [R7+0x400], desc[UR36][R2.64], !P0 ;  /* 0x0040000002077fae */ /* 0x000fe2000c101d64 */
[----:B------:R-:W-:-:S13]  /*e220*/  ISETP.LT.OR P0, PT, R8, 0x1, P1 ;  /* 0x000000010800780c */ /* 0x000fda0000f01670 */
[----:B------:R0:W-:Y:S04]  /*e230*/  LDGSTS.E.BYPASS.LTC128B.128 [R7+0x4400], desc[UR36][R2.64+0x80], !P0 ;  /* 0x0440008002077fae */ /* 0x0001e8000c101d64 */
[----:B0-----:R-:W0:Y:S04]  /*e240*/  SHFL.IDX PT, R2, R18, 0x1, 0x181f ;  /* 0x00381f0012027f89 */ /* 0x001e2800000e0000 */
[----:B------:R-:W1:Y:S01]  /*e250*/  SHFL.IDX PT, R3, R23, 0x1, 0x181f ;  /* 0x00381f0017037f89 */ /* 0x000e6200000e0000 */
[----:B0-----:R-:W-:-:S05]  /*e260*/  IADD3 R2, P0, R2, R5, RZ ;  /* 0x0000000502027210 */ /* 0x001fca0007f1e0ff */
[----:B-1----:R-:W-:Y:S01]  /*e270*/  IMAD.X R3, RZ, RZ, R3, P0 ;  /* 0x000000ffff037224 */ /* 0x002fe200000e0603 */
        /* <DEDUP_REMOVED lines=37> */
[----:B------:R-:W1:Y:S04]  /*e4d0*/  SHFL.IDX PT, R3, R23, 0x6, 0x181f ;  /* 0x00d81f0017037f89 */ /* 0x000e6800000e0000 */
[----:B------:R-:W2:Y:S01]  /*e4e0*/  SHFL.IDX PT, R23, R23, 0x7, 0x181f ;  /* 0x00f81f0017177f89 */ /* 0x000ea200000e0000 */
[----:B0-----:R-:W-:-:S04]  /*e4f0*/  IADD3 R2, P0, R2, R5, RZ ;  /* 0x0000000502027210 */ /* 0x001fc80007f1e0ff */
[----:B-1----:R-:W-:Y:S02]  /*e500*/  IADD3.X R3, RZ, R3, RZ, P0, !PT ;  /* 0x00000003ff037210 */ /* 0x002fe400007fe4ff */
[----:B------:R-:W-:-:S13]  /*e510*/  ISETP.LT.OR P0, PT, R8, 0x61, P2 ;  /* 0x000000610800780c */ /* 0x000fda0001701670 */
[----:B------:R1:W-:Y:S01]  /*e520*/  LDGSTS.E.BYPASS.LTC128B.128 [R7+0x3400], desc[UR36][R2.64], !P0 ;  /* 0x0340000002077fae */ /* 0x0003e2000c101d64 */
[----:B------:R-:W-:-:S13]  /*e530*/  ISETP.LT.OR P0, PT, R8, 0x61, P1 ;  /* 0x000000610800780c */ /* 0x000fda0000f01670 */
[----:B--2---:R1:W-:Y:S02]  /*e540*/  LDGSTS.E.BYPASS.LTC128B.128 [R7+0x7400], desc[UR36][R2.64+0x80], !P0 ;  /* 0x0740008002077fae */ /* 0x0043e4000c101d64 */
.L_x_412:
[----:B01----:R-:W-:Y:S01]  /*e550*/  IADD3 R2, P0, R14, R5, RZ ;  /* 0x000000050e027210 */ /* 0x003fe20007f1e0ff */
[----:B------:R-:W-:Y:S01]  /*e560*/  ULDC.64 UR4, c[0x0][0x328] ;  /* 0x0000ca0000047ab9 */ /* 0x000fe20000000a00 */
[----:B------:R-:W-:Y:S01]  /*e570*/  ULDC.64 UR6, c[0x0][0x318] ;  /* 0x0000c60000067ab9 */ /* 0x000fe20000000a00 */
[----:B------:R-:W-:Y:S02]  /*e580*/  IMAD R5, R20, UR4, RZ ;  /* 0x0000000414057c24 */ /* 0x000fe4000f8e02ff */
[----:B------:R-:W-:Y:S01]  /*e590*/  IMAD.X R3, RZ, RZ, R23, P0 ;  /* 0x000000ffff037224 */ /* 0x000fe200000e0617 */
[----:B------:R-:W-:Y:S01]  /*e5a0*/  ISETP.LT.OR P0, PT, R8, 0x71, P2 ;  /* 0x000000710800780c */ /* 0x000fe20001701670 */
[----:B------:R-:W-:-:S12]  /*e5b0*/  IMAD R5, R4, UR5, R5 ;  /* 0x0000000504057c24 */ /* 0x000fd8000f8e0205 */
[----:B------:R-:W-:Y:S01]  /*e5c0*/  @!PT LDS RZ, [RZ] ;  /* 0x00000000fffff984 */ /* 0x000fe20000000800 */
[----:B------:R-:W-:Y:S01]  /*e5d0*/  @!PT LDS RZ, [RZ] ;  /* 0x00000000fffff984 */ /* 0x000fe20000000800 */
[----:B------:R-:W-:Y:S01]  /*e5e0*/  @!PT LDS RZ, [RZ] ;  /* 0x00000000fffff984 */ /* 0x000fe20000000800 */
[----:B------:R-:W-:Y:S01]  /*e5f0*/  LDGSTS.E.BYPASS.LTC128B.128 [R7+0x3c00], desc[UR36][R2.64], !P0 ;  /* 0x03c0000002077fae */ /* 0x000fe2000c101d64 */
[----:B------:R-:W-:-:S13]  /*e600*/  ISETP.LT.OR P0, PT, R8, 0x71, P1 ;  /* 0x000000710800780c */ /* 0x000fda0000f01670 */
[----:B------:R0:W-:Y:S02]  /*e610*/  LDGSTS.E.BYPASS.LTC128B.128 [R7+0x7c00], desc[UR36][R2.64+0x80], !P0 ;  /* 0x07c0008002077fae */ /* 0x0001e4000c101d64 */
[----:B0-----:R-:W-:Y:S01]  /*e620*/  IMAD.WIDE.U32 R2, R4, UR4, RZ ;  /* 0x0000000404027c25 */ /* 0x001fe2000f8e00ff */
[----:B------:R-:W-:-:S03]  /*e630*/  ULDC.64 UR4, c[0x0][0x338] ;  /* 0x0000ce0000047ab9 */ /* 0x000fc60000000a00 */
[----:B------:R-:W-:Y:S02]  /*e640*/  IMAD.IADD R3, R3, 0x1, R5 ;  /* 0x0000000103037824 */ /* 0x000fe400078e0205 */
[----:B------:R-:W-:Y:S02]  /*e650*/  IMAD R21, R21, UR4, RZ ;  /* 0x0000000415157c24 */ /* 0x000fe4000f8e02ff */
[----:B------:R-:W-:-:S04]  /*e660*/  IMAD.WIDE.U32 R2, R0, UR4, R2 ;  /* 0x0000000400027c25 */ /* 0x000fc8000f8e0002 */
[----:B------:R-:W-:Y:S01]  /*e670*/  IMAD R21, R0, UR5, R21 ;  /* 0x0000000500157c24 */ /* 0x000fe2000f8e0215 */
[----:B------:R-:W-:Y:S01]  /*e680*/  ULDC.64 UR4, c[0x0][0x330] ;  /* 0x0000cc0000047ab9 */ /* 0x000fe20000000a00 */
[----:B------:R-:W-:Y:S02]  /*e690*/  NOP ;  /* 0x0000000000007918 */ /* 0x000fe40000000000 */
[----:B------:R-:W-:Y:S02]  /*e6a0*/  IMAD.IADD R3, R3, 0x1, R21 ;  /* 0x0000000103037824 */ /* 0x000fe400078e0215 */
[----:B------:R-:W-:-:S04]  /*e6b0*/  IMAD.WIDE.U32 R2, R24, UR4, R2 ;  /* 0x0000000418027c25 */ /* 0x000fc8000f8e0002 */
[----:B------:R-:W-:Y:S01]  /*e6c0*/  IMAD R3, R24, UR5, R3 ;  /* 0x0000000518037c24 */ /* 0x000fe2000f8e0203 */
[----:B------:R-:W-:-:S04]  /*e6d0*/  LEA R18, P0, R2, UR6, 0x1 ;  /* 0x0000000602127c11 */ /* 0x000fc8000f8008ff */
[----:B------:R-:W-:Y:S02]  /*e6e0*/  LEA.HI.X R23, R2, UR7, R3, 0x1, P0 ;  /* 0x0000000702177c11 */ /* 0x000fe400080f0c03 */
[----:B------:R-:W-:-:S13]  /*e6f0*/  PLOP3.LUT P0, PT, PT, PT, PT, 0x80, 0x0 ;  /* 0x000000000000781c */ /* 0x000fda0003f0f070 */
.L_x_298:
        /* <DEDUP_REMOVED lines=11> */
.L_x_299:
[C---:B------:R-:W-:Y:S01]  /*e7b0*/  ISETP.GT.AND P0, PT, R26.reuse, R35, PT ;  /* 0x000000231a00720c */ /* 0x040fe20003f04270 */
[----:B------:R0:W-:Y:S01]  /*e7c0*/  SYNCS.ARRIVE.TRANS64.A1T0 RZ, [R6+URZ+0x28850], RZ ;  /* 0x028850ff06ff79a7 */ /* 0x0001e2000810003f */
[----:B------:R-:W-:Y:S01]  /*e7d0*/  IMAD.MOV.U32 R17, RZ, RZ, R28 ;  /* 0x000000ffff117224 */ /* 0x000fe200078e001c */
[----:B------:R-:W-:Y:S01]  /*e7e0*/  MOV R31, R26 ;  /* 0x0000001a001f7202 */ /* 0x000fe20000000f00 */
[----:B------:R-:W-:Y:S02]  /*e7f0*/  IMAD.MOV.U32 R10, RZ, RZ, R25 ;  /* 0x000000ffff0a7224 */ /* 0x000fe400078e0019 */
[----:B0-----:R-:W-:-:S07]  /*e800*/  VIADD R6, R26, 0xffffffff ;  /* 0xffffffff1a067836 */ /* 0x001fce0000000000 */
[----:B------:R-:W-:Y:S05]  /*e810*/  @P0 BRA `(.L_x_300) ;  /* 0xfffffff000000947 */ /* 0x000fea000383ffff */
.L_x_287:
[----:B------:R-:W-:Y:S05]  /*e820*/  BSYNC B0 ;  /* 0x0000000000007941 */ /* 0x000fea0003800000 */
.L_x_286:
[----:B------:R-:W1:Y:S01]  /*e830*/  S2R R0, SR_TID.X ;  /* 0x0000000000007919 */ /* 0x000e620000002100 */
[----:B------:R-:W-:Y:S01]  /*e840*/  BSSY B0, `(.L_x_301) ;  /* 0x0000010000007945 */ /* 0x000fe20003800000 */
[----:B-1----:R-:W-:-:S04]  /*e850*/  LOP3.LUT R0, R0, 0x7f, RZ, 0xc0, !PT ;  /* 0x0000007f00007812 */ /* 0x002fc800078ec0ff */
[----:B------:R-:W-:-:S13]  /*e860*/  ISETP.NE.AND P0, PT, R0, RZ, PT ;  /* 0x000000ff0000720c */ /* 0x000fda0003f05270 */
[----:B------:R-:W-:Y:S05]  /*e870*/  @P0 BRA `(.L_x_302) ;  /* 0x0000000000300947 */ /* 0x000fea0003800000 */
[----:B------:R-:W1:Y:S01]  /*e880*/  S2R R5, SR_LANEID ;  /* 0x0000000000057919 */ /* 0x000e620000000000 */
[----:B------:R-:W-:Y:S01]  /*e890*/  VOTEU.ANY UR4, UPT, PT ;  /* 0x0000000000047886 */ /* 0x000fe200038e0100 */
[----:B0-----:R-:W0:Y:S01]  /*e8a0*/  LDC.64 R2, c[0x0][0xc60] ;  /* 0x00031800ff027b82 */ /* 0x001e220000000a00 */
[----:B------:R-:W1:Y:S02]  /*e8b0*/  FLO.U32 R0, UR4 ;  /* 0x0000000400007d00 */ /* 0x000e6400080e0000 */
[----:B-1----:R-:W-:-:S06]  /*e8c0*/  ISETP.EQ.U32.AND P0, PT, R0, R5, PT ;  /* 0x000000050000720c */ /* 0x002fcc0003f02070 */
[----:B------:R-:W0:Y:S07]  /*e8d0*/  POPC R5, UR4 ;  /* 0x0000000400057d09 */ /* 0x000e2e0008000000 */
[----:B0-----:R-:W3:Y:S01]  /*e8e0*/  @P0 ATOMG.E.ADD.STRONG.GPU PT, R3, desc[UR36][R2.64], R5 ;  /* 0x00000005020309a8 */ /* 0x001ee200081ee1e4 */
[----:B------:R-:W0:Y:S02]  /*e8f0*/  S2R R4, SR_LTMASK ;  /* 0x0000000000047919 */ /* 0x000e240000003900 */
[----:B0-----:R-:W-:-:S04]  /*e900*/  LOP3.LUT R4, R4, UR4, RZ, 0xc0, !PT ;  /* 0x0000000404047c12 */ /* 0x001fc8000f8ec0ff */
[----:B------:R-:W0:Y:S01]  /*e910*/  POPC R7, R4 ;  /* 0x0000000400077309 */ /* 0x000e220000000000 */
[----:B---3--:R-:W0:Y:S02]  /*e920*/  SHFL.IDX PT, R0, R3, R0, 0x1f ;  /* 0x00001f0003007589 */ /* 0x008e2400000e0000 */
[----:B0-----:R-:W-:-:S07]  /*e930*/  IADD3 R16, R0, UR38, R7 ;  /* 0x0000002600107c10 */ /* 0x001fce000fffe007 */
.L_x_302:
[----:B------:R-:W-:Y:S05]  /*e940*/  BSYNC B0 ;  /* 0x0000000000007941 */ /* 0x000fea0003800000 */
.L_x_301:
[----:B------:R-:W3:Y:S02]  /*e950*/  LDL R0, [R1+0x24] ;  /* 0x0000240001007983 */ /* 0x000ee40000100800 */
[----:B---3--:R-:W-:-:S13]  /*e960*/  ISETP.NE.AND P0, PT, R0, 0x3, PT ;  /* 0x000000030000780c */ /* 0x008fda0003f05270 */
[----:B------:R-:W-:Y:S05]  /*e970*/  @!P0 BRA `(.L_x_303) ;  /* 0x0000000000048947 */ /* 0x000fea0003800000 */
[----:B------:R-:W-:Y:S01]  /*e980*/  BPT.TRAP 0x1 ;  /* 0x000000040000795c */ /* 0x000fe20000300000 */
.L_x_303:
[----:B------:R-:W-:Y:S01]  /*e990*/  IMAD R0, R25, 0x8, R22 ;  /* 0x0000000819007824 */ /* 0x000fe200078e0216 */
[----:B0-----:R-:W-:Y:S01]  /*e9a0*/  SHF.L.U32 R3, R28, 0x1f, RZ ;  /* 0x0000001f1c037819 */ /* 0x001fe200000006ff */
[----:B------:R-:W-:Y:S01]  /*e9b0*/  BSSY B0, `(.L_x_304) ;  /* 0x0000004000007945 */ /* 0x000fe20003800000 */
[----:B------:R-:W-:Y:S02]  /*e9c0*/  IMAD R6, R26, -0x80, R34 ;  /* 0xffffff801a067824 */ /* 0x000fe400078e0222 */
[----:B------:R-:W0:Y:S02]  /*e9d0*/  SYNCS.PHASECHK.TRANS64.TRYWAIT P0, [R0+URZ+0x28860], R3 ;  /* 0x02886003000075a7 */ /* 0x000e24000800017f */
[----:B0-----:R-:W-:Y:S05]  /*e9e0*/  @!P0 BRA `(.L_x_305) ;  /* 0x0000004000a88947 */ /* 0x001fea0003800000 */
.L_x_413:
[----:B------:R-:W-:Y:S05]  /*e9f0*/  BSYNC B0 ;  /* 0x0000000000007941 */ /* 0x000fea0003800000 */
.L_x_304:
[----:B------:R-:W1:Y:S01]  /*ea00*/  S2R R2, SR_TID.X ;  /* 0x0000000000027919 */ /* 0x000e620000002100 */
[----:B------:R-:W-:Y:S01]  /*ea10*/  UMOV UR4, 0xffffffff ;  /* 0xffffffff00047882 */ /* 0x000fe20000000000 */
[----:B------:R-:W-:Y:S01]  /*ea20*/  IMAD R9, R25, 0x4000, R33 ;  /* 0x0000400019097824 */ /* 0x000fe200078e0221 */
[----:B-1----:R-:W-:-:S04]  /*ea30*/  LOP3.LUT R2, R2, 0x7f, RZ, 0xc0, !PT ;  /* 0x0000007f02027812 */ /* 0x002fc800078ec0ff */
[----:B------:R-:W-:-:S05]  /*ea40*/  SHF.R.U32.HI R2, RZ, 0x3, R2 ;  /* 0x00000003ff027819 */ /* 0x000fca0000011602 */
[----:B------:R-:W-:Y:S01]  /*ea50*/  IMAD.IADD R6, R6, 0x1, -R2 ;  /* 0x0000000106067824 */ /* 0x000fe200078e0a02 */
[----:B------:R-:W-:Y:S06]  /*ea60*/  BRA.DIV UR4, `(.L_x_306) ;  /* 0x00000042049c7947 */ /* 0x000fec000b800000 */
[----:B--2---:R-:W1:Y:S01]  /*ea70*/  SHFL.IDX PT, R14, R18, RZ, 0x181f ;  /* 0x00181fff120e7589 */ /* 0x004e6200000e0000 */
[----:B------:R-:W-:Y:S01]  /*ea80*/  ULDC UR4, c[0x0][0x2f4] ;  /* 0x0000bd0000047ab9 */ /* 0x000fe20000000800 */
[C---:B------:R-:W-:Y:S01]  /*ea90*/  IMAD.SHL.U32 R5, R30.reuse, 0x2, RZ ;  /* 0x000000021e057824 */ /* 0x040fe200078e00ff */
[----:B------:R-:W-:Y:S01]  /*eaa0*/  ISETP.GE.AND P1, PT, R30, UR4, PT ;  /* 0x000000041e007c0c */ /* 0x000fe2000bf26270 */
[----:B0-----:R-:W0:Y:S01]  /*eab0*/  SHFL.IDX PT, R3, R23, RZ, 0x181f ;  /* 0x00181fff17037589 */ /* 0x001e2200000e0000 */
[----:B------:R-:W-:Y:S01]  /*eac0*/  ISETP.GE.AND P0, PT, R29, UR4, PT ;  /* 0x000000041d007c0c */ /* 0x000fe2000bf06270 */
[----:B------:R-:W-:Y:S01]  /*ead0*/  IMAD R4, R9, 0x2, R22 ;  /* 0x0000000209047824 */ /* 0x000fe200078e0216 */
[C---:B------:R-:W-:Y:S01]  /*eae0*/  ISETP.LT.OR P2, PT, R6.reuse, 0x1, P1 ;  /* 0x000000010600780c */ /* 0x040fe20000f41670 */
[----:B------:R-:W2:Y:S01]  /*eaf0*/  SHFL.IDX PT, R10, R18, 0x1, 0x181f ;  /* 0x00381f00120a7f89 */ /* 0x000ea200000e0000 */
[----:B------:R-:W-:-:S03]  /*eb00*/  ISETP.LT.OR P3, PT, R6, 0x1, P0 ;  /* 0x000000010600780c */ /* 0x000fc60000761670 */
[----:B------:R-:W3:Y:S04]  /*eb10*/  SHFL.IDX PT, R7, R23, 0x1, 0x181f ;  /* 0x00381f0017077f89 */ /* 0x000ee800000e0000 */
[----:B------:R-:W-:Y:S01]  /*eb20*/  SHFL.IDX PT, R8, R23, 0x2, 0x181f ;  /* 0x00581f0017087f89 */ /* 0x000fe200000e0000 */
[----:B-1----:R-:W-:-:S03]  /*eb30*/  IADD3 R2, P4, R14, R5, RZ ;  /* 0x000000050e027210 */ /* 0x002fc60007f9e0ff */
[----:B------:R-:W1:Y:S02]  /*eb40*/  SHFL.IDX PT, R14, R18, 0x2, 0x181f ;  /* 0x00581f00120e7f89 */ /* 0x000e6400000e0000 */
[----:B0-----:R-:W-:-:S05]  /*eb50*/  IMAD.X R3, RZ, RZ, R3, P4 ;  /* 0x000000ffff037224 */ /* 0x001fca00020e0603 */
[----:B------:R-:W-:Y:S01]  /*eb60*/  LDGSTS.E.BYPASS.LTC128B.128 [R4+0x400], desc[UR36][R2.64], !P2 ;  /* 0x0040000002047fae */ /* 0x000fe2000d101d64 */
[----:B------:R-:W-:-:S03]  /*eb70*/  ISETP.LT.OR P2, PT, R6, 0x11, P1 ;  /* 0x000000110600780c */ /* 0x000fc60000f41670 */
[----:B------:R2:W-:Y:S01]  /*eb80*/  LDGSTS.E.BYPASS.LTC128B.128 [R4+0x4400], desc[UR36][R2.64+0x80], !P3 ;  /* 0x0440008002047fae */ /* 0x0005e2000d901d64 */
[----:B------:R-:W-:Y:S02]  /*eb90*/  ISETP.LT.OR P3, PT, R6, 0x11, P0 ;  /* 0x000000110600780c */ /* 0x000fe40000761670 */
[----:B--2---:R-:W-:Y:S02]  /*eba0*/  IADD3 R2, P4, R10, R5, RZ ;  /* 0x000000050a027210 */ /* 0x004fe40007f9e0ff */
[----:B------:R-:W-:Y:S02]  /*ebb0*/  SHFL.IDX PT, R10, R18, 0x4, 0x181f ;  /* 0x00981f00120a7f89 */ /* 0x000fe400000e0000 */
[----:B---3--:R-:W-:Y:S02]  /*ebc0*/  IADD3.X R3, RZ, R7, RZ, P4, !PT ;  /* 0x00000007ff037210 */ /* 0x008fe400027fe4ff */
[----:B------:R-:W-:Y:S04]  /*ebd0*/  SHFL.IDX PT, R7, R23, 0x3, 0x181f ;  /* 0x00781f0017077f89 */ /* 0x000fe800000e0000 */
[----:B------:R-:W-:Y:S01]  /*ebe0*/  LDGSTS.E.BYPASS.LTC128B.128 [R4+0xc00], desc[UR36][R2.64], !P2 ;  /* 0x00c0000002047fae */ /* 0x000fe2000d101d64 */
[----:B------:R-:W-:-:S03]  /*ebf0*/  ISETP.LT.OR P2, PT, R6, 0x21, P1 ;  /* 0x000000210600780c */ /* 0x000fc60000f41670 */
[----:B------:R1:W-:Y:S01]  /*ec00*/  LDGSTS.E.BYPASS.LTC128B.128 [R4+0x4c00], desc[UR36][R2.64+0x80], !P3 ;  /* 0x04c0008002047fae */ /* 0x0003e2000d901d64 */
[----:B------:R-:W-:Y:S02]  /*ec10*/  ISETP.LT.OR P3, PT, R6, 0x21, P0 ;  /* 0x000000210600780c */ /* 0x000fe40000761670 */
[----:B-1----:R-:W-:Y:S02]  /*ec20*/  IADD3 R2, P4, R14, R5, RZ ;  /* 0x000000050e027210 */ /* 0x002fe40007f9e0ff */
[----:B------:R-:W0:Y:S03]  /*ec30*/  SHFL.IDX PT, R14, R18, 0x3, 0x181f ;  /* 0x00781f00120e7f89 */ /* 0x000e2600000e0000 */
[----:B------:R-:W-:Y:S02]  /*ec40*/  IMAD.X R3, RZ, RZ, R8, P4 ;  /* 0x000000ffff037224 */ /* 0x000fe400020e0608 */
[----:B------:R-:W1:Y:S04]  /*ec50*/  SHFL.IDX PT, R8, R23, 0x4, 0x181f ;  /* 0x00981f0017087f89 */ /* 0x000e6800000e0000 */
[----:B------:R-:W-:Y:S01]  /*ec60*/  LDGSTS.E.BYPASS.LTC128B.128 [R4+0x1400], desc[UR36][R2.64], !P2 ;  /* 0x0140000002047fae */ /* 0x000fe2000d101d64 */
[----:B------:R-:W-:-:S03]  /*ec70*/  ISETP.LT.OR P2, PT, R6, 0x31, P1 ;  /* 0x000000310600780c */ /* 0x000fc60000f41670 */
[----:B------:R0:W-:Y:S01]  /*ec80*/  LDGSTS.E.BYPASS.LTC128B.128 [R4+0x5400], desc[UR36][R2.64+0x80], !P3 ;  /* 0x0540008002047fae */ /* 0x0001e2000d901d64 */
[----:B------:R-:W-:Y:S02]  /*ec90*/  ISETP.LT.OR P3, PT, R6, 0x31, P0 ;  /* 0x000000310600780c */ /* 0x000fe40000761670 */
[----:B0-----:R-:W-:Y:S02]  /*eca0*/  IADD3 R2, P4, R14, R5, RZ ;  /* 0x000000050e027210 */ /* 0x001fe40007f9e0ff */
[----:B------:R-:W0:Y:S03]  /*ecb0*/  SHFL.IDX PT, R14, R18, 0x5, 0x181f ;  /* 0x00b81f00120e7f89 */ /* 0x000e2600000e0000 */
[----:B------:R-:W-:Y:S02]  /*ecc0*/  IMAD.X R3, RZ, RZ, R7, P4 ;  /* 0x000000ffff037224 */ /* 0x000fe400020e0607 */
[----:B------:R-:W2:Y:S04]  /*ecd0*/  SHFL.IDX PT, R7, R23, 0x5, 0x181f ;  /* 0x00b81f0017077f89 */ /* 0x000ea800000e0000 */
[----:B------:R-:W-:Y:S01]  /*ece0*/  LDGSTS.E.BYPASS.LTC128B.128 [R4+0x1c00], desc[UR36][R2.64], !P2 ;  /* 0x01c0000002047fae */ /* 0x000fe2000d101d64 */
[----:B------:R-:W-:-:S03]  /*ecf0*/  ISETP.LT.OR P2, PT, R6, 0x41, P1 ;  /* 0x000000410600780c */ /* 0x000fc60000f41670 */
[----:B------:R3:W-:Y:S01]  /*ed00*/  LDGSTS.E.BYPASS.LTC128B.128 [R4+0x5c00], desc[UR36][R2.64+0x80], !P3 ;  /* 0x05c0008002047fae */ /* 0x0007e2000d901d64 */
[----:B------:R-:W-:Y:S02]  /*ed10*/  ISETP.LT.OR P3, PT, R6, 0x41, P0 ;  /* 0x000000410600780c */ /* 0x000fe40000761670 */
[----:B---3--:R-:W-:Y:S02]  /*ed20*/  IADD3 R2, P4, R10, R5, RZ ;  /* 0x000000050a027210 */ /* 0x008fe40007f9e0ff */
[----:B------:R-:W3:Y:S03]  /*ed30*/  SHFL.IDX PT, R10, R18, 0x6, 0x181f ;  /* 0x00d81f00120a7f89 */ /* 0x000ee600000e0000 */
[----:B-1----:R-:W-:Y:S02]  /*ed40*/  IMAD.X R3, RZ, RZ, R8, P4 ;  /* 0x000000ffff037224 */ /* 0x002fe400020e0608 */
[----:B------:R-:W1:Y:S04]  /*ed50*/  SHFL.IDX PT, R8, R23, 0x6, 0x181f ;  /* 0x00d81f0017087f89 */ /* 0x000e6800000e0000 */
[----:B------:R-:W-:Y:S01]  /*ed60*/  LDGSTS.E.BYPASS.LTC128B.128 [R4+0x2400], desc[UR36][R2.64], !P2 ;  /* 0x0240000002047fae */ /* 0x000fe2000d101d64 */
[----:B------:R-:W-:-:S03]  /*ed70*/  ISETP.LT.OR P2, PT, R6, 0x51, P1 ;  /* 0x000000510600780c */ /* 0x000fc60000f41670 */
[----:B------:R0:W-:Y:S01]  /*ed80*/  LDGSTS.E.BYPASS.LTC128B.128 [R4+0x6400], desc[UR36][R2.64+0x80], !P3 ;  /* 0x0640008002047fae */ /* 0x0001e2000d901d64 */
[----:B------:R-:W-:-:S03]  /*ed90*/  ISETP.LT.OR P3, PT, R6, 0x51, P0 ;  /* 0x000000510600780c */ /* 0x000fc60000761670 */
[----:B------:R-:W4:Y:S01]  /*eda0*/  SHFL.IDX PT, R23, R23, 0x7, 0x181f ;  /* 0x00f81f0017177f89 */ /* 0x000f2200000e0000 */
[----:B0-----:R-:W-:-:S03]  /*edb0*/  IADD3 R2, P4, R14, R5, RZ ;  /* 0x000000050e027210 */ /* 0x001fc60007f9e0ff */
[----:B------:R0:W0:Y:S02]  /*edc0*/  SHFL.IDX PT, R14, R18, 0x7, 0x181f ;  /* 0x00f81f00120e7f89 */ /* 0x00002400000e0000 */
[----:B--2---:R-:W-:-:S05]  /*edd0*/  IMAD.X R3, RZ, RZ, R7, P4 ;  /* 0x000000ffff037224 */ /* 0x004fca00020e0607 */
[----:B------:R-:W-:Y:S01]  /*ede0*/  LDGSTS.E.BYPASS.LTC128B.128 [R4+0x2c00], desc[UR36][R2.64], !P2 ;  /* 0x02c0000002047fae */ /* 0x000fe2000d101d64 */
[----:B------:R-:W-:-:S03]  /*edf0*/  ISETP.LT.OR P2, PT, R6, 0x61, P1 ;  /* 0x000000610600780c */ /* 0x000fc60000f41670 */
[----:B------:R3:W-:Y:S01]  /*ee00*/  LDGSTS.E.BYPASS.LTC128B.128 [R4+0x6c00], desc[UR36][R2.64+0x80], !P3 ;  /* 0x06c0008002047fae */ /* 0x0007e2000d901d64 */
[----:B------:R-:W-:Y:S02]  /*ee10*/  ISETP.LT.OR P3, PT, R6, 0x61, P0 ;  /* 0x000000610600780c */ /* 0x000fe40000761670 */
[----:B---3--:R-:W-:-:S05]  /*ee20*/  IADD3 R2, P4, R10, R5, RZ ;  /* 0x000000050a027210 */ /* 0x008fca0007f9e0ff */
[----:B-1----:R-:W-:-:S05]  /*ee30*/  IMAD.X R3, RZ, RZ, R8, P4 ;  /* 0x000000ffff037224 */ /* 0x002fca00020e0608 */
[----:B------:R1:W-:Y:S04]  /*ee40*/  LDGSTS.E.BYPASS.LTC128B.128 [R4+0x3400], desc[UR36][R2.64], !P2 ;  /* 0x0340000002047fae */ /* 0x0003e8000d101d64 */
[----:B0---4-:R1:W-:Y:S02]  /*ee50*/  LDGSTS.E.BYPASS.LTC128B.128 [R4+0x7400], desc[UR36][R2.64+0x80], !P3 ;  /* 0x0740008002047fae */ /* 0x0113e4000d901d64 */
.L_x_431:
[C---:B------:R-:W-:Y:S02]  /*ee60*/  ISETP.LT.OR P1, PT, R6.reuse, 0x71, P1 ;  /* 0x000000710600780c */ /* 0x040fe40000f21670 */
[----:B------:R-:W-:Y:S02]  /*ee70*/  ISETP.LT.OR P0, PT, R6, 0x71, P0 ;  /* 0x000000710600780c */ /* 0x000fe40000701670 */
[----:B-1----:R-:W-:-:S05]  /*ee80*/  IADD3 R2, P2, R14, R5, RZ ;  /* 0x000000050e027210 */ /* 0x002fca0007f5e0ff */
[----:B------:R-:W-:-:S05]  /*ee90*/  IMAD.X R3, RZ, RZ, R23, P2 ;  /* 0x000000ffff037224 */ /* 0x000fca00010e0617 */
[----:B------:R-:W-:Y:S01]  /*eea0*/  @!PT LDS RZ, [RZ] ;  /* 0x00000000fffff984 */ /* 0x000fe20000000800 */
[----:B------:R-:W-:Y:S01]  /*eeb0*/  @!PT LDS RZ, [RZ] ;  /* 0x00000000fffff984 */ /* 0x000fe20000000800 */
[----:B------:R-:W-:Y:S01]  /*eec0*/  @!PT LDS RZ, [RZ] ;  /* 0x00000000fffff984 */ /* 0x000fe20000000800 */
[----:B------:R0:W-:Y:S04]  /*eed0*/  LDGSTS.E.BYPASS.LTC128B.128 [R4+0x3c00], desc[UR36][R2.64], !P1 ;  /* 0x03c0000002047fae */ /* 0x0001e8000c901d64 */
[----:B------:R0:W-:Y:S01]  /*eee0*/  LDGSTS.E.BYPASS.LTC128B.128 [R4+0x7c00], desc[UR36][R2.64+0x80], !P0 ;  /* 0x07c0008002047fae */ /* 0x0001e2000c101d64 */
[----:B------:R-:W-:Y:S01]  /*eef0*/  PLOP3.LUT P0, PT, PT, PT, PT, 0x80, 0x0 ;  /* 0x000000000000781c */ /* 0x000fe20003f0f070 */
[----:B------:R-:W-:-:S12]  /*ef00*/  NOP ;  /* 0x0000000000007918 */ /* 0x000fd80000000000 */
.L_x_307:
[----:B------:R-:W-:Y:S02]  /*ef10*/  PLOP3.LUT P1, PT, P1, P0, PT, 0xa2, 0x0 ;  /* 0x000000000000781c */ /* 0x000fe40000f21472 */
[----:B------:R-:W-:-:S08]  /*ef20*/  @P0 R2UR P1, UR4, R0 ;  /* 0x00000000000402ca */ /* 0x000fd00000020000 */
[----:B------:R-:W-:-:S05]  /*ef30*/  @P0 PLOP3.LUT P0, PT, P1, PT, PT, 0x80, 0x0 ;  /* 0x000000000000081c */ /* 0x000fca0000f0f070 */
[----:B------:R-:W-:Y:S01]  /*ef40*/  @!P1 SYNCS.ARRIVE.TRANS64.RED.A0T1 RZ, [UR4+0x28850], RZ ;  /* 0x028850ffffff99a7 */ /* 0x000fe20008200404 */
[----:B------:R-:W-:Y:S07]  /*ef50*/  @!P1 ARRIVES.LDGSTSBAR.64.TRANSCNT [UR4+0x28850] ;  /* 0x02885000ff0099b0 */ /* 0x000fee0008000a84 */
[----:B------:R-:W-:Y:S05]  /*ef60*/  @P0 BRA.U.ANY `(.L_x_307) ;  /* 0xfffffffd00e80947 */ /* 0x000fea000393ffff */
[----:B------:R-:W-:Y:S01]  /*ef70*/  NOP ;  /* 0x0000000000007918 */ /* 0x000fe20000000000 */
[----:B0-----:R-:W2:Y:S02]  /*ef80*/  LDL R2, [R1+0x24] ;  /* 0x0000240001027983 */ /* 0x001ea40000100800 */
[----:B--2---:R-:W-:-:S13]  /*ef90*/  ISETP.NE.AND P2, PT, R2, 0x3, PT ;  /* 0x000000030200780c */ /* 0x004fda0003f45270 */
[----:B------:R-:W-:Y:S05]  /*efa0*/  @!P2 BRA `(.L_x_308) ;  /* 0x000000000004a947 */ /* 0x000fea0003800000 */
[----:B------:R-:W-:Y:S01]  /*efb0*/  BPT.TRAP 0x1 ;  /* 0x000000040000795c */ /* 0x000fe20000300000 */
.L_x_308:
[----:B------:R0:W-:Y:S01]  /*efc0*/  SYNCS.ARRIVE.TRANS64.A1T0 RZ, [R0+URZ+0x28850], RZ ;  /* 0x028850ff00ff79a7 */ /* 0x0001e2000810003f */
[----:B------:R-:W-:-:S04]  /*efd0*/  IADD3 R25, R25, 0x1, RZ ;  /* 0x0000000119197810 */ /* 0x000fc80007ffe0ff */
[----:B------:R-:W-:-:S04]  /*efe0*/  ISETP.NE.AND P0, PT, R25, 0x2, PT ;  /* 0x000000021900780c */ /* 0x000fc80003f05270 */
[----:B------:R-:W-:Y:S02]  /*eff0*/  SEL R3, RZ, 0x1, P0 ;  /* 0x00000001ff037807 */ /* 0x000fe40000000000 */
[----:B------:R-:W-:Y:S02]  /*f000*/  SEL R25, R25, RZ, P0 ;  /* 0x000000ff19197207 */ /* 0x000fe40000000000 */
[----:B0-----:R-:W-:-:S07]  /*f010*/  LOP3.LUT R28, R28, R3, RZ, 0x3c, !PT ;  /* 0x000000031c1c7212 */ /* 0x001fce00078e3cff */
.L_x_265:
[----:B------:R-:W-:Y:S05]  /*f020*/  BSYNC B7 ;  /* 0x0000000000077941 */ /* 0x000fea0003800000 */
.L_x_263:
[----:B------:R-:W-:-:S13]  /*f030*/  LOP3.LUT P0, RZ, R27, 0x20, RZ, 0xc0, !PT ;  /* 0x000000201bff7812 */ /* 0x000fda000780c0ff */
[----:B------:R-:W-:Y:S05]  /*f040*/  @!P0 BRA `(.L_x_309) ;  /* 0x0000000000248947 */ /* 0x000fea0003800000 */
[----:B------:R-:W-:Y:S05]  /*f050*/  WARPSYNC.ALL ;  /* 0x0000000000007948 */ /* 0x000fea0003800000 */
[----:B------:R-:W0:Y:S08]  /*f060*/  S2UR UR5, SR_CgaCtaId ;  /* 0x00000000000579c3 */ /* 0x000e300000008800 */
[----:B------:R-:W-:Y:S06]  /*f070*/  BAR.SYNC.DEFER_BLOCKING 0x5, 0x180 ;  /* 0x0146000000007b1d */ /* 0x000fec0000010000 */
[----:B------:R-:W-:-:S02]  /*f080*/  UMOV UR4, 0x400 ;  /* 0x0000040000047882 */ /* 0x000fc40000000000 */
[----:B0-----:R-:W-:-:S06]  /*f090*/  ULEA UR4, UR5, UR4, 0x18 ;  /* 0x0000000405047291 */ /* 0x001fcc000f8ec03f */
[----:B------:R-:W-:-:S05]  /*f0a0*/  IMAD.U32 R22, RZ, RZ, UR4 ;  /* 0x00000004ff167e24 */ /* 0x000fca000f8e00ff */
[----:B------:R2:W3:Y:S01]  /*f0b0*/  LDS.128 R16, [R22+0x288d0] ;  /* 0x0288d00016107984 */ /* 0x0004e20000000c00 */
[----:B------:R-:W-:Y:S06]  /*f0c0*/  BAR.ARV 0x4, 0x180 ;  /* 0x0106000000007b1d */ /* 0x000fec0000002000 */
[----:B------:R-:W-:Y:S05]  /*f0d0*/  BRA `(.L_x_310) ;  /* 0x0000000800d07947 */ /* 0x000fea0003800000 */
.L_x_309:
[----:B------:R-:W0:Y:S01]  /*f0e0*/  S2R R0, SR_TID.X ;  /* 0x0000000000007919 */ /* 0x000e220000002100 */
[----:B------:R-:W-:Y:S01]  /*f0f0*/  UMOV UR4, 0xffffffff ;  /* 0xffffffff00047882 */ /* 0x000fe20000000000 */
[----:B0-----:R-:W-:-:S04]  /*f100*/  LOP3.LUT R9, R0, 0x1f, RZ, 0xc0, !PT ;  /* 0x0000001f00097812 */ /* 0x001fc800078ec0ff */
[----:B------:R-:W-:Y:S01]  /*f110*/  ISETP.NE.AND P0, PT, R9, 0x1f, PT ;  /* 0x0000001f0900780c */ /* 0x000fe20003f05270 */
[----:B------:R-:W-:-:S12]  /*f120*/  BRA.DIV UR4, `(.L_x_311) ;  /* 0x0000004604687947 */ /* 0x000fd8000b800000 */
[----:B------:R-:W-:Y:S01]  /*f130*/  IMAD.IADD R7, R19, 0x1, R9 ;  /* 0x0000000113077824 */ /* 0x000fe200078e0209 */
[----:B------:R-:W-:-:S04]  /*f140*/  ULDC UR4, c[0x0][0xc3c] ;  /* 0x00030f0000047ab9 */ /* 0x000fc80000000800 */
[----:B------:R-:W-:-:S13]  /*f150*/  ISETP.GE.OR P1, PT, R7, UR4, !P0 ;  /* 0x0000000407007c0c */ /* 0x000fda000c726670 */
[----:B------:R-:W0:Y:S08]  /*f160*/  @!P1 LDC.64 R2, c[0x0][0xc80] ;  /* 0x00032000ff029b82 */ /* 0x000e300000000a00 */
[----:B------:R-:W1:Y:S01]  /*f170*/  @!P1 LDC.64 R4, c[0x0][0xc78] ;  /* 0x00031e00ff049b82 */ /* 0x000e620000000a00 */
[----:B0-----:R-:W-:-:S05]  /*f180*/  @!P1 IMAD.WIDE R2, R7, 0x4, R2 ;  /* 0x0000000407029825 */ /* 0x001fca00078e0202 */
[----:B------:R1:W2:Y:S02]  /*f190*/  @!P1 LDG.E R6, desc[UR36][R2.64] ;  /* 0x0000002402069981 */ /* 0x0002a4000c1e1900 */
[----:B-1----:R-:W-:-:S05]  /*f1a0*/  @!P1 IMAD.WIDE R2, R7, 0x4, R4 ;  /* 0x0000000407029825 */ /* 0x002fca00078e0204 */
[----:B------:R-:W3:Y:S01]  /*f1b0*/  @!P1 LDG.E R5, desc[UR36][R2.64] ;  /* 0x0000002402059981 */ /* 0x000ee2000c1e1900 */
[----:B------:R-:W-:Y:S01]  /*f1c0*/  IMAD.MOV.U32 R7, RZ, RZ, RZ ;  /* 0x000000ffff077224 */ /* 0x000fe200078e00ff */
[C---:B------:R-:W-:Y:S01]  /*f1d0*/  ISETP.GE.U32.AND P2, PT, R9.reuse, 0x2, PT ;  /* 0x000000020900780c */ /* 0x040fe20003f46070 */
[----:B------:R-:W-:Y:S01]  /*f1e0*/  IMAD.MOV.U32 R4, RZ, RZ, RZ ;  /* 0x000000ffff047224 */ /* 0x000fe200078e00ff */
[C---:B------:R-:W-:Y:S01]  /*f1f0*/  ISETP.GE.U32.AND P3, PT, R9.reuse, 0x4, PT ;  /* 0x000000040900780c */ /* 0x040fe20003f66070 */
[----:B------:R-:W-:Y:S01]  /*f200*/  SHFL.IDX PT, R0, R16, RZ, 0x1f ;  /* 0x00001fff10007589 */ /* 0x000fe200000e0000 */
[C---:B------:R-:W-:Y:S02]  /*f210*/  ISETP.GE.U32.AND P4, PT, R9.reuse, 0x8, PT ;  /* 0x000000080900780c */ /* 0x040fe40003f86070 */
[----:B------:R-:W-:Y:S01]  /*f220*/  ISETP.GE.U32.AND P5, PT, R9, 0x10, PT ;  /* 0x000000100900780c */ /* 0x000fe20003fa6070 */
[----:B------:R-:W-:Y:S01]  /*f230*/  SHFL.IDX PT, R8, R16, 0x1, 0x1f ;  /* 0x00201f0010087f89 */ /* 0x000fe200000e0000 */
[----:B--2---:R-:W-:-:S02]  /*f240*/  @!P1 IMAD.MOV.U32 R7, RZ, RZ, R6 ;  /* 0x000000ffff079224 */ /* 0x004fc400078e0006 */
[----:B------:R-:W-:Y:S02]  /*f250*/  IMAD.MOV.U32 R6, RZ, RZ, RZ ;  /* 0x000000ffff067224 */ /* 0x000fe400078e00ff */
[----:B---3--:R-:W-:Y:S01]  /*f260*/  @!P1 IMAD.MOV.U32 R4, RZ, RZ, R5 ;  /* 0x000000ffff049224 */ /* 0x008fe200078e0005 */
[----:B------:R-:W-:-:S03]  /*f270*/  ISETP.NE.AND P1, PT, R9, RZ, PT ;  /* 0x000000ff0900720c */ /* 0x000fc60003f25270 */
[----:B------:R-:W-:-:S05]  /*f280*/  IMAD R13, R4, R7, RZ ;  /* 0x00000007040d7224 */ /* 0x000fca00078e02ff */
        /* <DEDUP_REMOVED lines=15> */
[----:B------:R0:W1:Y:S02]  /*f380*/  SHFL.IDX PT, R14, R2, 0x1f, 0x1f ;  /* 0x03e01f00020e7f89 */ /* 0x00006400000e0000 */
.L_x_441:
[----:B------:R-:W-:Y:S02]  /*f390*/  ULDC UR4, c[0x0][0xc38] ;  /* 0x00030e0000047ab9 */ /* 0x000fe40000000800 */
[----:B------:R-:W-:-:S04]  /*f3a0*/  IMAD.U32 R5, RZ, RZ, UR4 ;  /* 0x00000004ff057e24 */ /* 0x000fc8000f8e00ff */
[----:B-1----:R-:W-:-:S05]  /*f3b0*/  IMAD R14, R14, R5, RZ ;  /* 0x000000050e0e7224 */ /* 0x002fca00078e02ff */
[----:B------:R-:W-:-:S04]  /*f3c0*/  IADD3 R9, R8, R14, RZ ;  /* 0x0000000e08097210 */ /* 0x000fc80007ffe0ff */
[----:B------:R-:W-:-:S13]  /*f3d0*/  ISETP.GT.AND P6, PT, R9, R0, PT ;  /* 0x000000000900720c */ /* 0x000fda0003fc4270 */
[----:B------:R-:W-:Y:S05]  /*f3e0*/  @P6 BRA `(.L_x_312) ;  /* 0x0000000000a46947 */ /* 0x000fea0003800000 */
.L_x_315:
[----:B0-----:R-:W0:Y:S01]  /*f3f0*/  LDC R2, c[0x0][0xc3c] ;  /* 0x00030f00ff027b82 */ /* 0x001e220000000800 */
[----:B------:R-:W-:-:S05]  /*f400*/  VIADD R19, R19, 0x1f ;  /* 0x0000001f13137836 */ /* 0x000fca0000000000 */
[----:B0-----:R-:W-:-:S13]  /*f410*/  ISETP.GE.AND P6, PT, R19, R2, PT ;  /* 0x000000021300720c */ /* 0x001fda0003fc6270 */
[----:B------:R-:W-:Y:S05]  /*f420*/  @P6 BRA `(.L_x_313) ;  /* 0x0000000400b86947 */ /* 0x000fea0003800000 */
[----:B------:R-:W0:Y:S01]  /*f430*/  S2R R3, SR_TID.X ;  /* 0x0000000000037919 */ /* 0x000e220000002100 */
[----:B------:R-:W-:Y:S01]  /*f440*/  IMAD.MOV.U32 R7, RZ, RZ, RZ ;  /* 0x000000ffff077224 */ /* 0x000fe200078e00ff */
[----:B0-----:R-:W-:-:S05]  /*f450*/  LOP3.LUT R3, R3, 0x1f, RZ, 0xc0, !PT ;  /* 0x0000001f03037812 */ /* 0x001fca00078ec0ff */
[----:B------:R-:W-:-:S05]  /*f460*/  IMAD.IADD R11, R19, 0x1, R3 ;  /* 0x00000001130b7824 */ /* 0x000fca00078e0203 */
[----:B------:R-:W-:-:S13]  /*f470*/  ISETP.GE.OR P6, PT, R11, R2, !P0 ;  /* 0x000000020b00720c */ /* 0x000fda00047c6670 */
[----:B------:R-:W0:Y:S08]  /*f480*/  @!P6 LDC.64 R2, c[0x0][0xc80] ;  /* 0x00032000ff02eb82 */ /* 0x000e300000000a00 */
[----:B------:R-:W1:Y:S01]  /*f490*/  @!P6 LDC.64 R4, c[0x0][0xc78] ;  /* 0x00031e00ff04eb82 */ /* 0x000e620000000a00 */
[----:B0-----:R-:W-:-:S05]  /*f4a0*/  @!P6 IMAD.WIDE R2, R11, 0x4, R2 ;  /* 0x000000040b02e825 */ /* 0x001fca00078e0202 */
[----:B------:R1:W2:Y:S02]  /*f4b0*/  @!P6 LDG.E R7, desc[UR36][R2.64] ;  /* 0x000000240207e981 */ /* 0x0002a4000c1e1900 */
[----:B-1----:R-:W-:-:S04]  /*f4c0*/  @!P6 IMAD.WIDE R2, R11, 0x4, R4 ;  /* 0x000000040b02e825 */ /* 0x002fc800078e0204 */
[----:B------:R-:W-:-:S06]  /*f4d0*/  IMAD.MOV.U32 R4, RZ, RZ, RZ ;  /* 0x000000ffff047224 */ /* 0x000fcc00078e00ff */
[----:B------:R-:W2:Y:S01]  /*f4e0*/  @!P6 LDG.E R4, desc[UR36][R2.64] ;  /* 0x000000240204e981 */ /* 0x000ea2000c1e1900 */
[----:B------:R-:W-:Y:S01]  /*f4f0*/  UMOV UR4, 0xffffffff ;  /* 0xffffffff00047882 */ /* 0x000fe20000000000 */
[----:B--2---:R-:W-:Y:S02]  /*f500*/  IMAD R13, R4, R7, RZ ;  /* 0x00000007040d7224 */ /* 0x004fe400078e02ff */
[----:B------:R-:W-:Y:S05]  /*f510*/  BRA.DIV UR4, `(.L_x_314) ;  /* 0x0000004604a87947 */ /* 0x000fea000b800000 */
        /* <DEDUP_REMOVED lines=15> */
[----:B------:R0:W1:Y:S02]  /*f610*/  SHFL.IDX PT, R14, R2, 0x1f, 0x1f ;  /* 0x03e01f00020e7f89 */ /* 0x00006400000e0000 */
.L_x_449:
[----:B------:R-:W-:Y:S02]  /*f620*/  ULDC UR4, c[0x0][0xc38] ;  /* 0x00030e0000047ab9 */ /* 0x000fe40000000800 */
[----:B------:R-:W-:-:S04]  /*f630*/  IMAD.U32 R5, RZ, RZ, UR4 ;  /* 0x00000004ff057e24 */ /* 0x000fc8000f8e00ff */
[----:B-1----:R-:W-:-:S04]  /*f640*/  IMAD R14, R14, R5, RZ ;  /* 0x000000050e0e7224 */ /* 0x002fc800078e02ff */
[----:B------:R-:W-:-:S05]  /*f650*/  IMAD.IADD R9, R14, 0x1, R9 ;  /* 0x000000010e097824 */ /* 0x000fca00078e0209 */
[----:B------:R-:W-:-:S13]  /*f660*/  ISETP.GT.AND P6, PT, R9, R0, PT ;  /* 0x000000000900720c */ /* 0x000fda0003fc4270 */
[----:B------:R-:W-:Y:S05]  /*f670*/  @!P6 BRA `(.L_x_315) ;  /* 0xfffffffc005ce947 */ /* 0x000fea000383ffff */
.L_x_312:
[----:B------:R-:W-:Y:S01]  /*f680*/  IMAD.IADD R9, R9, 0x1, -R14 ;  /* 0x0000000109097824 */ /* 0x000fe200078e0a0e */
[----:B------:R-:W-:-:S03]  /*f690*/  UMOV UR4, 0xffffffff ;  /* 0xffffffff00047882 */ /* 0x000fc60000000000 */
[----:B------:R-:W-:-:S05]  /*f6a0*/  IMAD R3, R2, R5, R9 ;  /* 0x0000000502037224 */ /* 0x000fca00078e0209 */
[----:B------:R-:W-:Y:S01]  /*f6b0*/  ISETP.GT.AND P6, PT, R3, R0, PT ;  /* 0x000000000300720c */ /* 0x000fe20003fc4270 */
[----:B------:R-:W-:-:S12]  /*f6c0*/  BRA.DIV UR4, `(.L_x_316) ;  /* 0x0000004604f47947 */ /* 0x000fd8000b800000 */
[----:B------:R-:W-:-:S04]  /*f6d0*/  VOTE.ANY R3, PT, !P6 ;  /* 0x0000000000037806 */ /* 0x000fc800070e0100 */
[----:B------:R-:W1:Y:S02]  /*f6e0*/  POPC R8, R3 ;  /* 0x0000000300087309 */ /* 0x000e640000000000 */
[----:B-1----:R1:W2:Y:S04]  /*f6f0*/  SHFL.IDX PT, R7, R7, R8, 0x1f ;  /* 0x00001f0807077589 */ /* 0x0022a800000e0000 */
[----:B------:R1:W3:Y:S02]  /*f700*/  SHFL.IDX PT, R4, R4, R8, 0x1f ;  /* 0x00001f0804047589 */ /* 0x0002e400000e0000 */
.L_x_454:
[----:B------:R-:W-:-:S13]  /*f710*/  ISETP.NE.AND P0, PT, R3, RZ, PT ;  /* 0x000000ff0300720c */ /* 0x000fda0003f05270 */
[----:B------:R-:W-:Y:S05]  /*f720*/  @!P0 BRA `(.L_x_317) ;  /* 0x0000000000108947 */ /* 0x000fea0003800000 */
[----:B------:R-:W-:Y:S01]  /*f730*/  UMOV UR4, 0xffffffff ;  /* 0xffffffff00047882 */ /* 0x000fe20000000000 */
[----:B------:R-:W-:Y:S02]  /*f740*/  VIADD R12, R8, 0xffffffff ;  /* 0xffffffff080c7836 */ /* 0x000fe40000000000 */
[----:B------:R-:W-:Y:S05]  /*f750*/  BRA.DIV UR4, `(.L_x_318) ;  /* 0x0000004a042c7947 */ /* 0x000fea000b800000 */
[----:B------:R4:W0:Y:S02]  /*f760*/  SHFL.IDX PT, R6, R2, R12, 0x1f ;  /* 0x00001f0c02067589 */ /* 0x00082400000e0000 */
.L_x_317:
[----:B--2---:R-:W-:Y:S01]  /*f770*/  IABS R10, R7 ;  /* 0x00000007000a7213 */ /* 0x004fe20000000000 */
[----:B0-----:R-:W-:Y:S01]  /*f780*/  IMAD R16, R6, R5, R9 ;  /* 0x0000000506107224 */ /* 0x001fe200078e0209 */
[----:B---3--:R-:W-:Y:S01]  /*f790*/  IABS R5, R4 ;  /* 0x0000000400057213 */ /* 0x008fe20000000000 */
[----:B------:R-:W-:Y:S01]  /*f7a0*/  IMAD.IADD R19, R8, 0x1, R19 ;  /* 0x0000000108137824 */ /* 0x000fe200078e0213 */
[----:B------:R-:W0:Y:S01]  /*f7b0*/  I2F.RP R11, R10 ;  /* 0x0000000a000b7306 */ /* 0x000e220000209400 */
[----:B------:R-:W-:-:S07]  /*f7c0*/  IMAD.IADD R0, R0, 0x1, -R16 ;  /* 0x0000000100007824 */ /* 0x000fce00078e0a10 */
[----:B----4-:R-:W2:Y:S08]  /*f7d0*/  I2F.RP R12, R5 ;  /* 0x00000005000c7306 */ /* 0x010eb00000209400 */
[----:B0-----:R-:W0:Y:S08]  /*f7e0*/  MUFU.RCP R11, R11 ;  /* 0x0000000b000b7308 */ /* 0x001e300000001000 */
[----:B--2---:R-:W-:Y:S01]  /*f7f0*/  MUFU.RCP R12, R12 ;  /* 0x0000000c000c7308 */ /* 0x004fe20000001000 */
[----:B0-----:R-:W-:-:S07]  /*f800*/  IADD3 R2, R11, 0xffffffe, RZ ;  /* 0x0ffffffe0b027810 */ /* 0x001fce0007ffe0ff */
[----:B------:R0:W2:Y:S02]  /*f810*/  F2I.FTZ.U32.TRUNC.NTZ R3, R2 ;  /* 0x0000000200037305 */ /* 0x0000a4000021f000 */
[----:B0-----:R-:W-:Y:S02]  /*f820*/  IMAD.MOV.U32 R2, RZ, RZ, RZ ;  /* 0x000000ffff027224 */ /* 0x001fe400078e00ff */
[----:B--2---:R-:W-:-:S04]  /*f830*/  IMAD.MOV R9, RZ, RZ, -R3 ;  /* 0x000000ffff097224 */ /* 0x004fc800078e0a03 */
[----:B------:R-:W-:-:S04]  /*f840*/  IMAD R9, R9, R10, RZ ;  /* 0x0000000a09097224 */ /* 0x000fc800078e02ff */
[----:B------:R-:W-:Y:S01]  /*f850*/  IMAD.HI.U32 R3, R3, R9, R2 ;  /* 0x0000000903037227 */ /* 0x000fe200078e0002 */
[----:B------:R-:W-:Y:S02]  /*f860*/  IABS R2, R7 ;  /* 0x0000000700027213 */ /* 0x000fe40000000000 */
[----:B------:R-:W-:-:S03]  /*f870*/  IABS R9, R0 ;  /* 0x0000000000097213 */ /* 0x000fc60000000000 */
[----:B------:R-:W-:Y:S02]  /*f880*/  IMAD.MOV R2, RZ, RZ, -R2 ;  /* 0x000000ffff027224 */ /* 0x000fe400078e0a02 */
[----:B------:R-:W-:-:S04]  /*f890*/  IMAD.HI.U32 R6, R3, R9, RZ ;  /* 0x0000000903067227 */ /* 0x000fc800078e00ff */
[----:B------:R-:W-:Y:S02]  /*f8a0*/  VIADD R3, R12, 0xffffffe ;  /* 0x0ffffffe0c037836 */ /* 0x000fe40000000000 */
[----:B------:R-:W-:-:S04]  /*f8b0*/  IMAD R9, R6, R2, R9 ;  /* 0x0000000206097224 */ /* 0x000fc800078e0209 */
[----:B------:R-:W0:Y:S01]  /*f8c0*/  F2I.FTZ.U32.TRUNC.NTZ R3, R3 ;  /* 0x0000000300037305 */ /* 0x000e22000021f000 */
[----:B------:R-:W-:-:S13]  /*f8d0*/  ISETP.GT.U32.AND P1, PT, R10, R9, PT ;  /* 0x000000090a00720c */ /* 0x000fda0003f24070 */
[----:B------:R-:W-:Y:S01]  /*f8e0*/  @!P1 IMAD.IADD R9, R9, 0x1, -R10 ;  /* 0x0000000109099824 */ /* 0x000fe200078e0a0a */
[----:B0-----:R-:W-:Y:S01]  /*f8f0*/  IADD3 R2, RZ, -R3, RZ ;  /* 0x80000003ff027210 */ /* 0x001fe20007ffe0ff */
[----:B------:R-:W-:Y:S01]  /*f900*/  @!P1 VIADD R6, R6, 0x1 ;  /* 0x0000000106069836 */ /* 0x000fe20000000000 */
[----:B------:R-:W-:Y:S02]  /*f910*/  ISETP.NE.AND P1, PT, R7, RZ, PT ;  /* 0x000000ff0700720c */ /* 0x000fe40003f25270 */
[----:B------:R-:W-:Y:S01]  /*f920*/  ISETP.GE.U32.AND P0, PT, R9, R10, PT ;  /* 0x0000000a0900720c */ /* 0x000fe20003f06070 */
[----:B------:R-:W-:Y:S02]  /*f930*/  IMAD R9, R2, R5, RZ ;  /* 0x0000000502097224 */ /* 0x000fe400078e02ff */
[----:B------:R-:W-:-:S04]  /*f940*/  IMAD.MOV.U32 R2, RZ, RZ, RZ ;  /* 0x000000ffff027224 */ /* 0x000fc800078e00ff */
[----:B------:R-:W-:Y:S01]  /*f950*/  IMAD.HI.U32 R9, R3, R9, R2 ;  /* 0x0000000903097227 */ /* 0x000fe200078e0002 */
[----:B------:R-:W-:Y:S02]  /*f960*/  LOP3.LUT R2, R0, R7, RZ, 0x3c, !PT ;  /* 0x0000000700027212 */ /* 0x000fe400078e3cff */
[----:B------:R-:W-:Y:S02]  /*f970*/  IABS R3, R4 ;  /* 0x0000000400037213 */ /* 0x000fe40000000000 */
[----:B------:R-:W-:Y:S01]  /*f980*/  ISETP.GE.AND P2, PT, R2, RZ, PT ;  /* 0x000000ff0200720c */ /* 0x000fe20003f46270 */
[----:B------:R-:W-:Y:S02]  /*f990*/  @P0 VIADD R6, R6, 0x1 ;  /* 0x0000000106060836 */ /* 0x000fe40000000000 */
[----:B------:R-:W-:-:S10]  /*f9a0*/  IMAD.MOV R3, RZ, RZ, -R3 ;  /* 0x000000ffff037224 */ /* 0x000fd400078e0a03 */
[----:B------:R-:W-:Y:S01]  /*f9b0*/  @!P2 IMAD.MOV R6, RZ, RZ, -R6 ;  /* 0x000000ffff06a224 */ /* 0x000fe200078e0a06 */
[----:B------:R-:W-:-:S04]  /*f9c0*/  @!P1 LOP3.LUT R6, RZ, R7, RZ, 0x33, !PT ;  /* 0x00000007ff069212 */ /* 0x000fc800078e33ff */
[-C--:B------:R-:W-:Y:S01]  /*f9d0*/  IABS R2, R6.reuse ;  /* 0x0000000600027213 */ /* 0x080fe20000000000 */
[----:B------:R-:W-:-:S04]  /*f9e0*/  IMAD R7, R7, R6, RZ ;  /* 0x0000000607077224 */ /* 0x000fc800078e02ff */
[----:B------:R-:W-:-:S04]  /*f9f0*/  IMAD.HI.U32 R9, R9, R2, RZ ;  /* 0x0000000209097227 */ /* 0x000fc800078e00ff */
[----:B------:R-:W-:Y:S02]  /*fa00*/  IMAD R2, R9, R3, R2 ;  /* 0x0000000309027224 */ /* 0x000fe400078e0202 */
[----:B------:R-:W-:-:S03]  /*fa10*/  IMAD.IADD R17, R0, 0x1, -R7 ;  /* 0x0000000100117824 */ /* 0x000fc600078e0a07 */
[----:B------:R-:W-:-:S13]  /*fa20*/  ISETP.GT.U32.AND P1, PT, R5, R2, PT ;  /* 0x000000020500720c */ /* 0x000fda0003f24070 */
[----:B------:R-:W-:Y:S01]  /*fa30*/  @!P1 IMAD.IADD R2, R2, 0x1, -R5 ;  /* 0x0000000102029824 */ /* 0x000fe200078e0a05 */
[----:B------:R-:W-:Y:S02]  /*fa40*/  @!P1 IADD3 R9, R9, 0x1, RZ ;  /* 0x0000000109099810 */ /* 0x000fe40007ffe0ff */
[----:B------:R-:W-:Y:S02]  /*fa50*/  ISETP.NE.AND P1, PT, R4, RZ, PT ;  /* 0x000000ff0400720c */ /* 0x000fe40003f25270 */
[----:B------:R-:W-:Y:S02]  /*fa60*/  ISETP.GE.U32.AND P0, PT, R2, R5, PT ;  /* 0x000000050200720c */ /* 0x000fe40003f06070 */
[----:B------:R-:W-:-:S04]  /*fa70*/  LOP3.LUT R2, R6, R4, RZ, 0x3c, !PT ;  /* 0x0000000406027212 */ /* 0x000fc800078e3cff */
[----:B------:R-:W-:-:S07]  /*fa80*/  ISETP.GE.AND P2, PT, R2, RZ, PT ;  /* 0x000000ff0200720c */ /* 0x000fce0003f46270 */
[----:B------:R-:W-:-:S06]  /*fa90*/  @P0 VIADD R9, R9, 0x1 ;  /* 0x0000000109090836 */ /* 0x000fcc0000000000 */
[----:B------:R-:W-:Y:S01]  /*faa0*/  @!P2 IMAD.MOV R9, RZ, RZ, -R9 ;  /* 0x000000ffff09a224 */ /* 0x000fe200078e0a09 */
[----:B------:R-:W-:-:S05]  /*fab0*/  @!P1 LOP3.LUT R9, RZ, R4, RZ, 0x33, !PT ;  /* 0x00000004ff099212 */ /* 0x000fca00078e33ff */
[--C-:B------:R-:W-:Y:S02]  /*fac0*/  IMAD.MOV R3, RZ, RZ, -R9.reuse ;  /* 0x000000ffff037224 */ /* 0x100fe400078e0a09 */
[C---:B------:R-:W-:Y:S02]  /*fad0*/  IMAD R9, R4.reuse, 0x1000000, R9 ;  /* 0x0100000004097824 */ /* 0x040fe400078e0209 */
[----:B------:R-:W-:-:S05]  /*fae0*/  IMAD R18, R4, R3, R6 ;  /* 0x0000000304127224 */ /* 0x000fca00078e0206 */
[----:B------:R-:W-:Y:S01]  /*faf0*/  LEA R18, R18, R9, 0x10 ;  /* 0x0000000912127211 */ /* 0x000fe200078e80ff */
[----:B------:R-:W-:Y:S06]  /*fb00*/  BRA `(.L_x_319) ;  /* 0x00000000001c7947 */ /* 0x000fec0003800000 */
.L_x_313:
[----:B------:R-:W-:Y:S01]  /*fb10*/  UMOV UR4, URZ ;  /* 0x0000003f00047c82 */ /* 0x000fe20008000000 */
[----:B------:R-:W-:Y:S01]  /*fb20*/  UMOV UR5, URZ ;  /* 0x0000003f00057c82 */ /* 0x000fe20008000000 */
[----:B------:R-:W-:Y:S01]  /*fb30*/  ULDC UR6, c[0x0][0xc3c] ;  /* 0x00030f0000067ab9 */ /* 0x000fe20000000800 */
[----:B------:R-:W-:Y:S02]  /*fb40*/  IMAD.MOV.U32 R16, RZ, RZ, R0 ;  /* 0x000000ffff107224 */ /* 0x000fe400078e0000 */
[----:B------:R-:W-:Y:S02]  /*fb50*/  IMAD.U32 R17, RZ, RZ, UR4 ;  /* 0x00000004ff117e24 */ /* 0x000fe4000f8e00ff */
[----:B------:R-:W-:Y:S02]  /*fb60*/  IMAD.U32 R18, RZ, RZ, UR5 ;  /* 0x00000005ff127e24 */ /* 0x000fe4000f8e00ff */
[----:B------:R-:W-:-:S07]  /*fb70*/  IMAD.U32 R19, RZ, RZ, UR6 ;  /* 0x00000006ff137e24 */ /* 0x000fce000f8e00ff */
.L_x_319:
[----:B------:R-:W0:Y:S01]  /*fb80*/  S2R R0, SR_TID.X ;  /* 0x0000000000007919 */ /* 0x000e220000002100 */
[----:B------:R-:W-:Y:S05]  /*fb90*/  WARPSYNC.ALL ;  /* 0x0000000000007948 */ /* 0x000fea0003800000 */
[----:B------:R-:W-:Y:S01]  /*fba0*/  BAR.SYNC.DEFER_BLOCKING 0x4, 0x180 ;  /* 0x0106000000007b1d */ /* 0x000fe20000010000 */
[----:B0-----:R-:W-:-:S04]  /*fbb0*/  LOP3.LUT R0, R0, 0x1f, RZ, 0xc0, !PT ;  /* 0x0000001f00007812 */ /* 0x001fc800078ec0ff */
[----:B------:R-:W-:-:S13]  /*fbc0*/  ISETP.NE.AND P0, PT, R0, RZ, PT ;  /* 0x000000ff0000720c */ /* 0x000fda0003f05270 */
[----:B------:R-:W0:Y:S01]  /*fbd0*/  @!P0 S2R R3, SR_CgaCtaId ;  /* 0x0000000000038919 */ /* 0x000e220000008800 */
[----:B------:R-:W-:-:S04]  /*fbe0*/  @!P0 MOV R0, 0x400 ;  /* 0x0000040000008802 */ /* 0x000fc80000000f00 */
[----:B0-----:R-:W-:-:S05]  /*fbf0*/  @!P0 LEA R22, R3, R0, 0x18 ;  /* 0x0000000003168211 */ /* 0x001fca00078ec0ff */
[----:B------:R0:W-:Y:S01]  /*fc00*/  @!P0 STS.128 [R22+0x288d0], R16 ;  /* 0x0288d01016008388 */ /* 0x0001e20000000c00 */
[----:B------:R-:W-:Y:S06]  /*fc10*/  BAR.ARV 0x5, 0x180 ;  /* 0x0146000000007b1d */ /* 0x000fec0000002000 */
.L_x_310:
[----:B------:R-:W-:Y:S02]  /*fc20*/  ULDC UR4, c[0x0][0xc3c] ;  /* 0x00030f0000047ab9 */ /* 0x000fe40000000800 */
[----:B---3--:R-:W-:-:S13]  /*fc30*/  ISETP.GE.AND P0, PT, R19, UR4, PT ;  /* 0x0000000413007c0c */ /* 0x008fda000bf06270 */
[----:B------:R-:W-:Y:S05]  /*fc40*/  @!P0 BRA `(.L_x_320) ;  /* 0xffffffb400888947 */ /* 0x000fea000383ffff */
[----:B------:R-:W-:Y:S05]  /*fc50*/  BSYNC B8 ;  /* 0x0000000000087941 */ /* 0x000fea0003800000 */
.L_x_257:
[----:B0-----:R-:W3:Y:S01]  /*fc60*/  LDL.LU R0, [R1+0x20] ;  /* 0x0000200001007983 */ /* 0x001ee20000300800 */
[----:B------:R-:W-:Y:S01]  /*fc70*/  BSSY B0, `(.L_x_321) ;  /* 0x000000b000007945 */ /* 0x000fe20003800000 */
[----:B------:R-:W0:Y:S01]  /*fc80*/  S2R R5, SR_CgaCtaId ;  /* 0x0000000000057919 */ /* 0x000e220000008800 */
[----:B---3--:R-:W-:-:S05]  /*fc90*/  VIADD R0, R0, 0x1 ;  /* 0x0000000100007836 */ /* 0x008fca0000000000 */
[----:B------:R-:W-:-:S04]  /*fca0*/  LEA.HI R2, R0, R0, RZ, 0x1 ;  /* 0x0000000000027211 */ /* 0x000fc800078f08ff */
[----:B------:R-:W-:Y:S02]  /*fcb0*/  LOP3.LUT R3, R2, 0xfffffffe, RZ, 0xc0, !PT ;  /* 0xfffffffe02037812 */ /* 0x000fe400078ec0ff */
[----:B------:R-:W-:-:S03]  /*fcc0*/  MOV R2, 0x400 ;  /* 0x0000040000027802 */ /* 0x000fc60000000f00 */
[----:B------:R-:W-:Y:S01]  /*fcd0*/  IMAD.IADD R0, R0, 0x1, -R3 ;  /* 0x0000000100007824 */ /* 0x000fe200078e0a03 */
[----:B0-----:R-:W-:-:S04]  /*fce0*/  LEA R4, R5, R2, 0x18 ;  /* 0x0000000205047211 */ /* 0x001fc800078ec0ff */
[----:B------:R-:W-:-:S04]  /*fcf0*/  SHF.L.U32 R0, R0, 0x1f, RZ ;  /* 0x0000001f00007819 */ /* 0x000fc800000006ff */
[----:B------:R-:W0:Y:S02]  /*fd00*/  SYNCS.PHASECHK.TRANS64.TRYWAIT P0, [R4+URZ+0x28820], R0 ;  /* 0x02882000040075a7 */ /* 0x000e24000800017f */
[----:B0-----:R-:W-:Y:S05]  /*fd10*/  @!P0 BRA `(.L_x_322) ;  /* 0x0000004000e48947 */ /* 0x001fea0003800000 */
.L_x_457:
[----:B------:R-:W-:Y:S05]  /*fd20*/  BSYNC B0 ;  /* 0x0000000000007941 */ /* 0x000fea0003800000 */
.L_x_321:
[----:B------:R-:W-:-:S03]  /*fd30*/  UMOV UR4, 0xffffffff ;  /* 0xffffffff00047882 */ /* 0x000fc60000000000 */
[----:B------:R-:W-:Y:S05]  /*fd40*/  BRA.DIV UR4, `(.L_x_323) ;  /* 0x0000004204ec7947 */ /* 0x000fea000b800000 */
[----:B0-----:R-:W0:Y:S02]  /*fd50*/  S2R R0, SR_TID.X ;  /* 0x0000000000007919 */ /* 0x001e240000002100 */
[----:B0-----:R-:W-:-:S04]  /*fd60*/  SHF.R.U32.HI R0, RZ, 0x5, R0 ;  /* 0x00000005ff007819 */ /* 0x001fc80000011600 */
[----:B------:R-:W-:-:S05]  /*fd70*/  LOP3.LUT R0, R0, 0x3, RZ, 0xc0, !PT ;  /* 0x0000000300007812 */ /* 0x000fca00078ec0ff */
[----:B------:R0:W3:Y:S02]  /*fd80*/  SHFL.IDX PT, R14, R0, RZ, 0x1f ;  /* 0x00001fff000e7589 */ /* 0x0000e400000e0000 */
.L_x_460:
[----:B---3--:R-:W-:Y:S01]  /*fd90*/  ISETP.NE.AND P0, PT, R14, RZ, PT ;  /* 0x000000ff0e00720c */ /* 0x008fe20003f05270 */
[----:B------:R-:W-:-:S12]  /*fda0*/  BSSY B0, `(.L_x_324) ;  /* 0x0000024000007945 */ /* 0x000fd80003800000 */
[----:B------:R-:W-:Y:S05]  /*fdb0*/  @P0 BRA `(.L_x_325) ;  /* 0x0000000000880947 */ /* 0x000fea0003800000 */
[----:B------:R-:W-:-:S03]  /*fdc0*/  UMOV UR4, 0xffffffff ;  /* 0xffffffff00047882 */ /* 0x000fc60000000000 */
[----:B------:R-:W-:Y:S05]  /*fdd0*/  BRA.DIV UR4, `(.L_x_326) ;  /* 0x0000004204fc7947 */ /* 0x000fea000b800000 */
[----:B------:R-:W-:-:S13]  /*fde0*/  ELECT P6, URZ, PT ;  /* 0x00000000003f782f */ /* 0x000fda00038c0000 */
.L_x_463:
[----:B------:R-:W-:Y:S05]  /*fdf0*/  @!P6 BRA `(.L_x_325) ;  /* 0x000000000078e947 */ /* 0x000fea0003800000 */
[----:B0-----:R-:W3:Y:S02]  /*fe00*/  LDL.LU R0, [R1+0x4] ;  /* 0x0000040001007983 */ /* 0x001ee40000300800 */
[----:B---3--:R-:W-:-:S04]  /*fe10*/  LOP3.LUT R0, R0, 0x2, RZ, 0xfc, !PT ;  /* 0x0000000200007812 */ /* 0x008fc800078efcff */
[----:B------:R-:W-:-:S13]  /*fe20*/  ISETP.NE.AND P0, PT, R0, 0x3, PT ;  /* 0x000000030000780c */ /* 0x000fda0003f05270 */
[----:B------:R-:W-:Y:S05]  /*fe30*/  @!P0 BRA `(.L_x_327) ;  /* 0x0000000000048947 */ /* 0x000fea0003800000 */
[----:B------:R-:W-:Y:S01]  /*fe40*/  BPT.TRAP 0x1 ;  /* 0x000000040000795c */ /* 0x000fe20000300000 */
.L_x_327:
[C---:B------:R-:W-:Y:S01]  /*fe50*/  LEA R5, R25.reuse, R4, 0x3 ;  /* 0x0000000419057211 */ /* 0x040fe200078e18ff */
[----:B------:R-:W-:Y:S01]  /*fe60*/  VIADD R25, R25, 0x1 ;  /* 0x0000000119197836 */ /* 0x000fe20000000000 */
[----:B------:R-:W-:-:S04]  /*fe70*/  SHF.L.U32 R0, R28, 0x1f, RZ ;  /* 0x0000001f1c007819 */ /* 0x000fc800000006ff */
[----:B------:R-:W0:Y:S01]  /*fe80*/  SYNCS.PHASECHK.TRANS64.TRYWAIT P1, [R5+URZ+0x28840], R0 ;  /* 0x02884000050075a7 */ /* 0x000e22000802017f */
[----:B------:R-:W-:-:S04]  /*fe90*/  ISETP.NE.AND P2, PT, R25, 0x2, PT ;  /* 0x000000021900780c */ /* 0x000fc80003f45270 */
[----:B------:R-:W-:Y:S01]  /*fea0*/  SEL R3, RZ, 0x1, P2 ;  /* 0x00000001ff037807 */ /* 0x000fe20001000000 */
[----:B0-----:R-:W-:Y:S08]  /*feb0*/  @!P1 BRA `(.L_x_328) ;  /* 0x0000004000e49947 */ /* 0x001ff00003800000 */
.L_x_464:
[----:B------:R-:W-:Y:S02]  /*fec0*/  SEL R25, R25, RZ, P2 ;  /* 0x000000ff19197207 */ /* 0x000fe40001000000 */
[----:B------:R-:W-:Y:S01]  /*fed0*/  LOP3.LUT R2, R28, R3, RZ, 0x3c, !PT ;  /* 0x000000031c027212 */ /* 0x000fe200078e3cff */
[----:B------:R-:W-:Y:S06]  /*fee0*/  @!P0 BRA `(.L_x_329) ;  /* 0x0000000000048947 */ /* 0x000fec0003800000 */
[----:B------:R-:W-:Y:S01]  /*fef0*/  BPT.TRAP 0x1 ;  /* 0x000000040000795c */ /* 0x000fe20000300000 */
.L_x_329:
[----:B------:R-:W-:Y:S01]  /*ff00*/  IMAD R25, R25, 0x8, R4 ;  /* 0x0000000819197824 */ /* 0x000fe200078e0204 */
[----:B------:R-:W-:-:S04]  /*ff10*/  SHF.L.U32 R2, R2, 0x1f, RZ ;  /* 0x0000001f02027819 */ /* 0x000fc800000006ff */
[----:B------:R-:W3:Y:S02]  /*ff20*/  SYNCS.PHASECHK.TRANS64.TRYWAIT P1, [R25+URZ+0x28840], R2 ;  /* 0x02884002190075a7 */ /* 0x000ee4000802017f */
[----:B---3--:R-:W-:Y:S05]  /*ff30*/  @!P1 BRA `(.L_x_330) ;  /* 0x0000004000d89947 */ /* 0x008fea0003800000 */
.L_x_465:
[----:B------:R-:W-:Y:S05]  /*ff40*/  @!P0 BRA `(.L_x_331) ;  /* 0x0000000000048947 */ /* 0x000fea0003800000 */
[----:B------:R-:W-:Y:S01]  /*ff50*/  BPT.TRAP 0x1 ;  /* 0x000000040000795c */ /* 0x000fe20000300000 */
.L_x_331:
[----:B------:R-:W4:Y:S02]  /*ff60*/  SYNCS.PHASECHK.TRANS64.TRYWAIT P1, [R5+URZ+0x28860], R0 ;  /* 0x02886000050075a7 */ /* 0x000f24000802017f */
[----:B----4-:R-:W-:Y:S05]  /*ff70*/  @!P1 BRA `(.L_x_332) ;  /* 0x0000004000dc9947 */ /* 0x010fea0003800000 */
.L_x_466:
[----:B------:R-:W-:Y:S05]  /*ff80*/  @!P0 BRA `(.L_x_333) ;  /* 0x0000000000048947 */ /* 0x000fea0003800000 */
[----:B------:R-:W-:Y:S01]  /*ff90*/  BPT.TRAP 0x1 ;  /* 0x000000040000795c */ /* 0x000fe20000300000 */
.L_x_333:
[----:B------:R0:W0:Y:S02]  /*ffa0*/  SYNCS.PHASECHK.TRANS64.TRYWAIT P0, [R25+URZ+0x28860], R2 ;  /* 0x02886002190075a7 */ /* 0x000024000800017f */
[----:B0-----:R-:W-:Y:S05]  /*ffb0*/  @!P0 NANOSLEEP.SYNCS 0x989680 ;  /* 0x009896800000895d */ /* 0x001fea0003900000 */
[----:B------:R-:W0:Y:S02]  /*ffc0*/  @!P0 SYNCS.PHASECHK.TRANS64 P0, [R25+URZ+0x28860], R2 ;  /* 0x02886002190085a7 */ /* 0x000e24000800007f */
[----:B0-----:R-:W-:Y:S05]  /*ffd0*/  @!P0 BRA `(.L_x_333) ;  /* 0xfffffffc00f08947 */ /* 0x001fea000383ffff */
.L_x_325:
[----:B------:R-:W-:Y:S05]  /*ffe0*/  BSYNC B0 ;  /* 0x0000000000007941 */ /* 0x000fea0003800000 */
.L_x_324:
[----:B------:R-:W-:Y:S05]  /*fff0*/  EXIT ;  /* 0x000000000000794d */ /* 0x000fea0003800000 */
.L_x_204:
[----:B0-----:R-:W-:-:S04]  /*10000*/  IMAD.U32 R3, RZ, RZ, UR42 ;  /* 0x0000002aff037e24 */ /* 0x001fc8000f8e00ff */
[----:B------:R0:W1:Y:S03]  /*10010*/  SYNCS.PHASECHK.TRANS64.TRYWAIT P1, [R3+URZ+0x28800], R0 ;  /* 0x02880000030075a7 */ /* 0x000066000802017f */
[----:B-1----:R-:W-:Y:S05]  /*10020*/  @!P1 NANOSLEEP.SYNCS 0x989680 ;  /* 0x009896800000995d */ /* 0x002fea0003900000 */
[----:B------:R-:W1:Y:S02]  /*10030*/  @!P1 SYNCS.PHASECHK.TRANS64 P1, [R3+URZ+0x28800], R0 ;  /* 0x02880000030095a7 */ /* 0x000e64000802007f */
[----:B-1----:R-:W-:Y:S05]  /*10040*/  @!P1 BRA `(.L_x_204) ;  /* 0xfffffffc00ec9947 */ /* 0x002fea000383ffff */
[----:B------:R-:W-:Y:S05]  /*10050*/  BRA `(.L_x_334) ;  /* 0xffffff1800287947 */ /* 0x000fea000383ffff */
.L_x_208:
[----:B-1----:R1:W2:Y:S02]  /*10060*/  SYNCS.PHASECHK.TRANS64.TRYWAIT P1, [R0+URZ+0x28830], R3 ;  /* 0x02883003000075a7 */ /* 0x0022a4000802017f */
[----:B--2---:R-:W-:Y:S05]  /*10070*/  @!P1 NANOSLEEP.SYNCS 0x989680 ;  /* 0x009896800000995d */ /* 0x004fea0003900000 */
[----:B------:R-:W2:Y:S02]  /*10080*/  @!P1 SYNCS.PHASECHK.TRANS64 P1, [R0+URZ+0x28830], R3 ;  /* 0x02883003000095a7 */ /* 0x000ea4000802007f */
[----:B--2---:R-:W-:Y:S05]  /*10090*/  @!P1 BRA `(.L_x_208) ;  /* 0xfffffffc00f09947 */ /* 0x004fea000383ffff */
[----:B------:R-:W-:Y:S05]  /*100a0*/  BRA `(.L_x_207) ;  /* 0xffffff1800487947 */ /* 0x000fea000383ffff */
.L_x_214:
[----:B-1----:R-:W-:-:S04]  /*100b0*/  IMAD.U32 R8, RZ, RZ, UR6 ;  /* 0x00000006ff087e24 */ /* 0x002fc8000f8e00ff */
[----:B------:R1:W2:Y:S03]  /*100c0*/  SYNCS.PHASECHK.TRANS64.TRYWAIT P1, [R8+URZ+0x28830], R7 ;  /* 0x02883007080075a7 */ /* 0x0002a6000802017f */
[----:B--2---:R-:W-:Y:S05]  /*100d0*/  @!P1 NANOSLEEP.SYNCS 0x989680 ;  /* 0x009896800000995d */ /* 0x004fea0003900000 */
[----:B------:R-:W2:Y:S02]  /*100e0*/  @!P1 SYNCS.PHASECHK.TRANS64 P1, [R8+URZ+0x28830], R7 ;  /* 0x02883007080095a7 */ /* 0x000ea4000802007f */
[----:B--2---:R-:W-:Y:S05]  /*100f0*/  @!P1 BRA `(.L_x_214) ;  /* 0xfffffffc00ec9947 */ /* 0x004fea000383ffff */
[----:B------:R-:W-:Y:S05]  /*10100*/  BRA `(.L_x_211) ;  /* 0xffffff4400747947 */ /* 0x000fea000383ffff */
.L_x_218:
[----:B-1----:R-:W-:-:S04]  /*10110*/  IMAD.U32 R8, RZ, RZ, UR6 ;  /* 0x00000006ff087e24 */ /* 0x002fc8000f8e00ff */
[----:B------:R1:W2:Y:S03]  /*10120*/  SYNCS.PHASECHK.TRANS64.TRYWAIT P1, [R8+URZ+0x28850], R7 ;  /* 0x02885007080075a7 */ /* 0x0002a6000802017f */
[----:B--2---:R-:W-:Y:S05]  /*10130*/  @!P1 NANOSLEEP.SYNCS 0x989680 ;  /* 0x009896800000995d */ /* 0x004fea0003900000 */
[----:B------:R-:W2:Y:S02]  /*10140*/  @!P1 SYNCS.PHASECHK.TRANS64 P1, [R8+URZ+0x28850], R7 ;  /* 0x02885007080095a7 */ /* 0x000ea4000802007f */
[----:B--2---:R-:W-:Y:S05]  /*10150*/  @!P1 BRA `(.L_x_218) ;  /* 0xfffffffc00ec9947 */ /* 0x004fea000383ffff */
[----:B------:R-:W-:Y:S05]  /*10160*/  BRA `(.L_x_215) ;  /* 0xffffff4800547947 */ /* 0x000fea000383ffff */
.L_x_225:
[----:B-1----:R-:W-:-:S04]  /*10170*/  IMAD.U32 R5, RZ, RZ, UR5 ;  /* 0x00000005ff057e24 */ /* 0x002fc8000f8e00ff */
[----:B------:R1:W2:Y:S03]  /*10180*/  SYNCS.PHASECHK.TRANS64.TRYWAIT P1, [R5+URZ+0x28850], R4 ;  /* 0x02885004050075a7 */ /* 0x0002a6000802017f */
[----:B--2---:R-:W-:Y:S05]  /*10190*/  @!P1 NANOSLEEP.SYNCS 0x989680 ;  /* 0x009896800000995d */ /* 0x004fea0003900000 */
[----:B------:R-:W2:Y:S02]  /*101a0*/  @!P1 SYNCS.PHASECHK.TRANS64 P1, [R5+URZ+0x28850], R4 ;  /* 0x02885004050095a7 */ /* 0x000ea4000802007f */
[----:B--2---:R-:W-:Y:S05]  /*101b0*/  @!P1 BRA `(.L_x_225) ;  /* 0xfffffffc00ec9947 */ /* 0x004fea000383ffff */
[----:B------:R-:W-:Y:S05]  /*101c0*/  BRA `(.L_x_224) ;  /* 0xffffff6c005c7947 */ /* 0x000fea000383ffff */
.L_x_271:
[----:B------:R-:W0:Y:S01]  /*101d0*/  S2R R20, SR_TID.X ;  /* 0x0000000000147919 */ /* 0x000e220000002100 */
[----:B------:R-:W-:Y:S01]  /*101e0*/  BSSY B0, `(.L_x_335) ;  /* 0x000000a000007945 */ /* 0x000fe20003800000 */
[----:B------:R-:W-:Y:S02]  /*101f0*/  IMAD.MOV.U32 R12, RZ, RZ, RZ ;  /* 0x000000ffff0c7224 */ /* 0x000fe400078e00ff */
[----:B------:R-:W-:Y:S02]  /*10200*/  IMAD.MOV.U32 R11, RZ, RZ, 0x1f ;  /* 0x0000001fff0b7424 */ /* 0x000fe400078e00ff */
[----:B------:R-:W-:Y:S01]  /*10210*/  IMAD.MOV.U32 R15, RZ, RZ, -0x1 ;  /* 0xffffffffff0f7424 */ /* 0x000fe200078e00ff */
[----:B0-----:R-:W-:-:S04]  /*10220*/  SHF.R.U32.HI R10, RZ, 0x5, R20 ;  /* 0x00000005ff0a7819 */ /* 0x001fc80000011614 */
[----:B------:R-:W-:-:S04]  /*10230*/  LOP3.LUT R10, R10, 0x3, RZ, 0xc0, !PT ;  /* 0x000000030a0a7812 */ /* 0x000fc800078ec0ff */
[----:B------:R-:W-:-:S07]  /*10240*/  MOV R13, R10 ;  /* 0x0000000a000d7202 */ /* 0x000fce0000000f00 */
[----:B-----5:R-:W-:Y:S05]  /*10250*/  WARPSYNC.COLLECTIVE R15, `(.L_x_336) ;  /* 0x000000000f087348 */ /* 0x020fea0003c00000 */
[----:B------:R0:W1:Y:S02]  /*10260*/  SHFL.IDX P6, R14, R13, R12, R11 ;  /* 0x0000000c0d0e7389 */ /* 0x00006400000c000b */
[----:B01---5:R-:W-:Y:S01]  /*10270*/  ENDCOLLECTIVE ;  /* 0x000000000000791b */ /* 0x023fe20003800000 */
.L_x_336:
[----:B------:R-:W-:Y:S05]  /*10280*/  BSYNC B0 ;  /* 0x0000000000007941 */ /* 0x000fea0003800000 */
.L_x_335:
[----:B------:R-:W-:Y:S05]  /*10290*/  BRA `(.L_x_337) ;  /* 0xffffffbc00c47947 */ /* 0x000fea000383ffff */
.L_x_274:
[----:B0-----:R0:W1:Y:S02]  /*102a0*/  SYNCS.PHASECHK.TRANS64.TRYWAIT P0, [R7+URZ+0x28840], R2 ;  /* 0x02884002070075a7 */ /* 0x001064000800017f */
[----:B-1----:R-:W-:Y:S05]  /*102b0*/  @!P0 NANOSLEEP.SYNCS 0x989680 ;  /* 0x009896800000895d */ /* 0x002fea0003900000 */
[----:B------:R-:W1:Y:S02]  /*102c0*/  @!P0 SYNCS.PHASECHK.TRANS64 P0, [R7+URZ+0x28840], R2 ;  /* 0x02884002070085a7 */ /* 0x000e64000800007f */
[----:B-1----:R-:W-:Y:S05]  /*102d0*/  @!P0 BRA `(.L_x_274) ;  /* 0xfffffffc00f08947 */ /* 0x002fea000383ffff */
[----:B------:R-:W-:Y:S05]  /*102e0*/  BRA `(.L_x_338) ;  /* 0xffffffc000187947 */ /* 0x000fea000383ffff */
.L_x_275:
[----:B------:R-:W-:Y:S01]  /*102f0*/  BSSY B0, `(.L_x_339) ;  /* 0x0000008000007945 */ /* 0x000fe20003800000 */
[----:B------:R-:W-:Y:S01]  /*10300*/  IMAD.MOV.U32 R13, RZ, RZ, R0 ;  /* 0x000000ffff0d7224 */ /* 0x000fe200078e0000 */
[----:B------:R-:W-:Y:S01]  /*10310*/  MOV R15, 0xffffffff ;  /* 0xffffffff000f7802 */ /* 0x000fe20000000f00 */
[----:B------:R-:W-:Y:S02]  /*10320*/  IMAD.MOV.U32 R12, RZ, RZ, RZ ;  /* 0x000000ffff0c7224 */ /* 0x000fe400078e00ff */
[----:B------:R-:W-:-:S07]  /*10330*/  IMAD.MOV.U32 R11, RZ, RZ, 0x181f ;  /* 0x0000181fff0b7424 */ /* 0x000fce00078e00ff */
[----:B------:R-:W-:Y:S05]  /*10340*/  WARPSYNC.COLLECTIVE R15, `(.L_x_340) ;  /* 0x000000000f087348 */ /* 0x000fea0003c00000 */
[----:B------:R0:W1:Y:S02]  /*10350*/  SHFL.IDX P6, R14, R13, R12, R11 ;  /* 0x0000000c0d0e7389 */ /* 0x00006400000c000b */
[----:B01----:R-:W-:Y:S01]  /*10360*/  ENDCOLLECTIVE ;  /* 0x000000000000791b */ /* 0x003fe20003800000 */
.L_x_340:
[----:B------:R-:W-:Y:S05]  /*10370*/  BSYNC B0 ;  /* 0x0000000000007941 */ /* 0x000fea0003800000 */
.L_x_339:
[----:B------:R-:W-:Y:S02]  /*10380*/  IMAD.MOV.U32 R13, RZ, RZ, R4 ;  /* 0x000000ffff0d7224 */ /* 0x000fe400078e0004 */
[----:B------:R-:W-:Y:S02]  /*10390*/  IMAD.MOV.U32 R12, RZ, RZ, RZ ;  /* 0x000000ffff0c7224 */ /* 0x000fe400078e00ff */
[----:B------:R-:W-:Y:S02]  /*103a0*/  IMAD.MOV.U32 R11, RZ, RZ, 0x181f ;  /* 0x0000181fff0b7424 */ /* 0x000fe400078e00ff */
[----:B------:R-:W-:Y:S02]  /*103b0*/  IMAD.MOV.U32 R15, RZ, RZ, -0x1 ;  /* 0xffffffffff0f7424 */ /* 0x000fe400078e00ff */
[----:B------:R-:W-:Y:S02]  /*103c0*/  IMAD.MOV.U32 R2, RZ, RZ, R14 ;  /* 0x000000ffff027224 */ /* 0x000fe400078e000e */
[----:B------:R-:W-:-:S07]  /*103d0*/  @P0 IMAD R8, R5, 0x2, R22 ;  /* 0x0000000205080824 */ /* 0x000fce00078e0216 */
[----:B------:R-:W-:Y:S05]  /*103e0*/  WARPSYNC.COLLECTIVE R15, `(.L_x_341) ;  /* 0x000000000f087348 */ /* 0x000fea0003c00000 */
[----:B------:R0:W1:Y:S02]  /*103f0*/  SHFL.IDX P6, R14, R13, R12, R11 ;  /* 0x0000000c0d0e7389 */ /* 0x00006400000c000b */
[----:B01----:R-:W-:Y:S01]  /*10400*/  ENDCOLLECTIVE ;  /* 0x000000000000791b */ /* 0x003fe20003800000 */
.L_x_341:
[----:B------:R-:W-:Y:S02]  /*10410*/  IMAD.MOV.U32 R13, RZ, RZ, R0 ;  /* 0x000000ffff0d7224 */ /* 0x000fe400078e0000 */
[----:B------:R-:W-:Y:S02]  /*10420*/  IMAD.MOV.U32 R12, RZ, RZ, 0x1 ;  /* 0x00000001ff0c7424 */ /* 0x000fe400078e00ff */
[----:B------:R-:W-:-:S07]  /*10430*/  IMAD.MOV.U32 R3, RZ, RZ, R14 ;  /* 0x000000ffff037224 */ /* 0x000fce00078e000e */
[----:B------:R-:W-:Y:S05]  /*10440*/  WARPSYNC.COLLECTIVE R15, `(.L_x_342) ;  /* 0x000000000f087348 */ /* 0x000fea0003c00000 */
[----:B------:R0:W1:Y:S02]  /*10450*/  SHFL.IDX P6, R14, R13, R12, R11 ;  /* 0x0000000c0d0e7389 */ /* 0x00006400000c000b */
[----:B01----:R-:W-:Y:S01]  /*10460*/  ENDCOLLECTIVE ;  /* 0x000000000000791b */ /* 0x003fe20003800000 */
.L_x_342:
[----:B------:R-:W-:-:S04]  /*10470*/  @P0 LEA R3, P1, R30, R3, 0x1 ;  /* 0x000000031e030211 */ /* 0x000fc800078208ff */
[----:B------:R-:W-:Y:S02]  /*10480*/  @P0 IADD3.X R2, RZ, R2, RZ, P1, !PT ;  /* 0x00000002ff020210 */ /* 0x000fe40000ffe4ff */
[----:B------:R-:W-:Y:S02]  /*10490*/  ISETP.GE.AND P1, PT, R6, 0x11, PT ;  /* 0x000000110600780c */ /* 0x000fe40003f26270 */
[----:B------:R-:W-:Y:S01]  /*104a0*/  @P0 LOP3.LUT R3, R3, R2, RZ, 0x3c, !PT ;  /* 0x0000000203030212 */ /* 0x000fe200078e3cff */
[----:B------:R-:W-:-:S03]  /*104b0*/  IMAD.MOV.U32 R13, RZ, RZ, R4 ;  /* 0x000000ffff0d7224 */ /* 0x000fc600078e0004 */
[----:B------:R-:W-:-:S04]  /*104c0*/  @P0 LOP3.LUT R2, R3, R2, RZ, 0x3c, !PT ;  /* 0x0000000203020212 */ /* 0x000fc800078e3cff */
[----:B------:R-:W-:-:S05]  /*104d0*/  @P0 LOP3.LUT R3, R3, R2, RZ, 0x3c, !PT ;  /* 0x0000000203030212 */ /* 0x000fca00078e3cff */
[----:B------:R-:W-:Y:S01]  /*104e0*/  @!PT LDS RZ, [RZ] ;  /* 0x00000000fffff984 */ /* 0x000fe20000000800 */
[----:B------:R-:W-:Y:S01]  /*104f0*/  @!PT LDS RZ, [RZ] ;  /* 0x00000000fffff984 */ /* 0x000fe20000000800 */
[----:B------:R-:W-:Y:S01]  /*10500*/  @!PT LDS RZ, [RZ] ;  /* 0x00000000fffff984 */ /* 0x000fe20000000800 */
[----:B------:R-:W-:Y:S04]  /*10510*/  @P0 LDGSTS.E.BYPASS.LTC128B.128 [R8+0x18400], desc[UR36][R2.64], !P3 ;  /* 0x1840000002080fae */ /* 0x000fe8000d901d64 */
[----:B------:R0:W-:Y:S02]  /*10520*/  @P0 LDGSTS.E.BYPASS.LTC128B.128 [R8+0x1c400], desc[UR36][R2.64+0x80], !P2 ;  /* 0x1c40008002080fae */ /* 0x0001e4000d101d64 */
[----:B0-----:R-:W-:-:S07]  /*10530*/  IMAD.MOV.U32 R2, RZ, RZ, R14 ;  /* 0x000000ffff027224 */ /* 0x001fce00078e000e */
[----:B------:R-:W-:Y:S05]  /*10540*/  WARPSYNC.COLLECTIVE R15, `(.L_x_343) ;  /* 0x000000000f087348 */ /* 0x000fea0003c00000 */
[----:B------:R0:W1:Y:S02]  /*10550*/  SHFL.IDX P6, R14, R13, R12, R11 ;  /* 0x0000000c0d0e7389 */ /* 0x00006400000c000b */
[----:B01----:R-:W-:Y:S01]  /*10560*/  ENDCOLLECTIVE ;  /* 0x000000000000791b */ /* 0x003fe20003800000 */
.L_x_343:
[----:B------:R-:W-:Y:S02]  /*10570*/  @P1 IMAD R8, R5, 0x2, R22 ;  /* 0x0000000205081824 */ /* 0x000fe400078e0216 */
[----:B------:R-:W-:Y:S02]  /*10580*/  IMAD.MOV.U32 R13, RZ, RZ, R0 ;  /* 0x000000ffff0d7224 */ /* 0x000fe400078e0000 */
[----:B------:R-:W-:Y:S02]  /*10590*/  IMAD.MOV.U32 R12, RZ, RZ, 0x2 ;  /* 0x00000002ff0c7424 */ /* 0x000fe400078e00ff */
[----:B------:R-:W-:-:S07]  /*105a0*/  IMAD.MOV.U32 R3, RZ, RZ, R14 ;  /* 0x000000ffff037224 */ /* 0x000fce00078e000e */
[----:B------:R-:W-:Y:S05]  /*105b0*/  WARPSYNC.COLLECTIVE R15, `(.L_x_344) ;  /* 0x000000000f087348 */ /* 0x000fea0003c00000 */
[----:B------:R0:W1:Y:S02]  /*105c0*/  SHFL.IDX P6, R14, R13, R12, R11 ;  /* 0x0000000c0d0e7389 */ /* 0x00006400000c000b */
[----:B01----:R-:W-:Y:S01]  /*105d0*/  ENDCOLLECTIVE ;  /* 0x000000000000791b */ /* 0x003fe20003800000 */
.L_x_344:
[----:B------:R-:W-:-:S04]  /*105e0*/  @P1 LEA R3, P0, R30, R3, 0x1 ;  /* 0x000000031e031211 */ /* 0x000fc800078008ff */
[----:B------:R-:W-:-:S04]  /*105f0*/  @P1 IADD3.X R2, RZ, R2, RZ, P0, !PT ;  /* 0x00000002ff021210 */ /* 0x000fc800007fe4ff */
        /* <DEDUP_REMOVED lines=8> */
[----:B------:R0:W-:Y:S01]  /*10680*/  @P1 LDGSTS.E.BYPASS.LTC128B.128 [R8+0x1cc00], desc[UR36][R2.64+0x80], !P2 ;  /* 0x1cc0008002081fae */ /* 0x0001e2000d101d64 */
[----:B------:R-:W-:Y:S01]  /*10690*/  ISETP.GE.AND P1, PT, R6, 0x21, PT ;  /* 0x000000210600780c */ /* 0x000fe20003f26270 */
[----:B0-----:R-:W-:-:S12]  /*106a0*/  IMAD.MOV.U32 R2, RZ, RZ, R14 ;  /* 0x000000ffff027224 */ /* 0x001fd800078e000e */
[----:B------:R-:W-:Y:S05]  /*106b0*/  WARPSYNC.COLLECTIVE R15, `(.L_x_345) ;  /* 0x000000000f087348 */ /* 0x000fea0003c00000 */
[----:B------:R0:W1:Y:S02]  /*106c0*/  SHFL.IDX P6, R14, R13, R12, R11 ;  /* 0x0000000c0d0e7389 */ /* 0x00006400000c000b */
[----:B01----:R-:W-:Y:S01]  /*106d0*/  ENDCOLLECTIVE ;  /* 0x000000000000791b */ /* 0x003fe20003800000 */
.L_x_345:
[----:B------:R-:W-:Y:S02]  /*106e0*/  @P1 IMAD R8, R5, 0x2, R22 ;  /* 0x0000000205081824 */ /* 0x000fe400078e0216 */
[----:B------:R-:W-:Y:S02]  /*106f0*/  IMAD.MOV.U32 R13, RZ, RZ, R0 ;  /* 0x000000ffff0d7224 */ /* 0x000fe400078e0000 */
[----:B------:R-:W-:Y:S02]  /*10700*/  IMAD.MOV.U32 R12, RZ, RZ, 0x3 ;  /* 0x00000003ff0c7424 */ /* 0x000fe400078e00ff */
[----:B------:R-:W-:-:S07]  /*10710*/  IMAD.MOV.U32 R3, RZ, RZ, R14 ;  /* 0x000000ffff037224 */ /* 0x000fce00078e000e */
[----:B------:R-:W-:Y:S05]  /*10720*/  WARPSYNC.COLLECTIVE R15, `(.L_x_346) ;  /* 0x000000000f087348 */ /* 0x000fea0003c00000 */
[----:B------:R0:W1:Y:S02]  /*10730*/  SHFL.IDX P6, R14, R13, R12, R11 ;  /* 0x0000000c0d0e7389 */ /* 0x00006400000c000b */
[----:B01----:R-:W-:Y:S01]  /*10740*/  ENDCOLLECTIVE ;  /* 0x000000000000791b */ /* 0x003fe20003800000 */
.L_x_346:
        /* <DEDUP_REMOVED lines=16> */
.L_x_347:
[----:B------:R-:W-:Y:S02]  /*10850*/  @P1 IMAD R8, R5, 0x2, R22 ;  /* 0x0000000205081824 */ /* 0x000fe400078e0216 */
[----:B------:R-:W-:Y:S02]  /*10860*/  IMAD.MOV.U32 R13, RZ, RZ, R0 ;  /* 0x000000ffff0d7224 */ /* 0x000fe400078e0000 */
[----:B------:R-:W-:Y:S02]  /*10870*/  IMAD.MOV.U32 R12, RZ, RZ, 0x4 ;  /* 0x00000004ff0c7424 */ /* 0x000fe400078e00ff */
[----:B------:R-:W-:-:S07]  /*10880*/  IMAD.MOV.U32 R3, RZ, RZ, R14 ;  /* 0x000000ffff037224 */ /* 0x000fce00078e000e */
[----:B------:R-:W-:Y:S05]  /*10890*/  WARPSYNC.COLLECTIVE R15, `(.L_x_348) ;  /* 0x000000000f087348 */ /* 0x000fea0003c00000 */
[----:B------:R0:W1:Y:S02]  /*108a0*/  SHFL.IDX P6, R14, R13, R12, R11 ;  /* 0x0000000c0d0e7389 */ /* 0x00006400000c000b */
[----:B01----:R-:W-:Y:S01]  /*108b0*/  ENDCOLLECTIVE ;  /* 0x000000000000791b */ /* 0x003fe20003800000 */
.L_x_348:
        /* <DEDUP_REMOVED lines=16> */
.L_x_349:
[----:B------:R-:W-:Y:S02]  /*109c0*/  @P1 IMAD R8, R5, 0x2, R22 ;  /* 0x0000000205081824 */ /* 0x000fe400078e0216 */
[----:B------:R-:W-:Y:S02]  /*109d0*/  IMAD.MOV.U32 R13, RZ, RZ, R0 ;  /* 0x000000ffff0d7224 */ /* 0x000fe400078e0000 */
[----:B------:R-:W-:Y:S02]  /*109e0*/  IMAD.MOV.U32 R12, RZ, RZ, 0x5 ;  /* 0x00000005ff0c7424 */ /* 0x000fe400078e00ff */
[----:B------:R-:W-:-:S07]  /*109f0*/  IMAD.MOV.U32 R3, RZ, RZ, R14 ;  /* 0x000000ffff037224 */ /* 0x000fce00078e000e */
[----:B------:R-:W-:Y:S05]  /*10a00*/  WARPSYNC.COLLECTIVE R15, `(.L_x_350) ;  /* 0x000000000f087348 */ /* 0x000fea0003c00000 */
[----:B------:R0:W1:Y:S02]  /*10a10*/  SHFL.IDX P6, R14, R13, R12, R11 ;  /* 0x0000000c0d0e7389 */ /* 0x00006400000c000b */
[----:B01----:R-:W-:Y:S01]  /*10a20*/  ENDCOLLECTIVE ;  /* 0x000000000000791b */ /* 0x003fe20003800000 */
.L_x_350:
        /* <DEDUP_REMOVED lines=16> */
.L_x_351:
[----:B------:R-:W-:Y:S02]  /*10b30*/  @P1 IMAD R8, R5, 0x2, R22 ;  /* 0x0000000205081824 */ /* 0x000fe400078e0216 */
[----:B------:R-:W-:Y:S02]  /*10b40*/  IMAD.MOV.U32 R13, RZ, RZ, R0 ;  /* 0x000000ffff0d7224 */ /* 0x000fe400078e0000 */
[----:B------:R-:W-:Y:S02]  /*10b50*/  IMAD.MOV.U32 R12, RZ, RZ, 0x6 ;  /* 0x00000006ff0c7424 */ /* 0x000fe400078e00ff */
[----:B------:R-:W-:-:S07]  /*10b60*/  IMAD.MOV.U32 R3, RZ, RZ, R14 ;  /* 0x000000ffff037224 */ /* 0x000fce00078e000e */
[----:B------:R-:W-:Y:S05]  /*10b70*/  WARPSYNC.COLLECTIVE R15, `(.L_x_352) ;  /* 0x000000000f087348 */ /* 0x000fea0003c00000 */
[----:B------:R0:W1:Y:S02]  /*10b80*/  SHFL.IDX P6, R14, R13, R12, R11 ;  /* 0x0000000c0d0e7389 */ /* 0x00006400000c000b */
[----:B01----:R-:W-:Y:S01]  /*10b90*/  ENDCOLLECTIVE ;  /* 0x000000000000791b */ /* 0x003fe20003800000 */
.L_x_352:
        /* <DEDUP_REMOVED lines=16> */
.L_x_353:
[----:B------:R-:W-:Y:S02]  /*10ca0*/  @P1 IMAD R8, R5, 0x2, R22 ;  /* 0x0000000205081824 */ /* 0x000fe400078e0216 */
[----:B------:R-:W-:Y:S02]  /*10cb0*/  IMAD.MOV.U32 R13, RZ, RZ, R0 ;  /* 0x000000ffff0d7224 */ /* 0x000fe400078e0000 */
[----:B------:R-:W-:Y:S02]  /*10cc0*/  IMAD.MOV.U32 R12, RZ, RZ, 0x7 ;  /* 0x00000007ff0c7424 */ /* 0x000fe400078e00ff */
[----:B------:R-:W-:-:S07]  /*10cd0*/  IMAD.MOV.U32 R3, RZ, RZ, R14 ;  /* 0x000000ffff037224 */ /* 0x000fce00078e000e */
[----:B------:R-:W-:Y:S05]  /*10ce0*/  WARPSYNC.COLLECTIVE R15, `(.L_x_354) ;  /* 0x000000000f087348 */ /* 0x000fea0003c00000 */
[----:B------:R0:W1:Y:S02]  /*10cf0*/  SHFL.IDX P6, R14, R13, R12, R11 ;  /* 0x0000000c0d0e7389 */ /* 0x00006400000c000b */
[----:B01----:R-:W-:Y:S01]  /*10d00*/  ENDCOLLECTIVE ;  /* 0x000000000000791b */ /* 0x003fe20003800000 */
.L_x_354:
[----:B------:R-:W-:-:S04]  /*10d10*/  @P1 LEA R3, P0, R30, R3, 0x1 ;  /* 0x000000031e031211 */ /* 0x000fc800078008ff */
[----:B------:R-:W-:-:S04]  /*10d20*/  @P1 IADD3.X R2, RZ, R2, RZ, P0, !PT ;  /* 0x00000002ff021210 */ /* 0x000fc800007fe4ff */
[----:B------:R-:W-:Y:S01]  /*10d30*/  @P1 LOP3.LUT R3, R3, R2, RZ, 0x3c, !PT ;  /* 0x0000000203031212 */ /* 0x000fe200078e3cff */
[----:B------:R-:W-:-:S03]  /*10d40*/  IMAD.MOV.U32 R13, RZ, RZ, R4 ;  /* 0x000000ffff0d7224 */ /* 0x000fc600078e0004 */
[----:B------:R-:W-:-:S04]  /*10d50*/  @P1 LOP3.LUT R2, R3, R2, RZ, 0x3c, !PT ;  /* 0x0000000203021212 */ /* 0x000fc800078e3cff */
[----:B------:R-:W-:Y:S01]  /*10d60*/  @P1 LOP3.LUT R3, R3, R2, RZ, 0x3c, !PT ;  /* 0x0000000203031212 */ /* 0x000fe200078e3cff */
[----:B------:R-:W-:-:S04]  /*10d70*/  IMAD.MOV.U32 R0, RZ, RZ, R14 ;  /* 0x000000ffff007224 */ /* 0x000fc800078e000e */
[----:B------:R-:W-:Y:S01]  /*10d80*/  @!PT LDS RZ, [RZ] ;  /* 0x00000000fffff984 */ /* 0x000fe20000000800 */
[----:B------:R-:W-:Y:S01]  /*10d90*/  @!PT LDS RZ, [RZ] ;  /* 0x00000000fffff984 */ /* 0x000fe20000000800 */
[----:B------:R-:W-:Y:S01]  /*10da0*/  @!PT LDS RZ, [RZ] ;  /* 0x00000000fffff984 */ /* 0x000fe20000000800 */
[----:B------:R0:W-:Y:S03]  /*10db0*/  @P1 LDGSTS.E.BYPASS.LTC128B.128 [R8+0x1b400], desc[UR36][R2.64], !P3 ;  /* 0x1b40000002081fae */ /* 0x0001e6000d901d64 */
[----:B0-----:R-:W-:Y:S05]  /*10dc0*/  WARPSYNC.COLLECTIVE R15, `(.L_x_355) ;  /* 0x000000000f087348 */ /* 0x001fea0003c00000 */
[----:B------:R1:W2:Y:S02]  /*10dd0*/  SHFL.IDX P6, R14, R13, R12, R11 ;  /* 0x0000000c0d0e7389 */ /* 0x0002a400000c000b */
[----:B012---:R-:W-:Y:S01]  /*10de0*/  ENDCOLLECTIVE ;  /* 0x000000000000791b */ /* 0x007fe20003800000 */
.L_x_355:
[----:B------:R-:W-:Y:S01]  /*10df0*/  @!PT LDS RZ, [RZ] ;  /* 0x00000000fffff984 */ /* 0x000fe20000000800 */
[----:B------:R-:W-:Y:S01]  /*10e00*/  @!PT LDS RZ, [RZ] ;  /* 0x00000000fffff984 */ /* 0x000fe20000000800 */
[----:B------:R-:W-:Y:S01]  /*10e10*/  @!PT LDS RZ, [RZ] ;  /* 0x00000000fffff984 */ /* 0x000fe20000000800 */
[----:B------:R0:W-:Y:S02]  /*10e20*/  @P1 LDGSTS.E.BYPASS.LTC128B.128 [R8+0x1f400], desc[UR36][R2.64+0x80], !P2 ;  /* 0x1f40008002081fae */ /* 0x0001e4000d101d64 */
[----:B0-----:R-:W-:Y:S01]  /*10e30*/  IMAD.MOV.U32 R2, RZ, RZ, R14 ;  /* 0x000000ffff027224 */ /* 0x001fe200078e000e */
[----:B------:R-:W-:Y:S06]  /*10e40*/  BRA `(.L_x_356) ;  /* 0xffffffb800e87947 */ /* 0x000fec000383ffff */
.L_x_280:
[----:B------:R-:W-:Y:S01]  /*10e50*/  MOV R13, R5 ;  /* 0x00000005000d7202 */ /* 0x000fe20000000f00 */
[----:B------:R-:W-:Y:S02]  /*10e60*/  IMAD.MOV.U32 R12, RZ, RZ, RZ ;  /* 0x000000ffff0c7224 */ /* 0x000fe400078e00ff */
[----:B------:R-:W-:Y:S02]  /*10e70*/  IMAD.MOV.U32 R11, RZ, RZ, 0x181f ;  /* 0x0000181fff0b7424 */ /* 0x000fe400078e00ff */
[----:B------:R-:W-:Y:S02]  /*10e80*/  IMAD.MOV.U32 R15, RZ, RZ, -0x1 ;  /* 0xffffffffff0f7424 */ /* 0x000fe400078e00ff */
[----:B-----5:R-:W-:Y:S02]  /*10e90*/  IMAD R6, R20, R6, RZ ;  /* 0x0000000614067224 */ /* 0x020fe400078e02ff */
[----:B------:R-:W-:-:S07]  /*10ea0*/  IMAD.IADD R4, R10, 0x1, R4 ;  /* 0x000000010a047824 */ /* 0x000fce00078e0204 */
[----:B------:R-:W-:Y:S05]  /*10eb0*/  WARPSYNC.COLLECTIVE R15, `(.L_x_357) ;  /* 0x000000000f087348 */ /* 0x000fea0003c00000 */
[----:B------:R0:W1:Y:S02]  /*10ec0*/  SHFL.IDX P6, R14, R13, R12, R11 ;  /* 0x0000000c0d0e7389 */ /* 0x00006400000c000b */
[----:B01----:R-:W-:Y:S01]  /*10ed0*/  ENDCOLLECTIVE ;  /* 0x000000000000791b */ /* 0x003fe20003800000 */
.L_x_357:
[C---:B------:R-:W-:Y:S01]  /*10ee0*/  VIADD R7, R4.reuse, 0x10 ;  /* 0x0000001004077836 */ /* 0x040fe20000000000 */
[----:B------:R-:W-:Y:S01]  /*10ef0*/  ISETP.GE.AND P2, PT, R4, R6, PT ;  /* 0x000000060400720c */ /* 0x000fe20003f46270 */
[----:B------:R-:W-:Y:S02]  /*10f00*/  IMAD.MOV.U32 R13, RZ, RZ, R0 ;  /* 0x000000ffff0d7224 */ /* 0x000fe400078e0000 */
[----:B------:R-:W-:-:S10]  /*10f10*/  IMAD.MOV.U32 R2, RZ, RZ, R14 ;  /* 0x000000ffff027224 */ /* 0x000fd400078e000e */
[----:B------:R-:W-:Y:S05]  /*10f20*/  WARPSYNC.COLLECTIVE R15, `(.L_x_358) ;  /* 0x000000000f087348 */ /* 0x000fea0003c00000 */
[----:B------:R0:W1:Y:S02]  /*10f30*/  SHFL.IDX P6, R14, R13, R12, R11 ;  /* 0x0000000c0d0e7389 */ /* 0x00006400000c000b */
[----:B01----:R-:W-:Y:S01]  /*10f40*/  ENDCOLLECTIVE ;  /* 0x000000000000791b */ /* 0x003fe20003800000 */
.L_x_358:
[----:B------:R-:W-:Y:S02]  /*10f50*/  IMAD.MOV.U32 R13, RZ, RZ, R5 ;  /* 0x000000ffff0d7224 */ /* 0x000fe400078e0005 */
[----:B------:R-:W-:Y:S01]  /*10f60*/  IMAD.MOV.U32 R12, RZ, RZ, 0x1 ;  /* 0x00000001ff0c7424 */ /* 0x000fe200078e00ff */
[----:B------:R-:W-:-:S04]  /*10f70*/  @!P2 LEA R14, P3, R30, R14, 0x1 ;  /* 0x0000000e1e0ea211 */ /* 0x000fc800078608ff */
[----:B------:R-:W-:Y:S01]  /*10f80*/  @!P2 IADD3.X R3, RZ, R2, RZ, P3, !PT ;  /* 0x00000002ff03a210 */ /* 0x000fe20001ffe4ff */
[----:B------:R-:W-:-:S08]  /*10f90*/  @!P2 IMAD.MOV.U32 R2, RZ, RZ, R14 ;  /* 0x000000ffff02a224 */ /* 0x000fd000078e000e */
[----:B------:R-:W-:Y:S05]  /*10fa0*/  WARPSYNC.COLLECTIVE R15, `(.L_x_359) ;  /* 0x000000000f087348 */ /* 0x000fea0003c00000 */
[----:B------:R0:W1:Y:S02]  /*10fb0*/  SHFL.IDX P6, R14, R13, R12, R11 ;  /* 0x0000000c0d0e7389 */ /* 0x00006400000c000b */
[----:B01----:R-:W-:Y:S01]  /*10fc0*/  ENDCOLLECTIVE ;  /* 0x000000000000791b */ /* 0x003fe20003800000 */
.L_x_359:
[----:B------:R-:W-:Y:S01]  /*10fd0*/  @!PT LDS RZ, [RZ] ;  /* 0x00000000fffff984 */ /* 0x000fe20000000800 */
[----:B------:R-:W-:Y:S01]  /*10fe0*/  @!PT LDS RZ, [RZ] ;  /* 0x00000000fffff984 */ /* 0x000fe20000000800 */
[----:B------:R-:W-:Y:S01]  /*10ff0*/  @!PT LDS RZ, [RZ] ;  /* 0x00000000fffff984 */ /* 0x000fe20000000800 */
[----:B------:R-:W-:Y:S04]  /*11000*/  @!P2 LDGSTS.E.BYPASS.LTC128B.128 [R9+0x10400], desc[UR36][R2.64], !P0 ;  /* 0x104000000209afae */ /* 0x000fe8000c101d64 */
[----:B------:R0:W-:Y:S01]  /*11010*/  @!P2 LDGSTS.E.BYPASS.LTC128B.128 [R9+0x14400], desc[UR36][R2.64+0x80], !P1 ;  /* 0x144000800209afae */ /* 0x0001e2000c901d64 */
[----:B------:R-:W-:Y:S01]  /*11020*/  ISETP.GE.AND P2, PT, R7, R6, PT ;  /* 0x000000060700720c */ /* 0x000fe20003f46270 */
[----:B------:R-:W-:Y:S02]  /*11030*/  IMAD.MOV.U32 R13, RZ, RZ, R0 ;  /* 0x000000ffff0d7224 */ /* 0x000fe400078e0000 */
[----:B0-----:R-:W-:-:S10]  /*11040*/  IMAD.MOV.U32 R2, RZ, RZ, R14 ;  /* 0x000000ffff027224 */ /* 0x001fd400078e000e */
[----:B------:R-:W-:Y:S05]  /*11050*/  WARPSYNC.COLLECTIVE R15, `(.L_x_360) ;  /* 0x000000000f087348 */ /* 0x000fea0003c00000 */
[----:B------:R0:W1:Y:S02]  /*11060*/  SHFL.IDX P6, R14, R13, R12, R11 ;  /* 0x0000000c0d0e7389 */ /* 0x00006400000c000b */
[----:B01----:R-:W-:Y:S01]  /*11070*/  ENDCOLLECTIVE ;  /* 0x000000000000791b */ /* 0x003fe20003800000 */
.L_x_360:
        /* <DEDUP_REMOVED lines=8> */
.L_x_361:
[----:B------:R-:W-:Y:S02]  /*11100*/  @!P2 IMAD.MOV.U32 R3, RZ, RZ, R7 ;  /* 0x000000ffff03a224 */ /* 0x000fe400078e0007 */
[----:B------:R-:W-:-:S03]  /*11110*/  VIADD R7, R4, 0x20 ;  /* 0x0000002004077836 */ /* 0x000fc60000000000 */
[----:B------:R-:W-:Y:S01]  /*11120*/  @!PT LDS RZ, [RZ] ;  /* 0x00000000fffff984 */ /* 0x000fe20000000800 */
[----:B------:R-:W-:Y:S01]  /*11130*/  @!PT LDS RZ, [RZ] ;  /* 0x00000000fffff984 */ /* 0x000fe20000000800 */
[----:B------:R-:W-:Y:S01]  /*11140*/  @!PT LDS RZ, [RZ] ;  /* 0x00000000fffff984 */ /* 0x000fe20000000800 */
[----:B------:R-:W-:Y:S04]  /*11150*/  @!P2 LDGSTS.E.BYPASS.LTC128B.128 [R9+0x10c00], desc[UR36][R2.64], !P0 ;  /* 0x10c000000209afae */ /* 0x000fe8000c101d64 */
[----:B------:R0:W-:Y:S01]  /*11160*/  @!P2 LDGSTS.E.BYPASS.LTC128B.128 [R9+0x14c00], desc[UR36][R2.64+0x80], !P1 ;  /* 0x14c000800209afae */ /* 0x0001e2000c901d64 */
[----:B------:R-:W-:Y:S02]  /*11170*/  ISETP.GE.AND P2, PT, R7, R6, PT ;  /* 0x000000060700720c */ /* 0x000fe40003f46270 */
[----:B------:R-:W-:Y:S01]  /*11180*/  MOV R13, R0 ;  /* 0x00000000000d7202 */ /* 0x000fe20000000f00 */
[----:B0-----:R-:W-:-:S10]  /*11190*/  IMAD.MOV.U32 R2, RZ, RZ, R14 ;  /* 0x000000ffff027224 */ /* 0x001fd400078e000e */
[----:B------:R-:W-:Y:S05]  /*111a0*/  WARPSYNC.COLLECTIVE R15, `(.L_x_362) ;  /* 0x000000000f087348 */ /* 0x000fea0003c00000 */
[----:B------:R0:W1:Y:S02]  /*111b0*/  SHFL.IDX P6, R14, R13, R12, R11 ;  /* 0x0000000c0d0e7389 */ /* 0x00006400000c000b */
[----:B01----:R-:W-:Y:S01]  /*111c0*/  ENDCOLLECTIVE ;  /* 0x000000000000791b */ /* 0x003fe20003800000 */
.L_x_362:
[----:B------:R-:W-:Y:S02]  /*111d0*/  IMAD.MOV.U32 R13, RZ, RZ, R5 ;  /* 0x000000ffff0d7224 */ /* 0x000fe400078e0005 */
[----:B------:R-:W-:Y:S01]  /*111e0*/  IMAD.MOV.U32 R12, RZ, RZ, 0x3 ;  /* 0x00000003ff0c7424 */ /* 0x000fe200078e00ff */
[----:B------:R-:W-:-:S05]  /*111f0*/  @!P2 LEA R14, P3, R30, R14, 0x1 ;  /* 0x0000000e1e0ea211 */ /* 0x000fca00078608ff */
[----:B------:R-:W-:Y:S02]  /*11200*/  @!P2 IMAD.X R7, RZ, RZ, R2, P3 ;  /* 0x000000ffff07a224 */ /* 0x000fe400018e0602 */
[----:B------:R-:W-:-:S07]  /*11210*/  @!P2 IMAD.MOV.U32 R2, RZ, RZ, R14 ;  /* 0x000000ffff02a224 */ /* 0x000fce00078e000e */
[----:B------:R-:W-:Y:S05]  /*11220*/  WARPSYNC.COLLECTIVE R15, `(.L_x_363) ;  /* 0x000000000f087348 */ /* 0x000fea0003c00000 */
[----:B------:R0:W1:Y:S02]  /*11230*/  SHFL.IDX P6, R14, R13, R12, R11 ;  /* 0x0000000c0d0e7389 */ /* 0x00006400000c000b */
[----:B01----:R-:W-:Y:S01]  /*11240*/  ENDCOLLECTIVE ;  /* 0x000000000000791b */ /* 0x003fe20003800000 */
.L_x_363:
[----:B------:R-:W-:Y:S02]  /*11250*/  @!P2 IMAD.MOV.U32 R3, RZ, RZ, R7 ;  /* 0x000000ffff03a224 */ /* 0x000fe400078e0007 */
[----:B------:R-:W-:-:S03]  /*11260*/  VIADD R7, R4, 0x30 ;  /* 0x0000003004077836 */ /* 0x000fc60000000000 */
[----:B------:R-:W-:Y:S01]  /*11270*/  @!PT LDS RZ, [RZ] ;  /* 0x00000000fffff984 */ /* 0x000fe20000000800 */
[----:B------:R-:W-:Y:S01]  /*11280*/  @!PT LDS RZ, [RZ] ;  /* 0x00000000fffff984 */ /* 0x000fe20000000800 */
[----:B------:R-:W-:Y:S01]  /*11290*/  @!PT LDS RZ, [RZ] ;  /* 0x00000000fffff984 */ /* 0x000fe20000000800 */
[----:B------:R-:W-:Y:S04]  /*112a0*/  @!P2 LDGSTS.E.BYPASS.LTC128B.128 [R9+0x11400], desc[UR36][R2.64], !P0 ;  /* 0x114000000209afae */ /* 0x000fe8000c101d64 */
[----:B------:R0:W-:Y:S01]  /*112b0*/  @!P2 LDGSTS.E.BYPASS.LTC128B.128 [R9+0x15400], desc[UR36][R2.64+0x80], !P1 ;  /* 0x154000800209afae */ /* 0x0001e2000c901d64 */
[----:B------:R-:W-:Y:S01]  /*112c0*/  ISETP.GE.AND P2, PT, R7, R6, PT ;  /* 0x000000060700720c */ /* 0x000fe20003f46270 */
[----:B------:R-:W-:Y:S01]  /*112d0*/  IMAD.MOV.U32 R13, RZ, RZ, R0 ;  /* 0x000000ffff0d7224 */ /* 0x000fe200078e0000 */
[----:B0-----:R-:W-:-:S11]  /*112e0*/  MOV R2, R14 ;  /* 0x0000000e00027202 */ /* 0x001fd60000000f00 */
[----:B------:R-:W-:Y:S05]  /*112f0*/  WARPSYNC.COLLECTIVE R15, `(.L_x_364) ;  /* 0x000000000f087348 */ /* 0x000fea0003c00000 */
[----:B------:R0:W1:Y:S02]  /*11300*/  SHFL.IDX P6, R14, R13, R12, R11 ;  /* 0x0000000c0d0e7389 */ /* 0x00006400000c000b */
[----:B01----:R-:W-:Y:S01]  /*11310*/  ENDCOLLECTIVE ;  /* 0x000000000000791b */ /* 0x003fe20003800000 */
.L_x_364:
[----:B------:R-:W-:Y:S01]  /*11320*/  IMAD.MOV.U32 R13, RZ, RZ, R5 ;  /* 0x000000ffff0d7224 */ /* 0x000fe200078e0005 */
[----:B------:R-:W-:Y:S02]  /*11330*/  MOV R12, 0x4 ;  /* 0x00000004000c7802 */ /* 0x000fe40000000f00 */
[----:B------:R-:W-:-:S05]  /*11340*/  @!P2 LEA R14, P3, R30, R14, 0x1 ;  /* 0x0000000e1e0ea211 */ /* 0x000fca00078608ff */
[----:B------:R-:W-:Y:S02]  /*11350*/  @!P2 IMAD.X R7, RZ, RZ, R2, P3 ;  /* 0x000000ffff07a224 */ /* 0x000fe400018e0602 */
[----:B------:R-:W-:-:S07]  /*11360*/  @!P2 IMAD.MOV.U32 R2, RZ, RZ, R14 ;  /* 0x000000ffff02a224 */ /* 0x000fce00078e000e */
[----:B------:R-:W-:Y:S05]  /*11370*/  WARPSYNC.COLLECTIVE R15, `(.L_x_365) ;  /* 0x000000000f087348 */ /* 0x000fea0003c00000 */
[----:B------:R0:W1:Y:S02]  /*11380*/  SHFL.IDX P6, R14, R13, R12, R11 ;  /* 0x0000000c0d0e7389 */ /* 0x00006400000c000b */
[----:B01----:R-:W-:Y:S01]  /*11390*/  ENDCOLLECTIVE ;  /* 0x000000000000791b */ /* 0x003fe20003800000 */
.L_x_365:
        /* <DEDUP_REMOVED lines=13> */
.L_x_366:
[----:B------:R-:W-:Y:S01]  /*11470*/  MOV R13, R5 ;  /* 0x00000005000d7202 */ /* 0x000fe20000000f00 */
[----:B------:R-:W-:Y:S01]  /*11480*/  IMAD.MOV.U32 R12, RZ, RZ, 0x5 ;  /* 0x00000005ff0c7424 */ /* 0x000fe200078e00ff */
[----:B------:R-:W-:-:S05]  /*11490*/  @!P2 LEA R14, P3, R30, R14, 0x1 ;  /* 0x0000000e1e0ea211 */ /* 0x000fca00078608ff */
[----:B------:R-:W-:Y:S02]  /*114a0*/  @!P2 IMAD.X R7, RZ, RZ, R2, P3 ;  /* 0x000000ffff07a224 */ /* 0x000fe400018e0602 */
[----:B------:R-:W-:-:S07]  /*114b0*/  @!P2 IMAD.MOV.U32 R2, RZ, RZ, R14 ;  /* 0x000000ffff02a224 */ /* 0x000fce00078e000e */
[----:B------:R-:W-:Y:S05]  /*114c0*/  WARPSYNC.COLLECTIVE R15, `(.L_x_367) ;  /* 0x000000000f087348 */ /* 0x000fea0003c00000 */
[----:B------:R0:W1:Y:S02]  /*114d0*/  SHFL.IDX P6, R14, R13, R12, R11 ;  /* 0x0000000c0d0e7389 */ /* 0x00006400000c000b */
[----:B01----:R-:W-:Y:S01]  /*114e0*/  ENDCOLLECTIVE ;  /* 0x000000000000791b */ /* 0x003fe20003800000 */
.L_x_367:
        /* <DEDUP_REMOVED lines=13> */
.L_x_368:
        /* <DEDUP_REMOVED lines=8> */
.L_x_369:
[----:B------:R-:W-:Y:S01]  /*11640*/  @!P2 IMAD.MOV.U32 R3, RZ, RZ, R7 ;  /* 0x000000ffff03a224 */ /* 0x000fe200078e0007 */
[----:B------:R-:W-:-:S04]  /*11650*/  IADD3 R7, R4, 0x60, RZ ;  /* 0x0000006004077810 */ /* 0x000fc80007ffe0ff */
        /* <DEDUP_REMOVED lines=11> */
.L_x_370:
        /* <DEDUP_REMOVED lines=8> */
.L_x_371:
[----:B------:R-:W-:-:S05]  /*11790*/  @!P2 MOV R3, R7 ;  /* 0x000000070003a202 */ /* 0x000fca0000000f00 */
[----:B------:R-:W-:Y:S01]  /*117a0*/  @!PT LDS RZ, [RZ] ;  /* 0x00000000fffff984 */ /* 0x000fe20000000800 */
[----:B------:R-:W-:Y:S01]  /*117b0*/  @!PT LDS RZ, [RZ] ;  /* 0x00000000fffff984 */ /* 0x000fe20000000800 */
[----:B------:R-:W-:Y:S01]  /*117c0*/  @!PT LDS RZ, [RZ] ;  /* 0x00000000fffff984 */ /* 0x000fe20000000800 */
[----:B------:R0:W-:Y:S04]  /*117d0*/  @!P2 LDGSTS.E.BYPASS.LTC128B.128 [R9+0x13400], desc[UR36][R2.64], !P0 ;  /* 0x134000000209afae */ /* 0x0001e8000c101d64 */
[----:B------:R0:W-:Y:S01]  /*117e0*/  @!P2 LDGSTS.E.BYPASS.LTC128B.128 [R9+0x17400], desc[UR36][R2.64+0x80], !P1 ;  /* 0x174000800209afae */ /* 0x0001e2000c901d64 */
[----:B------:R-:W-:Y:S02]  /*117f0*/  IMAD.MOV.U32 R13, RZ, RZ, R0 ;  /* 0x000000ffff0d7224 */ /* 0x000fe400078e0000 */
[----:B------:R-:W-:-:S07]  /*11800*/  IMAD.MOV.U32 R5, RZ, RZ, R14 ;  /* 0x000000ffff057224 */ /* 0x000fce00078e000e */
[----:B0-----:R-:W-:Y:S05]  /*11810*/  WARPSYNC.COLLECTIVE R15, `(.L_x_372) ;  /* 0x000000000f087348 */ /* 0x001fea0003c00000 */
[----:B------:R1:W2:Y:S02]  /*11820*/  SHFL.IDX P6, R14, R13, R12, R11 ;  /* 0x0000000c0d0e7389 */ /* 0x0002a400000c000b */
[----:B012---:R-:W-:Y:S01]  /*11830*/  ENDCOLLECTIVE ;  /* 0x000000000000791b */ /* 0x007fe20003800000 */
.L_x_372:
[----:B------:R-:W-:Y:S05]  /*11840*/  BRA `(.L_x_373) ;  /* 0xffffffbc00447947 */ /* 0x000fea000383ffff */
.L_x_285:
[----:B0-----:R0:W1:Y:S02]  /*11850*/  SYNCS.PHASECHK.TRANS64.TRYWAIT P1, [R22+URZ+0x28820], R3 ;  /* 0x02882003160075a7 */ /* 0x001064000802017f */
[----:B-1----:R-:W-:Y:S05]  /*11860*/  @!P1 NANOSLEEP.SYNCS 0x989680 ;  /* 0x009896800000995d */ /* 0x002fea0003900000 */
[----:B------:R-:W1:Y:S02]  /*11870*/  @!P1 SYNCS.PHASECHK.TRANS64 P1, [R22+URZ+0x28820], R3 ;  /* 0x02882003160095a7 */ /* 0x000e64000802007f */
[----:B-1----:R-:W-:Y:S05]  /*11880*/  @!P1 BRA `(.L_x_285) ;  /* 0xfffffffc00f09947 */ /* 0x002fea000383ffff */
[----:B------:R-:W-:Y:S05]  /*11890*/  BRA `(.L_x_374) ;  /* 0xffffffbc00bc7947 */ /* 0x000fea000383ffff */
.L_x_290:
[----:B0-----:R0:W1:Y:S02]  /*118a0*/  SYNCS.PHASECHK.TRANS64.TRYWAIT P0, [R6+URZ+0x28840], R3 ;  /* 0x02884003060075a7 */ /* 0x001064000800017f */
[----:B-1----:R-:W-:Y:S05]  /*118b0*/  @!P0 NANOSLEEP.SYNCS 0x989680 ;  /* 0x009896800000895d */ /* 0x002fea0003900000 */
[----:B------:R-:W1:Y:S02]  /*118c0*/  @!P0 SYNCS.PHASECHK.TRANS64 P0, [R6+URZ+0x28840], R3 ;  /* 0x02884003060085a7 */ /* 0x000e64000800007f */
[----:B-1----:R-:W-:Y:S05]  /*118d0*/  @!P0 BRA `(.L_x_290) ;  /* 0xfffffffc00f08947 */ /* 0x002fea000383ffff */
[----:B------:R-:W-:Y:S05]  /*118e0*/  BRA `(.L_x_375) ;  /* 0xffffffc000807947 */ /* 0x000fea000383ffff */
.L_x_291:
[----:B------:R-:W-:Y:S01]  /*118f0*/  BSSY B1, `(.L_x_376) ;  /* 0x0000008000017945 */ /* 0x000fe20003800000 */
[----:B------:R-:W-:Y:S01]  /*11900*/  IMAD.MOV.U32 R13, RZ, RZ, R9 ;  /* 0x000000ffff0d7224 */ /* 0x000fe200078e0009 */
[----:B------:R-:W-:Y:S01]  /*11910*/  MOV R11, 0x181f ;  /* 0x0000181f000b7802 */ /* 0x000fe20000000f00 */
[----:B------:R-:W-:Y:S02]  /*11920*/  IMAD.MOV.U32 R12, RZ, RZ, RZ ;  /* 0x000000ffff0c7224 */ /* 0x000fe400078e00ff */
[----:B------:R-:W-:-:S07]  /*11930*/  IMAD.MOV.U32 R15, RZ, RZ, -0x1 ;  /* 0xffffffffff0f7424 */ /* 0x000fce00078e00ff */
[----:B--2---:R-:W-:Y:S05]  /*11940*/  WARPSYNC.COLLECTIVE R15, `(.L_x_377) ;  /* 0x000000000f087348 */ /* 0x004fea0003c00000 */
[----:B--2---:R0:W1:Y:S02]  /*11950*/  SHFL.IDX P6, R14, R13, R12, R11 ;  /* 0x0000000c0d0e7389 */ /* 0x00406400000c000b */
[----:B01----:R-:W-:Y:S01]  /*11960*/  ENDCOLLECTIVE ;  /* 0x000000000000791b */ /* 0x003fe20003800000 */
.L_x_377:
[----:B------:R-:W-:Y:S05]  /*11970*/  BSYNC B1 ;  /* 0x0000000000017941 */ /* 0x000fea0003800000 */
.L_x_376:
[----:B------:R-:W-:Y:S02]  /*11980*/  IMAD.MOV.U32 R13, RZ, RZ, R8 ;  /* 0x000000ffff0d7224 */ /* 0x000fe400078e0008 */
[----:B------:R-:W-:Y:S02]  /*11990*/  IMAD.MOV.U32 R12, RZ, RZ, RZ ;  /* 0x000000ffff0c7224 */ /* 0x000fe400078e00ff */
[----:B------:R-:W-:Y:S02]  /*119a0*/  IMAD.MOV.U32 R11, RZ, RZ, 0x181f ;  /* 0x0000181fff0b7424 */ /* 0x000fe400078e00ff */
[----:B------:R-:W-:Y:S02]  /*119b0*/  IMAD.MOV.U32 R15, RZ, RZ, -0x1 ;  /* 0xffffffffff0f7424 */ /* 0x000fe400078e00ff */
[----:B------:R-:W-:Y:S02]  /*119c0*/  IMAD.MOV.U32 R3, RZ, RZ, R14 ;  /* 0x000000ffff037224 */ /* 0x000fe400078e000e */
[----:B------:R-:W-:-:S07]  /*119d0*/  IMAD.SHL.U32 R5, R30, 0x2, RZ ;  /* 0x000000021e057824 */ /* 0x000fce00078e00ff */
[----:B------:R-:W-:Y:S05]  /*119e0*/  WARPSYNC.COLLECTIVE R15, `(.L_x_378) ;  /* 0x000000000f087348 */ /* 0x000fea0003c00000 */
[----:B------:R0:W1:Y:S02]  /*119f0*/  SHFL.IDX P6, R14, R13, R12, R11 ;  /* 0x0000000c0d0e7389 */ /* 0x00006400000c000b */
[----:B01----:R-:W-:Y:S01]  /*11a00*/  ENDCOLLECTIVE ;  /* 0x000000000000791b */ /* 0x003fe20003800000 */
.L_x_378:
[----:B------:R-:W-:Y:S02]  /*11a10*/  IMAD R7, R7, 0x2, R22 ;  /* 0x0000000207077824 */ /* 0x000fe400078e0216 */
[----:B------:R-:W-:Y:S02]  /*11a20*/  IMAD.MOV.U32 R13, RZ, RZ, R9 ;  /* 0x000000ffff0d7224 */ /* 0x000fe400078e0009 */
[----:B------:R-:W-:Y:S01]  /*11a30*/  IMAD.MOV.U32 R12, RZ, RZ, 0x1 ;  /* 0x00000001ff0c7424 */ /* 0x000fe200078e00ff */
[----:B------:R-:W-:-:S07]  /*11a40*/  MOV R2, R14 ;  /* 0x0000000e00027202 */ /* 0x000fce0000000f00 */
[----:B------:R-:W-:Y:S05]  /*11a50*/  WARPSYNC.COLLECTIVE R15, `(.L_x_379) ;  /* 0x000000000f087348 */ /* 0x000fea0003c00000 */
[----:B------:R0:W1:Y:S02]  /*11a60*/  SHFL.IDX P6, R14, R13, R12, R11 ;  /* 0x0000000c0d0e7389 */ /* 0x00006400000c000b */
[----:B01----:R-:W-:Y:S01]  /*11a70*/  ENDCOLLECTIVE ;  /* 0x000000000000791b */ /* 0x003fe20003800000 */
.L_x_379:
[----:B------:R-:W-:-:S05]  /*11a80*/  IADD3 R2, P0, R2, R5, RZ ;  /* 0x0000000502027210 */ /* 0x000fca0007f1e0ff */
[----:B------:R-:W-:-:S05]  /*11a90*/  IMAD.X R3, RZ, RZ, R3, P0 ;  /* 0x000000ffff037224 */ /* 0x000fca00000e0603 */
[----:B------:R-:W-:Y:S01]  /*11aa0*/  @!PT LDS RZ, [RZ] ;  /* 0x00000000fffff984 */ /* 0x000fe20000000800 */
[----:B------:R-:W-:Y:S01]  /*11ab0*/  @!PT LDS RZ, [RZ] ;  /* 0x00000000fffff984 */ /* 0x000fe20000000800 */
[----:B------:R-:W-:Y:S01]  /*11ac0*/  @!PT LDS RZ, [RZ] ;  /* 0x00000000fffff984 */ /* 0x000fe20000000800 */
[----:B------:R-:W-:Y:S01]  /*11ad0*/  LDGSTS.E.BYPASS.LTC128B.128 [R7+0x18400], desc[UR36][R2.64], !P4 ;  /* 0x1840000002077fae */ /* 0x000fe2000e101d64 */
[----:B------:R-:W-:-:S03]  /*11ae0*/  MOV R13, R8 ;  /* 0x00000008000d7202 */ /* 0x000fc60000000f00 */
[----:B------:R0:W-:Y:S02]  /*11af0*/  LDGSTS.E.BYPASS.LTC128B.128 [R7+0x1c400], desc[UR36][R2.64+0x80], !P3 ;  /* 0x1c40008002077fae */ /* 0x0001e4000d901d64 */
[----:B0-----:R-:W-:-:S07]  /*11b00*/  IMAD.MOV.U32 R3, RZ, RZ, R14 ;  /* 0x000000ffff037224 */ /* 0x001fce00078e000e */
[----:B------:R-:W-:Y:S05]  /*11b10*/  WARPSYNC.COLLECTIVE R15, `(.L_x_380) ;  /* 0x000000000f087348 */ /* 0x000fea0003c00000 */
[----:B------:R0:W1:Y:S02]  /*11b20*/  SHFL.IDX P6, R14, R13, R12, R11 ;  /* 0x0000000c0d0e7389 */ /* 0x00006400000c000b */
[----:B01----:R-:W-:Y:S01]  /*11b30*/  ENDCOLLECTIVE ;  /* 0x000000000000791b */ /* 0x003fe20003800000 */
.L_x_380:
[----:B------:R-:W-:Y:S02]  /*11b40*/  IMAD.MOV.U32 R13, RZ, RZ, R9 ;  /* 0x000000ffff0d7224 */ /* 0x000fe400078e0009 */
[----:B------:R-:W-:Y:S02]  /*11b50*/  IMAD.MOV.U32 R12, RZ, RZ, 0x2 ;  /* 0x00000002ff0c7424 */ /* 0x000fe400078e00ff */
[----:B------:R-:W-:-:S07]  /*11b60*/  IMAD.MOV.U32 R2, RZ, RZ, R14 ;  /* 0x000000ffff027224 */ /* 0x000fce00078e000e */
[----:B------:R-:W-:Y:S05]  /*11b70*/  WARPSYNC.COLLECTIVE R15, `(.L_x_381) ;  /* 0x000000000f087348 */ /* 0x000fea0003c00000 */
[----:B------:R0:W1:Y:S02]  /*11b80*/  SHFL.IDX P6, R14, R13, R12, R11 ;  /* 0x0000000c0d0e7389 */ /* 0x00006400000c000b */
[----:B01----:R-:W-:Y:S01]  /*11b90*/  ENDCOLLECTIVE ;  /* 0x000000000000791b */ /* 0x003fe20003800000 */
.L_x_381:
[----:B------:R-:W-:-:S05]  /*11ba0*/  IADD3 R2, P0, R2, R5, RZ ;  /* 0x0000000502027210 */ /* 0x000fca0007f1e0ff */
[----:B------:R-:W-:-:S05]  /*11bb0*/  IMAD.X R3, RZ, RZ, R3, P0 ;  /* 0x000000ffff037224 */ /* 0x000fca00000e0603 */
[----:B------:R-:W-:Y:S01]  /*11bc0*/  @!PT LDS RZ, [RZ] ;  /* 0x00000000fffff984 */ /* 0x000fe20000000800 */
[----:B------:R-:W-:Y:S01]  /*11bd0*/  @!PT LDS RZ, [RZ] ;  /* 0x00000000fffff984 */ /* 0x000fe20000000800 */
[----:B------:R-:W-:Y:S01]  /*11be0*/  @!PT LDS RZ, [RZ] ;  /* 0x00000000fffff984 */ /* 0x000fe20000000800 */
[----:B------:R-:W-:Y:S01]  /*11bf0*/  LDGSTS.E.BYPASS.LTC128B.128 [R7+0x18c00], desc[UR36][R2.64], !P4 ;  /* 0x18c0000002077fae */ /* 0x000fe2000e101d64 */
[----:B------:R-:W-:-:S03]  /*11c00*/  IMAD.MOV.U32 R13, RZ, RZ, R8 ;  /* 0x000000ffff0d7224 */ /* 0x000fc600078e0008 */
[----:B------:R0:W-:Y:S02]  /*11c10*/  LDGSTS.E.BYPASS.LTC128B.128 [R7+0x1cc00], desc[UR36][R2.64+0x80], !P3 ;  /* 0x1cc0008002077fae */ /* 0x0001e4000d901d64 */
[----:B0-----:R-:W-:-:S07]  /*11c20*/  IMAD.MOV.U32 R3, RZ, RZ, R14 ;  /* 0x000000ffff037224 */ /* 0x001fce00078e000e */
[----:B------:R-:W-:Y:S05]  /*11c30*/  WARPSYNC.COLLECTIVE R15, `(.L_x_382) ;  /* 0x000000000f087348 */ /* 0x000fea0003c00000 */
[----:B------:R0:W1:Y:S02]  /*11c40*/  SHFL.IDX P6, R14, R13, R12, R11 ;  /* 0x0000000c0d0e7389 */ /* 0x00006400000c000b */
[----:B01----:R-:W-:Y:S01]  /*11c50*/  ENDCOLLECTIVE ;  /* 0x000000000000791b */ /* 0x003fe20003800000 */
.L_x_382:
[----:B------:R-:W-:Y:S02]  /*11c60*/  IMAD.MOV.U32 R13, RZ, RZ, R9 ;  /* 0x000000ffff0d7224 */ /* 0x000fe400078e0009 */
[----:B------:R-:W-:Y:S01]  /*11c70*/  IMAD.MOV.U32 R12, RZ, RZ, 0x3 ;  /* 0x00000003ff0c7424 */ /* 0x000fe200078e00ff */
[----:B------:R-:W-:-:S07]  /*11c80*/  MOV R2, R14 ;  /* 0x0000000e00027202 */ /* 0x000fce0000000f00 */
[----:B------:R-:W-:Y:S05]  /*11c90*/  WARPSYNC.COLLECTIVE R15, `(.L_x_383) ;  /* 0x000000000f087348 */ /* 0x000fea0003c00000 */
[----:B------:R0:W1:Y:S02]  /*11ca0*/  SHFL.IDX P6, R14, R13, R12, R11 ;  /* 0x0000000c0d0e7389 */ /* 0x00006400000c000b */
[----:B01----:R-:W-:Y:S01]  /*11cb0*/  ENDCOLLECTIVE ;  /* 0x000000000000791b */ /* 0x003fe20003800000 */
.L_x_383:
        /* <DEDUP_REMOVED lines=12> */
.L_x_384:
[----:B------:R-:W-:Y:S02]  /*11d80*/  IMAD.MOV.U32 R13, RZ, RZ, R9 ;  /* 0x000000ffff0d7224 */ /* 0x000fe400078e0009 */
[----:B------:R-:W-:Y:S02]  /*11d90*/  IMAD.MOV.U32 R12, RZ, RZ, 0x4 ;  /* 0x00000004ff0c7424 */ /* 0x000fe400078e00ff */
[----:B------:R-:W-:-:S07]  /*11da0*/  IMAD.MOV.U32 R2, RZ, RZ, R14 ;  /* 0x000000ffff027224 */ /* 0x000fce00078e000e */
[----:B------:R-:W-:Y:S05]  /*11db0*/  WARPSYNC.COLLECTIVE R15, `(.L_x_385) ;  /* 0x000000000f087348 */ /* 0x000fea0003c00000 */
[----:B------:R0:W1:Y:S02]  /*11dc0*/  SHFL.IDX P6, R14, R13, R12, R11 ;  /* 0x0000000c0d0e7389 */ /* 0x00006400000c000b */
[----:B01----:R-:W-:Y:S01]  /*11dd0*/  ENDCOLLECTIVE ;  /* 0x000000000000791b */ /* 0x003fe20003800000 */
.L_x_385:
[----:B------:R-:W-:-:S04]  /*11de0*/  IADD3 R2, P0, R2, R5, RZ ;  /* 0x0000000502027210 */ /* 0x000fc80007f1e0ff */
[----:B------:R-:W-:-:S05]  /*11df0*/  IADD3.X R3, RZ, R3, RZ, P0, !PT ;  /* 0x00000003ff037210 */ /* 0x000fca00007fe4ff */
        /* <DEDUP_REMOVED lines=10> */
.L_x_386:
[----:B------:R-:W-:Y:S01]  /*11ea0*/  MOV R13, R9 ;  /* 0x00000009000d7202 */ /* 0x000fe20000000f00 */
[----:B------:R-:W-:Y:S02]  /*11eb0*/  IMAD.MOV.U32 R12, RZ, RZ, 0x5 ;  /* 0x00000005ff0c7424 */ /* 0x000fe400078e00ff */
[----:B------:R-:W-:-:S07]  /*11ec0*/  IMAD.MOV.U32 R2, RZ, RZ, R14 ;  /* 0x000000ffff027224 */ /* 0x000fce00078e000e */
[----:B------:R-:W-:Y:S05]  /*11ed0*/  WARPSYNC.COLLECTIVE R15, `(.L_x_387) ;  /* 0x000000000f087348 */ /* 0x000fea0003c00000 */
[----:B------:R0:W1:Y:S02]  /*11ee0*/  SHFL.IDX P6, R14, R13, R12, R11 ;  /* 0x0000000c0d0e7389 */ /* 0x00006400000c000b */
[----:B01----:R-:W-:Y:S01]  /*11ef0*/  ENDCOLLECTIVE ;  /* 0x000000000000791b */ /* 0x003fe20003800000 */
.L_x_387:
        /* <DEDUP_REMOVED lines=12> */
.L_x_388:
[----:B------:R-:W-:Y:S01]  /*11fc0*/  IMAD.MOV.U32 R13, RZ, RZ, R9 ;  /* 0x000000ffff0d7224 */ /* 0x000fe200078e0009 */
[----:B------:R-:W-:Y:S01]  /*11fd0*/  MOV R12, 0x6 ;  /* 0x00000006000c7802 */ /* 0x000fe20000000f00 */
[----:B------:R-:W-:-:S07]  /*11fe0*/  IMAD.MOV.U32 R2, RZ, RZ, R14 ;  /* 0x000000ffff027224 */ /* 0x000fce00078e000e */
[----:B------:R-:W-:Y:S05]  /*11ff0*/  WARPSYNC.COLLECTIVE R15, `(.L_x_389) ;  /* 0x000000000f087348 */ /* 0x000fea0003c00000 */
[----:B------:R0:W1:Y:S02]  /*12000*/  SHFL.IDX P6, R14, R13, R12, R11 ;  /* 0x0000000c0d0e7389 */ /* 0x00006400000c000b */
[----:B01----:R-:W-:Y:S01]  /*12010*/  ENDCOLLECTIVE ;  /* 0x000000000000791b */ /* 0x003fe20003800000 */
.L_x_389:
        /* <DEDUP_REMOVED lines=12> */
.L_x_390:
[----:B------:R-:W-:Y:S02]  /*120e0*/  IMAD.MOV.U32 R13, RZ, RZ, R9 ;  /* 0x000000ffff0d7224 */ /* 0x000fe400078e0009 */
[----:B------:R-:W-:Y:S02]  /*120f0*/  IMAD.MOV.U32 R12, RZ, RZ, 0x7 ;  /* 0x00000007ff0c7424 */ /* 0x000fe400078e00ff */
[----:B------:R-:W-:-:S07]  /*12100*/  IMAD.MOV.U32 R2, RZ, RZ, R14 ;  /* 0x000000ffff027224 */ /* 0x000fce00078e000e */
[----:B------:R-:W-:Y:S05]  /*12110*/  WARPSYNC.COLLECTIVE R15, `(.L_x_391) ;  /* 0x000000000f087348 */ /* 0x000fea0003c00000 */
[----:B------:R0:W1:Y:S02]  /*12120*/  SHFL.IDX P6, R14, R13, R12, R11 ;  /* 0x0000000c0d0e7389 */ /* 0x00006400000c000b */
[----:B01----:R-:W-:Y:S01]  /*12130*/  ENDCOLLECTIVE ;  /* 0x000000000000791b */ /* 0x003fe20003800000 */
.L_x_391:
[----:B------:R-:W-:-:S05]  /*12140*/  IADD3 R2, P0, R2, R5, RZ ;  /* 0x0000000502027210 */ /* 0x000fca0007f1e0ff */
[----:B------:R-:W-:-:S05]  /*12150*/  IMAD.X R3, RZ, RZ, R3, P0 ;  /* 0x000000ffff037224 */ /* 0x000fca00000e0603 */
[----:B------:R-:W-:Y:S01]  /*12160*/  @!PT LDS RZ, [RZ] ;  /* 0x00000000fffff984 */ /* 0x000fe20000000800 */
[----:B------:R-:W-:Y:S01]  /*12170*/  @!PT LDS RZ, [RZ] ;  /* 0x00000000fffff984 */ /* 0x000fe20000000800 */
[----:B------:R-:W-:Y:S01]  /*12180*/  @!PT LDS RZ, [RZ] ;  /* 0x00000000fffff984 */ /* 0x000fe20000000800 */
[----:B------:R0:W-:Y:S01]  /*12190*/  LDGSTS.E.BYPASS.LTC128B.128 [R7+0x1b400], desc[UR36][R2.64], !P4 ;  /* 0x1b40000002077fae */ /* 0x0001e2000e101d64 */
[----:B------:R-:W-:-:S03]  /*121a0*/  IMAD.MOV.U32 R13, RZ, RZ, R8 ;  /* 0x000000ffff0d7224 */ /* 0x000fc600078e0008 */
[----:B------:R0:W-:Y:S01]  /*121b0*/  LDGSTS.E.BYPASS.LTC128B.128 [R7+0x1f400], desc[UR36][R2.64+0x80], !P3 ;  /* 0x1f40008002077fae */ /* 0x0001e2000d901d64 */
[----:B------:R-:W-:-:S07]  /*121c0*/  MOV R9, R14 ;  /* 0x0000000e00097202 */ /* 0x000fce0000000f00 */
[----:B0-----:R-:W-:Y:S05]  /*121d0*/  WARPSYNC.COLLECTIVE R15, `(.L_x_392) ;  /* 0x000000000f087348 */ /* 0x001fea0003c00000 */
[----:B------:R1:W2:Y:S02]  /*121e0*/  SHFL.IDX P6, R14, R13, R12, R11 ;  /* 0x0000000c0d0e7389 */ /* 0x0002a400000c000b */
[----:B012---:R-:W-:Y:S01]  /*121f0*/  ENDCOLLECTIVE ;  /* 0x000000000000791b */ /* 0x007fe20003800000 */
.L_x_392:
[----:B------:R-:W-:Y:S01]  /*12200*/  IMAD.MOV.U32 R2, RZ, RZ, R14 ;  /* 0x000000ffff027224 */ /* 0x000fe200078e000e */
[----:B------:R-:W-:Y:S06]  /*12210*/  BRA `(.L_x_393) ;  /* 0xffffffbc004c7947 */ /* 0x000fec000383ffff */
.L_x_296:
[----:B-1----:R1:W3:Y:S02]  /*12220*/  SYNCS.PHASECHK.TRANS64.TRYWAIT P0, [R6+URZ+0x28860], R3 ;  /* 0x02886003060075a7 */ /* 0x0022e4000800017f */
[----:B---3--:R-:W-:Y:S05]  /*12230*/  @!P0 NANOSLEEP.SYNCS 0x989680 ;  /* 0x009896800000895d */ /* 0x008fea0003900000 */
[----:B------:R-:W3:Y:S02]  /*12240*/  @!P0 SYNCS.PHASECHK.TRANS64 P0, [R6+URZ+0x28860], R3 ;  /* 0x02886003060085a7 */ /* 0x000ee4000800007f */
[----:B---3--:R-:W-:Y:S05]  /*12250*/  @!P0 BRA `(.L_x_296) ;  /* 0xfffffffc00f08947 */ /* 0x008fea000383ffff */
[----:B------:R-:W-:Y:S05]  /*12260*/  BRA `(.L_x_394) ;  /* 0xffffffbc00a87947 */ /* 0x000fea000383ffff */
.L_x_297:
[----:B------:R-:W-:Y:S01]  /*12270*/  BSSY B1, `(.L_x_395) ;  /* 0x0000008000017945 */ /* 0x000fe20003800000 */
[----:B------:R-:W-:Y:S02]  /*12280*/  IMAD.MOV.U32 R13, RZ, RZ, R23 ;  /* 0x000000ffff0d7224 */ /* 0x000fe400078e0017 */
[----:B------:R-:W-:Y:S02]  /*12290*/  IMAD.MOV.U32 R12, RZ, RZ, RZ ;  /* 0x000000ffff0c7224 */ /* 0x000fe400078e00ff */
[----:B------:R-:W-:Y:S02]  /*122a0*/  IMAD.MOV.U32 R11, RZ, RZ, 0x181f ;  /* 0x0000181fff0b7424 */ /* 0x000fe400078e00ff */
[----:B------:R-:W-:-:S07]  /*122b0*/  IMAD.MOV.U32 R15, RZ, RZ, -0x1 ;  /* 0xffffffffff0f7424 */ /* 0x000fce00078e00ff */
[----:B-12---:R-:W-:Y:S05]  /*122c0*/  WARPSYNC.COLLECTIVE R15, `(.L_x_396) ;  /* 0x000000000f087348 */ /* 0x006fea0003c00000 */
[----:B--2---:R0:W2:Y:S02]  /*122d0*/  SHFL.IDX P6, R14, R13, R12, R11 ;  /* 0x0000000c0d0e7389 */ /* 0x0040a400000c000b */
[----:B012---:R-:W-:Y:S01]  /*122e0*/  ENDCOLLECTIVE ;  /* 0x000000000000791b */ /* 0x007fe20003800000 */
.L_x_396:
[----:B------:R-:W-:Y:S05]  /*122f0*/  BSYNC B1 ;  /* 0x0000000000017941 */ /* 0x000fea0003800000 */
.L_x_395:
[----:B------:R-:W-:Y:S01]  /*12300*/  IMAD.MOV.U32 R13, RZ, RZ, R18 ;  /* 0x000000ffff0d7224 */ /* 0x000fe200078e0012 */
[----:B------:R-:W-:Y:S01]  /*12310*/  MOV R3, R14 ;  /* 0x0000000e00037202 */ /* 0x000fe20000000f00 */
[----:B------:R-:W-:Y:S01]  /*12320*/  IMAD.MOV.U32 R12, RZ, RZ, RZ ;  /* 0x000000ffff0c7224 */ /* 0x000fe200078e00ff */
[----:B------:R-:W-:Y:S01]  /*12330*/  LEA R7, R7, R22, 0x1 ;  /* 0x0000001607077211 */ /* 0x000fe200078e08ff */
[----:B------:R-:W-:Y:S02]  /*12340*/  IMAD.MOV.U32 R11, RZ, RZ, 0x181f ;  /* 0x0000181fff0b7424 */ /* 0x000fe400078e00ff */
[----:B------:R-:W-:-:S07]  /*12350*/  IMAD.MOV.U32 R15, RZ, RZ, -0x1 ;  /* 0xffffffffff0f7424 */ /* 0x000fce00078e00ff */
[----:B------:R-:W-:Y:S05]  /*12360*/  WARPSYNC.COLLECTIVE R15, `(.L_x_397) ;  /* 0x000000000f087348 */ /* 0x000fea0003c00000 */
[----:B------:R0:W1:Y:S02]  /*12370*/  SHFL.IDX P6, R14, R13, R12, R11 ;  /* 0x0000000c0d0e7389 */ /* 0x00006400000c000b */
[----:B01----:R-:W-:Y:S01]  /*12380*/  ENDCOLLECTIVE ;  /* 0x000000000000791b */ /* 0x003fe20003800000 */
.L_x_397:
[----:B------:R-:W-:Y:S02]  /*12390*/  IMAD.MOV.U32 R13, RZ, RZ, R23 ;  /* 0x000000ffff0d7224 */ /* 0x000fe400078e0017 */
[----:B------:R-:W-:Y:S02]  /*123a0*/  IMAD.MOV.U32 R12, RZ, RZ, 0x1 ;  /* 0x00000001ff0c7424 */ /* 0x000fe400078e00ff */
[----:B------:R-:W-:-:S07]  /*123b0*/  IMAD.MOV.U32 R2, RZ, RZ, R14 ;  /* 0x000000ffff027224 */ /* 0x000fce00078e000e */
[----:B------:R-:W-:Y:S05]  /*123c0*/  WARPSYNC.COLLECTIVE R15, `(.L_x_398) ;  /* 0x000000000f087348 */ /* 0x000fea0003c00000 */
[----:B------:R0:W1:Y:S02]  /*123d0*/  SHFL.IDX P6, R14, R13, R12, R11 ;  /* 0x0000000c0d0e7389 */ /* 0x00006400000c000b */
[----:B01----:R-:W-:Y:S01]  /*123e0*/  ENDCOLLECTIVE ;  /* 0x000000000000791b */ /* 0x003fe20003800000 */
.L_x_398:
[----:B------:R-:W-:-:S05]  /*123f0*/  IADD3 R2, P0, R2, R5, RZ ;  /* 0x0000000502027210 */ /* 0x000fca0007f1e0ff */
[----:B------:R-:W-:Y:S01]  /*12400*/  IMAD.X R3, RZ, RZ, R3, P0 ;  /* 0x000000ffff037224 */ /* 0x000fe200000e0603 */
[----:B------:R-:W-:Y:S01]  /*12410*/  ISETP.LT.OR P0, PT, R8, 0x1, P2 ;  /* 0x000000010800780c */ /* 0x000fe20001701670 */
[----:B------:R-:W-:-:S12]  /*12420*/  IMAD.MOV.U32 R13, RZ, RZ, R18 ;  /* 0x000000ffff0d7224 */ /* 0x000fd800078e0012 */
[----:B------:R-:W-:Y:S01]  /*12430*/  @!PT LDS RZ, [RZ] ;  /* 0x00000000fffff984 */ /* 0x000fe20000000800 */
[----:B------:R-:W-:Y:S01]  /*12440*/  @!PT LDS RZ, [RZ] ;  /* 0x00000000fffff984 */ /* 0x000fe20000000800 */
[----:B------:R-:W-:Y:S01]  /*12450*/  @!PT LDS RZ, [RZ] ;  /* 0x00000000fffff984 */ /* 0x000fe20000000800 */
[----:B------:R-:W-:Y:S01]  /*12460*/  LDGSTS.E.BYPASS.LTC128B.128 [R7+0x400], desc[UR36][R2.64], !P0 ;  /* 0x0040000002077fae */ /* 0x000fe2000c101d64 */
[----:B------:R-:W-:-:S13]  /*12470*/  ISETP.LT.OR P0, PT, R8, 0x1, P1 ;  /* 0x000000010800780c */ /* 0x000fda0000f01670 */
[----:B------:R0:W-:Y:S02]  /*12480*/  LDGSTS.E.BYPASS.LTC128B.128 [R7+0x4400], desc[UR36][R2.64+0x80], !P0 ;  /* 0x0440008002077fae */ /* 0x0001e4000c101d64 */
[----:B0-----:R-:W-:-:S07]  /*12490*/  IMAD.MOV.U32 R3, RZ, RZ, R14 ;  /* 0x000000ffff037224 */ /* 0x001fce00078e000e */
[----:B------:R-:W-:Y:S05]  /*124a0*/  WARPSYNC.COLLECTIVE R15, `(.L_x_399) ;  /* 0x000000000f087348 */ /* 0x000fea0003c00000 */
[----:B------:R0:W1:Y:S02]  /*124b0*/  SHFL.IDX P6, R14, R13, R12, R11 ;  /* 0x0000000c0d0e7389 */ /* 0x00006400000c000b */
[----:B01----:R-:W-:Y:S01]  /*124c0*/  ENDCOLLECTIVE ;  /* 0x000000000000791b */ /* 0x003fe20003800000 */
.L_x_399:
[----:B------:R-:W-:Y:S01]  /*124d0*/  MOV R13, R23 ;  /* 0x00000017000d7202 */ /* 0x000fe20000000f00 */
[----:B------:R-:W-:Y:S02]  /*124e0*/  IMAD.MOV.U32 R12, RZ, RZ, 0x2 ;  /* 0x00000002ff0c7424 */ /* 0x000fe400078e00ff */
[----:B------:R-:W-:-:S07]  /*124f0*/  IMAD.MOV.U32 R2, RZ, RZ, R14 ;  /* 0x000000ffff027224 */ /* 0x000fce00078e000e */
[----:B------:R-:W-:Y:S05]  /*12500*/  WARPSYNC.COLLECTIVE R15, `(.L_x_400) ;  /* 0x000000000f087348 */ /* 0x000fea0003c00000 */
[----:B------:R0:W1:Y:S02]  /*12510*/  SHFL.IDX P6, R14, R13, R12, R11 ;  /* 0x0000000c0d0e7389 */ /* 0x00006400000c000b */
[----:B01----:R-:W-:Y:S01]  /*12520*/  ENDCOLLECTIVE ;  /* 0x000000000000791b */ /* 0x003fe20003800000 */
.L_x_400:
        /* <DEDUP_REMOVED lines=14> */
.L_x_401:
[----:B------:R-:W-:Y:S01]  /*12610*/  IMAD.MOV.U32 R13, RZ, RZ, R23 ;  /* 0x000000ffff0d7224 */ /* 0x000fe200078e0017 */
[----:B------:R-:W-:Y:S01]  /*12620*/  MOV R12, 0x3 ;  /* 0x00000003000c7802 */ /* 0x000fe20000000f00 */
[----:B------:R-:W-:-:S07]  /*12630*/  IMAD.MOV.U32 R2, RZ, RZ, R14 ;  /* 0x000000ffff027224 */ /* 0x000fce00078e000e */
[----:B------:R-:W-:Y:S05]  /*12640*/  WARPSYNC.COLLECTIVE R15, `(.L_x_402) ;  /* 0x000000000f087348 */ /* 0x000fea0003c00000 */
[----:B------:R0:W1:Y:S02]  /*12650*/  SHFL.IDX P6, R14, R13, R12, R11 ;  /* 0x0000000c0d0e7389 */ /* 0x00006400000c000b */
[----:B01----:R-:W-:Y:S01]  /*12660*/  ENDCOLLECTIVE ;  /* 0x000000000000791b */ /* 0x003fe20003800000 */
.L_x_402:
        /* <DEDUP_REMOVED lines=14> */
.L_x_403:
[----:B------:R-:W-:Y:S02]  /*12750*/  IMAD.MOV.U32 R13, RZ, RZ, R23 ;  /* 0x000000ffff0d7224 */ /* 0x000fe400078e0017 */
[----:B------:R-:W-:Y:S02]  /*12760*/  IMAD.MOV.U32 R12, RZ, RZ, 0x4 ;  /* 0x00000004ff0c7424 */ /* 0x000fe400078e00ff */
[----:B------:R-:W-:-:S07]  /*12770*/  IMAD.MOV.U32 R2, RZ, RZ, R14 ;  /* 0x000000ffff027224 */ /* 0x000fce00078e000e */
[----:B------:R-:W-:Y:S05]  /*12780*/  WARPSYNC.COLLECTIVE R15, `(.L_x_404) ;  /* 0x000000000f087348 */ /* 0x000fea0003c00000 */
[----:B------:R0:W1:Y:S02]  /*12790*/  SHFL.IDX P6, R14, R13, R12, R11 ;  /* 0x0000000c0d0e7389 */ /* 0x00006400000c000b */
[----:B01----:R-:W-:Y:S01]  /*127a0*/  ENDCOLLECTIVE ;  /* 0x000000000000791b */ /* 0x003fe20003800000 */
.L_x_404:
        /* <DEDUP_REMOVED lines=10> */
[----:B0-----:R-:W-:-:S07]  /*12850*/  MOV R3, R14 ;  /* 0x0000000e00037202 */ /* 0x001fce0000000f00 */
[----:B------:R-:W-:Y:S05]  /*12860*/  WARPSYNC.COLLECTIVE R15, `(.L_x_405) ;  /* 0x000000000f087348 */ /* 0x000fea0003c00000 */
[----:B------:R0:W1:Y:S02]  /*12870*/  SHFL.IDX P6, R14, R13, R12, R11 ;  /* 0x0000000c0d0e7389 */ /* 0x00006400000c000b */
[----:B01----:R-:W-:Y:S01]  /*12880*/  ENDCOLLECTIVE ;  /* 0x000000000000791b */ /* 0x003fe20003800000 */
.L_x_405:
[----:B------:R-:W-:Y:S02]  /*12890*/  IMAD.MOV.U32 R13, RZ, RZ, R23 ;  /* 0x000000ffff0d7224 */ /* 0x000fe400078e0017 */
[----:B------:R-:W-:Y:S02]  /*128a0*/  IMAD.MOV.U32 R12, RZ, RZ, 0x5 ;  /* 0x00000005ff0c7424 */ /* 0x000fe400078e00ff */
[----:B------:R-:W-:-:S07]  /*128b0*/  IMAD.MOV.U32 R2, RZ, RZ, R14 ;  /* 0x000000ffff027224 */ /* 0x000fce00078e000e */
[----:B------:R-:W-:Y:S05]  /*128c0*/  WARPSYNC.COLLECTIVE R15, `(.L_x_406) ;  /* 0x000000000f087348 */ /* 0x000fea0003c00000 */
[----:B------:R0:W1:Y:S02]  /*128d0*/  SHFL.IDX P6, R14, R13, R12, R11 ;  /* 0x0000000c0d0e7389 */ /* 0x00006400000c000b */
[----:B01----:R-:W-:Y:S01]  /*128e0*/  ENDCOLLECTIVE ;  /* 0x000000000000791b */ /* 0x003fe20003800000 */
.L_x_406:
[----:B------:R-:W-:-:S05]  /*128f0*/  IADD3 R2, P0, R2, R5, RZ ;  /* 0x0000000502027210 */ /* 0x000fca0007f1e0ff */
[----:B------:R-:W-:Y:S01]  /*12900*/  IMAD.X R3, RZ, RZ, R3, P0 ;  /* 0x000000ffff037224 */ /* 0x000fe200000e0603 */
[----:B------:R-:W-:Y:S02]  /*12910*/  ISETP.LT.OR P0, PT, R8, 0x41, P2 ;  /* 0x000000410800780c */ /* 0x000fe40001701670 */
[----:B------:R-:W-:-:S11]  /*12920*/  MOV R13, R18 ;  /* 0x00000012000d7202 */ /* 0x000fd60000000f00 */
        /* <DEDUP_REMOVED lines=10> */
.L_x_407:
[----:B------:R-:W-:Y:S02]  /*129d0*/  IMAD.MOV.U32 R13, RZ, RZ, R23 ;  /* 0x000000ffff0d7224 */ /* 0x000fe400078e0017 */
[----:B------:R-:W-:Y:S02]  /*129e0*/  IMAD.MOV.U32 R12, RZ, RZ, 0x6 ;  /* 0x00000006ff0c7424 */ /* 0x000fe400078e00ff */
[----:B------:R-:W-:-:S07]  /*129f0*/  IMAD.MOV.U32 R2, RZ, RZ, R14 ;  /* 0x000000ffff027224 */ /* 0x000fce00078e000e */
[----:B------:R-:W-:Y:S05]  /*12a00*/  WARPSYNC.COLLECTIVE R15, `(.L_x_408) ;  /* 0x000000000f087348 */ /* 0x000fea0003c00000 */
[----:B------:R0:W1:Y:S02]  /*12a10*/  SHFL.IDX P6, R14, R13, R12, R11 ;  /* 0x0000000c0d0e7389 */ /* 0x00006400000c000b */
[----:B01----:R-:W-:Y:S01]  /*12a20*/  ENDCOLLECTIVE ;  /* 0x000000000000791b */ /* 0x003fe20003800000 */
.L_x_408:
        /* <DEDUP_REMOVED lines=14> */
.L_x_409:
[----:B------:R-:W-:Y:S02]  /*12b10*/  IMAD.MOV.U32 R13, RZ, RZ, R23 ;  /* 0x000000ffff0d7224 */ /* 0x000fe400078e0017 */
[----:B------:R-:W-:Y:S01]  /*12b20*/  IMAD.MOV.U32 R12, RZ, RZ, 0x7 ;  /* 0x00000007ff0c7424 */ /* 0x000fe200078e00ff */
[----:B------:R-:W-:-:S07]  /*12b30*/  MOV R2, R14 ;  /* 0x0000000e00027202 */ /* 0x000fce0000000f00 */
[----:B------:R-:W-:Y:S05]  /*12b40*/  WARPSYNC.COLLECTIVE R15, `(.L_x_410) ;  /* 0x000000000f087348 */ /* 0x000fea0003c00000 */
[----:B------:R0:W1:Y:S02]  /*12b50*/  SHFL.IDX P6, R14, R13, R12, R11 ;  /* 0x0000000c0d0e7389 */ /* 0x00006400000c000b */
[----:B01----:R-:W-:Y:S01]  /*12b60*/  ENDCOLLECTIVE ;  /* 0x000000000000791b */ /* 0x003fe20003800000 */
.L_x_410:
[----:B------:R-:W-:-:S05]  /*12b70*/  IADD3 R2, P0, R2, R5, RZ ;  /* 0x0000000502027210 */ /* 0x000fca0007f1e0ff */
[----:B------:R-:W-:Y:S01]  /*12b80*/  IMAD.X R3, RZ, RZ, R3, P0 ;  /* 0x000000ffff037224 */ /* 0x000fe200000e0603 */
[----:B------:R-:W-:Y:S01]  /*12b90*/  ISETP.LT.OR P0, PT, R8, 0x61, P2 ;  /* 0x000000610800780c */ /* 0x000fe20001701670 */
[----:B------:R-:W-:-:S12]  /*12ba0*/  IMAD.MOV.U32 R13, RZ, RZ, R18 ;  /* 0x000000ffff0d7224 */ /* 0x000fd800078e0012 */
        /* <DEDUP_REMOVED lines=9> */
.L_x_411:
[----:B------:R-:W-:Y:S01]  /*12c40*/  @!PT LDS RZ, [RZ] ;  /* 0x00000000fffff984 */ /* 0x000fe20000000800 */
[----:B------:R-:W-:Y:S01]  /*12c50*/  @!PT LDS RZ, [RZ] ;  /* 0x00000000fffff984 */ /* 0x000fe20000000800 */
[----:B------:R-:W-:Y:S01]  /*12c60*/  @!PT LDS RZ, [RZ] ;  /* 0x00000000fffff984 */ /* 0x000fe20000000800 */
[----:B------:R0:W-:Y:S01]  /*12c70*/  LDGSTS.E.BYPASS.LTC128B.128 [R7+0x7400], desc[UR36][R2.64+0x80], !P0 ;  /* 0x0740008002077fae */ /* 0x0001e2000c101d64 */
[----:B------:R-:W-:Y:S05]  /*12c80*/  BRA `(.L_x_412) ;  /* 0xffffffb800307947 */ /* 0x000fea000383ffff */
.L_x_305:
[----:B0-----:R0:W1:Y:S02]  /*12c90*/  SYNCS.PHASECHK.TRANS64.TRYWAIT P0, [R0+URZ+0x28860], R3 ;  /* 0x02886003000075a7 */ /* 0x001064000800017f */
[----:B-1----:R-:W-:Y:S05]  /*12ca0*/  @!P0 NANOSLEEP.SYNCS 0x989680 ;  /* 0x009896800000895d */ /* 0x002fea0003900000 */
[----:B------:R-:W1:Y:S02]  /*12cb0*/  @!P0 SYNCS.PHASECHK.TRANS64 P0, [R0+URZ+0x28860], R3 ;  /* 0x02886003000085a7 */ /* 0x000e64000800007f */
[----:B-1----:R-:W-:Y:S05]  /*12cc0*/  @!P0 BRA `(.L_x_305) ;  /* 0xfffffffc00f08947 */ /* 0x002fea000383ffff */
[----:B------:R-:W-:Y:S05]  /*12cd0*/  BRA `(.L_x_413) ;  /* 0xffffffbc00447947 */ /* 0x000fea000383ffff */
.L_x_306:
[----:B------:R-:W-:Y:S01]  /*12ce0*/  BSSY B0, `(.L_x_414) ;  /* 0x0000008000007945 */ /* 0x000fe20003800000 */
[----:B------:R-:W-:Y:S01]  /*12cf0*/  IMAD.MOV.U32 R13, RZ, RZ, R23 ;  /* 0x000000ffff0d7224 */ /* 0x000fe200078e0017 */
[----:B------:R-:W-:Y:S01]  /*12d00*/  MOV R12, RZ ;  /* 0x000000ff000c7202 */ /* 0x000fe20000000f00 */
[----:B------:R-:W-:Y:S02]  /*12d10*/  IMAD.MOV.U32 R11, RZ, RZ, 0x181f ;  /* 0x0000181fff0b7424 */ /* 0x000fe400078e00ff */
[----:B------:R-:W-:-:S07]  /*12d20*/  IMAD.MOV.U32 R15, RZ, RZ, -0x1 ;  /* 0xffffffffff0f7424 */ /* 0x000fce00078e00ff */
[----:B0-2---:R-:W-:Y:S05]  /*12d30*/  WARPSYNC.COLLECTIVE R15, `(.L_x_415) ;  /* 0x000000000f087348 */ /* 0x005fea0003c00000 */
[----:B--2---:R1:W2:Y:S02]  /*12d40*/  SHFL.IDX P6, R14, R13, R12, R11 ;  /* 0x0000000c0d0e7389 */ /* 0x0042a400000c000b */
[----:B012---:R-:W-:Y:S01]  /*12d50*/  ENDCOLLECTIVE ;  /* 0x000000000000791b */ /* 0x007fe20003800000 */
.L_x_415:
[----:B------:R-:W-:Y:S05]  /*12d60*/  BSYNC B0 ;  /* 0x0000000000007941 */ /* 0x000fea0003800000 */
.L_x_414:
[----:B------:R-:W-:Y:S01]  /*12d70*/  IMAD.MOV.U32 R13, RZ, RZ, R18 ;  /* 0x000000ffff0d7224 */ /* 0x000fe200078e0012 */
[----:B------:R-:W-:Y:S01]  /*12d80*/  MOV R15, 0xffffffff ;  /* 0xffffffff000f7802 */ /* 0x000fe20000000f00 */
[----:B------:R-:W-:Y:S02]  /*12d90*/  IMAD.MOV.U32 R12, RZ, RZ, RZ ;  /* 0x000000ffff0c7224 */ /* 0x000fe400078e00ff */
[----:B------:R-:W-:Y:S02]  /*12da0*/  IMAD.MOV.U32 R11, RZ, RZ, 0x181f ;  /* 0x0000181fff0b7424 */ /* 0x000fe400078e00ff */
[----:B------:R-:W-:Y:S02]  /*12db0*/  IMAD.MOV.U32 R3, RZ, RZ, R14 ;  /* 0x000000ffff037224 */ /* 0x000fe400078e000e */
[----:B------:R-:W-:-:S07]  /*12dc0*/  IMAD.SHL.U32 R5, R30, 0x2, RZ ;  /* 0x000000021e057824 */ /* 0x000fce00078e00ff */
[----:B------:R-:W-:Y:S05]  /*12dd0*/  WARPSYNC.COLLECTIVE R15, `(.L_x_416) ;  /* 0x000000000f087348 */ /* 0x000fea0003c00000 */
[----:B------:R0:W1:Y:S02]  /*12de0*/  SHFL.IDX P6, R14, R13, R12, R11 ;  /* 0x0000000c0d0e7389 */ /* 0x00006400000c000b */
[----:B01----:R-:W-:Y:S01]  /*12df0*/  ENDCOLLECTIVE ;  /* 0x000000000000791b */ /* 0x003fe20003800000 */
.L_x_416:
[----:B------:R-:W-:Y:S01]  /*12e00*/  ULDC UR4, c[0x0][0x2f4] ;  /* 0x0000bd0000047ab9 */ /* 0x000fe20000000800 */
[----:B------:R-:W-:Y:S01]  /*12e10*/  IMAD R4, R9, 0x2, R22 ;  /* 0x0000000209047824 */ /* 0x000fe200078e0216 */
[----:B------:R-:W-:Y:S02]  /*12e20*/  ISETP.GE.AND P1, PT, R30, UR4, PT ;  /* 0x000000041e007c0c */ /* 0x000fe4000bf26270 */
[----:B------:R-:W-:Y:S02]  /*12e30*/  ISETP.GE.AND P0, PT, R29, UR4, PT ;  /* 0x000000041d007c0c */ /* 0x000fe4000bf06270 */
[C---:B------:R-:W-:Y:S02]  /*12e40*/  ISETP.LT.OR P3, PT, R6.reuse, 0x1, P1 ;  /* 0x000000010600780c */ /* 0x040fe40000f61670 */
[----:B------:R-:W-:Y:S01]  /*12e50*/  ISETP.LT.OR P4, PT, R6, 0x1, P0 ;  /* 0x000000010600780c */ /* 0x000fe20000781670 */
[----:B------:R-:W-:Y:S02]  /*12e60*/  IMAD.MOV.U32 R13, RZ, RZ, R23 ;  /* 0x000000ffff0d7224 */ /* 0x000fe400078e0017 */
[----:B------:R-:W-:Y:S01]  /*12e70*/  IMAD.MOV.U32 R12, RZ, RZ, 0x1 ;  /* 0x00000001ff0c7424 */ /* 0x000fe200078e00ff */
[----:B------:R-:W-:-:S13]  /*12e80*/  IADD3 R2, P2, R14, R5, RZ ;  /* 0x000000050e027210 */ /* 0x000fda0007f5e0ff */
[----:B------:R-:W-:Y:S05]  /*12e90*/  WARPSYNC.COLLECTIVE R15, `(.L_x_417) ;  /* 0x000000000f087348 */ /* 0x000fea0003c00000 */
[----:B------:R0:W1:Y:S02]  /*12ea0*/  SHFL.IDX P6, R14, R13, R12, R11 ;  /* 0x0000000c0d0e7389 */ /* 0x00006400000c000b */
[----:B01----:R-:W-:Y:S01]  /*12eb0*/  ENDCOLLECTIVE ;  /* 0x000000000000791b */ /* 0x003fe20003800000 */
.L_x_417:
[----:B------:R-:W-:-:S05]  /*12ec0*/  IMAD.X R3, RZ, RZ, R3, P2 ;  /* 0x000000ffff037224 */ /* 0x000fca00010e0603 */
        /* <DEDUP_REMOVED lines=12> */
.L_x_418:
[----:B------:R-:W-:Y:S02]  /*12f90*/  IMAD.MOV.U32 R13, RZ, RZ, R23 ;  /* 0x000000ffff0d7224 */ /* 0x000fe400078e0017 */
[----:B------:R-:W-:Y:S02]  /*12fa0*/  IMAD.MOV.U32 R12, RZ, RZ, 0x2 ;  /* 0x00000002ff0c7424 */ /* 0x000fe400078e00ff */
[----:B------:R-:W-:-:S07]  /*12fb0*/  IMAD.MOV.U32 R10, RZ, RZ, R14 ;  /* 0x000000ffff0a7224 */ /* 0x000fce00078e000e */
[----:B------:R-:W-:Y:S05]  /*12fc0*/  WARPSYNC.COLLECTIVE R15, `(.L_x_419) ;  /* 0x000000000f087348 */ /* 0x000fea0003c00000 */
[----:B------:R0:W1:Y:S02]  /*12fd0*/  SHFL.IDX P6, R14, R13, R12, R11 ;  /* 0x0000000c0d0e7389 */ /* 0x00006400000c000b */
[----:B01----:R-:W-:Y:S01]  /*12fe0*/  ENDCOLLECTIVE ;  /* 0x000000000000791b */ /* 0x003fe20003800000 */
.L_x_419:
[----:B------:R-:W-:-:S05]  /*12ff0*/  IADD3 R2, P2, R10, R5, RZ ;  /* 0x000000050a027210 */ /* 0x000fca0007f5e0ff */
[----:B------:R-:W-:-:S05]  /*13000*/  IMAD.X R3, RZ, RZ, R7, P2 ;  /* 0x000000ffff037224 */ /* 0x000fca00010e0607 */
[----:B------:R-:W-:Y:S01]  /*13010*/  @!PT LDS RZ, [RZ] ;  /* 0x00000000fffff984 */ /* 0x000fe20000000800 */
[----:B------:R-:W-:Y:S01]  /*13020*/  @!PT LDS RZ, [RZ] ;  /* 0x00000000fffff984 */ /* 0x000fe20000000800 */
[----:B------:R-:W-:Y:S01]  /*13030*/  @!PT LDS RZ, [RZ] ;  /* 0x00000000fffff984 */ /* 0x000fe20000000800 */
[----:B------:R0:W-:Y:S01]  /*13040*/  LDGSTS.E.BYPASS.LTC128B.128 [R4+0xc00], desc[UR36][R2.64], !P3 ;  /* 0x00c0000002047fae */ /* 0x0001e2000d901d64 */
[----:B------:R-:W-:Y:S01]  /*13050*/  IMAD.MOV.U32 R13, RZ, RZ, R18 ;  /* 0x000000ffff0d7224 */ /* 0x000fe200078e0012 */
[C---:B------:R-:W-:Y:S02]  /*13060*/  ISETP.LT.OR P3, PT, R6.reuse, 0x21, P1 ;  /* 0x000000210600780c */ /* 0x040fe40000f61670 */
[----:B------:R0:W-:Y:S01]  /*13070*/  LDGSTS.E.BYPASS.LTC128B.128 [R4+0x4c00], desc[UR36][R2.64+0x80], !P4 ;  /* 0x04c0008002047fae */ /* 0x0001e2000e101d64 */
[----:B------:R-:W-:Y:S01]  /*13080*/  ISETP.LT.OR P4, PT, R6, 0x21, P0 ;  /* 0x000000210600780c */ /* 0x000fe20000781670 */
[----:B------:R-:W-:-:S12]  /*13090*/  IMAD.MOV.U32 R8, RZ, RZ, R14 ;  /* 0x000000ffff087224 */ /* 0x000fd800078e000e */
[----:B0-----:R-:W-:Y:S05]  /*130a0*/  WARPSYNC.COLLECTIVE R15, `(.L_x_420) ;  /* 0x000000000f087348 */ /* 0x001fea0003c00000 */
[----:B------:R1:W2:Y:S02]  /*130b0*/  SHFL.IDX P6, R14, R13, R12, R11 ;  /* 0x0000000c0d0e7389 */ /* 0x0002a400000c000b */
[----:B012---:R-:W-:Y:S01]  /*130c0*/  ENDCOLLECTIVE ;  /* 0x000000000000791b */ /* 0x007fe20003800000 */
.L_x_420:
[----:B------:R-:W-:Y:S02]  /*130d0*/  IMAD.MOV.U32 R13, RZ, RZ, R23 ;  /* 0x000000ffff0d7224 */ /* 0x000fe400078e0017 */
[----:B------:R-:W-:Y:S01]  /*130e0*/  IMAD.MOV.U32 R12, RZ, RZ, 0x3 ;  /* 0x00000003ff0c7424 */ /* 0x000fe200078e00ff */
[----:B------:R-:W-:-:S13]  /*130f0*/  IADD3 R2, P2, R14, R5, RZ ;  /* 0x000000050e027210 */ /* 0x000fda0007f5e0ff */
[----:B------:R-:W-:Y:S05]  /*13100*/  WARPSYNC.COLLECTIVE R15, `(.L_x_421) ;  /* 0x000000000f087348 */ /* 0x000fea0003c00000 */
[----:B------:R0:W1:Y:S02]  /*13110*/  SHFL.IDX P6, R14, R13, R12, R11 ;  /* 0x0000000c0d0e7389 */ /* 0x00006400000c000b */
[----:B01----:R-:W-:Y:S01]  /*13120*/  ENDCOLLECTIVE ;  /* 0x000000000000791b */ /* 0x003fe20003800000 */
.L_x_421:
[----:B------:R-:W-:-:S05]  /*13130*/  IADD3.X R3, RZ, R8, RZ, P2, !PT ;  /* 0x00000008ff037210 */ /* 0x000fca00017fe4ff */
[----:B------:R-:W-:Y:S01]  /*13140*/  @!PT LDS RZ, [RZ] ;  /* 0x00000000fffff984 */ /* 0x000fe20000000800 */
[----:B------:R-:W-:Y:S01]  /*13150*/  @!PT LDS RZ, [RZ] ;  /* 0x00000000fffff984 */ /* 0x000fe20000000800 */
[----:B------:R-:W-:Y:S01]  /*13160*/  @!PT LDS RZ, [RZ] ;  /* 0x00000000fffff984 */ /* 0x000fe20000000800 */
[----:B------:R0:W-:Y:S01]  /*13170*/  LDGSTS.E.BYPASS.LTC128B.128 [R4+0x1400], desc[UR36][R2.64], !P3 ;  /* 0x0140000002047fae */ /* 0x0001e2000d901d64 */
[----:B------:R-:W-:-:S03]  /*13180*/  ISETP.LT.OR P3, PT, R6, 0x31, P1 ;  /* 0x000000310600780c */ /* 0x000fc60000f61670 */
[----:B------:R0:W-:Y:S01]  /*13190*/  LDGSTS.E.BYPASS.LTC128B.128 [R4+0x5400], desc[UR36][R2.64+0x80], !P4 ;  /* 0x0540008002047fae */ /* 0x0001e2000e101d64 */
[----:B------:R-:W-:Y:S01]  /*131a0*/  ISETP.LT.OR P4, PT, R6, 0x31, P0 ;  /* 0x000000310600780c */ /* 0x000fe20000781670 */
[----:B------:R-:W-:Y:S02]  /*131b0*/  IMAD.MOV.U32 R13, RZ, RZ, R18 ;  /* 0x000000ffff0d7224 */ /* 0x000fe400078e0012 */
[----:B------:R-:W-:-:S10]  /*131c0*/  IMAD.MOV.U32 R7, RZ, RZ, R14 ;  /* 0x000000ffff077224 */ /* 0x000fd400078e000e */
[----:B0-----:R-:W-:Y:S05]  /*131d0*/  WARPSYNC.COLLECTIVE R15, `(.L_x_422) ;  /* 0x000000000f087348 */ /* 0x001fea0003c00000 */
[----:B------:R1:W2:Y:S02]  /*131e0*/  SHFL.IDX P6, R14, R13, R12, R11 ;  /* 0x0000000c0d0e7389 */ /* 0x0002a400000c000b */
[----:B012---:R-:W-:Y:S01]  /*131f0*/  ENDCOLLECTIVE ;  /* 0x000000000000791b */ /* 0x007fe20003800000 */
.L_x_422:
[----:B------:R-:W-:Y:S01]  /*13200*/  IMAD.MOV.U32 R13, RZ, RZ, R23 ;  /* 0x000000ffff0d7224 */ /* 0x000fe200078e0017 */
[----:B------:R-:W-:Y:S02]  /*13210*/  MOV R12, 0x4 ;  /* 0x00000004000c7802 */ /* 0x000fe40000000f00 */
[----:B------:R-:W-:-:S13]  /*13220*/  IADD3 R2, P2, R14, R5, RZ ;  /* 0x000000050e027210 */ /* 0x000fda0007f5e0ff */
[----:B------:R-:W-:Y:S05]  /*13230*/  WARPSYNC.COLLECTIVE R15, `(.L_x_423) ;  /* 0x000000000f087348 */ /* 0x000fea0003c00000 */
[----:B------:R0:W1:Y:S02]  /*13240*/  SHFL.IDX P6, R14, R13, R12, R11 ;  /* 0x0000000c0d0e7389 */ /* 0x00006400000c000b */
[----:B01----:R-:W-:Y:S01]  /*13250*/  ENDCOLLECTIVE ;  /* 0x000000000000791b */ /* 0x003fe20003800000 */
.L_x_423:
[----:B------:R-:W-:-:S05]  /*13260*/  IMAD.X R3, RZ, RZ, R7, P2 ;  /* 0x000000ffff037224 */ /* 0x000fca00010e0607 */
        /* <DEDUP_REMOVED lines=12> */
.L_x_424:
[----:B------:R-:W-:Y:S02]  /*13330*/  IMAD.MOV.U32 R13, RZ, RZ, R23 ;  /* 0x000000ffff0d7224 */ /* 0x000fe400078e0017 */
[----:B------:R-:W-:Y:S02]  /*13340*/  IMAD.MOV.U32 R12, RZ, RZ, 0x5 ;  /* 0x00000005ff0c7424 */ /* 0x000fe400078e00ff */
[----:B------:R-:W-:-:S07]  /*13350*/  IMAD.MOV.U32 R10, RZ, RZ, R14 ;  /* 0x000000ffff0a7224 */ /* 0x000fce00078e000e */
[----:B------:R-:W-:Y:S05]  /*13360*/  WARPSYNC.COLLECTIVE R15, `(.L_x_425) ;  /* 0x000000000f087348 */ /* 0x000fea0003c00000 */
[----:B------:R0:W1:Y:S02]  /*13370*/  SHFL.IDX P6, R14, R13, R12, R11 ;  /* 0x0000000c0d0e7389 */ /* 0x00006400000c000b */
[----:B01----:R-:W-:Y:S01]  /*13380*/  ENDCOLLECTIVE ;  /* 0x000000000000791b */ /* 0x003fe20003800000 */
.L_x_425:
        /* <DEDUP_REMOVED lines=14> */
.L_x_426:
[----:B------:R-:W-:Y:S02]  /*13470*/  IMAD.MOV.U32 R13, RZ, RZ, R23 ;  /* 0x000000ffff0d7224 */ /* 0x000fe400078e0017 */
[----:B------:R-:W-:Y:S01]  /*13480*/  IMAD.MOV.U32 R12, RZ, RZ, 0x6 ;  /* 0x00000006ff0c7424 */ /* 0x000fe200078e00ff */
[----:B------:R-:W-:-:S13]  /*13490*/  IADD3 R2, P2, R14, R5, RZ ;  /* 0x000000050e027210 */ /* 0x000fda0007f5e0ff */
[----:B------:R-:W-:Y:S05]  /*134a0*/  WARPSYNC.COLLECTIVE R15, `(.L_x_427) ;  /* 0x000000000f087348 */ /* 0x000fea0003c00000 */
[----:B------:R0:W1:Y:S02]  /*134b0*/  SHFL.IDX P6, R14, R13, R12, R11 ;  /* 0x0000000c0d0e7389 */ /* 0x00006400000c000b */
[----:B01----:R-:W-:Y:S01]  /*134c0*/  ENDCOLLECTIVE ;  /* 0x000000000000791b */ /* 0x003fe20003800000 */
.L_x_427:
        /* <DEDUP_REMOVED lines=13> */
.L_x_428:
[----:B------:R-:W-:Y:S02]  /*135a0*/  IMAD.MOV.U32 R13, RZ, RZ, R23 ;  /* 0x000000ffff0d7224 */ /* 0x000fe400078e0017 */
[----:B------:R-:W-:Y:S01]  /*135b0*/  IMAD.MOV.U32 R12, RZ, RZ, 0x7 ;  /* 0x00000007ff0c7424 */ /* 0x000fe200078e00ff */
[----:B------:R-:W-:-:S07]  /*135c0*/  MOV R10, R14 ;  /* 0x0000000e000a7202 */ /* 0x000fce0000000f00 */
[----:B------:R-:W-:Y:S05]  /*135d0*/  WARPSYNC.COLLECTIVE R15, `(.L_x_429) ;  /* 0x000000000f087348 */ /* 0x000fea0003c00000 */
[----:B------:R0:W1:Y:S02]  /*135e0*/  SHFL.IDX P6, R14, R13, R12, R11 ;  /* 0x0000000c0d0e7389 */ /* 0x00006400000c000b */
[----:B01----:R-:W-:Y:S01]  /*135f0*/  ENDCOLLECTIVE ;  /* 0x000000000000791b */ /* 0x003fe20003800000 */
.L_x_429:
        /* <DEDUP_REMOVED lines=8> */
[----:B------:R-:W-:-:S07]  /*13680*/  IMAD.MOV.U32 R23, RZ, RZ, R14 ;  /* 0x000000ffff177224 */ /* 0x000fce00078e000e */
[----:B0-----:R-:W-:Y:S05]  /*13690*/  WARPSYNC.COLLECTIVE R15, `(.L_x_430) ;  /* 0x000000000f087348 */ /* 0x001fea0003c00000 */
[----:B------:R1:W2:Y:S02]  /*136a0*/  SHFL.IDX P6, R14, R13, R12, R11 ;  /* 0x0000000c0d0e7389 */ /* 0x0002a400000c000b */
[----:B012---:R-:W-:Y:S01]  /*136b0*/  ENDCOLLECTIVE ;  /* 0x000000000000791b */ /* 0x007fe20003800000 */
.L_x_430:
[----:B------:R-:W-:Y:S05]  /*136c0*/  BRA `(.L_x_431) ;  /* 0xffffffb400e47947 */ /* 0x000fea000383ffff */
.L_x_311:
[----:B------:R-:W-:Y:S01]  /*136d0*/  BSSY B0, `(.L_x_432) ;  /* 0x0000008000007945 */ /* 0x000fe20003800000 */
[----:B------:R-:W-:Y:S01]  /*136e0*/  IMAD.MOV.U32 R13, RZ, RZ, R16 ;  /* 0x000000ffff0d7224 */ /* 0x000fe200078e0010 */
[----:B------:R-:W-:Y:S01]  /*136f0*/  MOV R12, RZ ;  /* 0x000000ff000c7202 */ /* 0x000fe20000000f00 */
[----:B------:R-:W-:Y:S02]  /*13700*/  IMAD.MOV.U32 R11, RZ, RZ, 0x1f ;  /* 0x0000001fff0b7424 */ /* 0x000fe400078e00ff */
[----:B------:R-:W-:-:S07]  /*13710*/  IMAD.MOV.U32 R15, RZ, RZ, -0x1 ;  /* 0xffffffffff0f7424 */ /* 0x000fce00078e00ff */
[----:B------:R-:W-:Y:S05]  /*13720*/  WARPSYNC.COLLECTIVE R15, `(.L_x_433) ;  /* 0x000000000f087348 */ /* 0x000fea0003c00000 */
[----:B------:R0:W1:Y:S02]  /*13730*/  SHFL.IDX P6, R14, R13, R12, R11 ;  /* 0x0000000c0d0e7389 */ /* 0x00006400000c000b */
[----:B01----:R-:W-:Y:S01]  /*13740*/  ENDCOLLECTIVE ;  /* 0x000000000000791b */ /* 0x003fe20003800000 */
.L_x_433:
[----:B------:R-:W-:Y:S05]  /*13750*/  BSYNC B0 ;  /* 0x0000000000007941 */ /* 0x000fea0003800000 */
.L_x_432:
[----:B------:R-:W-:Y:S01]  /*13760*/  IMAD.MOV.U32 R13, RZ, RZ, R16 ;  /* 0x000000ffff0d7224 */ /* 0x000fe200078e0010 */
[----:B------:R-:W-:Y:S01]  /*13770*/  MOV R15, 0xffffffff ;  /* 0xffffffff000f7802 */ /* 0x000fe20000000f00 */
[----:B------:R-:W-:Y:S02]  /*13780*/  IMAD.MOV.U32 R12, RZ, RZ, 0x1 ;  /* 0x00000001ff0c7424 */ /* 0x000fe400078e00ff */
[----:B------:R-:W-:Y:S02]  /*13790*/  IMAD.MOV.U32 R11, RZ, RZ, 0x1f ;  /* 0x0000001fff0b7424 */ /* 0x000fe400078e00ff */
[----:B------:R-:W-:Y:S02]  /*137a0*/  IMAD.IADD R7, R19, 0x1, R9 ;  /* 0x0000000113077824 */ /* 0x000fe400078e0209 */
[----:B------:R-:W-:-:S07]  /*137b0*/  IMAD.MOV.U32 R0, RZ, RZ, R14 ;  /* 0x000000ffff007224 */ /* 0x000fce00078e000e */
[----:B------:R-:W-:Y:S05]  /*137c0*/  WARPSYNC.COLLECTIVE R15, `(.L_x_434) ;  /* 0x000000000f087348 */ /* 0x000fea0003c00000 */
[----:B------:R0:W1:Y:S02]  /*137d0*/  SHFL.IDX P6, R14, R13, R12, R11 ;  /* 0x0000000c0d0e7389 */ /* 0x00006400000c000b */
[----:B01----:R-:W-:Y:S01]  /*137e0*/  ENDCOLLECTIVE ;  /* 0x000000000000791b */ /* 0x003fe20003800000 */
.L_x_434:
[----:B------:R-:W-:Y:S02]  /*137f0*/  ULDC UR4, c[0x0][0xc3c] ;  /* 0x00030f0000047ab9 */ /* 0x000fe40000000800 */
[----:B------:R-:W-:-:S13]  /*13800*/  ISETP.GE.OR P1, PT, R7, UR4, !P0 ;  /* 0x0000000407007c0c */ /* 0x000fda000c726670 */
[----:B------:R-:W0:Y:S08]  /*13810*/  @!P1 LDC.64 R2, c[0x0][0xc80] ;  /* 0x00032000ff029b82 */ /* 0x000e300000000a00 */
[----:B------:R-:W1:Y:S01]  /*13820*/  @!P1 LDC.64 R4, c[0x0][0xc78] ;  /* 0x00031e00ff049b82 */ /* 0x000e620000000a00 */
[----:B------:R-:W-:Y:S01]  /*13830*/  MOV R11, RZ ;  /* 0x000000ff000b7202 */ /* 0x000fe20000000f00 */
[----:B------:R-:W-:-:S02]  /*13840*/  IMAD.MOV.U32 R8, RZ, RZ, R14 ;  /* 0x000000ffff087224 */ /* 0x000fc400078e000e */
[----:B0-----:R-:W-:-:S05]  /*13850*/  @!P1 IMAD.WIDE R2, R7, 0x4, R2 ;  /* 0x0000000407029825 */ /* 0x001fca00078e0202 */
[----:B------:R1:W2:Y:S02]  /*13860*/  @!P1 LDG.E R6, desc[UR36][R2.64] ;  /* 0x0000002402069981 */ /* 0x0002a4000c1e1900 */
[----:B-1----:R-:W-:-:S05]  /*13870*/  @!P1 IMAD.WIDE R2, R7, 0x4, R4 ;  /* 0x0000000407029825 */ /* 0x002fca00078e0204 */
[----:B------:R-:W3:Y:S01]  /*13880*/  @!P1 LDG.E R5, desc[UR36][R2.64] ;  /* 0x0000002402059981 */ /* 0x000ee2000c1e1900 */
[----:B------:R-:W-:Y:S01]  /*13890*/  IMAD.MOV.U32 R7, RZ, RZ, RZ ;  /* 0x000000ffff077224 */ /* 0x000fe200078e00ff */
[C---:B------:R-:W-:Y:S01]  /*138a0*/  ISETP.GE.U32.AND P2, PT, R9.reuse, 0x2, PT ;  /* 0x000000020900780c */ /* 0x040fe20003f46070 */
[----:B------:R-:W-:Y:S01]  /*138b0*/  IMAD.MOV.U32 R4, RZ, RZ, RZ ;  /* 0x000000ffff047224 */ /* 0x000fe200078e00ff */
[C---:B------:R-:W-:Y:S02]  /*138c0*/  ISETP.GE.U32.AND P3, PT, R9.reuse, 0x4, PT ;  /* 0x000000040900780c */ /* 0x040fe40003f66070 */
[C---:B------:R-:W-:Y:S02]  /*138d0*/  ISETP.GE.U32.AND P4, PT, R9.reuse, 0x8, PT ;  /* 0x000000080900780c */ /* 0x040fe40003f86070 */
[----:B------:R-:W-:Y:S01]  /*138e0*/  ISETP.GE.U32.AND P5, PT, R9, 0x10, PT ;  /* 0x000000100900780c */ /* 0x000fe20003fa6070 */
[----:B--2---:R-:W-:Y:S02]  /*138f0*/  @!P1 IMAD.MOV.U32 R7, RZ, RZ, R6 ;  /* 0x000000ffff079224 */ /* 0x004fe400078e0006 */
[----:B------:R-:W-:-:S02]  /*13900*/  IMAD.MOV.U32 R6, RZ, RZ, RZ ;  /* 0x000000ffff067224 */ /* 0x000fc400078e00ff */
[----:B---3--:R-:W-:Y:S01]  /*13910*/  @!P1 IMAD.MOV.U32 R4, RZ, RZ, R5 ;  /* 0x000000ffff049224 */ /* 0x008fe200078e0005 */
[----:B------:R-:W-:-:S03]  /*13920*/  ISETP.NE.AND P1, PT, R9, RZ, PT ;  /* 0x000000ff0900720c */ /* 0x000fc60003f25270 */
[----:B------:R-:W-:-:S10]  /*13930*/  IMAD R13, R4, R7, RZ ;  /* 0x00000007040d7224 */ /* 0x000fd400078e02ff */
[----:B------:R-:W-:Y:S05]  /*13940*/  WARPSYNC.COLLECTIVE R15, `(.L_x_435) ;  /* 0x000000000f087348 */ /* 0x000fea0003c00000 */
[----:B------:R0:W1:Y:S02]  /*13950*/  SHFL.UP P6, R14, R13, R12, R11 ;  /* 0x0400000c0d0e7389 */ /* 0x00006400000c000b */
[----:B01----:R-:W-:Y:S01]  /*13960*/  ENDCOLLECTIVE ;  /* 0x000000000000791b */ /* 0x003fe20003800000 */
.L_x_435:
[----:B------:R-:W-:Y:S01]  /*13970*/  IMAD.MOV.U32 R12, RZ, RZ, 0x2 ;  /* 0x00000002ff0c7424 */ /* 0x000fe200078e00ff */
[----:B------:R-:W-:-:S05]  /*13980*/  SEL R14, R14, RZ, P1 ;  /* 0x000000ff0e0e7207 */ /* 0x000fca0000800000 */
[----:B------:R-:W-:-:S04]  /*13990*/  IMAD.IADD R5, R13, 0x1, R14 ;  /* 0x000000010d057824 */ /* 0x000fc800078e020e */
[----:B------:R-:W-:-:S07]  /*139a0*/  IMAD.MOV.U32 R13, RZ, RZ, R5 ;  /* 0x000000ffff0d7224 */ /* 0x000fce00078e0005 */
[----:B------:R-:W-:Y:S05]  /*139b0*/  WARPSYNC.COLLECTIVE R15, `(.L_x_436) ;  /* 0x000000000f087348 */ /* 0x000fea0003c00000 */
[----:B------:R0:W1:Y:S02]  /*139c0*/  SHFL.UP P6, R14, R13, R12, R11 ;  /* 0x0400000c0d0e7389 */ /* 0x00006400000c000b */
[----:B01----:R-:W-:Y:S01]  /*139d0*/  ENDCOLLECTIVE ;  /* 0x000000000000791b */ /* 0x003fe20003800000 */
.L_x_436:
[----:B------:R-:W-:Y:S01]  /*139e0*/  IMAD.MOV.U32 R12, RZ, RZ, 0x4 ;  /* 0x00000004ff0c7424 */ /* 0x000fe200078e00ff */
[----:B------:R-:W-:-:S05]  /*139f0*/  SEL R2, R14, RZ, P2 ;  /* 0x000000ff0e027207 */ /* 0x000fca0001000000 */
[----:B------:R-:W-:-:S04]  /*13a00*/  IMAD.IADD R2, R5, 0x1, R2 ;  /* 0x0000000105027824 */ /* 0x000fc800078e0202 */
[----:B------:R-:W-:-:S07]  /*13a10*/  IMAD.MOV.U32 R13, RZ, RZ, R2 ;  /* 0x000000ffff0d7224 */ /* 0x000fce00078e0002 */
[----:B------:R-:W-:Y:S05]  /*13a20*/  WARPSYNC.COLLECTIVE R15, `(.L_x_437) ;  /* 0x000000000f087348 */ /* 0x000fea0003c00000 */
[----:B------:R0:W1:Y:S02]  /*13a30*/  SHFL.UP P6, R14, R13, R12, R11 ;  /* 0x0400000c0d0e7389 */ /* 0x00006400000c000b */
[----:B01----:R-:W-:Y:S01]  /*13a40*/  ENDCOLLECTIVE ;  /* 0x000000000000791b */ /* 0x003fe20003800000 */
.L_x_437:
[----:B------:R-:W-:Y:S01]  /*13a50*/  IMAD.MOV.U32 R12, RZ, RZ, 0x8 ;  /* 0x00000008ff0c7424 */ /* 0x000fe200078e00ff */
[----:B------:R-:W-:-:S04]  /*13a60*/  SEL R3, R14, RZ, P3 ;  /* 0x000000ff0e037207 */ /* 0x000fc80001800000 */
[----:B------:R-:W-:-:S05]  /*13a70*/  IADD3 R3, R2, R3, RZ ;  /* 0x0000000302037210 */ /* 0x000fca0007ffe0ff */
[----:B------:R-:W-:-:S07]  /*13a80*/  IMAD.MOV.U32 R13, RZ, RZ, R3 ;  /* 0x000000ffff0d7224 */ /* 0x000fce00078e0003 */
[----:B------:R-:W-:Y:S05]  /*13a90*/  WARPSYNC.COLLECTIVE R15, `(.L_x_438) ;  /* 0x000000000f087348 */ /* 0x000fea0003c00000 */
[----:B------:R0:W1:Y:S02]  /*13aa0*/  SHFL.UP P6, R14, R13, R12, R11 ;  /* 0x0400000c0d0e7389 */ /* 0x00006400000c000b */
[----:B01----:R-:W-:Y:S01]  /*13ab0*/  ENDCOLLECTIVE ;  /* 0x000000000000791b */ /* 0x003fe20003800000 */
.L_x_438:
[----:B------:R-:W-:Y:S01]  /*13ac0*/  IMAD.MOV.U32 R12, RZ, RZ, 0x10 ;  /* 0x00000010ff0c7424 */ /* 0x000fe200078e00ff */
[----:B------:R-:W-:-:S05]  /*13ad0*/  SEL R14, R14, RZ, P4 ;  /* 0x000000ff0e0e7207 */ /* 0x000fca0002000000 */
[----:B------:R-:W-:-:S04]  /*13ae0*/  IMAD.IADD R5, R3, 0x1, R14 ;  /* 0x0000000103057824 */ /* 0x000fc800078e020e */
[----:B------:R-:W-:-:S07]  /*13af0*/  IMAD.MOV.U32 R13, RZ, RZ, R5 ;  /* 0x000000ffff0d7224 */ /* 0x000fce00078e0005 */
[----:B------:R-:W-:Y:S05]  /*13b00*/  WARPSYNC.COLLECTIVE R15, `(.L_x_439) ;  /* 0x000000000f087348 */ /* 0x000fea0003c00000 */
[----:B------:R0:W1:Y:S02]  /*13b10*/  SHFL.UP P6, R14, R13, R12, R11 ;  /* 0x0400000c0d0e7389 */ /* 0x00006400000c000b */
[----:B01----:R-:W-:Y:S01]  /*13b20*/  ENDCOLLECTIVE ;  /* 0x000000000000791b */ /* 0x003fe20003800000 */
.L_x_439:
[----:B------:R-:W-:Y:S02]  /*13b30*/  IMAD.MOV.U32 R12, RZ, RZ, 0x1f ;  /* 0x0000001fff0c7424 */ /* 0x000fe400078e00ff */
[----:B------:R-:W-:Y:S01]  /*13b40*/  IMAD.MOV.U32 R11, RZ, RZ, 0x1f ;  /* 0x0000001fff0b7424 */ /* 0x000fe200078e00ff */
[----:B------:R-:W-:-:S05]  /*13b50*/  SEL R2, R14, RZ, P5 ;  /* 0x000000ff0e027207 */ /* 0x000fca0002800000 */
[----:B------:R-:W-:-:S05]  /*13b60*/  IMAD.IADD R2, R5, 0x1, R2 ;  /* 0x0000000105027824 */ /* 0x000fca00078e0202 */
[----:B------:R-:W-:-:S07]  /*13b70*/  MOV R13, R2 ;  /* 0x00000002000d7202 */ /* 0x000fce0000000f00 */
[----:B------:R-:W-:Y:S05]  /*13b80*/  WARPSYNC.COLLECTIVE R15, `(.L_x_440) ;  /* 0x000000000f087348 */ /* 0x000fea0003c00000 */
[----:B------:R0:W1:Y:S02]  /*13b90*/  SHFL.IDX P6, R14, R13, R12, R11 ;  /* 0x0000000c0d0e7389 */ /* 0x00006400000c000b */
[----:B01----:R-:W-:Y:S01]  /*13ba0*/  ENDCOLLECTIVE ;  /* 0x000000000000791b */ /* 0x003fe20003800000 */
.L_x_440:
[----:B------:R-:W-:Y:S05]  /*13bb0*/  BRA `(.L_x_441) ;  /* 0xffffffb400f47947 */ /* 0x000fea000383ffff */
.L_x_314:
[----:B------:R-:W-:Y:S01]  /*13bc0*/  BSSY B0, `(.L_x_442) ;  /* 0x0000007000007945 */ /* 0x000fe20003800000 */
[----:B------:R-:W-:Y:S02]  /*13bd0*/  IMAD.MOV.U32 R12, RZ, RZ, 0x1 ;  /* 0x00000001ff0c7424 */ /* 0x000fe400078e00ff */
[----:B------:R-:W-:Y:S02]  /*13be0*/  IMAD.MOV.U32 R11, RZ, RZ, RZ ;  /* 0x000000ffff0b7224 */ /* 0x000fe400078e00ff */
[----:B------:R-:W-:-:S07]  /*13bf0*/  IMAD.MOV.U32 R15, RZ, RZ, -0x1 ;  /* 0xffffffffff0f7424 */ /* 0x000fce00078e00ff */
[----:B------:R-:W-:Y:S05]  /*13c00*/  WARPSYNC.COLLECTIVE R15, `(.L_x_443) ;  /* 0x000000000f087348 */ /* 0x000fea0003c00000 */
[----:B------:R0:W1:Y:S02]  /*13c10*/  SHFL.UP P6, R14, R13, R12, R11 ;  /* 0x0400000c0d0e7389 */ /* 0x00006400000c000b */
[----:B01----:R-:W-:Y:S01]  /*13c20*/  ENDCOLLECTIVE ;  /* 0x000000000000791b */ /* 0x003fe20003800000 */
.L_x_443:
[----:B------:R-:W-:Y:S05]  /*13c30*/  BSYNC B0 ;  /* 0x0000000000007941 */ /* 0x000fea0003800000 */
.L_x_442:
[----:B------:R-:W-:Y:S01]  /*13c40*/  SEL R14, R14, RZ, P1 ;  /* 0x000000ff0e0e7207 */ /* 0x000fe20000800000 */
[----:B------:R-:W-:Y:S02]  /*13c50*/  IMAD.MOV.U32 R12, RZ, RZ, 0x2 ;  /* 0x00000002ff0c7424 */ /* 0x000fe400078e00ff */
[----:B------:R-:W-:Y:S01]  /*13c60*/  IMAD.MOV.U32 R11, RZ, RZ, RZ ;  /* 0x000000ffff0b7224 */ /* 0x000fe200078e00ff */
[----:B------:R-:W-:Y:S01]  /*13c70*/  IADD3 R13, R13, R14, RZ ;  /* 0x0000000e0d0d7210 */ /* 0x000fe20007ffe0ff */
[----:B------:R-:W-:-:S07]  /*13c80*/  IMAD.MOV.U32 R15, RZ, RZ, -0x1 ;  /* 0xffffffffff0f7424 */ /* 0x000fce00078e00ff */
[----:B------:R-:W-:Y:S05]  /*13c90*/  WARPSYNC.COLLECTIVE R15, `(.L_x_444) ;  /* 0x000000000f087348 */ /* 0x000fea0003c00000 */
[----:B------:R0:W1:Y:S02]  /*13ca0*/  SHFL.UP P6, R14, R13, R12, R11 ;  /* 0x0400000c0d0e7389 */ /* 0x00006400000c000b */
[----:B01----:R-:W-:Y:S01]  /*13cb0*/  ENDCOLLECTIVE ;  /* 0x000000000000791b */ /* 0x003fe20003800000 */
.L_x_444:
[----:B------:R-:W-:Y:S02]  /*13cc0*/  MOV R12, 0x4 ;  /* 0x00000004000c7802 */ /* 0x000fe40000000f00 */
[----:B------:R-:W-:-:S05]  /*13cd0*/  SEL R2, R14, RZ, P2 ;  /* 0x000000ff0e027207 */ /* 0x000fca0001000000 */
[----:B------:R-:W-:-:S04]  /*13ce0*/  IMAD.IADD R2, R13, 0x1, R2 ;  /* 0x000000010d027824 */ /* 0x000fc800078e0202 */
[----:B------:R-:W-:-:S07]  /*13cf0*/  IMAD.MOV.U32 R13, RZ, RZ, R2 ;  /* 0x000000ffff0d7224 */ /* 0x000fce00078e0002 */
[----:B------:R-:W-:Y:S05]  /*13d00*/  WARPSYNC.COLLECTIVE R15, `(.L_x_445) ;  /* 0x000000000f087348 */ /* 0x000fea0003c00000 */
[----:B------:R0:W1:Y:S02]  /*13d10*/  SHFL.UP P6, R14, R13, R12, R11 ;  /* 0x0400000c0d0e7389 */ /* 0x00006400000c000b */
[----:B01----:R-:W-:Y:S01]  /*13d20*/  ENDCOLLECTIVE ;  /* 0x000000000000791b */ /* 0x003fe20003800000 */
.L_x_445:
[----:B------:R-:W-:Y:S01]  /*13d30*/  IMAD.MOV.U32 R12, RZ, RZ, 0x8 ;  /* 0x00000008ff0c7424 */ /* 0x000fe200078e00ff */
[----:B------:R-:W-:-:S05]  /*13d40*/  SEL R3, R14, RZ, P3 ;  /* 0x000000ff0e037207 */ /* 0x000fca0001800000 */
[----:B------:R-:W-:-:S04]  /*13d50*/  IMAD.IADD R3, R2, 0x1, R3 ;  /* 0x0000000102037824 */ /* 0x000fc800078e0203 */
[----:B------:R-:W-:-:S07]  /*13d60*/  IMAD.MOV.U32 R13, RZ, RZ, R3 ;  /* 0x000000ffff0d7224 */ /* 0x000fce00078e0003 */
[----:B------:R-:W-:Y:S05]  /*13d70*/  WARPSYNC.COLLECTIVE R15, `(.L_x_446) ;  /* 0x000000000f087348 */ /* 0x000fea0003c00000 */
[----:B------:R0:W1:Y:S02]  /*13d80*/  SHFL.UP P6, R14, R13, R12, R11 ;  /* 0x0400000c0d0e7389 */ /* 0x00006400000c000b */
[----:B01----:R-:W-:Y:S01]  /*13d90*/  ENDCOLLECTIVE ;  /* 0x000000000000791b */ /* 0x003fe20003800000 */
.L_x_446:
[----:B------:R-:W-:Y:S02]  /*13da0*/  MOV R12, 0x10 ;  /* 0x00000010000c7802 */ /* 0x000fe40000000f00 */
[----:B------:R-:W-:-:S05]  /*13db0*/  SEL R14, R14, RZ, P4 ;  /* 0x000000ff0e0e7207 */ /* 0x000fca0002000000 */
[----:B------:R-:W-:-:S04]  /*13dc0*/  IMAD.IADD R5, R3, 0x1, R14 ;  /* 0x0000000103057824 */ /* 0x000fc800078e020e */
[----:B------:R-:W-:-:S07]  /*13dd0*/  IMAD.MOV.U32 R13, RZ, RZ, R5 ;  /* 0x000000ffff0d7224 */ /* 0x000fce00078e0005 */
[----:B------:R-:W-:Y:S05]  /*13de0*/  WARPSYNC.COLLECTIVE R15, `(.L_x_447) ;  /* 0x000000000f087348 */ /* 0x000fea0003c00000 */
[----:B------:R0:W1:Y:S02]  /*13df0*/  SHFL.UP P6, R14, R13, R12, R11 ;  /* 0x0400000c0d0e7389 */ /* 0x00006400000c000b */
[----:B01----:R-:W-:Y:S01]  /*13e00*/  ENDCOLLECTIVE ;  /* 0x000000000000791b */ /* 0x003fe20003800000 */
.L_x_447:
[----:B------:R-:W-:Y:S02]  /*13e10*/  IMAD.MOV.U32 R12, RZ, RZ, 0x1f ;  /* 0x0000001fff0c7424 */ /* 0x000fe400078e00ff */
[----:B------:R-:W-:Y:S01]  /*13e20*/  IMAD.MOV.U32 R11, RZ, RZ, 0x1f ;  /* 0x0000001fff0b7424 */ /* 0x000fe200078e00ff */
[----:B------:R-:W-:-:S05]  /*13e30*/  SEL R2, R14, RZ, P5 ;  /* 0x000000ff0e027207 */ /* 0x000fca0002800000 */
[----:B------:R-:W-:-:S04]  /*13e40*/  IMAD.IADD R2, R5, 0x1, R2 ;  /* 0x0000000105027824 */ /* 0x000fc800078e0202 */
[----:B------:R-:W-:-:S07]  /*13e50*/  IMAD.MOV.U32 R13, RZ, RZ, R2 ;  /* 0x000000ffff0d7224 */ /* 0x000fce00078e0002 */
[----:B------:R-:W-:Y:S05]  /*13e60*/  WARPSYNC.COLLECTIVE R15, `(.L_x_448) ;  /* 0x000000000f087348 */ /* 0x000fea0003c00000 */
[----:B------:R0:W1:Y:S02]  /*13e70*/  SHFL.IDX P6, R14, R13, R12, R11 ;  /* 0x0000000c0d0e7389 */ /* 0x00006400000c000b */
[----:B01----:R-:W-:Y:S01]  /*13e80*/  ENDCOLLECTIVE ;  /* 0x000000000000791b */ /* 0x003fe20003800000 */
.L_x_448:
[----:B------:R-:W-:Y:S05]  /*13e90*/  BRA `(.L_x_449) ;  /* 0xffffffb400e07947 */ /* 0x000fea000383ffff */
.L_x_316:
[----:B------:R-:W-:Y:S01]  /*13ea0*/  BSSY B0, `(.L_x_450) ;  /* 0x0000006000007945 */ /* 0x000fe20003800000 */
[----:B------:R-:W-:Y:S01]  /*13eb0*/  PLOP3.LUT P6, PT, P6, PT, PT, 0x8, 0x0 ;  /* 0x000000000000781c */ /* 0x000fe200037ce170 */
[----:B------:R-:W-:-:S12]  /*13ec0*/  IMAD.MOV.U32 R15, RZ, RZ, -0x1 ;  /* 0xffffffffff0f7424 */ /* 0x000fd800078e00ff */
[----:B0-----:R-:W-:Y:S05]  /*13ed0*/  WARPSYNC.COLLECTIVE R15, `(.L_x_451) ;  /* 0x000000000f087348 */ /* 0x001fea0003c00000 */
[----:B------:R-:W-:Y:S01]  /*13ee0*/  VOTE.ANY R14, PT, P6 ;  /* 0x00000000000e7806 */ /* 0x000fe200030e0100 */
[----:B0-----:R-:W-:Y:S06]  /*13ef0*/  ENDCOLLECTIVE ;  /* 0x000000000000791b */ /* 0x001fec0003800000 */
.L_x_451:
[----:B------:R-:W-:Y:S05]  /*13f00*/  BSYNC B0 ;  /* 0x0000000000007941 */ /* 0x000fea0003800000 */
.L_x_450:
[----:B------:R-:W-:Y:S01]  /*13f10*/  MOV R3, R14 ;  /* 0x0000000e00037202 */ /* 0x000fe20000000f00 */
[----:B------:R-:W-:Y:S02]  /*13f20*/  IMAD.MOV.U32 R13, RZ, RZ, R7 ;  /* 0x000000ffff0d7224 */ /* 0x000fe400078e0007 */
[----:B------:R-:W-:Y:S01]  /*13f30*/  IMAD.MOV.U32 R11, RZ, RZ, 0x1f ;  /* 0x0000001fff0b7424 */ /* 0x000fe200078e00ff */
[----:B------:R-:W0:Y:S01]  /*13f40*/  POPC R8, R3 ;  /* 0x0000000300087309 */ /* 0x000e220000000000 */
[----:B------:R-:W-:Y:S02]  /*13f50*/  IMAD.MOV.U32 R15, RZ, RZ, -0x1 ;  /* 0xffffffffff0f7424 */ /* 0x000fe400078e00ff */
[----:B0-----:R-:W-:-:S07]  /*13f60*/  IMAD.MOV.U32 R12, RZ, RZ, R8 ;  /* 0x000000ffff0c7224 */ /* 0x001fce00078e0008 */
[----:B------:R-:W-:Y:S05]  /*13f70*/  WARPSYNC.COLLECTIVE R15, `(.L_x_452) ;  /* 0x000000000f087348 */ /* 0x000fea0003c00000 */
[----:B------:R0:W1:Y:S02]  /*13f80*/  SHFL.IDX P6, R14, R13, R12, R11 ;  /* 0x0000000c0d0e7389 */ /* 0x00006400000c000b */
[----:B01----:R-:W-:Y:S01]  /*13f90*/  ENDCOLLECTIVE ;  /* 0x000000000000791b */ /* 0x003fe20003800000 */
.L_x_452:
[----:B------:R-:W-:Y:S01]  /*13fa0*/  MOV R13, R4 ;  /* 0x00000004000d7202 */ /* 0x000fe20000000f00 */
[----:B------:R-:W-:-:S07]  /*13fb0*/  IMAD.MOV.U32 R7, RZ, RZ, R14 ;  /* 0x000000ffff077224 */ /* 0x000fce00078e000e */
[----:B------:R-:W-:Y:S05]  /*13fc0*/  WARPSYNC.COLLECTIVE R15, `(.L_x_453) ;  /* 0x000000000f087348 */ /* 0x000fea0003c00000 */
[----:B------:R0:W1:Y:S02]  /*13fd0*/  SHFL.IDX P6, R14, R13, R12, R11 ;  /* 0x0000000c0d0e7389 */ /* 0x00006400000c000b */
[----:B01----:R-:W-:Y:S01]  /*13fe0*/  ENDCOLLECTIVE ;  /* 0x000000000000791b */ /* 0x003fe20003800000 */
.L_x_453:
[----:B------:R-:W-:Y:S01]  /*13ff0*/  IMAD.MOV.U32 R4, RZ, RZ, R14 ;  /* 0x000000ffff047224 */ /* 0x000fe200078e000e */
[----:B------:R-:W-:Y:S06]  /*14000*/  BRA `(.L_x_454) ;  /* 0xffffffb400c07947 */ /* 0x000fec000383ffff */
.L_x_318:
[----:B------:R-:W-:Y:S01]  /*14010*/  BSSY B0, `(.L_x_455) ;  /* 0x0000007000007945 */ /* 0x000fe20003800000 */
[----:B------:R-:W-:Y:S02]  /*14020*/  IMAD.MOV.U32 R13, RZ, RZ, R2 ;  /* 0x000000ffff0d7224 */ /* 0x000fe400078e0002 */
[----:B------:R-:W-:Y:S02]  /*14030*/  IMAD.MOV.U32 R11, RZ, RZ, 0x1f ;  /* 0x0000001fff0b7424 */ /* 0x000fe400078e00ff */
[----:B------:R-:W-:-:S07]  /*14040*/  IMAD.MOV.U32 R15, RZ, RZ, -0x1 ;  /* 0xffffffffff0f7424 */ /* 0x000fce00078e00ff */
[----:B0123--:R-:W-:Y:S05]  /*14050*/  WARPSYNC.COLLECTIVE R15, `(.L_x_456) ;  /* 0x000000000f087348 */ /* 0x00ffea0003c00000 */
[----:B------:R4:W0:Y:S02]  /*14060*/  SHFL.IDX P6, R14, R13, R12, R11 ;  /* 0x0000000c0d0e7389 */ /* 0x00082400000c000b */
[----:B01234-:R-:W-:Y:S01]  /*14070*/  ENDCOLLECTIVE ;  /* 0x000000000000791b */ /* 0x01ffe20003800000 */
.L_x_456:
[----:B------:R-:W-:Y:S05]  /*14080*/  BSYNC B0 ;  /* 0x0000000000007941 */ /* 0x000fea0003800000 */
.L_x_455:
[----:B------:R-:W-:Y:S01]  /*14090*/  IMAD.MOV.U32 R6, RZ, RZ, R14 ;  /* 0x000000ffff067224 */ /* 0x000fe200078e000e */
[----:B------:R-:W-:Y:S06]  /*140a0*/  BRA `(.L_x_317) ;  /* 0xffffffb400b07947 */ /* 0x000fec000383ffff */
.L_x_322:
[----:B0-----:R0:W3:Y:S02]  /*140b0*/  SYNCS.PHASECHK.TRANS64.TRYWAIT P0, [R4+URZ+0x28820], R0 ;  /* 0x02882000040075a7 */ /* 0x0010e4000800017f */
[----:B---3--:R-:W-:Y:S05]  /*140c0*/  @!P0 NANOSLEEP.SYNCS 0x989680 ;  /* 0x009896800000895d */ /* 0x008fea0003900000 */
[----:B------:R-:W3:Y:S02]  /*140d0*/  @!P0 SYNCS.PHASECHK.TRANS64 P0, [R4+URZ+0x28820], R0 ;  /* 0x02882000040085a7 */ /* 0x000ee4000800007f */
[----:B---3--:R-:W-:Y:S05]  /*140e0*/  @!P0 BRA `(.L_x_322) ;  /* 0xfffffffc00f08947 */ /* 0x008fea000383ffff */
[----:B------:R-:W-:Y:S05]  /*140f0*/  BRA `(.L_x_457) ;  /* 0xffffffbc00087947 */ /* 0x000fea000383ffff */
.L_x_323:
[----:B------:R-:W3:Y:S01]  /*14100*/  S2R R2, SR_TID.X ;  /* 0x0000000000027919 */ /* 0x000ee20000002100 */
[----:B------:R-:W-:Y:S01]  /*14110*/  BSSY B0, `(.L_x_458) ;  /* 0x000000a000007945 */ /* 0x000fe20003800000 */
[----:B------:R-:W-:Y:S02]  /*14120*/  IMAD.MOV.U32 R12, RZ, RZ, RZ ;  /* 0x000000ffff0c7224 */ /* 0x000fe400078e00ff */
[----:B------:R-:W-:Y:S02]  /*14130*/  IMAD.MOV.U32 R11, RZ, RZ, 0x1f ;  /* 0x0000001fff0b7424 */ /* 0x000fe400078e00ff */
[----:B------:R-:W-:Y:S01]  /*14140*/  IMAD.MOV.U32 R15, RZ, RZ, -0x1 ;  /* 0xffffffffff0f7424 */ /* 0x000fe200078e00ff */
[----:B---3--:R-:W-:-:S04]  /*14150*/  SHF.R.U32.HI R2, RZ, 0x5, R2 ;  /* 0x00000005ff027819 */ /* 0x008fc80000011602 */
[----:B------:R-:W-:-:S04]  /*14160*/  LOP3.LUT R2, R2, 0x3, RZ, 0xc0, !PT ;  /* 0x0000000302027812 */ /* 0x000fc800078ec0ff */
[----:B------:R-:W-:-:S07]  /*14170*/  MOV R13, R2 ;  /* 0x00000002000d7202 */ /* 0x000fce0000000f00 */
[----:B012---:R-:W-:Y:S05]  /*14180*/  WARPSYNC.COLLECTIVE R15, `(.L_x_459) ;  /* 0x000000000f087348 */ /* 0x007fea0003c00000 */
[----:B------:R3:W4:Y:S02]  /*14190*/  SHFL.IDX P6, R14, R13, R12, R11 ;  /* 0x0000000c0d0e7389 */ /* 0x00072400000c000b */
[----:B01234-:R-:W-:Y:S01]  /*141a0*/  ENDCOLLECTIVE ;  /* 0x000000000000791b */ /* 0x01ffe20003800000 */
.L_x_459:
[----:B------:R-:W-:Y:S05]  /*141b0*/  BSYNC B0 ;  /* 0x0000000000007941 */ /* 0x000fea0003800000 */
.L_x_458:
[----:B------:R-:W-:Y:S05]  /*141c0*/  BRA `(.L_x_460) ;  /* 0xffffffb800f07947 */ /* 0x000fea000383ffff */
.L_x_326:
[----:B------:R-:W-:Y:S01]  /*141d0*/  BSSY B1, `(.L_x_461) ;  /* 0x0000006000017945 */ /* 0x000fe20003800000 */
[----:B------:R-:W-:-:S07]  /*141e0*/  IMAD.MOV.U32 R15, RZ, RZ, -0x1 ;  /* 0xffffffffff0f7424 */ /* 0x000fce00078e00ff */
[----:B012---:R-:W-:Y:S05]  /*141f0*/  WARPSYNC.COLLECTIVE R15, `(.L_x_462) ;  /* 0x000000000f0c7348 */ /* 0x007fea0003c00000 */
[----:B------:R-:W-:Y:S02]  /*14200*/  ELECT P6, UR62, PT ;  /* 0x00000000003e782f */ /* 0x000fe400038c0000 */
[----:B------:R-:W-:Y:S01]  /*14210*/  MOV R14, UR62 ;  /* 0x0000003e000e7c02 */ /* 0x000fe20008000f00 */
[----:B012---:R-:W-:Y:S10]  /*14220*/  ENDCOLLECTIVE ;  /* 0x000000000000791b */ /* 0x007ff40003800000 */
.L_x_462:
[----:B------:R-:W-:Y:S05]  /*14230*/  BSYNC B1 ;  /* 0x0000000000017941 */ /* 0x000fea0003800000 */
.L_x_461:
[----:B------:R-:W-:Y:S05]  /*14240*/  BRA `(.L_x_463) ;  /* 0xffffffb800e87947 */ /* 0x000fea000383ffff */
.L_x_328:
[----:B0-----:R0:W3:Y:S02]  /*14250*/  SYNCS.PHASECHK.TRANS64.TRYWAIT P1, [R5+URZ+0x28840], R0 ;  /* 0x02884000050075a7 */ /* 0x0010e4000802017f */
[----:B---3--:R-:W-:Y:S05]  /*14260*/  @!P1 NANOSLEEP.SYNCS 0x989680 ;  /* 0x009896800000995d */ /* 0x008fea0003900000 */
[----:B------:R-:W3:Y:S02]  /*14270*/  @!P1 SYNCS.PHASECHK.TRANS64 P1, [R5+URZ+0x28840], R0 ;  /* 0x02884000050095a7 */ /* 0x000ee4000802007f */
[----:B---3--:R-:W-:Y:S05]  /*14280*/  @!P1 BRA `(.L_x_328) ;  /* 0xfffffffc00f09947 */ /* 0x008fea000383ffff */
[----:B------:R-:W-:Y:S05]  /*14290*/  BRA `(.L_x_464) ;  /* 0xffffffbc00087947 */ /* 0x000fea000383ffff */
.L_x_330:
[----:B---3--:R3:W4:Y:S02]  /*142a0*/  SYNCS.PHASECHK.TRANS64.TRYWAIT P1, [R25+URZ+0x28840], R2 ;  /* 0x02884002190075a7 */ /* 0x008724000802017f */
[----:B----4-:R-:W-:Y:S05]  /*142b0*/  @!P1 NANOSLEEP.SYNCS 0x989680 ;  /* 0x009896800000995d */ /* 0x010fea0003900000 */
[----:B------:R-:W4:Y:S02]  /*142c0*/  @!P1 SYNCS.PHASECHK.TRANS64 P1, [R25+URZ+0x28840], R2 ;  /* 0x02884002190095a7 */ /* 0x000f24000802007f */
[----:B----4-:R-:W-:Y:S05]  /*142d0*/  @!P1 BRA `(.L_x_330) ;  /* 0xfffffffc00f09947 */ /* 0x010fea000383ffff */
[----:B------:R-:W-:Y:S05]  /*142e0*/  BRA `(.L_x_465) ;  /* 0xffffffbc00147947 */ /* 0x000fea000383ffff */
.L_x_332:
[----:B----4-:R4:W0:Y:S02]  /*142f0*/  SYNCS.PHASECHK.TRANS64.TRYWAIT P1, [R5+URZ+0x28860], R0 ;  /* 0x02886000050075a7 */ /* 0x010824000802017f */
[----:B0-----:R-:W-:Y:S05]  /*14300*/  @!P1 NANOSLEEP.SYNCS 0x989680 ;  /* 0x009896800000995d */ /* 0x001fea0003900000 */
[----:B------:R-:W0:Y:S02]  /*14310*/  @!P1 SYNCS.PHASECHK.TRANS64 P1, [R5+URZ+0x28860], R0 ;  /* 0x02886000050095a7 */ /* 0x000e24000802007f */
[----:B0-----:R-:W-:Y:S05]  /*14320*/  @!P1 BRA `(.L_x_332) ;  /* 0xfffffffc00f09947 */ /* 0x001fea000383ffff */
[----:B------:R-:W-:Y:S05]  /*14330*/  BRA `(.L_x_466) ;  /* 0xffffffbc00107947 */ /* 0x000fea000383ffff */
.L_x_467:
        /* <DEDUP_REMOVED lines=12> */
.L_x_3543:


//--------------------- .text._ZN7cutlass13device_kernelIN5flash11enable_sm90INS1_16FlashAttnFwdSm90INS1_25CollectiveMainloopFwdSm90ILi2EN4cute5tupleIJNS5_1CILi1EEES8_S8_EEENS6_IJNS7_ILi128EEESA_SA_EEELi128ENS_10bfloat16_tEfNS_4arch4Sm90ELb0ELb0ELb1ELb1ELb1ELb1ELb0ELb1ELb1ELb1ELb1ELb0EEENS1_21CollectiveEpilogueFwdISB_S9_SC_SE_Li256ELb1ELb1ELb1ELb0EEENS1_36VarlenDynamicPersistentTileSchedulerILi128ELi128ELi256ELi128ELb1ELb1ELb1ELb0ELb1ELb1EEEEEEEEEvNT_6ParamsE --------------------------
	.section	.text._ZN7cutlass13device_kernelIN5flash11enable_sm90INS1_16FlashAttnFwdSm90INS1_25CollectiveMainloopFwdSm90ILi2EN4cute5tupleIJNS5_1CILi1EEES8_S8_EEENS6_IJNS7_ILi128EEESA_SA_EEELi128ENS_10bfloat16_tEfNS_4arch4Sm90ELb0ELb0ELb1ELb1ELb1ELb1ELb0ELb1ELb1ELb1ELb1ELb0EEENS1_21CollectiveEpilogueFwdISB_S9_SC_SE_Li256ELb1ELb1ELb1ELb0EEENS1_36VarlenDynamicPersistentTileSchedulerILi128ELi128ELi256ELi128ELb1ELb1ELb1ELb0ELb1ELb1EEEEEEEEEvNT_6ParamsE,"ax",@progbits
	.align	128
.text._ZN7cutlass13device_kernelIN5flash11enable_sm90INS1_16FlashAttnFwdSm90INS1_25CollectiveMainloopFwdSm90ILi2EN4cute5tupleIJNS5_1CILi1EEES8_S8_EEENS6_IJNS7_ILi128EEESA_SA_EEELi128ENS_10bfloat16_tEfNS_4arch4Sm90ELb0ELb0ELb1ELb1ELb1ELb1ELb0ELb1ELb1ELb1ELb1ELb0EEENS1_21CollectiveEpilogueFwdISB_S9_SC_SE_Li256ELb1ELb1ELb1ELb0EEENS1_36VarlenDynamicPersistentTileSchedulerILi128ELi128ELi256ELi128ELb1ELb1ELb1ELb0ELb1ELb1EEEEEEEEEvNT_6ParamsE:
        .type           _ZN7cutlass13device_kernelIN5flash11enable_sm90INS1_16FlashAttnFwdSm90INS1_25CollectiveMainloopFwdSm90ILi2EN4cute5tupleIJNS5_1CILi1EEES8_S8_EEENS6_IJNS7_ILi128EEESA_SA_EEELi128ENS_10bfloat16_tEfNS_4arch4Sm90ELb0ELb0ELb1ELb1ELb1ELb1ELb0ELb1ELb1ELb1ELb1ELb0EEENS1_21CollectiveEpilogueFwdISB_S9_SC_SE_Li256ELb1ELb1ELb1ELb0EEENS1_36VarlenDynamicPersistentTileSchedulerILi128ELi128ELi256ELi128ELb1ELb1ELb1ELb0ELb1ELb1EEEEEEEEEvNT_6ParamsE,@function
        .size           _ZN7cutlass13device_kernelIN5flash11enable_sm90INS1_16FlashAttnFwdSm90INS1_25CollectiveMainloopFwdSm90ILi2EN4cute5tupleIJNS5_1CILi1EEES8_S8_EEENS6_IJNS7_ILi128EEESA_SA_EEELi128ENS_10bfloat16_tEfNS_4arch4Sm90ELb0ELb0ELb1ELb1ELb1ELb1ELb0ELb1ELb1ELb1ELb1ELb0EEENS1_21CollectiveEpilogueFwdISB_S9_SC_SE_Li256ELb1ELb1ELb1ELb0EEENS1_36VarlenDynamicPersistentTileSchedulerILi128ELi128ELi256ELi128ELb1ELb1ELb1ELb0ELb1ELb1EEEEEEEEEvNT_6ParamsE,(.L_x_3544 - _ZN7cutlass13device_kernelIN5flash11enable_sm90INS1_16FlashAttnFwdSm90INS1_25CollectiveMainloopFwdSm90ILi2EN4cute5tupleIJNS5_1CILi1EEES8_S8_EEENS6_IJNS7_ILi128EEESA_SA_EEELi128ENS_10bfloat16_tEfNS_4arch4Sm90ELb0ELb0ELb1ELb1ELb1ELb1ELb0ELb1ELb1ELb1ELb1ELb0EEENS1_21CollectiveEpilogueFwdISB_S9_SC_SE_Li256ELb1ELb1ELb1ELb0EEENS1_36VarlenDynamicPersistentTileSchedulerILi128ELi128ELi256ELi128ELb1ELb1ELb1ELb0ELb1ELb1EEEEEEEEEvNT_6ParamsE)
        .other          _ZN7cutlass13device_kernelIN5flash11enable_sm90INS1_16FlashAttnFwdSm90INS1_25CollectiveMainloopFwdSm90ILi2EN4cute5tupleIJNS5_1CILi1EEES8_S8_EEENS6_IJNS7_ILi128EEESA_SA_EEELi128ENS_10bfloat16_tEfNS_4arch4Sm90ELb0ELb0ELb1ELb1ELb1ELb1ELb0ELb1ELb1ELb1ELb1ELb0EEENS1_21CollectiveEpilogueFwdISB_S9_SC_SE_Li256ELb1ELb1ELb1ELb0EEENS1_36VarlenDynamicPersistentTileSchedulerILi128ELi128ELi256ELi128ELb1ELb1ELb1ELb0ELb1ELb1EEEEEEEEEvNT_6ParamsE,@"STO_CUDA_ENTRY STV_DEFAULT"
_ZN7cutlass13device_kernelIN5flash11enable_sm90INS1_16FlashAttnFwdSm90INS1_25CollectiveMainloopFwdSm90ILi2EN4cute5tupleIJNS5_1CILi1EEES8_S8_EEENS6_IJNS7_ILi128EEESA_SA_EEELi128ENS_10bfloat16_tEfNS_4arch4Sm90ELb0ELb0ELb1ELb1ELb1ELb1ELb0ELb1ELb1ELb1ELb1ELb0EEENS1_21CollectiveEpilogueFwdISB_S9_SC_SE_Li256ELb1ELb1ELb1ELb0EEENS1_36VarlenDynamicPersistentTileSchedulerILi128ELi128ELi256ELi128ELb1ELb1ELb1ELb0ELb1ELb1EEEEEEEEEvNT_6ParamsE:
[----:B------:R-:W0:Y:S02]  /*0000*/  LDC R1, c[0x0][0x28] ;  /* 0x00000a00ff017b82 */ /* 0x000e240000000800 */
[----:B0-----:R-:W-:Y:S01]  /*0010*/  VIADD R1, R1, 0xffffffd8 ;  /* 0xffffffd801017836 */ /* 0x001fe20000000000 */
[----:B------:R-:W0:Y:S01]  /*0020*/  S2R R0, SR_TID.X ;  /* 0x0000000000007919 */ /* 0x000e220000002100 */
[----:B------:R-:W-:Y:S01]  /*0030*/  ELECT P0, URZ, PT ;  /* 0x00000000003f782f */ /* 0x000fe20003800000 */
[----:B------:R-:W-:Y:S01]  /*0040*/  BSSY B0, `(.L_x_468) ;  /* 0x000000e000007945 */ /* 0x000fe20003800000 */
[--C-:B0-----:R-:W-:Y:S02]  /*0050*/  SHF.R.U32.HI R2, RZ, 0x5, R0.reuse ;  /* 0x00000005ff027819 */ /* 0x101fe40000011600 */
[----:B------:R-:W-:-:S03]  /*0060*/  SHF.R.U32.HI R4, RZ, 0x7, R0 ;  /* 0x00000007ff047819 */ /* 0x000fc60000011600 */
[----:B------:R-:W0:Y:S02]  /*0070*/  SHFL.IDX PT, R3, R2, RZ, 0x1f ;  /* 0x00001fff02037589 */ /* 0x000e2400000e0000 */
[----:B0-----:R-:W-:-:S13]  /*0080*/  ISETP.EQ.AND P0, PT, R3, RZ, P0 ;  /* 0x000000ff0300720c */ /* 0x001fda0000702270 */
[----:B------:R-:W-:Y:S05]  /*0090*/  @!P0 BRA `(.L_x_469) ;  /* 0x0000000000208947 */ /* 0x000fea0003800000 */
[----:B------:R-:W-:Y:S02]  /*00a0*/  ULDC.64 UR4, c[0x0][0x198] ;  /* 0x0000660000047ab9 */ /* 0x000fe40000000a00 */
[----:B------:R-:W-:Y:S02]  /*00b0*/  UIADD3 UR6, UP0, UR4, 0x570, URZ ;  /* 0x0000057004067890 */ /* 0x000fe4000ff1e03f */
[----:B------:R-:W-:Y:S02]  /*00c0*/  UIADD3 UR4, UP1, UR4, 0x670, URZ ;  /* 0x0000067004047890 */ /* 0x000fe4000ff3e03f */
[----:B------:R-:W-:Y:S02]  /*00d0*/  UIADD3.X UR7, URZ, UR5, URZ, UP0, !UPT ;  /* 0x000000053f077290 */ /* 0x000fe400087fe43f */
[----:B------:R-:W-:-:S07]  /*00e0*/  UIADD3.X UR5, URZ, UR5, URZ, UP1, !UPT ;  /* 0x000000053f057290 */ /* 0x000fce0008ffe43f */
[----:B------:R0:W-:Y:S02]  /*00f0*/  UTMACCTL.PF [UR6] ;  /* 0x00000000060079b9 */ /* 0x0001e40008040000 */
[----:B------:R0:W-:Y:S02]  /*0100*/  UTMACCTL.PF [UR4] ;  /* 0x00000000040079b9 */ /* 0x0001e40008040000 */
[----:B0-----:R-:W-:Y:S01]  /*0110*/  NOP ;  /* 0x0000000000007918 */ /* 0x001fe20000000000 */
.L_x_469:
[----:B------:R-:W-:Y:S05]  /*0120*/  BSYNC B0 ;  /* 0x0000000000007941 */ /* 0x000fea0003800000 */
.L_x_468:
[----:B------:R-:W-:Y:S01]  /*0130*/  VOTEU.ANY UP0, P0 ;  /* 0x00000000003f7886 */ /* 0x000fe20000000100 */
[----:B------:R-:W0:Y:S01]  /*0140*/  SHFL.IDX PT, R4, R4, RZ, 0x1f ;  /* 0x00001fff04047589 */ /* 0x000e2200000e0000 */
[----:B------:R-:W-:Y:S01]  /*0150*/  UMOV UR4, 0x80 ;  /* 0x0000008000047882 */ /* 0x000fe20000000000 */
[----:B------:R-:W-:Y:S01]  /*0160*/  UMOV UR7, 0x100 ;  /* 0x0000010000077882 */ /* 0x000fe20000000000 */
[----:B------:R-:W-:Y:S01]  /*0170*/  VOTEU.ANY UP1, P0 ;  /* 0x00000000003f7886 */ /* 0x000fe20000020100 */
[----:B------:R-:W1:Y:S01]  /*0180*/  @UP0 S2UR UR8, SR_CgaCtaId ;  /* 0x00000000000809c3 */ /* 0x000e620000008800 */
[----:B------:R-:W2:Y:S01]  /*0190*/  SHFL.IDX PT, R3, R2, RZ, 0x1f ;  /* 0x00001fff02037589 */ /* 0x000ea200000e0000 */
[----:B------:R-:W-:Y:S01]  /*01a0*/  @UP0 UMOV UR6, 0x400 ;  /* 0x0000040000060882 */ /* 0x000fe20000000000 */
[----:B------:R-:W-:-:S04]  /*01b0*/  @UP0 UIADD3 UR4, -UR4, 0x100000, URZ ;  /* 0x0010000004040890 */ /* 0x000fc8000fffe13f */
[----:B------:R-:W-:Y:S02]  /*01c0*/  @UP0 USHF.L.U32 UR5, UR4, 0xb, URZ ;  /* 0x0000000b04050899 */ /* 0x000fe4000800063f */
[----:B------:R-:W-:Y:S01]  /*01d0*/  @UP0 USHF.L.U32 UR4, UR4, 0x1, URZ ;  /* 0x0000000104040899 */ /* 0x000fe2000800063f */
[----:B------:R-:W-:Y:S01]  /*01e0*/  VOTEU.ANY UP2, P0 ;  /* 0x00000000003f7886 */ /* 0x000fe20000040100 */
[----:B0-----:R-:W-:Y:S01]  /*01f0*/  R2UR UR9, R4 ;  /* 0x00000000040972ca */ /* 0x001fe200000e0000 */
[----:B-1----:R-:W-:Y:S01]  /*0200*/  @UP0 ULEA UR8, UR8, UR6, 0x18 ;  /* 0x0000000608080291 */ /* 0x002fe2000f8ec03f */
[----:B--2---:R-:W-:Y:S01]  /*0210*/  ISETP.NE.AND P1, PT, R3, RZ, PT ;  /* 0x000000ff0300720c */ /* 0x004fe20003f25270 */
[----:B------:R-:W-:-:S04]  /*0220*/  @UP0 UIADD3 UR6, -UR7, 0x100000, URZ ;  /* 0x0010000007060890 */ /* 0x000fc8000fffe13f */
[----:B------:R-:W-:Y:S02]  /*0230*/  @UP0 USHF.L.U32 UR7, UR6, 0xb, URZ ;  /* 0x0000000b06070899 */ /* 0x000fe4000800063f */
[----:B------:R-:W-:-:S04]  /*0240*/  @UP0 USHF.L.U32 UR6, UR6, 0x1, URZ ;  /* 0x0000000106060899 */ /* 0x000fc8000800063f */
[----:B------:R-:W-:Y:S01]  /*0250*/  UISETP.NE.AND UP0, UPT, UR9, URZ, UPT ;  /* 0x0000003f0900728c */ /* 0x000fe2000bf05270 */
[----:B------:R-:W0:Y:S02]  /*0260*/  FENCE.VIEW.ASYNC.S ;  /* 0x00000000000073c6 */ /* 0x000e240000000000 */
[----:B0-----:R0:W1:Y:S05]  /*0270*/  @UP1 SYNCS.EXCH.64 URZ, [UR8+0x28800], UR4 ;  /* 0x02880004083f15b2 */ /* 0x00106a0008000100 */
[----:B------:R0:W2:Y:S01]  /*0280*/  @UP2 SYNCS.EXCH.64 URZ, [UR8+0x28820], UR6 ;  /* 0x02882006083f25b2 */ /* 0x0000a20008000100 */
        /* <DEDUP_REMOVED lines=14> */
[----:B0-----:R3:W4:Y:S08]  /*0370*/  SYNCS.EXCH.64 URZ, [UR8+0x28830], UR4 ;  /* 0x02883004083f75b2 */ /* 0x0017300008000100 */
[----:B------:R3:W0:Y:S01]  /*0380*/  SYNCS.EXCH.64 URZ, [UR8+0x28840], UR6 ;  /* 0x02884006083f75b2 */ /* 0x0006220008000100 */
[----:B------:R3:W0:Y:S01]  /*0390*/  SYNCS.EXCH.64 URZ, [UR8+0x28838], UR4 ;  /* 0x02883804083f75b2 */ /* 0x0006220008000100 */
[----:B------:R3:W0:Y:S02]  /*03a0*/  SYNCS.EXCH.64 URZ, [UR8+0x28848], UR6 ;  /* 0x02884806083f75b2 */ /* 0x0006240008000100 */
[----:B---3--:R-:W-:Y:S01]  /*03b0*/  NOP ;  /* 0x0000000000007918 */ /* 0x008fe20000000000 */
.L_x_470:
[----:B------:R-:W3:Y:S01]  /*03c0*/  SHFL.IDX PT, R3, R2, RZ, 0x1f ;  /* 0x00001fff02037589 */ /* 0x000ee200000e0000 */
[----:B------:R-:W-:Y:S01]  /*03d0*/  NOP ;  /* 0x0000000000007918 */ /* 0x000fe20000000000 */
[----:B---3--:R-:W-:-:S13]  /*03e0*/  ISETP.NE.AND P0, PT, R3, RZ, PT ;  /* 0x000000ff0300720c */ /* 0x008fda0003f05270 */
        /* <DEDUP_REMOVED lines=17> */
[----:B------:R3:W0:Y:S02]  /*0500*/  SYNCS.EXCH.64 URZ, [UR8+0x28868], UR6 ;  /* 0x02886806083f75b2 */ /* 0x0006240008000100 */
[----:B---3--:R-:W-:Y:S01]  /*0510*/  NOP ;  /* 0x0000000000007918 */ /* 0x008fe20000000000 */
.L_x_471:
[----:B------:R-:W3:Y:S01]  /*0520*/  SHFL.IDX PT, R3, R2, RZ, 0x1f ;  /* 0x00001fff02037589 */ /* 0x000ee200000e0000 */
[----:B------:R-:W-:Y:S01]  /*0530*/  NOP ;  /* 0x0000000000007918 */ /* 0x000fe20000000000 */
[----:B---3--:R-:W-:-:S13]  /*0540*/  ISETP.NE.AND P0, PT, R3, RZ, PT ;  /* 0x000000ff0300720c */ /* 0x008fda0003f05270 */
        /* <DEDUP_REMOVED lines=13> */
[----:B------:R3:W0:Y:S02]  /*0620*/  SYNCS.EXCH.64 URZ, [UR6+0x28888], UR4 ;  /* 0x02888804063f75b2 */ /* 0x0006240008000100 */
[----:B---3--:R-:W-:Y:S01]  /*0630*/  NOP ;  /* 0x0000000000007918 */ /* 0x008fe20000000000 */
.L_x_472:
        /* <DEDUP_REMOVED lines=22> */
.L_x_473:
        /* <DEDUP_REMOVED lines=22> */
.L_x_474:
[----:B------:R-:W-:Y:S01]  /*0900*/  PLOP3.LUT P0, PT, PT, PT, UP0, 0x80, 0x0 ;  /* 0x000000000000781c */ /* 0x000fe20003f0f008 */
[----:B------:R-:W-:Y:S01]  /*0910*/  UMOV UR36, 0x1 ;  /* 0x0000000100247882 */ /* 0x000fe20000000000 */
[----:B------:R-:W-:Y:S01]  /*0920*/  NOP ;  /* 0x0000000000007918 */ /* 0x000fe20000000000 */
[----:B------:R-:W-:Y:S01]  /*0930*/  USEL UR36, UR36, 0x2, !UP0 ;  /* 0x0000000224247887 */ /* 0x000fe2000c000000 */
[----:B------:R-:W-:Y:S01]  /*0940*/  BSSY B9, `(.L_x_475) ;  /* 0x0001c3d000097945 */ /* 0x000fe20003800000 */
[----:B------:R-:W-:Y:S01]  /*0950*/  ULDC.64 UR42, c[0x0][0x208] ;  /* 0x00008200002a7ab9 */ /* 0x000fe20000000a00 */
[----:B012-4-:R-:W-:Y:S07]  /*0960*/  BAR.SYNC.DEFER_BLOCKING 0x0 ;  /* 0x0000000000007b1d */ /* 0x017fee0000010000 */
[----:B------:R-:W-:Y:S05]  /*0970*/  @!P0 BRA `(.L_x_476) ;  /* 0x0000015400148947 */ /* 0x000fea0003800000 */
.L_x_477:
[----:B------:R-:W-:-:S08]  /*0980*/  NOP ;  /* 0x0000000000007918 */ /* 0x000fd00000000000 */
[----:B------:R-:W0:Y:S02]  /*0990*/  USETMAXREG.TRY_ALLOC.CTAPOOL UP0, 0xe8 ;  /* 0x000000e8000079c8 */ /* 0x000e240008000600 */
[----:B0-----:R-:W-:-:S13]  /*09a0*/  PLOP3.LUT P0, PT, PT, PT, UP0, 0x80, 0x0 ;  /* 0x000000000000781c */ /* 0x001fda0003f0f008 */
[----:B------:R-:W-:Y:S05]  /*09b0*/  @!P0 BRA `(.L_x_477) ;  /* 0xfffffffc00f08947 */ /* 0x000fea000383ffff */
[----:B------:R-:W2:Y:S01]  /*09c0*/  LDL.LU R2, [R1] ;  /* 0x0000000001027983 */ /* 0x000ea20000300800 */
[----:B------:R-:W-:Y:S01]  /*09d0*/  SHF.R.U32.HI R3, RZ, 0x7, R0 ;  /* 0x00000007ff037819 */ /* 0x000fe20000011600 */
[----:B------:R-:W0:Y:S01]  /*09e0*/  S2UR UR38, SR_CgaCtaId ;  /* 0x00000000002679c3 */ /* 0x000e220000008800 */
[----:B------:R-:W-:-:S07]  /*09f0*/  UMOV UR4, 0x400 ;  /* 0x0000040000047882 */ /* 0x000fce0000000000 */
[----:B------:R-:W-:Y:S06]  /*0a00*/  BAR.ARV 0x8, 0x180 ;  /* 0x0206000000007b1d */ /* 0x000fec0000002000 */
[----:B------:R-:W-:-:S13]  /*0a10*/  ISETP.NE.AND P0, PT, R3, 0x1, PT ;  /* 0x000000010300780c */ /* 0x000fda0003f05270 */
[----:B------:R-:W-:Y:S06]  /*0a20*/  @!P0 BAR.ARV 0x9, 0x100 ;  /* 0x0244000000008b1d */ /* 0x000fec0000002000 */
[----:B0-----:R-:W-:Y:S02]  /*0a30*/  ULEA UR4, UR38, UR4, 0x18 ;  /* 0x0000000426047291 */ /* 0x001fe4000f8ec03f */
[----:B------:R-:W-:Y:S04]  /*0a40*/  BAR.SYNC.DEFER_BLOCKING 0x5, 0x180 ;  /* 0x0146000000007b1d */ /* 0x000fe80000010000 */
[----:B------:R-:W-:-:S02]  /*0a50*/  IMAD.U32 R156, RZ, RZ, UR4 ;  /* 0x00000004ff9c7e24 */ /* 0x000fc4000f8e00ff */
[----:B------:R-:W-:-:S03]  /*0a60*/  ULDC UR4, c[0x0][0xc3c] ;  /* 0x00030f0000047ab9 */ /* 0x000fc60000000800 */
[----:B------:R-:W0:Y:S01]  /*0a70*/  LDS.128 R28, [R156+0x288d0] ;  /* 0x0288d0009c1c7984 */ /* 0x000e220000000c00 */
[----:B------:R-:W-:Y:S06]  /*0a80*/  BAR.ARV 0x4, 0x180 ;  /* 0x0106000000007b1d */ /* 0x000fec0000002000 */
[----:B--2---:R-:W-:-:S04]  /*0a90*/  LOP3.LUT R2, R2, 0xfffffff7, RZ, 0xc0, !PT ;  /* 0xfffffff702027812 */ /* 0x004fc800078ec0ff */
[----:B------:R-:W-:Y:S02]  /*0aa0*/  @P0 LOP3.LUT R2, R2, 0x8, RZ, 0xfc, !PT ;  /* 0x0000000802020812 */ /* 0x000fe400078efcff */
[----:B0-----:R-:W-:-:S03]  /*0ab0*/  ISETP.GE.AND P0, PT, R31, UR4, PT ;  /* 0x000000041f007c0c */ /* 0x001fc6000bf06270 */
[----:B------:R0:W-:Y:S10]  /*0ac0*/  STL [R1], R2 ;  /* 0x0000000201007387 */ /* 0x0001f40000100800 */
[----:B0-----:R-:W-:Y:S05]  /*0ad0*/  @P0 BRA `(.L_x_478) ;  /* 0x000001c0008c0947 */ /* 0x001fea0003800000 */
[----:B------:R-:W-:Y:S01]  /*0ae0*/  VIADD R12, R0, 0xffffff80 ;  /* 0xffffff80000c7836 */ /* 0x000fe20000000000 */
[----:B------:R-:W-:Y:S02]  /*0af0*/  R2UR UR40, R156 ;  /* 0x000000009c2872ca */ /* 0x000fe400000e0000 */
[----:B------:R-:W-:Y:S01]  /*0b00*/  CS2R R154, SRZ ;  /* 0x00000000009a7805 */ /* 0x000fe2000001ff00 */
[----:B------:R-:W-:Y:S01]  /*0b10*/  IMAD.MOV.U32 R158, RZ, RZ, RZ ;  /* 0x000000ffff9e7224 */ /* 0x000fe200078e00ff */
[----:B------:R-:W-:Y:S01]  /*0b20*/  ULOP3.LUT UR41, UR36, 0x1, URZ, 0xfc, !UPT ;  /* 0x0000000124297892 */ /* 0x000fe2000f8efc3f */
[----:B------:R-:W-:Y:S01]  /*0b30*/  SHF.R.S32.HI R0, RZ, 0x1f, R12 ;  /* 0x0000001fff007819 */ /* 0x000fe2000001140c */
[----:B------:R-:W-:Y:S01]  /*0b40*/  IMAD.MOV.U32 R157, RZ, RZ, RZ ;  /* 0x000000ffff9d7224 */ /* 0x000fe200078e00ff */
[----:B------:R-:W-:Y:S02]  /*0b50*/  UMOV UR39, URZ ;  /* 0x0000003f00277c82 */ /* 0x000fe40008000000 */
[----:B------:R-:W-:-:S02]  /*0b60*/  LEA.HI R2, R0, R12, RZ, 0x7 ;  /* 0x0000000c00027211 */ /* 0x000fc400078f38ff */
[-C--:B------:R-:W-:Y:S02]  /*0b70*/  LEA.HI R4, R0, R12.reuse, RZ, 0x5 ;  /* 0x0000000c00047211 */ /* 0x080fe400078f28ff */
[----:B------:R-:W-:Y:S01]  /*0b80*/  LOP3.LUT R218, R2, 0xffffff80, RZ, 0xc0, !PT ;  /* 0xffffff8002da7812 */ /* 0x000fe200078ec0ff */
[----:B------:R-:W-:Y:S01]  /*0b90*/  UIADD3 UR40, UR40, 0x10400, URZ ;  /* 0x0001040028287890 */ /* 0x000fe2000fffe03f */
[-C--:B------:R-:W-:Y:S01]  /*0ba0*/  LEA.HI R3, R0, R12.reuse, RZ, 0x4 ;  /* 0x0000000c00037211 */ /* 0x080fe200078f20ff */
[----:B------:R-:W-:Y:S01]  /*0bb0*/  IMAD.SHL.U32 R5, R4, 0x20, RZ ;  /* 0x0000002004057824 */ /* 0x000fe200078e00ff */
[----:B------:R-:W-:Y:S01]  /*0bc0*/  LEA.HI R153, R0, R12, RZ, 0x3 ;  /* 0x0000000c00997211 */ /* 0x000fe200078f18ff */
[----:B------:R-:W-:Y:S01]  /*0bd0*/  IMAD.IADD R218, R12, 0x1, -R218 ;  /* 0x000000010cda7824 */ /* 0x000fe200078e0ada */
[----:B------:R-:W-:Y:S02]  /*0be0*/  LOP3.LUT R4, R3, 0x3fffff0, RZ, 0xc0, !PT ;  /* 0x03fffff003047812 */ /* 0x000fe400078ec0ff */
[----:B------:R-:W-:-:S02]  /*0bf0*/  LOP3.LUT R5, R5, 0xfffffc00, RZ, 0xc0, !PT ;  /* 0xfffffc0005057812 */ /* 0x000fc400078ec0ff */
[----:B------:R-:W-:Y:S01]  /*0c00*/  SHF.R.S32.HI R7, RZ, 0x1f, R218 ;  /* 0x0000001fff077819 */ /* 0x000fe200000114da */
[C---:B------:R-:W-:Y:S01]  /*0c10*/  IMAD.IADD R4, R12.reuse, 0x1, -R4 ;  /* 0x000000010c047824 */ /* 0x040fe200078e0a04 */
[----:B------:R-:W-:Y:S02]  /*0c20*/  LOP3.LUT R203, R153, 0xfffffff8, RZ, 0xc0, !PT ;  /* 0xfffffff899cb7812 */ /* 0x000fe400078ec0ff */
[CC--:B------:R-:W-:Y:S02]  /*0c30*/  LEA.HI R8, R7.reuse, R218.reuse, RZ, 0x2 ;  /* 0x000000da07087211 */ /* 0x0c0fe400078f10ff */
[----:B------:R-:W-:Y:S01]  /*0c40*/  LEA.HI R7, R7, R218, RZ, 0x5 ;  /* 0x000000da07077211 */ /* 0x000fe200078f28ff */
[----:B------:R-:W-:Y:S01]  /*0c50*/  IMAD.IADD R203, R12, 0x1, -R203 ;  /* 0x000000010ccb7824 */ /* 0x000fe200078e0acb */
[--C-:B------:R-:W-:Y:S02]  /*0c60*/  SHF.R.S32.HI R9, RZ, 0x2, R8.reuse ;  /* 0x00000002ff097819 */ /* 0x100fe40000011408 */
[----:B------:R-:W-:Y:S01]  /*0c70*/  SHF.R.S32.HI R6, RZ, 0x1f, R8 ;  /* 0x0000001fff067819 */ /* 0x000fe20000011408 */
[C---:B------:R-:W-:Y:S01]  /*0c80*/  IMAD.SHL.U32 R16, R203.reuse, 0x8, RZ ;  /* 0x00000008cb107824 */ /* 0x040fe200078e00ff */
[----:B------:R-:W-:Y:S01]  /*0c90*/  SHF.R.S32.HI R7, RZ, 0x5, R7 ;  /* 0x00000005ff077819 */ /* 0x000fe20000011407 */
[----:B------:R-:W-:Y:S01]  /*0ca0*/  IMAD.SHL.U32 R18, R203, 0x4, RZ ;  /* 0x00000004cb127824 */ /* 0x000fe200078e00ff */
[----:B------:R-:W-:Y:S01]  /*0cb0*/  LEA.HI R6, R6, R9, RZ, 0x3 ;  /* 0x0000000906067211 */ /* 0x000fe200078f18ff */
[----:B------:R-:W-:Y:S01]  /*0cc0*/  VIADD R23, R16, 0x40 ;  /* 0x0000004010177836 */ /* 0x000fe20000000000 */
[-C--:B------:R-:W-:Y:S01]  /*0cd0*/  LEA.HI R11, R0, R12.reuse, RZ, 0x2 ;  /* 0x0000000c000b7211 */ /* 0x080fe200078f10ff */
[----:B------:R-:W-:Y:S01]  /*0ce0*/  VIADD R152, R18, 0x20 ;  /* 0x0000002012987836 */ /* 0x000fe20000000000 */
[----:B------:R-:W-:Y:S01]  /*0cf0*/  LOP3.LUT R10, R6, 0xfffffff8, RZ, 0xc0, !PT ;  /* 0xfffffff8060a7812 */ /* 0x000fe200078ec0ff */
[----:B------:R-:W-:Y:S01]  /*0d00*/  IMAD R6, R4, 0x40, R5 ;  /* 0x0000004004067824 */ /* 0x000fe200078e0205 */
[----:B------:R-:W-:Y:S01]  /*0d10*/  SHF.R.S32.HI R153, RZ, 0x3, R153 ;  /* 0x00000003ff997819 */ /* 0x000fe20000011499 */
[----:B------:R-:W-:Y:S01]  /*0d20*/  IMAD.SHL.U32 R220, R152, 0x2, RZ ;  /* 0x0000000298dc7824 */ /* 0x000fe200078e00ff */
[----:B------:R-:W-:Y:S01]  /*0d30*/  LEA.HI R0, R0, R12, RZ, 0x6 ;  /* 0x0000000c00007211 */ /* 0x000fe200078f30ff */
[----:B------:R-:W-:Y:S01]  /*0d40*/  IMAD.IADD R10, R9, 0x1, -R10 ;  /* 0x00000001090a7824 */ /* 0x000fe200078e0a0a */
[----:B------:R-:W-:-:S02]  /*0d50*/  SHF.R.S32.HI R4, RZ, 0x4, R3 ;  /* 0x00000004ff047819 */ /* 0x000fc40000011403 */
[----:B------:R-:W-:Y:S01]  /*0d60*/  SHF.R.S32.HI R13, RZ, 0x7, R2 ;  /* 0x00000007ff0d7819 */ /* 0x000fe20000011402 */
[----:B------:R-:W-:Y:S01]  /*0d70*/  IMAD R7, R7, 0x10, R10 ;  /* 0x0000001007077824 */ /* 0x000fe200078e020a */
[----:B------:R-:W-:Y:S01]  /*0d80*/  LOP3.LUT R11, R11, 0xfffffffc, RZ, 0xc0, !PT ;  /* 0xfffffffc0b0b7812 */ /* 0x000fe200078ec0ff */
[----:B------:R-:W-:Y:S01]  /*0d90*/  VIADD R10, R153, 0x20 ;  /* 0x00000020990a7836 */ /* 0x000fe20000000000 */
[----:B------:R-:W-:Y:S02]  /*0da0*/  SHF.L.U32 R0, R0, 0x3, RZ ;  /* 0x0000000300007819 */ /* 0x000fe400000006ff */
[----:B------:R-:W-:Y:S01]  /*0db0*/  LEA.HI R3, R3, R4, RZ, 0x1 ;  /* 0x0000000403037211 */ /* 0x000fe200078f08ff */
[----:B------:R-:W-:Y:S01]  /*0dc0*/  IMAD.SHL.U32 R193, R10, 0x40, RZ ;  /* 0x000000400ac17824 */ /* 0x000fe200078e00ff */
[----:B------:R-:W-:Y:S02]  /*0dd0*/  LEA.HI R2, R2, R13, RZ, 0x1 ;  /* 0x0000000d02027211 */ /* 0x000fe400078f08ff */
[----:B------:R-:W-:-:S02]  /*0de0*/  IADD3 R11, R12, -R11, RZ ;  /* 0x8000000b0c0b7210 */ /* 0x000fc40007ffe0ff */
[----:B------:R-:W-:Y:S02]  /*0df0*/  LOP3.LUT R201, R0, 0xfffffe00, RZ, 0xc0, !PT ;  /* 0xfffffe0000c97812 */ /* 0x000fe400078ec0ff */
[----:B------:R-:W-:Y:S02]  /*0e00*/  LOP3.LUT R3, R3, 0x1ffffffe, RZ, 0xc0, !PT ;  /* 0x1ffffffe03037812 */ /* 0x000fe400078ec0ff */
[----:B------:R-:W-:Y:S02]  /*0e10*/  LOP3.LUT R2, R2, 0x3fffffe, RZ, 0xc0, !PT ;  /* 0x03fffffe02027812 */ /* 0x000fe400078ec0ff */
[----:B------:R-:W-:Y:S01]  /*0e20*/  SHF.R.S32.HI R0, RZ, 0x1f, R10 ;  /* 0x0000001fff007819 */ /* 0x000fe2000001140a */
[----:B------:R-:W-:Y:S01]  /*0e30*/  IMAD.IADD R3, R4, 0x1, -R3 ;  /* 0x0000000104037824 */ /* 0x000fe200078e0a03 */
[----:B------:R-:W-:Y:S01]  /*0e40*/  LEA.HI R5, R11, R11, RZ, 0x1 ;  /* 0x0000000b0b057211 */ /* 0x000fe200078f08ff */
[----:B------:R-:W-:Y:S01]  /*0e50*/  IMAD.IADD R2, R13, 0x1, -R2 ;  /* 0x000000010d027824 */ /* 0x000fe200078e0a02 */
[----:B------:R-:W-:Y:S01]  /*0e60*/  LEA.HI R0, R0, R10, RZ, 0x3 ;  /* 0x0000000a00007211 */ /* 0x000fe200078f18ff */
[----:B------:R-:W-:Y:S01]  /*0e70*/  IMAD R3, R3, 0x8, R6 ;  /* 0x0000000803037824 */ /* 0x000fe200078e0206 */
[----:B------:R-:W-:Y:S01]  /*0e80*/  LOP3.LUT R4, R5, 0x1ffffffe, RZ, 0xc0, !PT ;  /* 0x1ffffffe05047812 */ /* 0x000fe200078ec0ff */
[----:B------:R-:W-:Y:S01]  /*0e90*/  IMAD R9, R2, 0x40, R7 ;  /* 0x0000004002097824 */ /* 0x000fe200078e0207 */
[----:B------:R-:W-:Y:S01]  /*0ea0*/  LOP3.LUT R193, R193, 0x1c0, RZ, 0xc0, !PT ;  /* 0x000001c0c1c17812 */ /* 0x000fe200078ec0ff */
[----:B------:R-:W-:Y:S01]  /*0eb0*/  IMAD.SHL.U32 R0, R0, 0x40, RZ ;  /* 0x0000004000007824 */ /* 0x000fe200078e00ff */
[----:B------:R0:W-:Y:S01]  /*0ec0*/  STL [R1+0x20], R3 ;  /* 0x0000200301007387 */ /* 0x0001e20000100800 */
[----:B------:R-:W-:Y:S01]  /*0ed0*/  IMAD.SHL.U32 R2, R153, 0x40, RZ ;  /* 0x0000004099027824 */ /* 0x000fe200078e00ff */
[----:B------:R-:W-:Y:S01]  /*0ee0*/  SHF.R.U32.HI R12, RZ, 0x3, R193 ;  /* 0x00000003ff0c7819 */ /* 0x000fe200000116c1 */
[----:B------:R-:W-:Y:S01]  /*0ef0*/  IMAD.IADD R4, R11, 0x1, -R4 ;  /* 0x000000010b047824 */ /* 0x000fe200078e0a04 */
[----:B------:R-:W-:Y:S01]  /*0f00*/  LOP3.LUT R199, R0, 0xfffffe00, RZ, 0xc0, !PT ;  /* 0xfffffe0000c77812 */ /* 0x000fe200078ec0ff */
[C---:B------:R-:W-:Y:S01]  /*0f10*/  VIADD R7, R153.reuse, 0x40 ;  /* 0x0000004099077836 */ /* 0x040fe20000000000 */
[----:B------:R1:W-:Y:S01]  /*0f20*/  STL [R1+0x18], R9 ;  /* 0x0000180901007387 */ /* 0x0003e20000100800 */
[----:B------:R-:W-:Y:S01]  /*0f30*/  VIADD R6, R153, 0x60 ;  /* 0x0000006099067836 */ /* 0x000fe20000000000 */
[----:B------:R-:W-:Y:S01]  /*0f40*/  SHF.R.S32.HI R219, RZ, 0x1f, R152 ;  /* 0x0000001fffdb7819 */ /* 0x000fe20000011498 */
[----:B------:R-:W-:Y:S01]  /*0f50*/  IMAD R0, R4, 0x8, R9 ;  /* 0x0000000804007824 */ /* 0x000fe200078e0209 */
[----:B0-----:R-:W-:Y:S01]  /*0f60*/  LOP3.LUT R3, R2, 0x1c0, RZ, 0xc0, !PT ;  /* 0x000001c002037812 */ /* 0x001fe200078ec0ff */
[----:B------:R-:W-:Y:S01]  /*0f70*/  IMAD.SHL.U32 R192, R7, 0x40, RZ ;  /* 0x0000004007c07824 */ /* 0x000fe200078e00ff */
[----:B------:R-:W-:-:S02]  /*0f80*/  SHF.R.S32.HI R2, RZ, 0x1f, R7 ;  /* 0x0000001fff027819 */ /* 0x000fc40000011407 */
[----:B------:R-:W-:Y:S01]  /*0f90*/  SHF.R.S32.HI R5, RZ, 0x1f, R6 ;  /* 0x0000001fff057819 */ /* 0x000fe20000011406 */
[----:B------:R1:W-:Y:S01]  /*0fa0*/  STL [R1+0x1c], R0 ;  /* 0x00001c0001007387 */ /* 0x0003e20000100800 */
[----:B------:R-:W-:Y:S02]  /*0fb0*/  SHF.R.U32.HI R200, RZ, 0x3, R3 ;  /* 0x00000003ffc87819 */ /* 0x000fe40000011603 */
[----:B------:R-:W-:Y:S02]  /*0fc0*/  LOP3.LUT R196, R3, 0x38, R16, 0xf8, !PT ;  /* 0x0000003803c47812 */ /* 0x000fe400078ef810 */
[----:B------:R-:W-:Y:S02]  /*0fd0*/  LOP3.LUT R3, R8, 0x7ffffffc, RZ, 0xc0, !PT ;  /* 0x7ffffffc08037812 */ /* 0x000fe400078ec0ff */
[----:B------:R-:W-:Y:S02]  /*0fe0*/  LEA.HI R2, R2, R7, RZ, 0x3 ;  /* 0x0000000702027211 */ /* 0x000fe400078f18ff */
[----:B------:R-:W-:Y:S01]  /*0ff0*/  LEA.HI R5, R5, R6, RZ, 0x3 ;  /* 0x0000000605057211 */ /* 0x000fe200078f18ff */
[----:B------:R-:W-:Y:S01]  /*1000*/  IMAD.IADD R3, R218, 0x1, -R3 ;  /* 0x00000001da037824 */ /* 0x000fe200078e0a03 */
[----:B------:R-:W-:Y:S01]  /*1010*/  SHF.L.U32 R159, R6, 0x6, RZ ;  /* 0x00000006069f7819 */ /* 0x000fe200000006ff */
[----:B------:R-:W-:Y:S01]  /*1020*/  IMAD.SHL.U32 R2, R2, 0x40, RZ ;  /* 0x0000004002027824 */ /* 0x000fe200078e00ff */
[----:B------:R-:W-:Y:S01]  /*1030*/  LOP3.LUT R192, R192, 0x1c0, RZ, 0xc0, !PT ;  /* 0x000001c0c0c07812 */ /* 0x000fe200078ec0ff */
[----:B------:R-:W-:Y:S01]  /*1040*/  IMAD.SHL.U32 R5, R5, 0x40, RZ ;  /* 0x0000004005057824 */ /* 0x000fe200078e00ff */
[----:B------:R-:W-:-:S02]  /*1050*/  LOP3.LUT R159, R159, 0x1c0, RZ, 0xc0, !PT ;  /* 0x000001c09f9f7812 */ /* 0x000fc400078ec0ff */
[----:B------:R-:W-:Y:S02]  /*1060*/  SHF.L.U32 R202, R3, 0x1, RZ ;  /* 0x0000000103ca7819 */ /* 0x000fe400000006ff */
[----:B------:R-:W-:Y:S02]  /*1070*/  LOP3.LUT R6, R193, 0x38, R16, 0xf8, !PT ;  /* 0x00000038c1067812 */ /* 0x000fe400078ef810 */
[----:B------:R-:W-:Y:S01]  /*1080*/  SHF.R.U32.HI R11, RZ, 0x3, R192 ;  /* 0x00000003ff0b7819 */ /* 0x000fe200000116c0 */
[----:B------:R-:W-:Y:S01]  /*1090*/  VIADD R216, R202, 0x50 ;  /* 0x00000050cad87836 */ /* 0x000fe20000000000 */
[--C-:B------:R-:W-:Y:S01]  /*10a0*/  LOP3.LUT R7, R192, 0x38, R16.reuse, 0xf8, !PT ;  /* 0x00000038c0077812 */ /* 0x100fe200078ef810 */
[C---:B------:R-:W-:Y:S01]  /*10b0*/  VIADD R215, R202.reuse, 0x58 ;  /* 0x00000058cad77836 */ /* 0x040fe20000000000 */
[----:B------:R-:W-:Y:S01]  /*10c0*/  SHF.R.U32.HI R10, RZ, 0x3, R159 ;  /* 0x00000003ff0a7819 */ /* 0x000fe2000001169f */
[C---:B------:R-:W-:Y:S01]  /*10d0*/  VIADD R214, R202.reuse, 0x60 ;  /* 0x00000060cad67836 */ /* 0x040fe20000000000 */
[----:B------:R-:W-:Y:S01]  /*10e0*/  LOP3.LUT R8, R159, 0x38, R16, 0xf8, !PT ;  /* 0x000000389f087812 */ /* 0x000fe200078ef810 */
[----:B------:R-:W-:Y:S01]  /*10f0*/  VIADD R213, R202, 0x68 ;  /* 0x00000068cad57836 */ /* 0x000fe20000000000 */
[----:B------:R-:W-:Y:S01]  /*1100*/  LOP3.LUT R198, R2, 0xfffffe00, RZ, 0xc0, !PT ;  /* 0xfffffe0002c67812 */ /* 0x000fe200078ec0ff */
[C---:B------:R-:W-:Y:S01]  /*1110*/  VIADD R212, R202.reuse, 0x70 ;  /* 0x00000070cad47836 */ /* 0x040fe20000000000 */
[----:B------:R-:W-:Y:S01]  /*1120*/  LOP3.LUT R197, R5, 0xfffffe00, RZ, 0xc0, !PT ;  /* 0xfffffe0005c57812 */ /* 0x000fe200078ec0ff */
[C---:B------:R-:W-:Y:S01]  /*1130*/  VIADD R211, R202.reuse, 0x78 ;  /* 0x00000078cad37836 */ /* 0x040fe20000000000 */
[----:B------:R-:W-:Y:S01]  /*1140*/  LOP3.LUT R6, R199, R6, R12, 0xf6, !PT ;  /* 0x00000006c7067212 */ /* 0x000fe200078ef60c */
[----:B------:R-:W-:Y:S01]  /*1150*/  VIADD R210, R202, 0x48 ;  /* 0x00000048cad27836 */ /* 0x000fe20000000000 */
[----:B------:R-:W-:-:S02]  /*1160*/  LOP3.LUT R7, R198, R7, R11, 0xf6, !PT ;  /* 0x00000007c6077212 */ /* 0x000fc400078ef60b */
[----:B------:R-:W-:Y:S02]  /*1170*/  LOP3.LUT R8, R197, R8, R10, 0xf6, !PT ;  /* 0x00000008c5087212 */ /* 0x000fe400078ef60a */
[----:B------:R-:W-:Y:S02]  /*1180*/  SHF.R.S32.HI R19, RZ, 0x1f, R18 ;  /* 0x0000001fff137819 */ /* 0x000fe40000011412 */
[----:B------:R-:W-:Y:S02]  /*1190*/  SHF.R.S32.HI R17, RZ, 0x1f, R16 ;  /* 0x0000001fff117819 */ /* 0x000fe40000011410 */
[----:B------:R-:W-:Y:S02]  /*11a0*/  LOP3.LUT R196, R201, R196, R200, 0xf6, !PT ;  /* 0x000000c4c9c47212 */ /* 0x000fe400078ef6c8 */
[----:B------:R-:W-:Y:S02]  /*11b0*/  SHF.R.S32.HI R22, RZ, 0x1f, R23 ;  /* 0x0000001fff167819 */ /* 0x000fe40000011417 */
[----:B------:R-:W-:-:S02]  /*11c0*/  SHF.L.U64.HI R219, R152, 0x1, R219 ;  /* 0x0000000198db7819 */ /* 0x000fc400000102db */
[----:B------:R-:W-:Y:S02]  /*11d0*/  LEA R229, R6, UR40, 0x1 ;  /* 0x0000002806e57c11 */ /* 0x000fe4000f8e08ff */
[----:B------:R-:W-:Y:S02]  /*11e0*/  LEA R228, R7, UR40, 0x1 ;  /* 0x0000002807e47c11 */ /* 0x000fe4000f8e08ff */
[----:B------:R-:W-:Y:S02]  /*11f0*/  LEA R227, R8, UR40, 0x1 ;  /* 0x0000002808e37c11 */ /* 0x000fe4000f8e08ff */
[----:B------:R-:W-:Y:S02]  /*1200*/  SHF.R.S32.HI R226, RZ, 0x1f, R216 ;  /* 0x0000001fffe27819 */ /* 0x000fe400000114d8 */
[----:B------:R-:W-:Y:S02]  /*1210*/  SHF.R.S32.HI R225, RZ, 0x1f, R215 ;  /* 0x0000001fffe17819 */ /* 0x000fe400000114d7 */
[----:B------:R-:W-:-:S02]  /*1220*/  SHF.R.S32.HI R224, RZ, 0x1f, R214 ;  /* 0x0000001fffe07819 */ /* 0x000fc400000114d6 */
[----:B------:R-:W-:Y:S02]  /*1230*/  SHF.R.S32.HI R223, RZ, 0x1f, R213 ;  /* 0x0000001fffdf7819 */ /* 0x000fe400000114d5 */
[----:B------:R-:W-:Y:S02]  /*1240*/  SHF.R.S32.HI R222, RZ, 0x1f, R212 ;  /* 0x0000001fffde7819 */ /* 0x000fe400000114d4 */
[----:B-1----:R-:W-:-:S07]  /*1250*/  SHF.R.S32.HI R221, RZ, 0x1f, R211 ;  /* 0x0000001fffdd7819 */ /* 0x002fce00000114d3 */
.L_x_687:
[----:B01--4-:R-:W0:Y:S02]  /*1260*/  LDC.64 R2, c[0x0][0xc88] ;  /* 0x00032200ff027b82 */ /* 0x013e240000000a00 */
[----:B0-----:R-:W-:-:S05]  /*1270*/  IMAD.WIDE R2, R31, 0x4, R2 ;  /* 0x000000041f027825 */ /* 0x001fca00078e0202 */
[----:B--2---:R-:W2:Y:S01]  /*1280*/  LDG.E R205, desc[UR42][R2.64] ;  /* 0x0000002a02cd7981 */ /* 0x004ea2000c1e1900 */
[----:B------:R-:W-:Y:S05]  /*1290*/  YIELD ;  /* 0x0000000000007946 */ /* 0x000fea0003800000 */
[----:B------:R-:W-:Y:S01]  /*12a0*/  ULDC.64 UR4, c[0x0][0xa28] ;  /* 0x00028a0000047ab9 */ /* 0x000fe20000000a00 */
[----:B------:R-:W-:Y:S01]  /*12b0*/  ULDC.64 UR8, c[0x0][0xa18] ;  /* 0x0002860000087ab9 */ /* 0x000fe20000000a00 */
[----:B------:R-:W-:Y:S01]  /*12c0*/  ISETP.NE.U32.AND P1, PT, RZ, UR4, PT ;  /* 0x00000004ff007c0c */ /* 0x000fe2000bf25070 */
[----:B------:R-:W-:Y:S01]  /*12d0*/  ULDC.64 UR6, c[0x0][0xa08] ;  /* 0x0002820000067ab9 */ /* 0x000fe20000000a00 */
[----:B------:R-:W-:Y:S01]  /*12e0*/  IMAD.MOV.U32 R9, RZ, RZ, RZ ;  /* 0x000000ffff097224 */ /* 0x000fe200078e00ff */
[----:B------:R-:W-:Y:S01]  /*12f0*/  ISETP.NE.U32.AND P0, PT, RZ, UR6, PT ;  /* 0x00000006ff007c0c */ /* 0x000fe2000bf05070 */
[----:B------:R-:W-:Y:S01]  /*1300*/  IMAD.MOV.U32 R31, RZ, RZ, RZ ;  /* 0x000000ffff1f7224 */ /* 0x000fe200078e00ff */
[----:B------:R-:W-:-:S02]  /*1310*/  ISETP.NE.AND.EX P1, PT, RZ, UR5, PT, P1 ;  /* 0x00000005ff007c0c */ /* 0x000fc4000bf25310 */
[----:B------:R-:W-:Y:S02]  /*1320*/  ISETP.NE.AND.EX P0, PT, RZ, UR7, PT, P0 ;  /* 0x00000007ff007c0c */ /* 0x000fe4000bf05300 */
[----:B--2---:R-:W-:-:S09]  /*1330*/  SHF.R.S32.HI R217, RZ, 0x1f, R205 ;  /* 0x0000001fffd97819 */ /* 0x004fd200000114cd */
[C---:B------:R-:W-:Y:S02]  /*1340*/  @P1 LEA R4, P2, R205.reuse, UR4, 0x2 ;  /* 0x00000004cd041c11 */ /* 0x040fe4000f8410ff */
[C---:B------:R-:W-:Y:S02]  /*1350*/  SHF.L.U32 R206, R205.reuse, 0x2, RZ ;  /* 0x00000002cdce7819 */ /* 0x040fe400000006ff */
[C-C-:B------:R-:W-:Y:S02]  /*1360*/  @P1 LEA.HI.X R5, R205.reuse, UR5, R217.reuse, 0x2, P2 ;  /* 0x00000005cd051c11 */ /* 0x140fe400090f14d9 */
[----:B------:R-:W-:Y:S01]  /*1370*/  ISETP.NE.U32.AND P2, PT, RZ, UR8, PT ;  /* 0x00000008ff007c0c */ /* 0x000fe2000bf45070 */
[----:B------:R-:W-:Y:S01]  /*1380*/  ULDC UR4, c[0x0][0x288] ;  /* 0x0000a20000047ab9 */ /* 0x000fe20000000800 */
[----:B------:R-:W-:Y:S01]  /*1390*/  SHF.L.U64.HI R207, R205, 0x2, R217 ;  /* 0x00000002cdcf7819 */ /* 0x000fe200000102d9 */
[----:B------:R0:W5:Y:S01]  /*13a0*/  @P1 LDG.E R9, desc[UR42][R4.64] ;  /* 0x0000002a04091981 */ /* 0x000162000c1e1900 */
[----:B------:R-:W-:-:S02]  /*13b0*/  ISETP.NE.AND.EX P2, PT, RZ, UR9, PT, P2 ;  /* 0x00000009ff007c0c */ /* 0x000fc4000bf45320 */
[----:B------:R-:W-:Y:S01]  /*13c0*/  IADD3 R6, P3, R206, UR6, RZ ;  /* 0x00000006ce067c10 */ /* 0x000fe2000ff7e0ff */
[----:B------:R-:W-:Y:S01]  /*13d0*/  IMAD.U32 R93, RZ, RZ, UR4 ;  /* 0x00000004ff5d7e24 */ /* 0x000fe2000f8e00ff */
[----:B------:R-:W-:Y:S02]  /*13e0*/  ULDC.64 UR4, c[0x0][0x418] ;  /* 0x0001060000047ab9 */ /* 0x000fe40000000a00 */
[----:B------:R-:W-:-:S05]  /*13f0*/  IADD3.X R7, R207, UR7, RZ, P3, !PT ;  /* 0x00000007cf077c10 */ /* 0x000fca0009ffe4ff */
[----:B------:R0:W5:Y:S02]  /*1400*/  @P0 LDG.E R31, desc[UR42][R6.64] ;  /* 0x0000002a061f0981 */ /* 0x000164000c1e1900 */
[----:B------:R-:W-:-:S04]  /*1410*/  @P2 IADD3 R2, P1, R206, UR8, RZ ;  /* 0x00000008ce022c10 */ /* 0x000fc8000ff3e0ff */
[----:B------:R-:W-:-:S05]  /*1420*/  @P2 IADD3.X R3, R207, UR9, RZ, P1, !PT ;  /* 0x00000009cf032c10 */ /* 0x000fca0008ffe4ff */
[----:B------:R0:W5:Y:S01]  /*1430*/  @P2 LDG.E R93, desc[UR42][R2.64] ;  /* 0x0000002a025d2981 */ /* 0x000162000c1e1900 */
[----:B------:R-:W-:-:S03]  /*1440*/  UISETP.NE.U32.AND UP0, UPT, UR4, URZ, UPT ;  /* 0x0000003f0400728c */ /* 0x000fc6000bf05070 */
[----:B------:R-:W-:Y:S01]  /*1450*/  ULDC UR4, c[0x0][0x424] ;  /* 0x0001090000047ab9 */ /* 0x000fe20000000800 */
[----:B------:R-:W-:-:S03]  /*1460*/  UISETP.NE.AND.EX UP0, UPT, UR5, URZ, UPT, UP0 ;  /* 0x0000003f0500728c */ /* 0x000fc6000bf05300 */
[----:B------:R-:W-:Y:S01]  /*1470*/  ULDC UR5, c[0x0][0x2f0] ;  /* 0x0000bc0000057ab9 */ /* 0x000fe20000000800 */
[----:B------:R-:W-:-:S04]  /*1480*/  USEL UR4, UR4, 0x1, UP0 ;  /* 0x0000000104047887 */ /* 0x000fc80008000000 */
[----:B------:R-:W-:-:S03]  /*1490*/  UIMAD UR4, UR4, UR5, URZ ;  /* 0x00000005040472a4 */ /* 0x000fc6000f8e023f */
[----:B------:R-:W-:Y:S02]  /*14a0*/  ULDC UR5, c[0x0][0x348] ;  /* 0x0000d20000057ab9 */ /* 0x000fe40000000800 */
[----:B------:R-:W-:Y:S02]  /*14b0*/  IMAD.U32 R25, RZ, RZ, UR5 ;  /* 0x00000005ff197e24 */ /* 0x000fe4000f8e00ff */
[----:B------:R-:W-:Y:S01]  /*14c0*/  IMAD.U32 R28, RZ, RZ, UR4 ;  /* 0x00000004ff1c7e24 */ /* 0x000fe2000f8e00ff */
[----:B0-----:R-:W-:Y:S06]  /*14d0*/  @P2 BRA `(.L_x_479) ;  /* 0x0000000000242947 */ /* 0x001fec0003800000 */
[----:B------:R-:W-:Y:S02]  /*14e0*/  ULDC.64 UR4, c[0x0][0xa00] ;  /* 0x0002800000047ab9 */ /* 0x000fe40000000a00 */
[----:B------:R-:W-:-:S04]  /*14f0*/  ISETP.NE.U32.AND P1, PT, RZ, UR4, PT ;  /* 0x00000004ff007c0c */ /* 0x000fc8000bf25070 */
[----:B------:R-:W-:-:S13]  /*1500*/  ISETP.NE.AND.EX P1, PT, RZ, UR5, PT, P1 ;  /* 0x00000005ff007c0c */ /* 0x000fda000bf25310 */
[----:B------:R-:W-:Y:S05]  /*1510*/  @!P1 BRA `(.L_x_479) ;  /* 0x0000000000149947 */ /* 0x000fea0003800000 */
[----:B------:R-:W0:Y:S02]  /*1520*/  LDC.64 R2, c[0x0][0xa00] ;  /* 0x00028000ff027b82 */ /* 0x000e240000000a00 */
[----:B0-----:R-:W-:-:S05]  /*1530*/  IMAD.WIDE R2, R205, 0x4, R2 ;  /* 0x00000004cd027825 */ /* 0x001fca00078e0202 */
[----:B-----5:R-:W2:Y:S04]  /*1540*/  LDG.E R93, desc[UR42][R2.64] ;  /* 0x0000002a025d7981 */ /* 0x020ea8000c1e1900 */
[----:B------:R-:W2:Y:S02]  /*1550*/  LDG.E R0, desc[UR42][R2.64+0x4] ;  /* 0x0000042a02007981 */ /* 0x000ea4000c1e1900 */
[----:B--2---:R-:W-:-:S07]  /*1560*/  IMAD.IADD R93, R0, 0x1, -R93 ;  /* 0x00000001005d7824 */ /* 0x004fce00078e0a5d */
.L_x_479:
[----:B------:R-:W-:Y:S01]  /*1570*/  ULDC.64 UR4, c[0x0][0xa20] ;  /* 0x0002880000047ab9 */ /* 0x000fe20000000a00 */
[C---:B------:R-:W-:Y:S01]  /*1580*/  LOP3.LUT R2, R30.reuse, 0xff000000, RZ, 0xc0, !PT ;  /* 0xff0000001e027812 */ /* 0x040fe200078ec0ff */
[----:B------:R-:W-:Y:S01]  /*1590*/  IMAD.MOV.U32 R208, RZ, RZ, R29 ;  /* 0x000000ffffd07224 */ /* 0x000fe200078e001d */
[----:B------:R-:W-:Y:S02]  /*15a0*/  ISETP.NE.U32.AND P1, PT, RZ, UR4, PT ;  /* 0x00000004ff007c0c */ /* 0x000fe4000bf25070 */
[C---:B------:R-:W-:Y:S02]  /*15b0*/  LOP3.LUT R0, R30.reuse, 0xff0000, RZ, 0xc0, !PT ;  /* 0x00ff00001e007812 */ /* 0x040fe400078ec0ff */
[----:B------:R-:W-:Y:S02]  /*15c0*/  ISETP.NE.AND.EX P1, PT, RZ, UR5, PT, P1 ;  /* 0x00000005ff007c0c */ /* 0x000fe4000bf25310 */
[----:B------:R-:W-:Y:S02]  /*15d0*/  SHF.R.U32.HI R3, RZ, 0x8, R2 ;  /* 0x00000008ff037819 */ /* 0x000fe40000011602 */
[----:B------:R-:W-:-:S02]  /*15e0*/  LOP3.LUT R2, R30, 0xffff, RZ, 0xc0, !PT ;  /* 0x0000ffff1e027812 */ /* 0x000fc400078ec0ff */
[----:B------:R-:W-:-:S07]  /*15f0*/  LEA.HI R204, R0, R3, RZ, 0x10 ;  /* 0x0000000300cc7211 */ /* 0x000fce00078f80ff */
[----:B------:R-:W-:Y:S05]  /*1600*/  @!P1 BRA `(.L_x_480) ;  /* 0x0000000000109947 */ /* 0x000fea0003800000 */
[----:B------:R-:W-:-:S04]  /*1610*/  IADD3 R4, P0, R206, UR4, RZ ;  /* 0x00000004ce047c10 */ /* 0x000fc8000ff1e0ff */
[----:B------:R-:W-:-:S05]  /*1620*/  IADD3.X R5, R207, UR5, RZ, P0, !PT ;  /* 0x00000005cf057c10 */ /* 0x000fca00087fe4ff */
[----:B------:R0:W5:Y:S01]  /*1630*/  LDG.E R28, desc[UR42][R4.64] ;  /* 0x0000002a041c7981 */ /* 0x000162000c1e1900 */
[----:B------:R-:W-:Y:S05]  /*1640*/  BRA `(.L_x_481) ;  /* 0x0000000000107947 */ /* 0x000fea0003800000 */
.L_x_480:
[----:B------:R-:W-:Y:S05]  /*1650*/  @!P0 BRA `(.L_x_481) ;  /* 0x00000000000c8947 */ /* 0x000fea0003800000 */
[----:B------:R-:W2:Y:S04]  /*1660*/  LDG.E R3, desc[UR42][R6.64] ;  /* 0x0000002a06037981 */ /* 0x000ea8000c1e1900 */
[----:B------:R-:W2:Y:S02]  /*1670*/  LDG.E R28, desc[UR42][R6.64+0x4] ;  /* 0x0000042a061c7981 */ /* 0x000ea4000c1e1900 */
[----:B--2---:R-:W-:-:S07]  /*1680*/  IMAD.IADD R28, R28, 0x1, -R3 ;  /* 0x000000011c1c7824 */ /* 0x004fce00078e0a03 */
.L_x_481:
[----:B------:R-:W-:Y:S01]  /*1690*/  ULDC.64 UR4, c[0x0][0xa10] ;  /* 0x0002840000047ab9 */ /* 0x000fe20000000a00 */
[----:B------:R-:W2:Y:S01]  /*16a0*/  LDL.LU R8, [R1] ;  /* 0x0000000001087983 */ /* 0x000ea20000300800 */
[----:B------:R-:W-:-:S04]  /*16b0*/  ISETP.NE.U32.AND P0, PT, RZ, UR4, PT ;  /* 0x00000004ff007c0c */ /* 0x000fc8000bf05070 */
[----:B------:R-:W-:Y:S01]  /*16c0*/  ISETP.NE.AND.EX P0, PT, RZ, UR5, PT, P0 ;  /* 0x00000005ff007c0c */ /* 0x000fe2000bf05300 */
[----:B------:R-:W-:Y:S02]  /*16d0*/  ULDC.64 UR4, c[0x0][0xa30] ;  /* 0x00028c0000047ab9 */ /* 0x000fe40000000a00 */
[----:B------:R-:W-:-:S10]  /*16e0*/  ISETP.NE.U32.AND P1, PT, RZ, UR4, PT ;  /* 0x00000004ff007c0c */ /* 0x000fd4000bf25070 */
[----:B0-----:R-:W0:Y:S02]  /*16f0*/  @P0 LDC.64 R4, c[0x0][0xa10] ;  /* 0x00028400ff040b82 */ /* 0x001e240000000a00 */
[----:B0-----:R-:W-:-:S05]  /*1700*/  @P0 IMAD.WIDE R4, R205, 0x4, R4 ;  /* 0x00000004cd040825 */ /* 0x001fca00078e0204 */
[----:B------:R-:W3:Y:S04]  /*1710*/  @P0 LDG.E R0, desc[UR42][R4.64] ;  /* 0x0000002a04000981 */ /* 0x000ee8000c1e1900 */
[----:B------:R-:W3:Y:S01]  /*1720*/  @P0 LDG.E R3, desc[UR42][R4.64+0x4] ;  /* 0x0000042a04030981 */ /* 0x000ee2000c1e1900 */
[----:B------:R-:W-:Y:S02]  /*1730*/  ISETP.NE.AND.EX P1, PT, RZ, UR5, PT, P1 ;  /* 0x00000005ff007c0c */ /* 0x000fe4000bf25310 */
[----:B-----5:R-:W-:-:S11]  /*1740*/  MOV R24, R28 ;  /* 0x0000001c00187202 */ /* 0x020fd60000000f00 */
[----:B------:R-:W-:-:S04]  /*1750*/  @P1 IADD3 R6, P2, R206, UR4, RZ ;  /* 0x00000004ce061c10 */ /* 0x000fc8000ff5e0ff */
[----:B------:R-:W-:-:S05]  /*1760*/  @P1 IADD3.X R7, R207, UR5, RZ, P2, !PT ;  /* 0x00000005cf071c10 */ /* 0x000fca00097fe4ff */
[----:B------:R0:W5:Y:S01]  /*1770*/  @P1 LDG.E R24, desc[UR42][R6.64] ;  /* 0x0000002a06181981 */ /* 0x000162000c1e1900 */
[----:B------:R-:W-:Y:S01]  /*1780*/  IMAD.IADD R10, R28, 0x1, -R9 ;  /* 0x000000011c0a7824 */ /* 0x000fe200078e0a09 */
[----:B------:R-:W-:Y:S01]  /*1790*/  BSSY B0, `(.L_x_482) ;  /* 0x000002c000007945 */ /* 0x000fe20003800000 */
[----:B------:R-:W-:Y:S02]  /*17a0*/  LOP3.LUT R209, R204, 0xff, RZ, 0xc0, !PT ;  /* 0x000000ffccd17812 */ /* 0x000fe400078ec0ff */
[----:B------:R-:W-:Y:S02]  /*17b0*/  SHF.R.U32.HI R204, RZ, 0x10, R204 ;  /* 0x00000010ffcc7819 */ /* 0x000fe400000116cc */
[----:B--2---:R-:W-:Y:S01]  /*17c0*/  LOP3.LUT R8, R8, 0xffffffef, RZ, 0xc0, !PT ;  /* 0xffffffef08087812 */ /* 0x004fe200078ec0ff */
[----:B---3--:R-:W-:-:S04]  /*17d0*/  @P0 IMAD.IADD R25, R3, 0x1, -R0 ;  /* 0x0000000103190824 */ /* 0x008fc800078e0a00 */
[----:B------:R-:W-:-:S04]  /*17e0*/  IMAD.IADD R95, R10, 0x1, R25 ;  /* 0x000000010a5f7824 */ /* 0x000fc800078e0219 */
[C---:B------:R-:W-:Y:S01]  /*17f0*/  VIADD R0, R95.reuse, 0x7f ;  /* 0x0000007f5f007836 */ /* 0x040fe20000000000 */
[----:B------:R-:W-:-:S04]  /*1800*/  ISETP.GE.AND P3, PT, R95, 0x1, PT ;  /* 0x000000015f00780c */ /* 0x000fc80003f66270 */
[----:B------:R-:W-:-:S04]  /*1810*/  SHF.R.S32.HI R3, RZ, 0x1f, R0 ;  /* 0x0000001fff037819 */ /* 0x000fc80000011400 */
[----:B------:R-:W-:Y:S01]  /*1820*/  LEA.HI R3, R3, R0, RZ, 0x7 ;  /* 0x0000000003037211 */ /* 0x000fe200078f38ff */
[----:B------:R-:W-:-:S03]  /*1830*/  IMAD.MOV.U32 R0, RZ, RZ, RZ ;  /* 0x000000ffff007224 */ /* 0x000fc600078e00ff */
[----:B------:R-:W-:Y:S02]  /*1840*/  SHF.R.S32.HI R92, RZ, 0x7, R3 ;  /* 0x00000007ff5c7819 */ /* 0x000fe40000011403 */
[----:B------:R-:W-:-:S05]  /*1850*/  @P3 LOP3.LUT R8, R8, 0x10, RZ, 0xfc, !PT ;  /* 0x0000001008083812 */ /* 0x000fca00078efcff */
[----:B------:R0:W-:Y:S01]  /*1860*/  STL [R1], R8 ;  /* 0x0000000801007387 */ /* 0x0001e20000100800 */
[----:B------:R-:W-:Y:S05]  /*1870*/  @!P3 BRA `(.L_x_483) ;  /* 0x000000000074b947 */ /* 0x000fea0003800000 */
[----:B------:R-:W-:Y:S01]  /*1880*/  ISETP.NE.AND P0, PT, R204, RZ, PT ;  /* 0x000000ffcc00720c */ /* 0x000fe20003f05270 */
[----:B------:R-:W-:-:S03]  /*1890*/  ULDC UR4, c[0x0][0x9f0] ;  /* 0x00027c0000047ab9 */ /* 0x000fc60000000800 */
[----:B------:R-:W-:-:S04]  /*18a0*/  SEL R9, R204, UR4, P0 ;  /* 0x00000004cc097c07 */ /* 0x000fc80008000000 */
[-C--:B0-----:R-:W-:Y:S02]  /*18b0*/  IABS R6, R9.reuse ;  /* 0x0000000900067213 */ /* 0x081fe40000000000 */
[----:B------:R-:W-:Y:S02]  /*18c0*/  IADD3 R0, R92, -0x1, R9 ;  /* 0xffffffff5c007810 */ /* 0x000fe40007ffe009 */
[----:B------:R-:W0:Y:S01]  /*18d0*/  I2F.RP R3, R6 ;  /* 0x0000000600037306 */ /* 0x000e220000209400 */
[-C--:B------:R-:W-:Y:S02]  /*18e0*/  IABS R11, R9.reuse ;  /* 0x00000009000b7213 */ /* 0x080fe40000000000 */
[----:B------:R-:W-:Y:S02]  /*18f0*/  IABS R8, R0 ;  /* 0x0000000000087213 */ /* 0x000fe40000000000 */
[----:B------:R-:W-:-:S04]  /*1900*/  LOP3.LUT R0, R0, R9, RZ, 0x3c, !PT ;  /* 0x0000000900007212 */ /* 0x000fc800078e3cff */
[----:B------:R-:W-:Y:S01]  /*1910*/  ISETP.GE.AND P2, PT, R0, RZ, PT ;  /* 0x000000ff0000720c */ /* 0x000fe20003f46270 */
[----:B0-----:R-:W0:Y:S02]  /*1920*/  MUFU.RCP R3, R3 ;  /* 0x0000000300037308 */ /* 0x001e240000001000 */
[----:B0-----:R-:W-:Y:S02]  /*1930*/  VIADD R4, R3, 0xffffffe ;  /* 0x0ffffffe03047836 */ /* 0x001fe40000000000 */
[----:B------:R-:W-:-:S04]  /*1940*/  IMAD.MOV R3, RZ, RZ, -R11 ;  /* 0x000000ffff037224 */ /* 0x000fc800078e0a0b */
[----:B------:R0:W1:Y:S02]  /*1950*/  F2I.FTZ.U32.TRUNC.NTZ R5, R4 ;  /* 0x0000000400057305 */ /* 0x000064000021f000 */
[----:B0-----:R-:W-:Y:S01]  /*1960*/  MOV R4, RZ ;  /* 0x000000ff00047202 */ /* 0x001fe20000000f00 */
[----:B-1----:R-:W-:-:S04]  /*1970*/  IMAD.MOV R7, RZ, RZ, -R5 ;  /* 0x000000ffff077224 */ /* 0x002fc800078e0a05 */
[----:B------:R-:W-:-:S04]  /*1980*/  IMAD R7, R7, R6, RZ ;  /* 0x0000000607077224 */ /* 0x000fc800078e02ff */
[----:B------:R-:W-:-:S06]  /*1990*/  IMAD.HI.U32 R5, R5, R7, R4 ;  /* 0x0000000705057227 */ /* 0x000fcc00078e0004 */
        /* <DEDUP_REMOVED lines=8> */
[----:B------:R-:W-:-:S04]  /*1a20*/  IMAD.MOV.U32 R0, RZ, RZ, R5 ;  /* 0x000000ffff007224 */ /* 0x000fc800078e0005 */
[----:B------:R-:W-:Y:S01]  /*1a30*/  @!P2 IMAD.MOV R0, RZ, RZ, -R0 ;  /* 0x000000ffff00a224 */ /* 0x000fe200078e0a00 */
[----:B------:R-:W-:-:S07]  /*1a40*/  @!P1 LOP3.LUT R0, RZ, R9, RZ, 0x33, !PT ;  /* 0x00000009ff009212 */ /* 0x000fce00078e33ff */
.L_x_483:
[----:B------:R-:W-:Y:S05]  /*1a50*/  BSYNC B0 ;  /* 0x0000000000007941 */ /* 0x000fea0003800000 */
.L_x_482:
[----:B------:R-:W-:-:S05]  /*1a60*/  IMAD R3, R209, R0, RZ ;  /* 0x00000000d1037224 */ /* 0x000fca00078e02ff */
[C---:B------:R-:W-:Y:S01]  /*1a70*/  VIADDMNMX R0, R3.reuse, R0, R92, PT ;  /* 0x0000000003007246 */ /* 0x040fe2000380015c */
[----:B------:R-:W-:-:S04]  /*1a80*/  IMAD R3, R3, 0x80, -R10 ;  /* 0x0000008003037824 */ /* 0x000fc800078e0a0a */
[----:B------:R-:W-:Y:S01]  /*1a90*/  IMAD R0, R0, 0x80, -R10 ;  /* 0x0000008000007824 */ /* 0x000fe200078e0a0a */
[----:B------:R-:W-:-:S04]  /*1aa0*/  VIMNMX R3, RZ, R3, !PT ;  /* 0x00000003ff037248 */ /* 0x000fc80007fe0100 */
[----:B------:R-:W-:Y:S02]  /*1ab0*/  VIMNMX R0, R0, R25, PT ;  /* 0x0000001900007248 */ /* 0x000fe40003fe0100 */
[----:B------:R-:W-:Y:S02]  /*1ac0*/  SHF.R.U32.HI R26, RZ, 0x7, R3 ;  /* 0x00000007ff1a7819 */ /* 0x000fe40000011603 */
[----:B------:R-:W-:Y:S02]  /*1ad0*/  ISETP.GT.AND P0, PT, R0, R3, PT ;  /* 0x000000030000720c */ /* 0x000fe40003f04270 */
[----:B------:R-:W-:-:S11]  /*1ae0*/  MOV R27, R26 ;  /* 0x0000001a001b7202 */ /* 0x000fd60000000f00 */
[----:B------:R-:W-:-:S05]  /*1af0*/  @P0 VIADD R0, R0, 0x7f ;  /* 0x0000007f00000836 */ /* 0x000fca0000000000 */
[----:B------:R-:W-:-:S04]  /*1b00*/  @P0 SHF.R.S32.HI R3, RZ, 0x1f, R0 ;  /* 0x0000001fff030819 */ /* 0x000fc80000011400 */
[----:B------:R-:W-:-:S04]  /*1b10*/  @P0 LEA.HI R3, R3, R0, RZ, 0x7 ;  /* 0x0000000003030211 */ /* 0x000fc800078f38ff */
[----:B------:R-:W-:Y:S02]  /*1b20*/  @P0 SHF.R.S32.HI R27, RZ, 0x7, R3 ;  /* 0x00000007ff1b0819 */ /* 0x000fe40000011403 */
[----:B------:R-:W-:Y:S02]  /*1b30*/  PLOP3.LUT P0, PT, PT, PT, PT, 0x80, 0x0 ;  /* 0x000000000000781c */ /* 0x000fe40003f0f070 */
[----:B------:R-:W-:-:S13]  /*1b40*/  ISETP.GT.AND P1, PT, R27, R26, PT ;  /* 0x0000001a1b00720c */ /* 0x000fda0003f24270 */
[----:B------:R-:W-:Y:S05]  /*1b50*/  @!P1 BRA `(.L_x_484) ;  /* 0x0000006c00e89947 */ /* 0x000fea0003800000 */
[----:B------:R-:W-:Y:S01]  /*1b60*/  VIADD R0, R156, 0x18400 ;  /* 0x000184009c007836 */ /* 0x000fe20000000000 */
[----:B------:R-:W-:Y:S04]  /*1b70*/  BSSY B6, `(.L_x_485) ;  /* 0x0000013000067945 */ /* 0x000fe80003800000 */
[----:B------:R-:W-:-:S13]  /*1b80*/  LOP3.LUT P0, RZ, R0, 0x3ff, RZ, 0xc0, !PT ;  /* 0x000003ff00ff7812 */ /* 0x000fda000780c0ff */
[----:B------:R-:W-:Y:S05]  /*1b90*/  @!P0 BRA `(.L_x_486) ;  /* 0x0000000000408947 */ /* 0x000fea0003800000 */
[----:B------:R-:W-:Y:S01]  /*1ba0*/  MOV R0, 0x0 ;  /* 0x0000000000007802 */ /* 0x000fe20000000f00 */
[----:B------:R-:W-:Y:S01]  /*1bb0*/  ULDC.64 UR4, c[0x4][0x80] ;  /* 0x0100200000047ab9 */ /* 0x000fe20000000a00 */
[----:B------:R-:W-:Y:S01]  /*1bc0*/  ULDC.64 UR6, c[0x4][0x18] ;  /* 0x0100060000067ab9 */ /* 0x000fe20000000a00 */
[----:B------:R-:W-:Y:S01]  /*1bd0*/  IMAD.U32 R4, RZ, RZ, UR4 ;  /* 0x00000004ff047e24 */ /* 0x000fe2000f8e00ff */
[----:B------:R1:W2:Y:S01]  /*1be0*/  LDC.64 R14, c[0x4][R0] ;  /* 0x01000000000e7b82 */ /* 0x0002a20000000a00 */
[----:B------:R-:W-:Y:S01]  /*1bf0*/  IMAD.U32 R5, RZ, RZ, UR5 ;  /* 0x00000005ff057e24 */ /* 0x000fe2000f8e00ff */
[----:B------:R-:W-:Y:S01]  /*1c00*/  ULDC.64 UR4, c[0x4][0x88] ;  /* 0x0100220000047ab9 */ /* 0x000fe20000000a00 */
[----:B------:R-:W-:Y:S01]  /*1c10*/  IMAD.U32 R10, RZ, RZ, UR6 ;  /* 0x00000006ff0a7e24 */ /* 0x000fe2000f8e00ff */
[----:B------:R-:W-:Y:S01]  /*1c20*/  MOV R12, 0x1 ;  /* 0x00000001000c7802 */ /* 0x000fe20000000f00 */
[----:B0-----:R-:W-:Y:S02]  /*1c30*/  IMAD.U32 R6, RZ, RZ, UR4 ;  /* 0x00000004ff067e24 */ /* 0x001fe4000f8e00ff */
[----:B------:R-:W-:-:S02]  /*1c40*/  IMAD.U32 R7, RZ, RZ, UR5 ;  /* 0x00000005ff077e24 */ /* 0x000fc4000f8e00ff */
[----:B------:R-:W-:Y:S02]  /*1c50*/  IMAD.U32 R11, RZ, RZ, UR7 ;  /* 0x00000007ff0b7e24 */ /* 0x000fe4000f8e00ff */
[----:B------:R-:W-:Y:S02]  /*1c60*/  IMAD.MOV.U32 R8, RZ, RZ, 0x70 ;  /* 0x00000070ff087424 */ /* 0x000fe400078e00ff */
[----:B-1----:R-:W-:-:S07]  /*1c70*/  IMAD.MOV.U32 R13, RZ, RZ, RZ ;  /* 0x000000ffff0d7224 */ /* 0x002fce00078e00ff */
[----:B------:R-:W-:-:S07]  /*1c80*/  LEPC R20, `(.L_x_486) ;  /* 0x000000001014794e */ /* 0x000fce0000000000 */
[----:B--2--5:R-:W-:Y:S05]  /*1c90*/  CALL.ABS.NOINC R14 ;  /* 0x000000000e007343 */ /* 0x024fea0003c00000 */
.L_x_486:
[----:B------:R-:W-:Y:S05]  /*1ca0*/  BSYNC B6 ;  /* 0x0000000000067941 */ /* 0x000fea0003800000 */
.L_x_485:
        /* <DEDUP_REMOVED lines=12> */
[----:B0-----:R-:W-:Y:S01]  /*1d70*/  MOV R8, 0x70 ;  /* 0x0000007000087802 */ /* 0x001fe20000000f00 */
[----:B------:R-:W-:Y:S02]  /*1d80*/  IMAD.U32 R6, RZ, RZ, UR4 ;  /* 0x00000004ff067e24 */ /* 0x000fe4000f8e00ff */
[----:B------:R-:W-:-:S02]  /*1d90*/  IMAD.U32 R7, RZ, RZ, UR5 ;  /* 0x00000005ff077e24 */ /* 0x000fc4000f8e00ff */
[----:B------:R-:W-:Y:S02]  /*1da0*/  IMAD.U32 R11, RZ, RZ, UR7 ;  /* 0x00000007ff0b7e24 */ /* 0x000fe4000f8e00ff */
[----:B------:R-:W-:Y:S02]  /*1db0*/  IMAD.MOV.U32 R12, RZ, RZ, 0x1 ;  /* 0x00000001ff0c7424 */ /* 0x000fe400078e00ff */
[----:B-1----:R-:W-:-:S07]  /*1dc0*/  IMAD.MOV.U32 R13, RZ, RZ, RZ ;  /* 0x000000ffff0d7224 */ /* 0x002fce00078e00ff */
[----:B------:R-:W-:-:S07]  /*1dd0*/  LEPC R20, `(.L_x_488) ;  /* 0x000000001014794e */ /* 0x000fce0000000000 */
[----:B--2--5:R-:W-:Y:S05]  /*1de0*/  CALL.ABS.NOINC R14 ;  /* 0x000000000e007343 */ /* 0x024fea0003c00000 */
.L_x_488:
[----:B------:R-:W-:Y:S05]  /*1df0*/  BSYNC B6 ;  /* 0x0000000000067941 */ /* 0x000fea0003800000 */
.L_x_487:
[----:B------:R-:W-:Y:S01]  /*1e00*/  ULDC.64 UR4, c[0x0][0x9f8] ;  /* 0x00027e0000047ab9 */ /* 0x000fe20000000a00 */
[----:B------:R-:W-:Y:S01]  /*1e10*/  IMAD.MOV.U32 R0, RZ, RZ, R205 ;  /* 0x000000ffff007224 */ /* 0x000fe200078e00cd */
[----:B------:R-:W-:Y:S01]  /*1e20*/  ISETP.NE.U32.AND P0, PT, RZ, UR4, PT ;  /* 0x00000004ff007c0c */ /* 0x000fe2000bf05070 */
[----:B------:R-:W1:Y:S03]  /*1e30*/  LDC R37, c[0x0][0x3f4] ;  /* 0x0000fd00ff257b82 */ /* 0x000e660000000800 */
[----:B------:R-:W-:-:S05]  /*1e40*/  ISETP.NE.AND.EX P0, PT, RZ, UR5, PT, P0 ;  /* 0x00000005ff007c0c */ /* 0x000fca000bf05300 */
[----:B------:R-:W0:Y:S08]  /*1e50*/  LDC.64 R14, c[0x0][0x3f8] ;  /* 0x0000fe00ff0e7b82 */ /* 0x000e300000000a00 */
[----:B------:R-:W-:Y:S01]  /*1e60*/  @P0 IADD3 R4, P1, R206, UR4, RZ ;  /* 0x00000004ce040c10 */ /* 0x000fe2000ff3e0ff */
[----:B------:R-:W2:Y:S03]  /*1e70*/  LDC.64 R12, c[0x0][0x408] ;  /* 0x00010200ff0c7b82 */ /* 0x000ea60000000a00 */
[----:B------:R-:W-:-:S05]  /*1e80*/  @P0 IADD3.X R5, R207, UR5, RZ, P1, !PT ;  /* 0x00000005cf050c10 */ /* 0x000fca0008ffe4ff */
[----:B------:R3:W4:Y:S01]  /*1e90*/  @P0 LDG.E R0, desc[UR42][R4.64] ;  /* 0x0000002a04000981 */ /* 0x000722000c1e1900 */
[----:B-1----:R-:W-:Y:S01]  /*1ea0*/  ISETP.GE.AND P0, PT, R16, R37, PT ;  /* 0x000000251000720c */ /* 0x002fe20003f06270 */
[----:B------:R-:W-:Y:S01]  /*1eb0*/  IMAD.SHL.U32 R33, R153, 0x40, RZ ;  /* 0x0000004099217824 */ /* 0x000fe200078e00ff */
[----:B------:R-:W-:Y:S01]  /*1ec0*/  SHF.R.S32.HI R9, RZ, 0x1f, R153 ;  /* 0x0000001fff097819 */ /* 0x000fe20000011499 */
[----:B------:R-:W1:Y:S01]  /*1ed0*/  S2R R38, SR_TID.X ;  /* 0x0000000000267919 */ /* 0x000e620000002100 */
[----:B-----5:R-:W-:Y:S01]  /*1ee0*/  SHF.R.S32.HI R11, RZ, 0x1f, R24 ;  /* 0x0000001fff0b7819 */ /* 0x020fe20000011418 */
[----:B------:R-:W-:Y:S01]  /*1ef0*/  IMAD.IADD R3, R31, 0x1, R28 ;  /* 0x000000011f037824 */ /* 0x000fe200078e021c */
[----:B------:R-:W-:Y:S01]  /*1f00*/  SHF.R.U32.HI R32, RZ, 0x3, R193 ;  /* 0x00000003ff207819 */ /* 0x000fe200000116c1 */
[-C--:B0-----:R-:W-:Y:S01]  /*1f10*/  IMAD R6, R9, R14.reuse, RZ ;  /* 0x0000000e09067224 */ /* 0x081fe200078e02ff */
[----:B------:R-:W-:Y:S01]  /*1f20*/  SHF.R.U32.HI R30, RZ, 0x3, R192 ;  /* 0x00000003ff1e7819 */ /* 0x000fe200000116c0 */
[----:B------:R-:W-:Y:S01]  /*1f30*/  IMAD.WIDE.U32 R80, R153, R14, R18 ;  /* 0x0000000e99507225 */ /* 0x000fe200078e0012 */
[----:B---3--:R-:W-:-:S02]  /*1f40*/  SEL R5, R37, RZ, P0 ;  /* 0x000000ff25057207 */ /* 0x008fc40000000000 */
[----:B------:R-:W-:Y:S01]  /*1f50*/  SHF.R.U32.HI R21, RZ, 0x3, R159 ;  /* 0x00000003ff157819 */ /* 0x000fe2000001169f */
[----:B------:R-:W-:Y:S02]  /*1f60*/  IMAD R83, R153, R15, R6 ;  /* 0x0000000f99537224 */ /* 0x000fe400078e0206 */
[----:B--2---:R-:W-:Y:S01]  /*1f70*/  IMAD R4, R9, R12, RZ ;  /* 0x0000000c09047224 */ /* 0x004fe200078e02ff */
[----:B------:R-:W-:Y:S01]  /*1f80*/  SHF.L.U64.HI R31, R12, 0x6, R13 ;  /* 0x000000060c1f7819 */ /* 0x000fe2000001020d */
[----:B------:R-:W-:Y:S01]  /*1f90*/  IMAD.IADD R5, R16, 0x1, R5 ;  /* 0x0000000110057824 */ /* 0x000fe200078e0205 */
[----:B------:R-:W-:Y:S01]  /*1fa0*/  SHF.L.U32 R35, R12, 0x7, RZ ;  /* 0x000000070c237819 */ /* 0x000fe200000006ff */
[----:B------:R-:W-:-:S04]  /*1fb0*/  IMAD.WIDE.U32 R6, R153, R14, R16 ;  /* 0x0000000e99067225 */ /* 0x000fc800078e0010 */
[C---:B------:R-:W-:Y:S01]  /*1fc0*/  IMAD R9, R153.reuse, R13, R4 ;  /* 0x0000000d99097224 */ /* 0x040fe200078e0204 */
[----:B------:R-:W-:Y:S01]  /*1fd0*/  SHF.R.S32.HI R4, RZ, 0x1f, R5 ;  /* 0x0000001fff047819 */ /* 0x000fe20000011405 */
[C---:B------:R-:W-:Y:S01]  /*1fe0*/  IMAD.WIDE.U32 R84, R153.reuse, R12, R18 ;  /* 0x0000000c99547225 */ /* 0x040fe200078e0012 */
[----:B------:R-:W-:Y:S02]  /*1ff0*/  MOV R82, R6 ;  /* 0x0000000600527202 */ /* 0x000fe40000000f00 */
[CC--:B------:R-:W-:Y:S01]  /*2000*/  LEA.HI R40, R4.reuse, R5.reuse, RZ, 0x3 ;  /* 0x0000000504287211 */ /* 0x0c0fe200078f18ff */
[----:B------:R-:W-:Y:S01]  /*2010*/  IMAD.WIDE.U32 R86, R153, R12, R16 ;  /* 0x0000000c99567225 */ /* 0x000fe200078e0010 */
[----:B------:R-:W-:Y:S02]  /*2020*/  LEA.HI R6, R4, R5, RZ, 0x6 ;  /* 0x0000000504067211 */ /* 0x000fe400078f30ff */
[----:B------:R-:W-:Y:S01]  /*2030*/  LOP3.LUT R4, R40, 0x38, RZ, 0xc0, !PT ;  /* 0x0000003828047812 */ /* 0x000fe200078ec0ff */
[----:B------:R-:W-:Y:S01]  /*2040*/  IMAD.IADD R81, R81, 0x1, R83 ;  /* 0x0000000151517824 */ /* 0x000fe200078e0253 */
[----:B------:R-:W-:Y:S01]  /*2050*/  LOP3.LUT R10, R159, 0x38, R40, 0xf8, !PT ;  /* 0x000000389f0a7812 */ /* 0x000fe200078ef828 */
[----:B------:R-:W-:Y:S01]  /*2060*/  IMAD.IADD R83, R83, 0x1, R7 ;  /* 0x0000000153537824 */ /* 0x000fe200078e0207 */
[----:B-1----:R-:W-:Y:S01]  /*2070*/  SHF.R.U32.HI R38, RZ, 0x7, R38 ;  /* 0x00000007ff267819 */ /* 0x002fe20000011626 */
[----:B------:R-:W-:Y:S01]  /*2080*/  IMAD.SHL.U32 R6, R6, 0x80, RZ ;  /* 0x0000008006067824 */ /* 0x000fe200078e00ff */
[--C-:B------:R-:W-:Y:S01]  /*2090*/  LOP3.LUT R7, R193, 0x38, R40.reuse, 0xf8, !PT ;  /* 0x00000038c1077812 */ /* 0x100fe200078ef828 */
[----:B------:R-:W-:Y:S01]  /*20a0*/  IMAD.IADD R85, R85, 0x1, R9 ;  /* 0x0000000155557824 */ /* 0x000fe200078e0209 */
[----:B------:R-:W-:Y:S01]  /*20b0*/  ISETP.NE.AND P6, PT, R38, 0x1, PT ;  /* 0x000000012600780c */ /* 0x000fe20003fc5270 */
[----:B------:R-:W-:Y:S01]  /*20c0*/  IMAD.IADD R87, R9, 0x1, R87 ;  /* 0x0000000109577824 */ /* 0x000fe200078e0257 */
[----:B------:R-:W-:Y:S01]  /*20d0*/  LOP3.LUT R9, R192, 0x38, R40, 0xf8, !PT ;  /* 0x00000038c0097812 */ /* 0x000fe200078ef828 */
[C---:B------:R-:W-:Y:S01]  /*20e0*/  IMAD R20, R11.reuse, R14, RZ ;  /* 0x0000000e0b147224 */ /* 0x040fe200078e02ff */
[----:B------:R-:W-:Y:S01]  /*20f0*/  LOP3.LUT R5, R4, 0x1c0, R33, 0xf8, !PT ;  /* 0x000001c004057812 */ /* 0x000fe200078ef821 */
[----:B------:R-:W-:Y:S01]  /*2100*/  IMAD R11, R11, R12, RZ ;  /* 0x0000000c0b0b7224 */ /* 0x000fe200078e02ff */
[----:B------:R-:W-:Y:S01]  /*2110*/  LOP3.LUT R8, R6, 0xffffe000, RZ, 0xc0, !PT ;  /* 0xffffe00006087812 */ /* 0x000fe200078ec0ff */
[C---:B------:R-:W-:Y:S01]  /*2120*/  IMAD R39, R24.reuse, R15, R20 ;  /* 0x0000000f18277224 */ /* 0x040fe200078e0214 */
[----:B------:R-:W-:Y:S01]  /*2130*/  LOP3.LUT R4, R7, R32, RZ, 0x3c, !PT ;  /* 0x0000002007047212 */ /* 0x000fe200078e3cff */
[----:B------:R-:W-:Y:S01]  /*2140*/  IMAD.WIDE.U32 R80, R24, R14, R80 ;  /* 0x0000000e18507225 */ /* 0x000fe200078e0050 */
[----:B------:R-:W-:-:S02]  /*2150*/  LOP3.LUT R9, R9, R30, RZ, 0x3c, !PT ;  /* 0x0000001e09097212 */ /* 0x000fc400078e3cff */
[----:B------:R-:W-:Y:S01]  /*2160*/  LOP3.LUT R6, R10, R21, RZ, 0x3c, !PT ;  /* 0x000000150a067212 */ /* 0x000fe200078e3cff */
[----:B------:R-:W-:Y:S05]  /*2170*/  @!P6 WARPSYNC.ALL ;  /* 0x000000000000e948 */ /* 0x000fea0003800000 */
[----:B------:R-:W-:Y:S01]  /*2180*/  LOP3.LUT R7, R5, R200, RZ, 0x3c, !PT ;  /* 0x000000c805077212 */ /* 0x000fe200078e3cff */
[----:B------:R-:W-:Y:S01]  /*2190*/  IMAD.WIDE.U32 R82, R24, R14, R82 ;  /* 0x0000000e18527225 */ /* 0x000fe200078e0052 */
[----:B------:R-:W-:Y:S01]  /*21a0*/  LOP3.LUT R77, R40, 0xfffffff8, RZ, 0xc0, !PT ;  /* 0xfffffff8284d7812 */ /* 0x000fe200078ec0ff */
[----:B------:R-:W-:Y:S01]  /*21b0*/  ULDC UR4, c[0x0][0x2f4] ;  /* 0x0000bd0000047ab9 */ /* 0x000fe20000000800 */
[-C--:B------:R-:W-:Y:S01]  /*21c0*/  IADD3 R4, R4, R8.reuse, R199 ;  /* 0x0000000804047210 */ /* 0x080fe20007ffe0c7 */
[C---:B------:R-:W-:Y:S01]  /*21d0*/  IMAD R11, R24.reuse, R13, R11 ;  /* 0x0000000d180b7224 */ /* 0x040fe200078e020b */
[----:B------:R-:W-:Y:S01]  /*21e0*/  IADD3 R5, R9, R8, R198 ;  /* 0x0000000809057210 */ /* 0x000fe20007ffe0c6 */
[----:B------:R-:W-:Y:S01]  /*21f0*/  IMAD.WIDE.U32 R84, R24, R12, R84 ;  /* 0x0000000c18547225 */ /* 0x000fe200078e0054 */
[----:B------:R-:W-:-:S02]  /*2200*/  IADD3 R6, R6, R8, R197 ;  /* 0x0000000806067210 */ /* 0x000fc40007ffe0c5 */
[----:B------:R-:W-:Y:S01]  /*2210*/  IADD3 R7, R7, R8, R201 ;  /* 0x0000000807077210 */ /* 0x000fe20007ffe0c9 */
[----:B------:R-:W-:Y:S01]  /*2220*/  IMAD.WIDE.U32 R86, R24, R12, R86 ;  /* 0x0000000c18567225 */ /* 0x000fe200078e0056 */
[C-C-:B------:R-:W-:Y:S02]  /*2230*/  SHF.L.U64.HI R8, R14.reuse, 0x5, R15.reuse ;  /* 0x000000050e087819 */ /* 0x140fe4000001020f */
[--C-:B------:R-:W-:Y:S01]  /*2240*/  SHF.L.U64.HI R9, R14, 0x6, R15.reuse ;  /* 0x000000060e097819 */ /* 0x100fe2000001020f */
[----:B------:R-:W-:Y:S01]  /*2250*/  VIADD R94, R38, 0x8 ;  /* 0x00000008265e7836 */ /* 0x000fe20000000000 */
[----:B------:R-:W-:Y:S01]  /*2260*/  SHF.L.U64.HI R10, R14, 0x7, R15 ;  /* 0x000000070e0a7819 */ /* 0x000fe2000001020f */
[----:B------:R-:W-:Y:S01]  /*2270*/  IMAD.IADD R38, R81, 0x1, R39 ;  /* 0x0000000151267824 */ /* 0x000fe200078e0227 */
[--C-:B------:R-:W-:Y:S01]  /*2280*/  SHF.L.U64.HI R30, R12, 0x5, R13.reuse ;  /* 0x000000050c1e7819 */ /* 0x100fe2000001020d */
[----:B------:R-:W-:Y:S01]  /*2290*/  IMAD.SHL.U32 R20, R14, 0x20, RZ ;  /* 0x000000200e147824 */ /* 0x000fe200078e00ff */
[----:B------:R-:W-:Y:S01]  /*22a0*/  SHF.L.U64.HI R32, R12, 0x7, R13 ;  /* 0x000000070c207819 */ /* 0x000fe2000001020d */
[----:B------:R-:W-:Y:S01]  /*22b0*/  IMAD.SHL.U32 R21, R14, 0x40, RZ ;  /* 0x000000400e157824 */ /* 0x000fe200078e00ff */
[----:B------:R-:W-:Y:S01]  /*22c0*/  ISETP.GE.AND P1, PT, R16, UR4, PT ;  /* 0x0000000410007c0c */ /* 0x000fe2000bf26270 */
[----:B------:R-:W-:Y:S01]  /*22d0*/  IMAD.SHL.U32 R28, R14, 0x80, RZ ;  /* 0x000000800e1c7824 */ /* 0x000fe200078e00ff */
[----:B------:R-:W-:Y:S01]  /*22e0*/  ISETP.GE.AND P2, PT, R23, UR4, PT ;  /* 0x0000000417007c0c */ /* 0x000fe2000bf46270 */
[C---:B------:R-:W-:Y:S01]  /*22f0*/  IMAD.SHL.U32 R33, R12.reuse, 0x20, RZ ;  /* 0x000000200c217824 */ /* 0x040fe200078e00ff */
[----:B------:R-:W-:Y:S01]  /*2300*/  SHF.R.S32.HI R79, RZ, 0x3, R40 ;  /* 0x00000003ff4f7819 */ /* 0x000fe20000011428 */
[----:B------:R-:W-:Y:S01]  /*2310*/  IMAD.SHL.U32 R34, R12, 0x40, RZ ;  /* 0x000000400c227824 */ /* 0x000fe200078e00ff */
[----:B------:R-:W-:Y:S01]  /*2320*/  SHF.R.S32.HI R89, RZ, 0x1f, R77 ;  /* 0x0000001fff597819 */ /* 0x000fe2000001144d */
[----:B------:R-:W-:-:S02]  /*2330*/  IMAD R36, R203, 0x20, R153 ;  /* 0x00000020cb247824 */ /* 0x000fc400078e0299 */
[----:B------:R-:W-:Y:S02]  /*2340*/  IMAD.SHL.U32 R37, R37, 0x2, RZ ;  /* 0x0000000225257824 */ /* 0x000fe400078e00ff */
[----:B------:R-:W-:Y:S02]  /*2350*/  IMAD.IADD R39, R39, 0x1, R83 ;  /* 0x0000000127277824 */ /* 0x000fe400078e0253 */
[----:B------:R-:W-:Y:S02]  /*2360*/  IMAD.IADD R76, R85, 0x1, R11 ;  /* 0x00000001554c7824 */ /* 0x000fe400078e020b */
[----:B------:R-:W-:Y:S01]  /*2370*/  IMAD.IADD R78, R11, 0x1, R87 ;  /* 0x000000010b4e7824 */ /* 0x000fe200078e0257 */
[----:B------:R-:W-:Y:S01]  /*2380*/  @!P6 BAR.SYNC.DEFER_BLOCKING 0x9, 0x100 ;  /* 0x024400000000eb1d */ /* 0x000fe20000010000 */
[----:B----4-:R-:W-:-:S07]  /*2390*/  SHF.R.S32.HI R88, RZ, 0x1f, R0 ;  /* 0x0000001fff587819 */ /* 0x010fce0000011400 */
.L_x_586:
[----:B--2-4-:R-:W2:Y:S01]  /*23a0*/  LDL.LU R43, [R1] ;  /* 0x00000000012b7983 */ /* 0x014ea20000300800 */
[----:B------:R-:W0:Y:S01]  /*23b0*/  LDC R99, c[0x0][0x430] ;  /* 0x00010c00ff637b82 */ /* 0x000e220000000800 */
[----:B------:R-:W-:Y:S02]  /*23c0*/  VIADD R27, R27, 0xffffffff ;  /* 0xffffffff1b1b7836 */ /* 0x000fe40000000000 */
[----:B------:R-:W-:-:S03]  /*23d0*/  IMAD.MOV.U32 R100, RZ, RZ, RZ ;  /* 0x000000ffff647224 */ /* 0x000fc600078e00ff */
[----:B------:R-:W-:Y:S02]  /*23e0*/  LEA R12, R27, R36, 0x7 ;  /* 0x000000241b0c7211 */ /* 0x000fe400078e38ff */
[----:B-1----:R-:W1:Y:S02]  /*23f0*/  LDC R102, c[0x0][0x3f4] ;  /* 0x0000fd00ff667b82 */ /* 0x002e640000000800 */
[----:B------:R-:W-:Y:S01]  /*2400*/  ISETP.GE.AND P3, PT, R12, R25, PT ;  /* 0x000000190c00720c */ /* 0x000fe20003f66270 */
[----:B------:R-:W-:-:S03]  /*2410*/  IMAD.IADD R44, R3, 0x1, R12 ;  /* 0x00000001032c7824 */ /* 0x000fc600078e020c */
[----:B------:R-:W-:Y:S01]  /*2420*/  ISETP.GT.OR P3, PT, R36, 0x7f, P3 ;  /* 0x0000007f2400780c */ /* 0x000fe20001f64670 */
[----:B------:R-:W-:Y:S01]  /*2430*/  IMAD.MOV.U32 R40, RZ, RZ, R44 ;  /* 0x000000ffff287224 */ /* 0x000fe200078e002c */
[----:B0-----:R-:W-:-:S11]  /*2440*/  ISETP.NE.AND P4, PT, R99, 0x1, PT ;  /* 0x000000016300780c */ /* 0x001fd60003f85270 */
[----:B------:R-:W0:Y:S08]  /*2450*/  @!P3 LDC.64 R14, c[0x0][0x428] ;  /* 0x00010a00ff0ebb82 */ /* 0x000e300000000a00 */
[----:B------:R-:W3:Y:S08]  /*2460*/  @!P3 LDC.64 R12, c[0x0][0x418] ;  /* 0x00010600ff0cbb82 */ /* 0x000ef00000000a00 */
[----:B------:R-:W4:Y:S08]  /*2470*/  @P4 LDC R11, c[0x0][0x434] ;  /* 0x00010d00ff0b4b82 */ /* 0x000f300000000800 */
[----:B------:R-:W1:Y:S01]  /*2480*/  @P4 LDC R42, c[0x0][0x438] ;  /* 0x00010e00ff2a4b82 */ /* 0x000e620000000800 */
[----:B----4-:R-:W-:-:S05]  /*2490*/  @P4 IMAD.HI.U32 R11, R44, R11, RZ ;  /* 0x0000000b2c0b4227 */ /* 0x010fca00078e00ff */
[----:B-1----:R-:W-:Y:S01]  /*24a0*/  @P4 SHF.R.U32.HI R40, RZ, R42, R11 ;  /* 0x0000002aff284219 */ /* 0x002fe2000001160b */
[----:B0-----:R-:W-:-:S03]  /*24b0*/  @!P3 IMAD R11, R88, R14, RZ ;  /* 0x0000000e580bb224 */ /* 0x001fc600078e02ff */
[--C-:B------:R-:W-:Y:S01]  /*24c0*/  @!P3 SHF.R.S32.HI R41, RZ, 0x1f, R40.reuse ;  /* 0x0000001fff29b819 */ /* 0x100fe20000011428 */
[C---:B------:R-:W-:Y:S02]  /*24d0*/  @!P3 IMAD R11, R0.reuse, R15, R11 ;  /* 0x0000000f000bb224 */ /* 0x040fe400078e020b */
[----:B------:R-:W-:-:S04]  /*24e0*/  @!P3 IMAD.WIDE.U32 R14, R0, R14, R40 ;  /* 0x0000000e000eb225 */ /* 0x000fc800078e0028 */
[----:B------:R-:W-:Y:S01]  /*24f0*/  @!P3 IMAD.IADD R11, R15, 0x1, R11 ;  /* 0x000000010f0bb824 */ /* 0x000fe200078e020b */
[----:B---3--:R-:W-:-:S04]  /*2500*/  @!P3 LEA R12, P4, R14, R12, 0x2 ;  /* 0x0000000c0e0cb211 */ /* 0x008fc800078810ff */
[----:B------:R-:W-:Y:S02]  /*2510*/  @!P3 LEA.HI.X R13, R14, R13, R11, 0x2, P4 ;  /* 0x0000000d0e0db211 */ /* 0x000fe400020f140b */
[----:B------:R-:W-:-:S03]  /*2520*/  ISETP.GT.AND P4, PT, R27, R26, PT ;  /* 0x0000001a1b00720c */ /* 0x000fc60003f84270 */
[----:B------:R0:W5:Y:S01]  /*2530*/  @!P3 LDG.E R100, desc[UR42][R12.64] ;  /* 0x0000002a0c64b981 */ /* 0x000162000c1e1900 */
[----:B------:R-:W-:Y:S01]  /*2540*/  ISETP.GE.AND P3, PT, R102, 0x1, PT ;  /* 0x000000016600780c */ /* 0x000fe20003f66270 */
[----:B------:R-:W-:Y:S01]  /*2550*/  IMAD.MOV R14, RZ, RZ, -R40 ;  /* 0x000000ffff0e7224 */ /* 0x000fe200078e0a28 */
[----:B------:R-:W-:Y:S05]  /*2560*/  YIELD ;  /* 0x0000000000007946 */ /* 0x000fea0003800000 */
[----:B------:R-:W-:Y:S01]  /*2570*/  IMAD R91, R155, 0x4000, R196 ;  /* 0x000040009b5b7824 */ /* 0x000fe200078e02c4 */
[----:B------:R-:W-:Y:S01]  /*2580*/  BSSY B0, `(.L_x_489) ;  /* 0x00005d8000007945 */ /* 0x000fe20003800000 */
[----:B------:R-:W-:-:S02]  /*2590*/  IMAD R99, R99, R14, R44 ;  /* 0x0000000e63637224 */ /* 0x000fc400078e022c */
[----:B------:R-:W-:Y:S01]  /*25a0*/  IMAD R91, R91, 0x2, R156 ;  /* 0x000000025b5b7824 */ /* 0x000fe200078e029c */
[----:B--2---:R-:W-:-:S04]  /*25b0*/  LOP3.LUT R43, R43, 0xfffffffb, RZ, 0xc0, !PT ;  /* 0xfffffffb2b2b7812 */ /* 0x004fc800078ec0ff */
[----:B------:R-:W-:-:S05]  /*25c0*/  @P4 LOP3.LUT R43, R43, 0x4, RZ, 0xfc, !PT ;  /* 0x000000042b2b4812 */ /* 0x000fca00078efcff */
[----:B------:R0:W-:Y:S01]  /*25d0*/  STL [R1], R43 ;  /* 0x0000002b01007387 */ /* 0x0001e20000100800 */
[----:B------:R-:W-:Y:S05]  /*25e0*/  @!P3 BRA `(.L_x_490) ;  /* 0x0000005400a0b947 */ /* 0x000fea0003800000 */
[----:B------:R-:W-:Y:S01]  /*25f0*/  SHF.R.S32.HI R98, RZ, 0x1f, R99 ;  /* 0x0000001fff627819 */ /* 0x000fe20000011463 */
[----:B------:R-:W-:Y:S01]  /*2600*/  ULDC.64 UR4, c[0x0][0x300] ;  /* 0x0000c00000047ab9 */ /* 0x000fe20000000a00 */
[----:B-----5:R-:W-:Y:S01]  /*2610*/  SHF.R.S32.HI R97, RZ, 0x1f, R100 ;  /* 0x0000001fff617819 */ /* 0x020fe20000011464 */
[----:B0-----:R-:W-:-:S04]  /*2620*/  IMAD.WIDE.U32 R12, R99, UR4, RZ ;  /* 0x00000004630c7c25 */ /* 0x001fc8000f8e00ff */
[----:B------:R-:W-:Y:S02]  /*2630*/  IMAD R14, R98, UR4, RZ ;  /* 0x00000004620e7c24 */ /* 0x000fe4000f8e02ff */
[----:B------:R-:W-:Y:S02]  /*2640*/  IMAD R96, R27, -0x80, R25 ;  /* 0xffffff801b607824 */ /* 0x000fe400078e0219 */
[----:B------:R-:W-:Y:S01]  /*2650*/  IMAD R11, R99, UR5, R14 ;  /* 0x00000005630b7c24 */ /* 0x000fe2000f8e020e */
[----:B------:R-:W-:Y:S01]  /*2660*/  ULDC.64 UR4, c[0x0][0x310] ;  /* 0x0000c40000047ab9 */ /* 0x000fe20000000a00 */
[----:B------:R-:W-:Y:S01]  /*2670*/  IMAD R14, R32, R27, RZ ;  /* 0x0000001b200e7224 */ /* 0x000fe200078e02ff */
[----:B------:R-:W-:Y:S01]  /*2680*/  VIMNMX R96, R96, 0x80, PT ;  /* 0x0000008060607848 */ /* 0x000fe20003fe0100 */
[----:B------:R-:W-:Y:S02]  /*2690*/  IMAD R15, R97, UR4, RZ ;  /* 0x00000004610f7c24 */ /* 0x000fe4000f8e02ff */
[----:B------:R-:W-:Y:S01]  /*26a0*/  IMAD.IADD R13, R13, 0x1, R11 ;  /* 0x000000010d0d7824 */ /* 0x000fe200078e020b */
[----:B------:R-:W-:Y:S01]  /*26b0*/  SHF.R.S32.HI R11, RZ, 0x1f, R27 ;  /* 0x0000001fff0b7819 */ /* 0x000fe2000001141b */
[----:B------:R-:W-:-:S02]  /*26c0*/  IMAD R15, R100, UR5, R15 ;  /* 0x00000005640f7c24 */ /* 0x000fc4000f8e020f */
[----:B------:R-:W-:Y:S01]  /*26d0*/  IMAD.WIDE.U32 R12, R100, UR4, R12 ;  /* 0x00000004640c7c25 */ /* 0x000fe2000f8e000c */
[----:B------:R-:W-:-:S04]  /*26e0*/  ULDC.64 UR4, c[0x0][0x308] ;  /* 0x0000c20000047ab9 */ /* 0x000fc80000000a00 */
[----:B------:R-:W-:-:S03]  /*26f0*/  IADD3 R13, R13, R15, RZ ;  /* 0x0000000f0d0d7210 */ /* 0x000fc60007ffe0ff */
[----:B------:R-:W-:-:S04]  /*2700*/  IMAD.WIDE.U32 R106, R2, UR4, R12 ;  /* 0x00000004026a7c25 */ /* 0x000fc8000f8e000c */
[----:B------:R-:W-:Y:S01]  /*2710*/  IMAD R13, R2, UR5, R107 ;  /* 0x00000005020d7c24 */ /* 0x000fe2000f8e026b */
[----:B------:R-:W-:Y:S01]  /*2720*/  ULDC.64 UR4, c[0x0][0x2e8] ;  /* 0x0000ba0000047ab9 */ /* 0x000fe20000000a00 */
[----:B------:R-:W-:Y:S01]  /*2730*/  IMAD R12, R10, R27, RZ ;  /* 0x0000001b0a0c7224 */ /* 0x000fe200078e02ff */
[C---:B------:R-:W-:Y:S01]  /*2740*/  LEA R107, P3, R106.reuse, UR4, 0x1 ;  /* 0x000000046a6b7c11 */ /* 0x040fe2000f8608ff */
[----:B------:R-:W-:Y:S02]  /*2750*/  ULDC.U8 UR4, c[0x0][0x410] ;  /* 0x0001040000047ab9 */ /* 0x000fe40000000000 */
[C---:B------:R-:W-:Y:S01]  /*2760*/  IMAD R41, R11.reuse, R28, R12 ;  /* 0x0000001c0b297224 */ /* 0x040fe200078e020c */
[----:B------:R-:W-:Y:S01]  /*2770*/  LEA.HI.X R106, R106, UR5, R13, 0x1, P3 ;  /* 0x000000056a6a7c11 */ /* 0x000fe200098f0c0d */
[----:B------:R-:W-:Y:S01]  /*2780*/  IMAD R11, R11, R35, R14 ;  /* 0x000000230b0b7224 */ /* 0x000fe200078e020e */
[----:B------:R-:W-:Y:S01]  /*2790*/  ISETP.NE.AND P3, PT, RZ, UR4, PT ;  /* 0x00000004ff007c0c */ /* 0x000fe2000bf65270 */
[----:B------:R-:W-:-:S04]  /*27a0*/  IMAD.WIDE.U32 R14, R28, R27, RZ ;  /* 0x0000001b1c0e7225 */ /* 0x000fc800078e00ff */
[----:B------:R-:W-:-:S04]  /*27b0*/  IMAD.WIDE.U32 R12, R35, R27, RZ ;  /* 0x0000001b230c7225 */ /* 0x000fc800078e00ff */
[----:B------:R-:W-:Y:S02]  /*27c0*/  IMAD.IADD R90, R15, 0x1, R41 ;  /* 0x000000010f5a7824 */ /* 0x000fe400078e0229 */
[----:B------:R-:W-:Y:S02]  /*27d0*/  IMAD.IADD R11, R13, 0x1, R11 ;  /* 0x000000010d0b7824 */ /* 0x000fe400078e020b */
[----:B------:R-:W-:Y:S05]  /*27e0*/  @!P3 BRA `(.L_x_491) ;  /* 0x00000028008cb947 */ /* 0x000fea0003800000 */
[----:B------:R-:W-:Y:S01]  /*27f0*/  ISETP.GE.AND P3, PT, R153, R96, PT ;  /* 0x000000609900720c */ /* 0x000fe20003f66270 */
[----:B------:R-:W-:Y:S01]  /*2800*/  BSSY B1, `(.L_x_492) ;  /* 0x000001c000017945 */ /* 0x000fe20003800000 */
[----:B------:R-:W-:Y:S02]  /*2810*/  CS2R R56, SRZ ;  /* 0x0000000000387805 */ /* 0x000fe4000001ff00 */
[----:B------:R-:W-:Y:S02]  /*2820*/  CS2R R64, SRZ ;  /* 0x0000000000407805 */ /* 0x000fe4000001ff00 */
[----:B------:R-:W-:Y:S02]  /*2830*/  CS2R R68, SRZ ;  /* 0x0000000000447805 */ /* 0x000fe4000001ff00 */
[----:B------:R-:W-:Y:S02]  /*2840*/  P2R R138, PR, RZ, 0x8 ;  /* 0x00000008ff8a7803 */ /* 0x000fe40000000000 */
[----:B------:R-:W-:-:S02]  /*2850*/  CS2R R66, SRZ ;  /* 0x0000000000427805 */ /* 0x000fc4000001ff00 */
[----:B------:R-:W-:Y:S01]  /*2860*/  CS2R R70, SRZ ;  /* 0x0000000000467805 */ /* 0x000fe2000001ff00 */
[----:B------:R-:W-:Y:S06]  /*2870*/  @P3 BRA `(.L_x_493) ;  /* 0x0000000000503947 */ /* 0x000fec0003800000 */
[----:B------:R-:W-:Y:S01]  /*2880*/  IADD3 R41, P3, R80, R14, RZ ;  /* 0x0000000e50297210 */ /* 0x000fe20007f7e0ff */
[----:B------:R-:W-:Y:S01]  /*2890*/  ULDC.64 UR4, c[0x0][0x3e8] ;  /* 0x0000fa0000047ab9 */ /* 0x000fe20000000a00 */
[----:B------:R-:W-:Y:S02]  /*28a0*/  CS2R R68, SRZ ;  /* 0x0000000000447805 */ /* 0x000fe4000001ff00 */
[----:B------:R-:W-:Y:S01]  /*28b0*/  CS2R R70, SRZ ;  /* 0x0000000000467805 */ /* 0x000fe2000001ff00 */
[----:B------:R-:W-:Y:S01]  /*28c0*/  IMAD.X R42, R90, 0x1, R38, P3 ;  /* 0x000000015a2a7824 */ /* 0x000fe200018e0626 */
[----:B------:R-:W-:-:S05]  /*28d0*/  IADD3 R43, P3, R84, R12, RZ ;  /* 0x0000000c542b7210 */ /* 0x000fca0007f7e0ff */
[----:B------:R-:W-:Y:S01]  /*28e0*/  IMAD.X R44, R11, 0x1, R76, P3 ;  /* 0x000000010b2c7824 */ /* 0x000fe200018e064c */
[----:B------:R-:W-:-:S04]  /*28f0*/  LEA R40, P3, R41, UR4, 0x1 ;  /* 0x0000000429287c11 */ /* 0x000fc8000f8608ff */
[----:B------:R-:W-:Y:S01]  /*2900*/  LEA.HI.X R41, R41, UR5, R42, 0x1, P3 ;  /* 0x0000000529297c11 */ /* 0x000fe200098f0c2a */
[----:B------:R-:W-:Y:S02]  /*2910*/  ULDC.64 UR4, c[0x0][0x400] ;  /* 0x0001000000047ab9 */ /* 0x000fe40000000a00 */
[----:B------:R-:W-:-:S04]  /*2920*/  LEA R42, P3, R43, UR4, 0x1 ;  /* 0x000000042b2a7c11 */ /* 0x000fc8000f8608ff */
[----:B------:R-:W-:Y:S02]  /*2930*/  LEA.HI.X R43, R43, UR5, R44, 0x1, P3 ;  /* 0x000000052b2b7c11 */ /* 0x000fe400098f0c2c */
[----:B------:R-:W-:Y:S02]  /*2940*/  ISETP.GE.AND P3, PT, R18, R102, PT ;  /* 0x000000661200720c */ /* 0x000fe40003f66270 */
[----:B------:R-:W-:Y:S02]  /*2950*/  CS2R R64, SRZ ;  /* 0x0000000000407805 */ /* 0x000fe4000001ff00 */
[----:B------:R-:W-:-:S09]  /*2960*/  CS2R R66, SRZ ;  /* 0x0000000000427805 */ /* 0x000fd2000001ff00 */
[----:B------:R0:W5:Y:S04]  /*2970*/  @!P3 LDG.E.64 R68, desc[UR42][R40.64] ;  /* 0x0000002a2844b981 */ /* 0x000168000c1e1b00 */
[----:B------:R0:W5:Y:S01]  /*2980*/  @!P3 LDG.E.64 R70, desc[UR42][R42.64] ;  /* 0x0000002a2a46b981 */ /* 0x000162000c1e1b00 */
[----:B------:R-:W-:-:S13]  /*2990*/  ISETP.GE.AND P3, PT, R152, R102, PT ;  /* 0x000000669800720c */ /* 0x000fda0003f66270 */
[----:B------:R0:W5:Y:S04]  /*29a0*/  @!P3 LDG.E.64 R64, desc[UR42][R40.64+0x40] ;  /* 0x0000402a2840b981 */ /* 0x000168000c1e1b00 */
[----:B------:R0:W5:Y:S02]  /*29b0*/  @!P3 LDG.E.64 R66, desc[UR42][R42.64+0x40] ;  /* 0x0000402a2a42b981 */ /* 0x000164000c1e1b00 */
.L_x_493:
[----:B------:R-:W-:Y:S05]  /*29c0*/  BSYNC B1 ;  /* 0x0000000000017941 */ /* 0x000fea0003800000 */
.L_x_492:
[----:B------:R-:W-:Y:S01]  /*29d0*/  VIADD R44, R153, 0x20 ;  /* 0x00000020992c7836 */ /* 0x000fe20000000000 */
[----:B------:R-:W-:Y:S01]  /*29e0*/  BSSY B1, `(.L_x_494) ;  /* 0x000002b000017945 */ /* 0x000fe20003800000 */
[----:B0----5:R-:W-:Y:S01]  /*29f0*/  IMAD.MOV.U32 R41, RZ, RZ, R65 ;  /* 0x000000ffff297224 */ /* 0x021fe200078e0041 */
[----:B------:R-:W-:Y:S01]  /*2a00*/  CS2R R60, SRZ ;  /* 0x00000000003c7805 */ /* 0x000fe2000001ff00 */
[----:B------:R-:W-:Y:S01]  /*2a10*/  IMAD.MOV.U32 R42, RZ, RZ, R68 ;  /* 0x000000ffff2a7224 */ /* 0x000fe200078e0044 */
[----:B------:R-:W-:Y:S01]  /*2a20*/  ISETP.GE.AND P3, PT, R44, R96, PT ;  /* 0x000000602c00720c */ /* 0x000fe20003f66270 */
[----:B------:R-:W-:Y:S01]  /*2a30*/  IMAD.MOV.U32 R43, RZ, RZ, R69 ;  /* 0x000000ffff2b7224 */ /* 0x000fe200078e0045 */
[----:B------:R-:W-:Y:S01]  /*2a40*/  PRMT R122, R41, 0x7610, R122 ;  /* 0x00007610297a7816 */ /* 0x000fe2000000007a */
[----:B------:R-:W-:Y:S01]  /*2a50*/  IMAD.MOV.U32 R40, RZ, RZ, R64 ;  /* 0x000000ffff287224 */ /* 0x000fe200078e0040 */
[----:B------:R-:W-:Y:S01]  /*2a60*/  PRMT R137, R42, 0x7610, R137 ;  /* 0x000076102a897816 */ /* 0x000fe20000000089 */
[----:B------:R-:W-:Y:S01]  /*2a70*/  IMAD.MOV.U32 R41, RZ, RZ, R67 ;  /* 0x000000ffff297224 */ /* 0x000fe200078e0043 */
[----:B------:R-:W-:Y:S01]  /*2a80*/  PRMT R136, R43, 0x7610, R136 ;  /* 0x000076102b887816 */ /* 0x000fe20000000088 */
[----:B------:R-:W-:Y:S01]  /*2a90*/  IMAD.MOV.U32 R42, RZ, RZ, R70 ;  /* 0x000000ffff2a7224 */ /* 0x000fe200078e0046 */
[----:B------:R-:W-:Y:S01]  /*2aa0*/  PRMT R121, R40, 0x7610, R121 ;  /* 0x0000761028797816 */ /* 0x000fe20000000079 */
[----:B------:R-:W-:Y:S01]  /*2ab0*/  IMAD.MOV.U32 R43, RZ, RZ, R71 ;  /* 0x000000ffff2b7224 */ /* 0x000fe200078e0047 */
[----:B------:R-:W-:-:S02]  /*2ac0*/  MOV R40, R66 ;  /* 0x0000004200287202 */ /* 0x000fc40000000f00 */
[----:B------:R-:W-:Y:S02]  /*2ad0*/  CS2R R58, SRZ ;  /* 0x00000000003a7805 */ /* 0x000fe4000001ff00 */
[----:B------:R-:W-:Y:S02]  /*2ae0*/  PRMT R124, R41, 0x7610, R124 ;  /* 0x00007610297c7816 */ /* 0x000fe4000000007c */
[----:B------:R-:W-:Y:S02]  /*2af0*/  CS2R R62, SRZ ;  /* 0x00000000003e7805 */ /* 0x000fe4000001ff00 */
[----:B------:R-:W-:Y:S02]  /*2b00*/  PRMT R123, R40, 0x7610, R123 ;  /* 0x00007610287b7816 */ /* 0x000fe4000000007b */
[----:B------:R-:W-:Y:S02]  /*2b10*/  PRMT R135, R42, 0x7610, R135 ;  /* 0x000076102a877816 */ /* 0x000fe40000000087 */
[----:B------:R-:W-:-:S02]  /*2b20*/  PRMT R134, R43, 0x7610, R134 ;  /* 0x000076102b867816 */ /* 0x000fc40000000086 */
[----:B------:R-:W-:Y:S01]  /*2b30*/  P2R R128, PR, RZ, 0x8 ;  /* 0x00000008ff807803 */ /* 0x000fe20000000000 */
[----:B------:R-:W-:Y:S06]  /*2b40*/  @P3 BRA `(.L_x_495) ;  /* 0x0000000000503947 */ /* 0x000fec0003800000 */
[----:B------:R-:W-:Y:S01]  /*2b50*/  IADD3 R41, P3, P4, R80, R14, R20 ;  /* 0x0000000e50297210 */ /* 0x000fe20007c7e014 */
[----:B------:R-:W-:Y:S01]  /*2b60*/  ULDC.64 UR4, c[0x0][0x3e8] ;  /* 0x0000fa0000047ab9 */ /* 0x000fe20000000a00 */
[----:B------:R-:W-:Y:S02]  /*2b70*/  CS2R R60, SRZ ;  /* 0x00000000003c7805 */ /* 0x000fe4000001ff00 */
[----:B------:R-:W-:Y:S02]  /*2b80*/  CS2R R62, SRZ ;  /* 0x00000000003e7805 */ /* 0x000fe4000001ff00 */
[----:B------:R-:W-:Y:S02]  /*2b90*/  IADD3.X R42, R38, R90, R8, P3, P4 ;  /* 0x0000005a262a7210 */ /* 0x000fe40001fe8408 */
[----:B------:R-:W-:-:S04]  /*2ba0*/  IADD3 R43, P3, P4, R84, R12, R33 ;  /* 0x0000000c542b7210 */ /* 0x000fc80007c7e021 */
[----:B------:R-:W-:Y:S02]  /*2bb0*/  IADD3.X R44, R76, R11, R30, P3, P4 ;  /* 0x0000000b4c2c7210 */ /* 0x000fe40001fe841e */
        /* <DEDUP_REMOVED lines=13> */
.L_x_495:
[----:B------:R-:W-:Y:S05]  /*2c90*/  BSYNC B1 ;  /* 0x0000000000017941 */ /* 0x000fea0003800000 */
.L_x_494:
        /* <DEDUP_REMOVED lines=20> */
[----:B------:R-:W-:Y:S02]  /*2de0*/  CS2R R40, SRZ ;  /* 0x0000000000287805 */ /* 0x000fe4000001ff00 */
[----:B------:R-:W-:-:S02]  /*2df0*/  PRMT R119, R42, 0x7610, R119 ;  /* 0x000076102a777816 */ /* 0x000fc40000000077 */
[----:B------:R-:W-:Y:S02]  /*2e00*/  CS2R R54, SRZ ;  /* 0x0000000000367805 */ /* 0x000fe4000001ff00 */
[----:B------:R-:W-:Y:S02]  /*2e10*/  PRMT R120, R43, 0x7610, R120 ;  /* 0x000076102b787816 */ /* 0x000fe40000000078 */
[----:B------:R-:W-:Y:S02]  /*2e20*/  CS2R R44, SRZ ;  /* 0x00000000002c7805 */ /* 0x000fe4000001ff00 */
[----:B------:R-:W-:Y:S02]  /*2e30*/  CS2R R42, SRZ ;  /* 0x00000000002a7805 */ /* 0x000fe4000001ff00 */
[----:B------:R-:W-:Y:S01]  /*2e40*/  CS2R R46, SRZ ;  /* 0x00000000002e7805 */ /* 0x000fe2000001ff00 */
        /* <DEDUP_REMOVED lines=21> */
.L_x_497:
[----:B------:R-:W-:Y:S05]  /*2fa0*/  BSYNC B1 ;  /* 0x0000000000017941 */ /* 0x000fea0003800000 */
.L_x_496:
[----:B0-----:R-:W-:Y:S01]  /*2fb0*/  VIADD R72, R153, 0x60 ;  /* 0x0000006099487836 */ /* 0x001fe20000000000 */
[----:B------:R-:W-:Y:S04]  /*2fc0*/  BSSY B1, `(.L_x_498) ;  /* 0x000001f000017945 */ /* 0x000fe80003800000 */
[----:B------:R-:W-:-:S13]  /*2fd0*/  ISETP.GE.AND P4, PT, R72, R96, PT ;  /* 0x000000604800720c */ /* 0x000fda0003f86270 */
[----:B------:R-:W-:Y:S05]  /*2fe0*/  @P4 BRA `(.L_x_499) ;  /* 0x0000000000704947 */ /* 0x000fea0003800000 */
[----:B------:R-:W0:Y:S01]  /*2ff0*/  LDC.64 R40, c[0x0][0x3f8] ;  /* 0x0000fe00ff287b82 */ /* 0x000e220000000a00 */
[----:B------:R-:W-:Y:S01]  /*3000*/  IMAD.MOV.U32 R15, RZ, RZ, R90 ;  /* 0x000000ffff0f7224 */ /* 0x000fe200078e005a */
[----:B------:R-:W-:Y:S01]  /*3010*/  ULDC.64 UR4, c[0x0][0x3e8] ;  /* 0x0000fa0000047ab9 */ /* 0x000fe20000000a00 */
[----:B------:R-:W-:Y:S02]  /*3020*/  CS2R R44, SRZ ;  /* 0x00000000002c7805 */ /* 0x000fe4000001ff00 */
[----:B------:R-:W-:Y:S01]  /*3030*/  CS2R R46, SRZ ;  /* 0x00000000002e7805 */ /* 0x000fe2000001ff00 */
[----:B0-----:R-:W-:-:S04]  /*3040*/  IMAD.WIDE.U32 R14, R40, 0x60, R14 ;  /* 0x00000060280e7825 */ /* 0x001fc800078e000e */
[----:B------:R-:W-:Y:S01]  /*3050*/  IMAD R13, R41, 0x60, RZ ;  /* 0x00000060290d7824 */ /* 0x000fe200078e02ff */
[----:B------:R-:W-:-:S04]  /*3060*/  IADD3 R41, P5, R80, R14, RZ ;  /* 0x0000000e50297210 */ /* 0x000fc80007fbe0ff */
[----:B------:R-:W-:Y:S01]  /*3070*/  IADD3.X R42, R38, R15, R13, P5, !PT ;  /* 0x0000000f262a7210 */ /* 0x000fe20002ffe40d */
[----:B------:R-:W-:Y:S01]  /*3080*/  IMAD.MOV.U32 R13, RZ, RZ, R11 ;  /* 0x000000ffff0d7224 */ /* 0x000fe200078e000b */
[----:B------:R-:W0:Y:S02]  /*3090*/  LDC.64 R14, c[0x0][0x408] ;  /* 0x00010200ff0e7b82 */ /* 0x000e240000000a00 */
[----:B0-----:R-:W-:-:S04]  /*30a0*/  IMAD.WIDE.U32 R12, R14, 0x60, R12 ;  /* 0x000000600e0c7825 */ /* 0x001fc800078e000c */
[----:B------:R-:W-:Y:S01]  /*30b0*/  IMAD R15, R15, 0x60, RZ ;  /* 0x000000600f0f7824 */ /* 0x000fe200078e02ff */
[----:B------:R-:W-:-:S04]  /*30c0*/  IADD3 R11, P5, R84, R12, RZ ;  /* 0x0000000c540b7210 */ /* 0x000fc80007fbe0ff */
[----:B------:R-:W-:Y:S02]  /*30d0*/  IADD3.X R40, R76, R13, R15, P5, !PT ;  /* 0x0000000d4c287210 */ /* 0x000fe40002ffe40f */
        /* <DEDUP_REMOVED lines=13> */
.L_x_499:
[----:B------:R-:W-:Y:S05]  /*31b0*/  BSYNC B1 ;  /* 0x0000000000017941 */ /* 0x000fea0003800000 */
.L_x_498:
[----:B-----5:R-:W-:Y:S01]  /*31c0*/  IMAD.MOV.U32 R11, RZ, RZ, R48 ;  /* 0x000000ffff0b7224 */ /* 0x020fe200078e0030 */
[----:B0-----:R-:W-:Y:S01]  /*31d0*/  MOV R12, R49 ;  /* 0x00000031000c7202 */ /* 0x001fe20000000f00 */
[----:B------:R-:W-:Y:S01]  /*31e0*/  IMAD.MOV.U32 R14, RZ, RZ, R53 ;  /* 0x000000ffff0e7224 */ /* 0x000fe200078e0035 */
[----:B------:R-:W-:Y:S01]  /*31f0*/  UISETP.NE.AND UP0, UPT, UR41, 0x3, UPT ;  /* 0x000000032900788c */ /* 0x000fe2000bf05270 */
        /* <DEDUP_REMOVED lines=9> */
[----:B------:R-:W-:-:S02]  /*3290*/  PLOP3.LUT P5, PT, PT, PT, UP0, 0x80, 0x0 ;  /* 0x000000000000781c */ /* 0x000fc40003faf008 */
[----:B------:R-:W-:Y:S01]  /*32a0*/  PRMT R127, R11, 0x7610, R127 ;  /* 0x000076100b7f7816 */ /* 0x000fe2000000007f */
[----:B------:R-:W-:Y:S01]  /*32b0*/  IMAD.MOV.U32 R11, RZ, RZ, R40 ;  /* 0x000000ffff0b7224 */ /* 0x000fe200078e0028 */
[----:B------:R-:W-:Y:S01]  /*32c0*/  PRMT R129, R12, 0x7610, R129 ;  /* 0x000076100c817816 */ /* 0x000fe20000000081 */
[----:B------:R-:W-:Y:S01]  /*32d0*/  IMAD.MOV.U32 R12, RZ, RZ, R41 ;  /* 0x000000ffff0c7224 */ /* 0x000fe200078e0029 */
[----:B------:R-:W-:Y:S01]  /*32e0*/  PRMT R133, R14, 0x7610, R133 ;  /* 0x000076100e857816 */ /* 0x000fe20000000085 */
[----:B------:R-:W-:Y:S01]  /*32f0*/  IMAD.MOV.U32 R14, RZ, RZ, R45 ;  /* 0x000000ffff0e7224 */ /* 0x000fe200078e002d */
[----:B------:R-:W-:Y:S02]  /*3300*/  PRMT R132, R13, 0x7610, R132 ;  /* 0x000076100d847816 */ /* 0x000fe40000000084 */
[----:B------:R-:W-:Y:S02]  /*3310*/  MOV R13, R44 ;  /* 0x0000002c000d7202 */ /* 0x000fe40000000f00 */
        /* <DEDUP_REMOVED lines=8> */
[----:B------:R-:W-:-:S02]  /*33a0*/  PRMT R105, R11, 0x7610, R105 ;  /* 0x000076100b697816 */ /* 0x000fc40000000069 */
[----:B------:R-:W-:Y:S02]  /*33b0*/  PRMT R108, R12, 0x7610, R108 ;  /* 0x000076100c6c7816 */ /* 0x000fe4000000006c */
[----:B------:R-:W-:Y:S02]  /*33c0*/  PRMT R115, R13, 0x7610, R115 ;  /* 0x000076100d737816 */ /* 0x000fe40000000073 */
[----:B------:R-:W-:Y:S01]  /*33d0*/  PRMT R116, R14, 0x7610, R116 ;  /* 0x000076100e747816 */ /* 0x000fe20000000074 */
[----:B------:R-:W-:Y:S06]  /*33e0*/  @!P5 BRA `(.L_x_500) ;  /* 0x000000000004d947 */ /* 0x000fec0003800000 */
[----:B------:R-:W-:Y:S01]  /*33f0*/  BPT.TRAP 0x1 ;  /* 0x000000040000795c */ /* 0x000fe20000300000 */
.L_x_500:
[----:B------:R-:W-:Y:S01]  /*3400*/  IMAD R90, R155, 0x8, R156 ;  /* 0x000000089b5a7824 */ /* 0x000fe200078e029c */
[----:B------:R-:W-:Y:S01]  /*3410*/  SHF.L.U32 R101, R154, 0x1f, RZ ;  /* 0x0000001f9a657819 */ /* 0x000fe200000006ff */
[----:B------:R-:W-:Y:S03]  /*3420*/  BSSY B1, `(.L_x_501) ;  /* 0x0000003000017945 */ /* 0x000fe60003800000 */
[----:B------:R-:W0:Y:S02]  /*3430*/  SYNCS.PHASECHK.TRANS64.TRYWAIT P6, [R90+URZ+0x28890], R101 ;  /* 0x028890655a0075a7 */ /* 0x000e2400080c017f */
[----:B0-----:R-:W-:Y:S05]  /*3440*/  @!P6 BRA `(.L_x_502) ;  /* 0x000001980038e947 */ /* 0x001fea0003800000 */
.L_x_808:
[----:B------:R-:W-:Y:S05]  /*3450*/  BSYNC B1 ;  /* 0x0000000000017941 */ /* 0x000fea0003800000 */
.L_x_501:
[----:B------:R-:W-:-:S03]  /*3460*/  UMOV UR4, 0xffffffff ;  /* 0xffffffff00047882 */ /* 0x000fc60000000000 */
[----:B------:R-:W-:Y:S05]  /*3470*/  BRA.DIV UR4, `(.L_x_503) ;  /* 0x0000019a04407947 */ /* 0x000fea000b800000 */
[----:B------:R1:W2:Y:S04]  /*3480*/  SHFL.IDX PT, R75, R106, RZ, 0x181f ;  /* 0x00181fff6a4b7589 */ /* 0x0002a800000e0000 */
[----:B------:R1:W3:Y:S02]  /*3490*/  SHFL.IDX PT, R74, R107, RZ, 0x181f ;  /* 0x00181fff6b4a7589 */ /* 0x0002e400000e0000 */
.L_x_812:
[----:B------:R-:W-:Y:S01]  /*34a0*/  ISETP.NE.AND P6, PT, R138, RZ, PT ;  /* 0x000000ff8a00720c */ /* 0x000fe20003fc5270 */
[----:B------:R-:W-:-:S12]  /*34b0*/  BSSY B1, `(.L_x_504) ;  /* 0x0000071000017945 */ /* 0x000fd80003800000 */
[----:B------:R-:W-:Y:S05]  /*34c0*/  @P6 BRA `(.L_x_505) ;  /* 0x0000000400bc6947 */ /* 0x000fea0003800000 */
[----:B------:R-:W-:Y:S04]  /*34d0*/  BSSY B2, `(.L_x_506) ;  /* 0x0000037000027945 */ /* 0x000fe80003800000 */
[----:B------:R-:W-:Y:S05]  /*34e0*/  @P1 BRA `(.L_x_507) ;  /* 0x0000000000d41947 */ /* 0x000fea0003800000 */
[----:B------:R4:W0:Y:S01]  /*34f0*/  LDS.128 R12, [R91+0x18400] ;  /* 0x018400005b0c7984 */ /* 0x0008220000000c00 */
[C---:B---3--:R-:W-:Y:S01]  /*3500*/  LEA R72, P6, R16.reuse, R74, 0x1 ;  /* 0x0000004a10487211 */ /* 0x048fe200078c08ff */
[----:B------:R-:W-:Y:S03]  /*3510*/  BSSY B3, `(.L_x_508) ;  /* 0x0000031000037945 */ /* 0x000fe60003800000 */
[----:B--2---:R-:W-:Y:S02]  /*3520*/  LEA.HI.X R73, R16, R75, R17, 0x1, P6 ;  /* 0x0000004b10497211 */ /* 0x004fe400030f0c11 */
[----:B------:R-:W-:-:S13]  /*3530*/  ISETP.GE.AND P6, PT, R18, R102, PT ;  /* 0x000000661200720c */ /* 0x000fda0003fc6270 */
[----:B----4-:R-:W-:Y:S05]  /*3540*/  @P6 BRA `(.L_x_509) ;  /* 0x0000000000b46947 */ /* 0x010fea0003800000 */
[----:B------:R-:W-:Y:S02]  /*3550*/  SHF.R.U64 R138, R70, 0x10, R71 ;  /* 0x00000010468a7819 */ /* 0x000fe40000001247 */
[----:B------:R-:W-:Y:S01]  /*3560*/  SHF.R.U64 R140, R68, 0x10, R69 ;  /* 0x00000010448c7819 */ /* 0x000fe20000001245 */
[----:B0-----:R-:W-:Y:S01]  /*3570*/  IMAD.U32 R68, R14, 0x10000, RZ ;  /* 0x000100000e447824 */ /* 0x001fe200078e00ff */
[----:B------:R-:W-:Y:S02]  /*3580*/  SHF.R.U32.HI R139, RZ, 0x10, R71 ;  /* 0x00000010ff8b7819 */ /* 0x000fe40000011647 */
[----:B------:R-:W-:Y:S02]  /*3590*/  SHF.R.U32.HI R11, RZ, 0x10, R69 ;  /* 0x00000010ff0b7819 */ /* 0x000fe40000011645 */
[----:B------:R-:W-:Y:S02]  /*35a0*/  PRMT R135, R135, 0x5410, R138 ;  /* 0x0000541087877816 */ /* 0x000fe4000000008a */
[----:B------:R-:W-:-:S02]  /*35b0*/  PRMT R137, R137, 0x5410, R140 ;  /* 0x0000541089897816 */ /* 0x000fc4000000008c */
[----:B------:R-:W-:Y:S02]  /*35c0*/  LOP3.LUT R69, R14, 0xffff0000, RZ, 0xc0, !PT ;  /* 0xffff00000e457812 */ /* 0x000fe400078ec0ff */
[----:B------:R-:W-:Y:S02]  /*35d0*/  PRMT R139, R134, 0x5410, R139 ;  /* 0x00005410868b7816 */ /* 0x000fe4000000008b */
[----:B------:R-:W-:Y:S01]  /*35e0*/  PRMT R136, R136, 0x5410, R11 ;  /* 0x0000541088887816 */ /* 0x000fe2000000000b */
[----:B------:R-:W-:Y:S01]  /*35f0*/  IMAD.U32 R11, R12, 0x10000, RZ ;  /* 0x000100000c0b7824 */ /* 0x000fe200078e00ff */
[----:B------:R-:W-:Y:S01]  /*3600*/  SHF.L.U32 R14, R13, 0x10, RZ ;  /* 0x000000100d0e7819 */ /* 0x000fe200000006ff */
[----:B------:R-:W-:Y:S01]  /*3610*/  IMAD.U32 R140, R139, 0x10000, RZ ;  /* 0x000100008b8c7824 */ /* 0x000fe200078e00ff */
[----:B------:R-:W-:Y:S01]  /*3620*/  LOP3.LUT R13, R13, 0xffff0000, RZ, 0xc0, !PT ;  /* 0xffff00000d0d7812 */ /* 0x000fe200078ec0ff */
[----:B------:R-:W-:Y:S01]  /*3630*/  IMAD.U32 R134, R136, 0x10000, RZ ;  /* 0x0001000088867824 */ /* 0x000fe200078e00ff */
[----:B------:R-:W-:Y:S01]  /*3640*/  LOP3.LUT R138, R135, 0xffff0000, RZ, 0xc0, !PT ;  /* 0xffff0000878a7812 */ /* 0x000fe200078ec0ff */
[----:B------:R-:W-:Y:S01]  /*3650*/  FMUL.FTZ R143, R69, R140 ;  /* 0x0000008c458f7220 */ /* 0x000fe20000410000 */
[----:B------:R-:W-:Y:S01]  /*3660*/  LOP3.LUT R71, R137, 0xffff0000, RZ, 0xc0, !PT ;  /* 0xffff000089477812 */ /* 0x000fe200078ec0ff */
[----:B------:R-:W-:Y:S01]  /*3670*/  IMAD.U32 R135, R135, 0x10000, RZ ;  /* 0x0001000087877824 */ /* 0x000fe200078e00ff */
[----:B------:R-:W-:Y:S01]  /*3680*/  LOP3.LUT R12, R12, 0xffff0000, RZ, 0xc0, !PT ;  /* 0xffff00000c0c7812 */ /* 0x000fe200078ec0ff */
[----:B------:R-:W-:Y:S01]  /*3690*/  FMUL.FTZ R141, R13, R138 ;  /* 0x0000008a0d8d7220 */ /* 0x000fe20000410000 */
[----:B------:R-:W-:Y:S01]  /*36a0*/  LOP3.LUT R70, R15, 0xffff0000, RZ, 0xc0, !PT ;  /* 0xffff00000f467812 */ /* 0x000fe200078ec0ff */
[----:B------:R-:W-:Y:S01]  /*36b0*/  FMUL.FTZ R13, R13, R71 ;  /* 0x000000470d0d7220 */ /* 0x000fe20000410000 */
[----:B------:R-:W-:Y:S01]  /*36c0*/  LOP3.LUT R139, R139, 0xffff0000, RZ, 0xc0, !PT ;  /* 0xffff00008b8b7812 */ /* 0x000fe200078ec0ff */
[----:B------:R-:W-:Y:S01]  /*36d0*/  FMUL.FTZ R69, R69, R134 ;  /* 0x0000008645457220 */ /* 0x000fe20000410000 */
[----:B------:R-:W-:Y:S01]  /*36e0*/  LOP3.LUT R136, R136, 0xffff0000, RZ, 0xc0, !PT ;  /* 0xffff000088887812 */ /* 0x000fe200078ec0ff */
[----:B------:R-:W-:-:S02]  /*36f0*/  IMAD.U32 R137, R137, 0x10000, RZ ;  /* 0x0001000089897824 */ /* 0x000fc400078e00ff */
[C---:B------:R-:W-:Y:S01]  /*3700*/  FFMA.FTZ R141, R14.reuse, R71, -R141 ;  /* 0x000000470e8d7223 */ /* 0x040fe2000001088d */
[----:B------:R-:W-:Y:S01]  /*3710*/  FFMA.FTZ R138, R14, R138, R13 ;  /* 0x0000008a0e8a7223 */ /* 0x000fe2000001000d */
[----:B------:R-:W-:Y:S01]  /*3720*/  FFMA.FTZ R143, R68, R134, -R143 ;  /* 0x00000086448f7223 */ /* 0x000fe2000001088f */
[----:B------:R-:W-:Y:S01]  /*3730*/  FMUL.FTZ R14, R12, R135 ;  /* 0x000000870c0e7220 */ /* 0x000fe20000410000 */
[----:B------:R-:W-:Y:S02]  /*3740*/  IMAD.U32 R15, R15, 0x10000, RZ ;  /* 0x000100000f0f7824 */ /* 0x000fe400078e00ff */
[----:B------:R-:W-:Y:S01]  /*3750*/  FFMA.FTZ R68, R68, R140, R69 ;  /* 0x0000008c44447223 */ /* 0x000fe20000010045 */
[----:B------:R-:W-:Y:S01]  /*3760*/  FMUL.FTZ R134, R70, R139 ;  /* 0x0000008b46867220 */ /* 0x000fe20000410000 */
[-C--:B------:R-:W-:Y:S01]  /*3770*/  FMUL.FTZ R12, R12, R137.reuse ;  /* 0x000000890c0c7220 */ /* 0x080fe20000410000 */
[-C--:B------:R-:W-:Y:S01]  /*3780*/  FMUL.FTZ R70, R70, R136.reuse ;  /* 0x0000008846467220 */ /* 0x080fe20000410000 */
[----:B------:R-:W-:Y:S01]  /*3790*/  FFMA.FTZ R14, R11, R137, -R14 ;  /* 0x000000890b0e7223 */ /* 0x000fe2000001080e */
[----:B------:R-:W-:Y:S01]  /*37a0*/  FFMA.FTZ R134, R15, R136, -R134 ;  /* 0x000000880f867223 */ /* 0x000fe20000010886 */
[----:B------:R-:W-:Y:S01]  /*37b0*/  FFMA.FTZ R11, R11, R135, R12 ;  /* 0x000000870b0b7223 */ /* 0x000fe2000001000c */
[----:B------:R-:W-:Y:S01]  /*37c0*/  FFMA.FTZ R15, R15, R139, R70 ;  /* 0x0000008b0f0f7223 */ /* 0x000fe20000010046 */
[----:B------:R-:W-:-:S02]  /*37d0*/  F2FP.BF16.F32.PACK_AB R68, R68, R143 ;  /* 0x0000008f4444723e */ /* 0x000fc400000010ff */
[----:B------:R-:W-:Y:S02]  /*37e0*/  F2FP.BF16.F32.PACK_AB R13, R138, R141 ;  /* 0x0000008d8a0d723e */ /* 0x000fe400000010ff */
[----:B------:R-:W-:Y:S01]  /*37f0*/  F2FP.BF16.F32.PACK_AB R12, R11, R14 ;  /* 0x0000000e0b0c723e */ /* 0x000fe200000010ff */
[----:B------:R-:W-:Y:S01]  /*3800*/  IMAD.MOV.U32 R14, RZ, RZ, R68 ;  /* 0x000000ffff0e7224 */ /* 0x000fe200078e0044 */
[----:B------:R-:W-:-:S07]  /*3810*/  F2FP.BF16.F32.PACK_AB R15, R15, R134 ;  /* 0x000000860f0f723e */ /* 0x000fce00000010ff */
.L_x_509:
[----:B------:R-:W-:Y:S05]  /*3820*/  BSYNC B3 ;  /* 0x0000000000037941 */ /* 0x000fea0003800000 */
.L_x_508:
[----:B0-----:R4:W-:Y:S02]  /*3830*/  ST.E.128 desc[UR42][R72.64], R12 ;  /* 0x0000000c48007985 */ /* 0x0019e4000c101d2a */
.L_x_507:
[----:B------:R-:W-:Y:S05]  /*3840*/  BSYNC B2 ;  /* 0x0000000000027941 */ /* 0x000fea0003800000 */
.L_x_506:
[----:B------:R-:W-:Y:S05]  /*3850*/  @P2 BRA `(.L_x_505) ;  /* 0x0000000000d82947 */ /* 0x000fea0003800000 */
[----:B----4-:R4:W0:Y:S01]  /*3860*/  LDS.128 R12, [R91+0x1c400] ;  /* 0x01c400005b0c7984 */ /* 0x0108220000000c00 */
[C---:B---3--:R-:W-:Y:S01]  /*3870*/  LEA R68, P6, R23.reuse, R74, 0x1 ;  /* 0x0000004a17447211 */ /* 0x048fe200078c08ff */
[----:B------:R-:W-:Y:S03]  /*3880*/  BSSY B2, `(.L_x_510) ;  /* 0x0000032000027945 */ /* 0x000fe60003800000 */
[----:B--2---:R-:W-:Y:S02]  /*3890*/  LEA.HI.X R69, R23, R75, R22, 0x1, P6 ;  /* 0x0000004b17457211 */ /* 0x004fe400030f0c16 */
[----:B------:R-:W-:-:S13]  /*38a0*/  ISETP.GE.AND P6, PT, R152, R102, PT ;  /* 0x000000669800720c */ /* 0x000fda0003fc6270 */
[----:B----4-:R-:W-:Y:S05]  /*38b0*/  @P6 BRA `(.L_x_511) ;  /* 0x0000000000b86947 */ /* 0x010fea0003800000 */
[----:B------:R-:W-:Y:S01]  /*38c0*/  SHF.R.U64 R72, R64, 0x10, R65 ;  /* 0x0000001040487819 */ /* 0x000fe20000001241 */
[----:B0-----:R-:W-:Y:S01]  /*38d0*/  IMAD.U32 R64, R14, 0x10000, RZ ;  /* 0x000100000e407824 */ /* 0x001fe200078e00ff */
[--C-:B------:R-:W-:Y:S02]  /*38e0*/  SHF.R.U64 R70, R66, 0x10, R67.reuse ;  /* 0x0000001042467819 */ /* 0x100fe40000001243 */
[----:B------:R-:W-:Y:S02]  /*38f0*/  SHF.R.U32.HI R67, RZ, 0x10, R67 ;  /* 0x00000010ff437819 */ /* 0x000fe40000011643 */
[----:B------:R-:W-:Y:S02]  /*3900*/  SHF.R.U32.HI R11, RZ, 0x10, R65 ;  /* 0x00000010ff0b7819 */ /* 0x000fe40000011641 */
[----:B------:R-:W-:Y:S02]  /*3910*/  PRMT R121, R121, 0x5410, R72 ;  /* 0x0000541079797816 */ /* 0x000fe40000000048 */
[----:B------:R-:W-:-:S02]  /*3920*/  PRMT R123, R123, 0x5410, R70 ;  /* 0x000054107b7b7816 */ /* 0x000fc40000000046 */
[----:B------:R-:W-:Y:S02]  /*3930*/  PRMT R124, R124, 0x5410, R67 ;  /* 0x000054107c7c7816 */ /* 0x000fe40000000043 */
[----:B------:R-:W-:Y:S02]  /*3940*/  LOP3.LUT R65, R14, 0xffff0000, RZ, 0xc0, !PT ;  /* 0xffff00000e417812 */ /* 0x000fe400078ec0ff */
[----:B------:R-:W-:Y:S01]  /*3950*/  PRMT R122, R122, 0x5410, R11 ;  /* 0x000054107a7a7816 */ /* 0x000fe2000000000b */
[----:B------:R-:W-:Y:S01]  /*3960*/  IMAD.U32 R72, R124, 0x10000, RZ ;  /* 0x000100007c487824 */ /* 0x000fe200078e00ff */
[C---:B------:R-:W-:Y:S01]  /*3970*/  SHF.L.U32 R14, R13.reuse, 0x10, RZ ;  /* 0x000000100d0e7819 */ /* 0x040fe200000006ff */
[----:B------:R-:W-:Y:S01]  /*3980*/  IMAD.U32 R11, R12, 0x10000, RZ ;  /* 0x000100000c0b7824 */ /* 0x000fe200078e00ff */
[----:B------:R-:W-:Y:S01]  /*3990*/  LOP3.LUT R13, R13, 0xffff0000, RZ, 0xc0, !PT ;  /* 0xffff00000d0d7812 */ /* 0x000fe200078ec0ff */
[----:B------:R-:W-:Y:S01]  /*39a0*/  IMAD.U32 R70, R122, 0x10000, RZ ;  /* 0x000100007a467824 */ /* 0x000fe200078e00ff */
[C---:B------:R-:W-:Y:S01]  /*39b0*/  LOP3.LUT R71, R123.reuse, 0xffff0000, RZ, 0xc0, !PT ;  /* 0xffff00007b477812 */ /* 0x040fe200078ec0ff */
[----:B------:R-:W-:Y:S01]  /*39c0*/  IMAD.U32 R123, R123, 0x10000, RZ ;  /* 0x000100007b7b7824 */ /* 0x000fe200078e00ff */
[C---:B------:R-:W-:Y:S01]  /*39d0*/  LOP3.LUT R67, R121.reuse, 0xffff0000, RZ, 0xc0, !PT ;  /* 0xffff000079437812 */ /* 0x040fe200078ec0ff */
[----:B------:R-:W-:Y:S01]  /*39e0*/  IMAD.U32 R121, R121, 0x10000, RZ ;  /* 0x0001000079797824 */ /* 0x000fe200078e00ff */
[----:B------:R-:W-:Y:S01]  /*39f0*/  LOP3.LUT R12, R12, 0xffff0000, RZ, 0xc0, !PT ;  /* 0xffff00000c0c7812 */ /* 0x000fe200078ec0ff */
[----:B------:R-:W-:Y:S01]  /*3a00*/  FMUL.FTZ R73, R13, R71 ;  /* 0x000000470d497220 */ /* 0x000fe20000410000 */
[----:B------:R-:W-:Y:S01]  /*3a10*/  LOP3.LUT R66, R15, 0xffff0000, RZ, 0xc0, !PT ;  /* 0xffff00000f427812 */ /* 0x000fe200078ec0ff */
[-C--:B------:R-:W-:Y:S01]  /*3a20*/  FMUL.FTZ R74, R13, R67.reuse ;  /* 0x000000430d4a7220 */ /* 0x080fe20000410000 */
[C---:B------:R-:W-:Y:S01]  /*3a30*/  FMUL.FTZ R13, R65.reuse, R72 ;  /* 0x00000048410d7220 */ /* 0x040fe20000410000 */
[-C--:B------:R-:W-:Y:S01]  /*3a40*/  FMUL.FTZ R65, R65, R70.reuse ;  /* 0x0000004641417220 */ /* 0x080fe20000410000 */
[----:B------:R-:W-:Y:S01]  /*3a50*/  LOP3.LUT R124, R124, 0xffff0000, RZ, 0xc0, !PT ;  /* 0xffff00007c7c7812 */ /* 0x000fe200078ec0ff */
[----:B------:R-:W-:Y:S01]  /*3a60*/  FFMA.FTZ R73, R14, R67, -R73 ;  /* 0x000000430e497223 */ /* 0x000fe20000010849 */
[----:B------:R-:W-:Y:S01]  /*3a70*/  LOP3.LUT R122, R122, 0xffff0000, RZ, 0xc0, !PT ;  /* 0xffff00007a7a7812 */ /* 0x000fe200078ec0ff */
[----:B------:R-:W-:Y:S01]  /*3a80*/  FFMA.FTZ R74, R14, R71, R74 ;  /* 0x000000470e4a7223 */ /* 0x000fe2000001004a */
[----:B------:R-:W-:Y:S01]  /*3a90*/  FFMA.FTZ R13, R64, R70, -R13 ;  /* 0x00000046400d7223 */ /* 0x000fe2000001080d */
[----:B------:R-:W-:Y:S01]  /*3aa0*/  FMUL.FTZ R14, R12, R123 ;  /* 0x0000007b0c0e7220 */ /* 0x000fe20000410000 */
[----:B------:R-:W-:Y:S01]  /*3ab0*/  FFMA.FTZ R64, R64, R72, R65 ;  /* 0x0000004840407223 */ /* 0x000fe20000010041 */
[----:B------:R-:W-:Y:S01]  /*3ac0*/  FMUL.FTZ R12, R12, R121 ;  /* 0x000000790c0c7220 */ /* 0x000fe20000410000 */
[----:B------:R-:W-:-:S02]  /*3ad0*/  IMAD.U32 R15, R15, 0x10000, RZ ;  /* 0x000100000f0f7824 */ /* 0x000fc400078e00ff */
[C---:B------:R-:W-:Y:S01]  /*3ae0*/  FMUL.FTZ R70, R66.reuse, R124 ;  /* 0x0000007c42467220 */ /* 0x040fe20000410000 */
[-C--:B------:R-:W-:Y:S01]  /*3af0*/  FMUL.FTZ R65, R66, R122.reuse ;  /* 0x0000007a42417220 */ /* 0x080fe20000410000 */
[C---:B------:R-:W-:Y:S01]  /*3b00*/  FFMA.FTZ R14, R11.reuse, R121, -R14 ;  /* 0x000000790b0e7223 */ /* 0x040fe2000001080e */
[----:B------:R-:W-:Y:S01]  /*3b10*/  FFMA.FTZ R11, R11, R123, R12 ;  /* 0x0000007b0b0b7223 */ /* 0x000fe2000001000c */
[C---:B------:R-:W-:Y:S01]  /*3b20*/  FFMA.FTZ R70, R15.reuse, R122, -R70 ;  /* 0x0000007a0f467223 */ /* 0x040fe20000010846 */
[----:B------:R-:W-:Y:S01]  /*3b30*/  FFMA.FTZ R65, R15, R124, R65 ;  /* 0x0000007c0f417223 */ /* 0x000fe20000010041 */
[----:B------:R-:W-:Y:S02]  /*3b40*/  F2FP.BF16.F32.PACK_AB R73, R74, R73 ;  /* 0x000000494a49723e */ /* 0x000fe400000010ff */
[----:B------:R-:W-:Y:S02]  /*3b50*/  F2FP.BF16.F32.PACK_AB R64, R64, R13 ;  /* 0x0000000d4040723e */ /* 0x000fe400000010ff */
[----:B------:R-:W-:Y:S01]  /*3b60*/  F2FP.BF16.F32.PACK_AB R12, R11, R14 ;  /* 0x0000000e0b0c723e */ /* 0x000fe200000010ff */
[----:B------:R-:W-:Y:S01]  /*3b70*/  IMAD.MOV.U32 R13, RZ, RZ, R73 ;  /* 0x000000ffff0d7224 */ /* 0x000fe200078e0049 */
[----:B------:R-:W-:Y:S01]  /*3b80*/  F2FP.BF16.F32.PACK_AB R15, R65, R70 ;  /* 0x00000046410f723e */ /* 0x000fe200000010ff */
[----:B------:R-:W-:-:S07]  /*3b90*/  IMAD.MOV.U32 R14, RZ, RZ, R64 ;  /* 0x000000ffff0e7224 */ /* 0x000fce00078e0040 */
.L_x_511:
[----:B------:R-:W-:Y:S05]  /*3ba0*/  BSYNC B2 ;  /* 0x0000000000027941 */ /* 0x000fea0003800000 */
.L_x_510:
[----:B0-----:R0:W-:Y:S02]  /*3bb0*/  ST.E.128 desc[UR42][R68.64], R12 ;  /* 0x0000000c44007985 */ /* 0x0011e4000c101d2a */
.L_x_505:
[----:B------:R-:W-:Y:S05]  /*3bc0*/  BSYNC B1 ;  /* 0x0000000000017941 */ /* 0x000fea0003800000 */
.L_x_504:
[----:B------:R-:W-:-:S03]  /*3bd0*/  UMOV UR4, 0xffffffff ;  /* 0xffffffff00047882 */ /* 0x000fc60000000000 */
[----:B------:R-:W-:Y:S05]  /*3be0*/  BRA.DIV UR4, `(.L_x_512) ;  /* 0x0000019204b07947 */ /* 0x000fea000b800000 */
[----:B------:R0:W0:Y:S04]  /*3bf0*/  SHFL.IDX PT, R67, R106, 0x1, 0x181f ;  /* 0x00381f006a437f89 */ /* 0x00002800000e0000 */
[----:B------:R0:W0:Y:S02]  /*3c00*/  SHFL.IDX PT, R66, R107, 0x1, 0x181f ;  /* 0x00381f006b427f89 */ /* 0x00002400000e0000 */
.L_x_816:
[----:B------:R-:W-:Y:S01]  /*3c10*/  ISETP.NE.AND P6, PT, R128, RZ, PT ;  /* 0x000000ff8000720c */ /* 0x000fe20003fc5270 */
[----:B------:R-:W-:-:S12]  /*3c20*/  BSSY B1, `(.L_x_513) ;  /* 0x0000072000017945 */ /* 0x000fd80003800000 */
[----:B------:R-:W-:Y:S05]  /*3c30*/  @P6 BRA `(.L_x_514) ;  /* 0x0000000400c06947 */ /* 0x000fea0003800000 */
[----:B------:R-:W-:Y:S04]  /*3c40*/  BSSY B2, `(.L_x_515) ;  /* 0x0000038000027945 */ /* 0x000fe80003800000 */
[----:B------:R-:W-:Y:S05]  /*3c50*/  @P1 BRA `(.L_x_516) ;  /* 0x0000000000d81947 */ /* 0x000fea0003800000 */
[----:B0---4-:R0:W4:Y:S01]  /*3c60*/  LDS.128 R12, [R91+0x19400] ;  /* 0x019400005b0c7984 */ /* 0x0111220000000c00 */
[C---:B------:R-:W-:Y:S01]  /*3c70*/  LEA R64, P6, R16.reuse, R66, 0x1 ;  /* 0x0000004210407211 */ /* 0x040fe200078c08ff */
[----:B------:R-:W-:Y:S03]  /*3c80*/  BSSY B3, `(.L_x_517) ;  /* 0x0000032000037945 */ /* 0x000fe60003800000 */
[----:B------:R-:W-:Y:S02]  /*3c90*/  LEA.HI.X R65, R16, R67, R17, 0x1, P6 ;  /* 0x0000004310417211 */ /* 0x000fe400030f0c11 */
[----:B------:R-:W-:-:S13]  /*3ca0*/  ISETP.GE.AND P6, PT, R18, R102, PT ;  /* 0x000000661200720c */ /* 0x000fda0003fc6270 */
[----:B0-----:R-:W-:Y:S05]  /*3cb0*/  @P6 BRA `(.L_x_518) ;  /* 0x0000000000b86947 */ /* 0x001fea0003800000 */
[----:B------:R-:W-:Y:S01]  /*3cc0*/  SHF.R.U64 R70, R60, 0x10, R61 ;  /* 0x000000103c467819 */ /* 0x000fe2000000123d */
[----:B----4-:R-:W-:Y:S01]  /*3cd0*/  IMAD.U32 R60, R14, 0x10000, RZ ;  /* 0x000100000e3c7824 */ /* 0x010fe200078e00ff */
[--C-:B------:R-:W-:Y:S02]  /*3ce0*/  SHF.R.U64 R68, R62, 0x10, R63.reuse ;  /* 0x000000103e447819 */ /* 0x100fe4000000123f */
[----:B------:R-:W-:Y:S02]  /*3cf0*/  SHF.R.U32.HI R63, RZ, 0x10, R63 ;  /* 0x00000010ff3f7819 */ /* 0x000fe4000001163f */
[----:B------:R-:W-:Y:S02]  /*3d00*/  SHF.R.U32.HI R11, RZ, 0x10, R61 ;  /* 0x00000010ff0b7819 */ /* 0x000fe4000001163d */
[----:B------:R-:W-:Y:S02]  /*3d10*/  PRMT R117, R117, 0x5410, R70 ;  /* 0x0000541075757816 */ /* 0x000fe40000000046 */
[----:B------:R-:W-:-:S02]  /*3d20*/  PRMT R119, R119, 0x5410, R68 ;  /* 0x0000541077777816 */ /* 0x000fc40000000044 */
[----:B------:R-:W-:Y:S02]  /*3d30*/  PRMT R120, R120, 0x5410, R63 ;  /* 0x0000541078787816 */ /* 0x000fe4000000003f */
[----:B------:R-:W-:Y:S01]  /*3d40*/  LOP3.LUT R61, R14, 0xffff0000, RZ, 0xc0, !PT ;  /* 0xffff00000e3d7812 */ /* 0x000fe200078ec0ff */
[C---:B------:R-:W-:Y:S01]  /*3d50*/  IMAD.U32 R14, R13.reuse, 0x10000, RZ ;  /* 0x000100000d0e7824 */ /* 0x040fe200078e00ff */
[----:B------:R-:W-:Y:S01]  /*3d60*/  PRMT R118, R118, 0x5410, R11 ;  /* 0x0000541076767816 */ /* 0x000fe2000000000b */
[----:B------:R-:W-:Y:S01]  /*3d70*/  IMAD.U32 R70, R120, 0x10000, RZ ;  /* 0x0001000078467824 */ /* 0x000fe200078e00ff */
[----:B------:R-:W-:Y:S01]  /*3d80*/  LOP3.LUT R13, R13, 0xffff0000, RZ, 0xc0, !PT ;  /* 0xffff00000d0d7812 */ /* 0x000fe200078ec0ff */
[----:B------:R-:W-:Y:S01]  /*3d90*/  IMAD.U32 R11, R12, 0x10000, RZ ;  /* 0x000100000c0b7824 */ /* 0x000fe200078e00ff */
[----:B------:R-:W-:Y:S01]  /*3da0*/  LOP3.LUT R69, R119, 0xffff0000, RZ, 0xc0, !PT ;  /* 0xffff000077457812 */ /* 0x000fe200078ec0ff */
[----:B------:R-:W-:Y:S01]  /*3db0*/  IMAD.U32 R68, R118, 0x10000, RZ ;  /* 0x0001000076447824 */ /* 0x000fe200078e00ff */
[----:B------:R-:W-:Y:S01]  /*3dc0*/  LOP3.LUT R63, R117, 0xffff0000, RZ, 0xc0, !PT ;  /* 0xffff0000753f7812 */ /* 0x000fe200078ec0ff */
        /* <DEDUP_REMOVED lines=8> */
[----:B------:R-:W-:Y:S01]  /*3e50*/  IMAD.U32 R117, R117, 0x10000, RZ ;  /* 0x0001000075757824 */ /* 0x000fe200078e00ff */
[----:B------:R-:W-:Y:S01]  /*3e60*/  LOP3.LUT R118, R118, 0xffff0000, RZ, 0xc0, !PT ;  /* 0xffff000076767812 */ /* 0x000fe200078ec0ff */
[C---:B------:R-:W-:Y:S01]  /*3e70*/  FFMA.FTZ R71, R14.reuse, R63, -R71 ;  /* 0x0000003f0e477223 */ /* 0x040fe20000010847 */
[----:B------:R-:W-:Y:S01]  /*3e80*/  FFMA.FTZ R72, R14, R69, R72 ;  /* 0x000000450e487223 */ /* 0x000fe20000010048 */
[----:B------:R-:W-:Y:S01]  /*3e90*/  FFMA.FTZ R13, R60, R68, -R13 ;  /* 0x000000443c0d7223 */ /* 0x000fe2000001080d */
[----:B------:R-:W-:Y:S01]  /*3ea0*/  FMUL.FTZ R14, R12, R119 ;  /* 0x000000770c0e7220 */ /* 0x000fe20000410000 */
[----:B------:R-:W-:Y:S01]  /*3eb0*/  SHF.L.U32 R15, R15, 0x10, RZ ;  /* 0x000000100f0f7819 */ /* 0x000fe200000006ff */
[----:B------:R-:W-:Y:S01]  /*3ec0*/  FFMA.FTZ R60, R60, R70, R61 ;  /* 0x000000463c3c7223 */ /* 0x000fe2000001003d */
[-C--:B------:R-:W-:Y:S01]  /*3ed0*/  FMUL.FTZ R12, R12, R117.reuse ;  /* 0x000000750c0c7220 */ /* 0x080fe20000410000 */
[C---:B------:R-:W-:Y:S01]  /*3ee0*/  FMUL.FTZ R68, R62.reuse, R120 ;  /* 0x000000783e447220 */ /* 0x040fe20000410000 */
[-C--:B------:R-:W-:Y:S01]  /*3ef0*/  FMUL.FTZ R61, R62, R118.reuse ;  /* 0x000000763e3d7220 */ /* 0x080fe20000410000 */
[C---:B------:R-:W-:Y:S01]  /*3f00*/  FFMA.FTZ R14, R11.reuse, R117, -R14 ;  /* 0x000000750b0e7223 */ /* 0x040fe2000001080e */
[----:B------:R-:W-:Y:S01]  /*3f10*/  FFMA.FTZ R11, R11, R119, R12 ;  /* 0x000000770b0b7223 */ /* 0x000fe2000001000c */
[C---:B------:R-:W-:Y:S01]  /*3f20*/  FFMA.FTZ R68, R15.reuse, R118, -R68 ;  /* 0x000000760f447223 */ /* 0x040fe20000010844 */
[----:B------:R-:W-:Y:S01]  /*3f30*/  FFMA.FTZ R61, R15, R120, R61 ;  /* 0x000000780f3d7223 */ /* 0x000fe2000001003d */
[----:B------:R-:W-:-:S02]  /*3f40*/  F2FP.BF16.F32.PACK_AB R71, R72, R71 ;  /* 0x000000474847723e */ /* 0x000fc400000010ff */
[----:B------:R-:W-:Y:S02]  /*3f50*/  F2FP.BF16.F32.PACK_AB R60, R60, R13 ;  /* 0x0000000d3c3c723e */ /* 0x000fe400000010ff */
[----:B------:R-:W-:Y:S01]  /*3f60*/  F2FP.BF16.F32.PACK_AB R12, R11, R14 ;  /* 0x0000000e0b0c723e */ /* 0x000fe200000010ff */
[----:B------:R-:W-:Y:S01]  /*3f70*/  IMAD.MOV.U32 R13, RZ, RZ, R71 ;  /* 0x000000ffff0d7224 */ /* 0x000fe200078e0047 */
[----:B------:R-:W-:Y:S01]  /*3f80*/  F2FP.BF16.F32.PACK_AB R15, R61, R68 ;  /* 0x000000443d0f723e */ /* 0x000fe200000010ff */
[----:B------:R-:W-:-:S07]  /*3f90*/  IMAD.MOV.U32 R14, RZ, RZ, R60 ;  /* 0x000000ffff0e7224 */ /* 0x000fce00078e003c */
.L_x_518:
[----:B------:R-:W-:Y:S05]  /*3fa0*/  BSYNC B3 ;  /* 0x0000000000037941 */ /* 0x000fea0003800000 */
.L_x_517:
[----:B----4-:R0:W-:Y:S02]  /*3fb0*/  ST.E.128 desc[UR42][R64.64], R12 ;  /* 0x0000000c40007985 */ /* 0x0101e4000c101d2a */
.L_x_516:
[----:B------:R-:W-:Y:S05]  /*3fc0*/  BSYNC B2 ;  /* 0x0000000000027941 */ /* 0x000fea0003800000 */
.L_x_515:
[----:B------:R-:W-:Y:S05]  /*3fd0*/  @P2 BRA `(.L_x_514) ;  /* 0x0000000000d82947 */ /* 0x000fea0003800000 */
[----:B0---4-:R0:W4:Y:S01]  /*3fe0*/  LDS.128 R12, [R91+0x1d400] ;  /* 0x01d400005b0c7984 */ /* 0x0111220000000c00 */
[C---:B------:R-:W-:Y:S01]  /*3ff0*/  LEA R60, P6, R23.reuse, R66, 0x1 ;  /* 0x00000042173c7211 */ /* 0x040fe200078c08ff */
[----:B------:R-:W-:Y:S03]  /*4000*/  BSSY B2, `(.L_x_519) ;  /* 0x0000032000027945 */ /* 0x000fe60003800000 */
[----:B------:R-:W-:Y:S02]  /*4010*/  LEA.HI.X R61, R23, R67, R22, 0x1, P6 ;  /* 0x00000043173d7211 */ /* 0x000fe400030f0c16 */
[----:B------:R-:W-:-:S13]  /*4020*/  ISETP.GE.AND P6, PT, R152, R102, PT ;  /* 0x000000669800720c */ /* 0x000fda0003fc6270 */
[----:B0-----:R-:W-:Y:S05]  /*4030*/  @P6 BRA `(.L_x_520) ;  /* 0x0000000000b86947 */ /* 0x001fea0003800000 */
[----:B------:R-:W-:Y:S02]  /*4040*/  SHF.R.U64 R64, R56, 0x10, R57 ;  /* 0x0000001038407819 */ /* 0x000fe40000001239 */
[--C-:B------:R-:W-:Y:S02]  /*4050*/  SHF.R.U64 R62, R58, 0x10, R59.reuse ;  /* 0x000000103a3e7819 */ /* 0x100fe4000000123b */
[----:B------:R-:W-:Y:S02]  /*4060*/  SHF.R.U32.HI R59, RZ, 0x10, R59 ;  /* 0x00000010ff3b7819 */ /* 0x000fe4000001163b */
[----:B------:R-:W-:Y:S02]  /*4070*/  SHF.R.U32.HI R11, RZ, 0x10, R57 ;  /* 0x00000010ff0b7819 */ /* 0x000fe40000011639 */
[----:B------:R-:W-:Y:S02]  /*4080*/  PRMT R109, R109, 0x5410, R64 ;  /* 0x000054106d6d7816 */ /* 0x000fe40000000040 */
[----:B------:R-:W-:-:S02]  /*4090*/  PRMT R111, R111, 0x5410, R62 ;  /* 0x000054106f6f7816 */ /* 0x000fc4000000003e */
[----:B------:R-:W-:Y:S02]  /*40a0*/  PRMT R112, R112, 0x5410, R59 ;  /* 0x0000541070707816 */ /* 0x000fe4000000003b */
[C---:B----4-:R-:W-:Y:S02]  /*40b0*/  SHF.L.U32 R56, R14.reuse, 0x10, RZ ;  /* 0x000000100e387819 */ /* 0x050fe400000006ff */
        /* <DEDUP_REMOVED lines=36> */
[----:B------:R-:W-:-:S02]  /*4300*/  F2FP.BF16.F32.PACK_AB R15, R57, R62 ;  /* 0x0000003e390f723e */ /* 0x000fc400000010ff */
[----:B------:R-:W-:-:S07]  /*4310*/  MOV R13, R65 ;  /* 0x00000041000d7202 */ /* 0x000fce0000000f00 */
.L_x_520:
[----:B------:R-:W-:Y:S05]  /*4320*/  BSYNC B2 ;  /* 0x0000000000027941 */ /* 0x000fea0003800000 */
.L_x_519:
[----:B----4-:R0:W-:Y:S02]  /*4330*/  ST.E.128 desc[UR42][R60.64], R12 ;  /* 0x0000000c3c007985 */ /* 0x0101e4000c101d2a */
.L_x_514:
[----:B------:R-:W-:Y:S05]  /*4340*/  BSYNC B1 ;  /* 0x0000000000017941 */ /* 0x000fea0003800000 */
.L_x_513:
[----:B------:R-:W-:-:S03]  /*4350*/  UMOV UR4, 0xffffffff ;  /* 0xffffffff00047882 */ /* 0x000fc60000000000 */
[----:B------:R-:W-:Y:S05]  /*4360*/  BRA.DIV UR4, `(.L_x_521) ;  /* 0x0000018e041c7947 */ /* 0x000fea000b800000 */
[----:B------:R0:W0:Y:S04]  /*4370*/  SHFL.IDX PT, R59, R106, 0x2, 0x181f ;  /* 0x00581f006a3b7f89 */ /* 0x00002800000e0000 */
[----:B------:R0:W0:Y:S02]  /*4380*/  SHFL.IDX PT, R58, R107, 0x2, 0x181f ;  /* 0x00581f006b3a7f89 */ /* 0x00002400000e0000 */
.L_x_820:
[----:B------:R-:W-:Y:S04]  /*4390*/  BSSY B1, `(.L_x_522) ;  /* 0x0000072000017945 */ /* 0x000fe80003800000 */
        /* <DEDUP_REMOVED lines=15> */
[----:B------:R-:W-:Y:S01]  /*4490*/  PRMT R132, R132, 0x5410, R11 ;  /* 0x0000541084847816 */ /* 0x000fe2000000000b */
[----:B------:R-:W-:Y:S01]  /*44a0*/  IMAD.U32 R11, R12, 0x10000, RZ ;  /* 0x000100000c0b7824 */ /* 0x000fe200078e00ff */
[----:B------:R-:W-:-:S02]  /*44b0*/  PRMT R133, R133, 0x5410, R60 ;  /* 0x0000541085857816 */ /* 0x000fc4000000003c */
[----:B------:R-:W-:Y:S01]  /*44c0*/  LOP3.LUT R53, R14, 0xffff0000, RZ, 0xc0, !PT ;  /* 0xffff00000e357812 */ /* 0x000fe200078ec0ff */
[----:B------:R-:W-:Y:S01]  /*44d0*/  IMAD.U32 R14, R13, 0x10000, RZ ;  /* 0x000100000d0e7824 */ /* 0x000fe200078e00ff */
[----:B------:R-:W-:Y:S01]  /*44e0*/  PRMT R131, R131, 0x5410, R62 ;  /* 0x0000541083837816 */ /* 0x000fe2000000003e */
[----:B------:R-:W-:Y:S01]  /*44f0*/  IMAD.U32 R62, R133, 0x10000, RZ ;  /* 0x00010000853e7824 */ /* 0x000fe200078e00ff */
[----:B------:R-:W-:Y:S02]  /*4500*/  LOP3.LUT R13, R13, 0xffff0000, RZ, 0xc0, !PT ;  /* 0xffff00000d0d7812 */ /* 0x000fe400078ec0ff */
[----:B------:R-:W-:Y:S01]  /*4510*/  LOP3.LUT R61, R132, 0xffff0000, RZ, 0xc0, !PT ;  /* 0xffff0000843d7812 */ /* 0x000fe200078ec0ff */
[----:B------:R-:W-:Y:S01]  /*4520*/  IMAD.U32 R60, R131, 0x10000, RZ ;  /* 0x00010000833c7824 */ /* 0x000fe200078e00ff */
[----:B------:R-:W-:Y:S01]  /*4530*/  LOP3.LUT R55, R130, 0xffff0000, RZ, 0xc0, !PT ;  /* 0xffff000082377812 */ /* 0x000fe200078ec0ff */
[----:B------:R-:W-:Y:S01]  /*4540*/  IMAD.U32 R132, R132, 0x10000, RZ ;  /* 0x0001000084847824 */ /* 0x000fe200078e00ff */
[----:B------:R-:W-:Y:S01]  /*4550*/  LOP3.LUT R54, R15, 0xffff0000, RZ, 0xc0, !PT ;  /* 0xffff00000f367812 */ /* 0x000fe200078ec0ff */
[C---:B------:R-:W-:Y:S01]  /*4560*/  FMUL.FTZ R63, R13.reuse, R61 ;  /* 0x0000003d0d3f7220 */ /* 0x040fe20000410000 */
        /* <DEDUP_REMOVED lines=9> */
[C---:B------:R-:W-:Y:S01]  /*4600*/  FFMA.FTZ R60, R52.reuse, R60, -R13 ;  /* 0x0000003c343c7223 */ /* 0x040fe2000001080d */
[----:B------:R-:W-:Y:S01]  /*4610*/  FFMA.FTZ R53, R52, R62, R53 ;  /* 0x0000003e34357223 */ /* 0x000fe20000010035 */
[----:B------:R-:W-:-:S02]  /*4620*/  IMAD.U32 R15, R15, 0x10000, RZ ;  /* 0x000100000f0f7824 */ /* 0x000fc400078e00ff */
[----:B------:R-:W-:Y:S01]  /*4630*/  FMUL.FTZ R52, R54, R133 ;  /* 0x0000008536347220 */ /* 0x000fe20000410000 */
[C---:B------:R-:W-:Y:S01]  /*4640*/  FMUL.FTZ R14, R12.reuse, R132 ;  /* 0x000000840c0e7220 */ /* 0x040fe20000410000 */
[-C--:B------:R-:W-:Y:S01]  /*4650*/  FMUL.FTZ R13, R12, R130.reuse ;  /* 0x000000820c0d7220 */ /* 0x080fe20000410000 */
[-C--:B------:R-:W-:Y:S01]  /*4660*/  FMUL.FTZ R54, R54, R131.reuse ;  /* 0x0000008336367220 */ /* 0x080fe20000410000 */
[----:B------:R-:W-:Y:S01]  /*4670*/  FFMA.FTZ R52, R15, R131, -R52 ;  /* 0x000000830f347223 */ /* 0x000fe20000010834 */
[C---:B------:R-:W-:Y:S01]  /*4680*/  FFMA.FTZ R14, R11.reuse, R130, -R14 ;  /* 0x000000820b0e7223 */ /* 0x040fe2000001080e */
[----:B------:R-:W-:Y:S01]  /*4690*/  FFMA.FTZ R13, R11, R132, R13 ;  /* 0x000000840b0d7223 */ /* 0x000fe2000001000d */
[----:B------:R-:W-:Y:S01]  /*46a0*/  FFMA.FTZ R15, R15, R133, R54 ;  /* 0x000000850f0f7223 */ /* 0x000fe20000010036 */
[----:B------:R-:W-:Y:S02]  /*46b0*/  F2FP.BF16.F32.PACK_AB R63, R64, R63 ;  /* 0x0000003f403f723e */ /* 0x000fe400000010ff */
[----:B------:R-:W-:-:S02]  /*46c0*/  F2FP.BF16.F32.PACK_AB R60, R53, R60 ;  /* 0x0000003c353c723e */ /* 0x000fc400000010ff */
[----:B------:R-:W-:Y:S01]  /*46d0*/  F2FP.BF16.F32.PACK_AB R12, R13, R14 ;  /* 0x0000000e0d0c723e */ /* 0x000fe200000010ff */
[----:B------:R-:W-:Y:S01]  /*46e0*/  IMAD.MOV.U32 R13, RZ, RZ, R63 ;  /* 0x000000ffff0d7224 */ /* 0x000fe200078e003f */
[----:B------:R-:W-:Y:S02]  /*46f0*/  F2FP.BF16.F32.PACK_AB R15, R15, R52 ;  /* 0x000000340f0f723e */ /* 0x000fe400000010ff */
[----:B------:R-:W-:-:S07]  /*4700*/  MOV R14, R60 ;  /* 0x0000003c000e7202 */ /* 0x000fce0000000f00 */
.L_x_527:
[----:B------:R-:W-:Y:S05]  /*4710*/  BSYNC B3 ;  /* 0x0000000000037941 */ /* 0x000fea0003800000 */
.L_x_526:
[----:B----4-:R0:W-:Y:S02]  /*4720*/  ST.E.128 desc[UR42][R56.64], R12 ;  /* 0x0000000c38007985 */ /* 0x0101e4000c101d2a */
.L_x_525:
[----:B------:R-:W-:Y:S05]  /*4730*/  BSYNC B2 ;  /* 0x0000000000027941 */ /* 0x000fea0003800000 */
.L_x_524:
        /* <DEDUP_REMOVED lines=16> */
[----:B------:R-:W-:Y:S01]  /*4840*/  IMAD.U32 R14, R13, 0x10000, RZ ;  /* 0x000100000d0e7824 */ /* 0x000fe200078e00ff */
        /* <DEDUP_REMOVED lines=12> */
[----:B------:R-:W-:Y:S01]  /*4910*/  FMUL.FTZ R13, R49, R56 ;  /* 0x00000038310d7220 */ /* 0x000fe20000410000 */
[----:B------:R-:W-:Y:S01]  /*4920*/  LOP3.LUT R129, R129, 0xffff0000, RZ, 0xc0, !PT ;  /* 0xffff000081817812 */ /* 0x000fe200078ec0ff */
[-C--:B------:R-:W-:Y:S01]  /*4930*/  FMUL.FTZ R49, R49, R54.reuse ;  /* 0x0000003631317220 */ /* 0x080fe20000410000 */
[----:B------:R-:W-:Y:S01]  /*4940*/  SHF.L.U32 R125, R125, 0x10, RZ ;  /* 0x000000107d7d7819 */ /* 0x000fe200000006ff */
[----:B------:R-:W-:Y:S01]  /*4950*/  FFMA.FTZ R57, R14, R51, -R57 ;  /* 0x000000330e397223 */ /* 0x000fe20000010839 */
[----:B------:R-:W-:Y:S01]  /*4960*/  LOP3.LUT R126, R126, 0xffff0000, RZ, 0xc0, !PT ;  /* 0xffff00007e7e7812 */ /* 0x000fe200078ec0ff */
[----:B------:R-:W-:Y:S01]  /*4970*/  FFMA.FTZ R58, R14, R55, R58 ;  /* 0x000000370e3a7223 */ /* 0x000fe2000001003a */
[----:B------:R-:W-:Y:S01]  /*4980*/  FFMA.FTZ R13, R48, R54, -R13 ;  /* 0x00000036300d7223 */ /* 0x000fe2000001080d */
[----:B------:R-:W-:Y:S01]  /*4990*/  FMUL.FTZ R14, R12, R127 ;  /* 0x0000007f0c0e7220 */ /* 0x000fe20000410000 */
[----:B------:R-:W-:-:S02]  /*49a0*/  IMAD.U32 R15, R15, 0x10000, RZ ;  /* 0x000100000f0f7824 */ /* 0x000fc400078e00ff */
        /* <DEDUP_REMOVED lines=8> */
[----:B------:R-:W-:Y:S02]  /*4a30*/  F2FP.BF16.F32.PACK_AB R57, R58, R57 ;  /* 0x000000393a39723e */ /* 0x000fe400000010ff */
[----:B------:R-:W-:-:S02]  /*4a40*/  F2FP.BF16.F32.PACK_AB R48, R48, R13 ;  /* 0x0000000d3030723e */ /* 0x000fc400000010ff */
[----:B------:R-:W-:Y:S01]  /*4a50*/  F2FP.BF16.F32.PACK_AB R12, R11, R14 ;  /* 0x0000000e0b0c723e */ /* 0x000fe200000010ff */
[----:B------:R-:W-:Y:S01]  /*4a60*/  IMAD.MOV.U32 R13, RZ, RZ, R57 ;  /* 0x000000ffff0d7224 */ /* 0x000fe200078e0039 */
[----:B------:R-:W-:Y:S01]  /*4a70*/  F2FP.BF16.F32.PACK_AB R15, R15, R54 ;  /* 0x000000360f0f723e */ /* 0x000fe200000010ff */
[----:B------:R-:W-:-:S07]  /*4a80*/  IMAD.MOV.U32 R14, RZ, RZ, R48 ;  /* 0x000000ffff0e7224 */ /* 0x000fce00078e0030 */
.L_x_529:
[----:B------:R-:W-:Y:S05]  /*4a90*/  BSYNC B2 ;  /* 0x0000000000027941 */ /* 0x000fea0003800000 */
.L_x_528:
[----:B----4-:R0:W-:Y:S02]  /*4aa0*/  ST.E.128 desc[UR42][R52.64], R12 ;  /* 0x0000000c34007985 */ /* 0x0101e4000c101d2a */
.L_x_523:
[----:B------:R-:W-:Y:S05]  /*4ab0*/  BSYNC B1 ;  /* 0x0000000000017941 */ /* 0x000fea0003800000 */
.L_x_522:
[----:B------:R-:W-:-:S03]  /*4ac0*/  UMOV UR4, 0xffffffff ;  /* 0xffffffff00047882 */ /* 0x000fc60000000000 */
[----:B------:R-:W-:Y:S05]  /*4ad0*/  BRA.DIV UR4, `(.L_x_530) ;  /* 0x00000186048c7947 */ /* 0x000fea000b800000 */
[----:B------:R2:W2:Y:S04]  /*4ae0*/  SHFL.IDX PT, R51, R106, 0x3, 0x181f ;  /* 0x00781f006a337f89 */ /* 0x0004a800000e0000 */
[----:B01----:R-:W0:Y:S02]  /*4af0*/  SHFL.IDX PT, R107, R107, 0x3, 0x181f ;  /* 0x00781f006b6b7f89 */ /* 0x003e2400000e0000 */
.L_x_824:
[----:B------:R-:W-:Y:S05]  /*4b00*/  @P4 BRA `(.L_x_531) ;  /* 0x0000003400fc4947 */ /* 0x000fea0003800000 */
[----:B------:R-:W-:Y:S04]  /*4b10*/  BSSY B1, `(.L_x_532) ;  /* 0x0000038000017945 */ /* 0x000fe80003800000 */
[----:B------:R-:W-:Y:S05]  /*4b20*/  @P1 BRA `(.L_x_533) ;  /* 0x0000000000d81947 */ /* 0x000fea0003800000 */
[----:B----4-:R1:W4:Y:S01]  /*4b30*/  LDS.128 R12, [R91+0x1b400] ;  /* 0x01b400005b0c7984 */ /* 0x0103220000000c00 */
[C---:B0-----:R-:W-:Y:S01]  /*4b40*/  LEA R48, P3, R16.reuse, R107, 0x1 ;  /* 0x0000006b10307211 */ /* 0x041fe200078608ff */
[----:B------:R-:W-:Y:S03]  /*4b50*/  BSSY B2, `(.L_x_534) ;  /* 0x0000032000027945 */ /* 0x000fe60003800000 */
[----:B--2---:R-:W-:Y:S02]  /*4b60*/  LEA.HI.X R49, R16, R51, R17, 0x1, P3 ;  /* 0x0000003310317211 */ /* 0x004fe400018f0c11 */
[----:B------:R-:W-:-:S13]  /*4b70*/  ISETP.GE.AND P3, PT, R18, R102, PT ;  /* 0x000000661200720c */ /* 0x000fda0003f66270 */
[----:B-1----:R-:W-:Y:S05]  /*4b80*/  @P3 BRA `(.L_x_535) ;  /* 0x0000000000b83947 */ /* 0x002fea0003800000 */
[----:B------:R-:W-:Y:S02]  /*4b90*/  SHF.R.U64 R50, R46, 0x10, R47 ;  /* 0x000000102e327819 */ /* 0x000fe4000000122f */
[----:B------:R-:W-:Y:S01]  /*4ba0*/  SHF.R.U64 R52, R44, 0x10, R45 ;  /* 0x000000102c347819 */ /* 0x000fe2000000122d */
[----:B----4-:R-:W-:Y:S01]  /*4bb0*/  IMAD.U32 R44, R14, 0x10000, RZ ;  /* 0x000100000e2c7824 */ /* 0x010fe200078e00ff */
[----:B------:R-:W-:Y:S02]  /*4bc0*/  SHF.R.U32.HI R47, RZ, 0x10, R47 ;  /* 0x00000010ff2f7819 */ /* 0x000fe4000001162f */
[----:B------:R-:W-:Y:S02]  /*4bd0*/  SHF.R.U32.HI R11, RZ, 0x10, R45 ;  /* 0x00000010ff0b7819 */ /* 0x000fe4000001162d */
[----:B------:R-:W-:Y:S02]  /*4be0*/  PRMT R115, R115, 0x5410, R50 ;  /* 0x0000541073737816 */ /* 0x000fe40000000032 */
[----:B------:R-:W-:-:S02]  /*4bf0*/  PRMT R113, R113, 0x5410, R52 ;  /* 0x0000541071717816 */ /* 0x000fc40000000034 */
[----:B------:R-:W-:Y:S01]  /*4c00*/  LOP3.LUT R45, R14, 0xffff0000, RZ, 0xc0, !PT ;  /* 0xffff00000e2d7812 */ /* 0x000fe200078ec0ff */
[C---:B------:R-:W-:Y:S01]  /*4c10*/  IMAD.U32 R14, R13.reuse, 0x10000, RZ ;  /* 0x000100000d0e7824 */ /* 0x040fe200078e00ff */
[----:B------:R-:W-:Y:S02]  /*4c20*/  PRMT R116, R116, 0x5410, R47 ;  /* 0x0000541074747816 */ /* 0x000fe4000000002f */
[----:B------:R-:W-:Y:S01]  /*4c30*/  PRMT R114, R114, 0x5410, R11 ;  /* 0x0000541072727816 */ /* 0x000fe2000000000b */
        /* <DEDUP_REMOVED lines=8> */
[----:B------:R-:W-:Y:S01]  /*4cc0*/  FMUL.FTZ R55, R13, R52 ;  /* 0x000000340d377220 */ /* 0x000fe20000410000 */
[----:B------:R-:W-:Y:S01]  /*4cd0*/  SHF.L.U32 R115, R115, 0x10, RZ ;  /* 0x0000001073737819 */ /* 0x000fe200000006ff */
[-C--:B------:R-:W-:Y:S01]  /*4ce0*/  FMUL.FTZ R13, R13, R47.reuse ;  /* 0x0000002f0d0d7220 */ /* 0x080fe20000410000 */
[----:B------:R-:W-:Y:S01]  /*4cf0*/  LOP3.LUT R46, R15, 0xffff0000, RZ, 0xc0, !PT ;  /* 0xffff00000f2e7812 */ /* 0x000fe200078ec0ff */
[----:B------:R-:W-:Y:S01]  /*4d00*/  FMUL.FTZ R45, R45, R50 ;  /* 0x000000322d2d7220 */ /* 0x000fe20000410000 */
[----:B------:R-:W-:Y:S01]  /*4d10*/  LOP3.LUT R116, R116, 0xffff0000, RZ, 0xc0, !PT ;  /* 0xffff000074747812 */ /* 0x000fe200078ec0ff */
[----:B------:R-:W-:Y:S01]  /*4d20*/  IMAD.U32 R113, R113, 0x10000, RZ ;  /* 0x0001000071717824 */ /* 0x000fe200078e00ff */
[----:B------:R-:W-:Y:S01]  /*4d30*/  LOP3.LUT R114, R114, 0xffff0000, RZ, 0xc0, !PT ;  /* 0xffff000072727812 */ /* 0x000fe200078ec0ff */
[C---:B------:R-:W-:Y:S01]  /*4d40*/  FFMA.FTZ R55, R14.reuse, R47, -R55 ;  /* 0x0000002f0e377223 */ /* 0x040fe20000010837 */
[----:B------:R-:W-:Y:S01]  /*4d50*/  FFMA.FTZ R52, R14, R52, R13 ;  /* 0x000000340e347223 */ /* 0x000fe2000001000d */
[----:B------:R-:W-:Y:S01]  /*4d60*/  FFMA.FTZ R57, R44, R50, -R57 ;  /* 0x000000322c397223 */ /* 0x000fe20000010839 */
[----:B------:R-:W-:Y:S01]  /*4d70*/  FMUL.FTZ R14, R12, R115 ;  /* 0x000000730c0e7220 */ /* 0x000fe20000410000 */
[----:B------:R-:W-:-:S02]  /*4d80*/  IMAD.U32 R15, R15, 0x10000, RZ ;  /* 0x000100000f0f7824 */ /* 0x000fc400078e00ff */
[----:B------:R-:W-:Y:S01]  /*4d90*/  FFMA.FTZ R44, R44, R53, R45 ;  /* 0x000000352c2c7223 */ /* 0x000fe2000001002d */
        /* <DEDUP_REMOVED lines=13> */
.L_x_535:
[----:B------:R-:W-:Y:S05]  /*4e70*/  BSYNC B2 ;  /* 0x0000000000027941 */ /* 0x000fea0003800000 */
.L_x_534:
[----:B----4-:R1:W-:Y:S02]  /*4e80*/  ST.E.128 desc[UR42][R48.64], R12 ;  /* 0x0000000c30007985 */ /* 0x0103e4000c101d2a */
.L_x_533:
[----:B------:R-:W-:Y:S05]  /*4e90*/  BSYNC B1 ;  /* 0x0000000000017941 */ /* 0x000fea0003800000 */
.L_x_532:
[----:B------:R-:W-:Y:S05]  /*4ea0*/  @P2 BRA `(.L_x_531) ;  /* 0x0000003400142947 */ /* 0x000fea0003800000 */
[----:B-1--4-:R1:W4:Y:S01]  /*4eb0*/  LDS.128 R12, [R91+0x1f400] ;  /* 0x01f400005b0c7984 */ /* 0x0123220000000c00 */
[C---:B0-----:R-:W-:Y:S01]  /*4ec0*/  LEA R44, P3, R23.reuse, R107, 0x1 ;  /* 0x0000006b172c7211 */ /* 0x041fe200078608ff */
[----:B------:R-:W-:Y:S03]  /*4ed0*/  BSSY B1, `(.L_x_536) ;  /* 0x0000032000017945 */ /* 0x000fe60003800000 */
[----:B--2---:R-:W-:Y:S02]  /*4ee0*/  LEA.HI.X R45, R23, R51, R22, 0x1, P3 ;  /* 0x00000033172d7211 */ /* 0x004fe400018f0c16 */
[----:B------:R-:W-:-:S13]  /*4ef0*/  ISETP.GE.AND P3, PT, R152, R102, PT ;  /* 0x000000669800720c */ /* 0x000fda0003f66270 */
[----:B-1----:R-:W-:Y:S05]  /*4f00*/  @P3 BRA `(.L_x_537) ;  /* 0x0000000000b83947 */ /* 0x002fea0003800000 */
        /* <DEDUP_REMOVED lines=14> */
[C---:B------:R-:W-:Y:S01]  /*4ff0*/  LOP3.LUT R47, R105.reuse, 0xffff0000, RZ, 0xc0, !PT ;  /* 0xffff0000692f7812 */ /* 0x040fe200078ec0ff */
[----:B------:R-:W-:Y:S01]  /*5000*/  IMAD.U32 R105, R105, 0x10000, RZ ;  /* 0x0001000069697824 */ /* 0x000fe200078e00ff */
[C---:B------:R-:W-:Y:S01]  /*5010*/  LOP3.LUT R43, R103.reuse, 0xffff0000, RZ, 0xc0, !PT ;  /* 0xffff0000672b7812 */ /* 0x040fe200078ec0ff */
[----:B------:R-:W-:Y:S01]  /*5020*/  IMAD.U32 R103, R103, 0x10000, RZ ;  /* 0x0001000067677824 */ /* 0x000fe200078e00ff */
[----:B------:R-:W-:Y:S01]  /*5030*/  SHF.L.U32 R46, R104, 0x10, RZ ;  /* 0x00000010682e7819 */ /* 0x000fe200000006ff */
[C---:B------:R-:W-:Y:S01]  /*5040*/  FMUL.FTZ R49, R13.reuse, R47 ;  /* 0x0000002f0d317220 */ /* 0x040fe20000410000 */
[----:B------:R-:W-:Y:S01]  /*5050*/  LOP3.LUT R12, R12, 0xffff0000, RZ, 0xc0, !PT ;  /* 0xffff00000c0c7812 */ /* 0x000fe200078ec0ff */
[-C--:B------:R-:W-:Y:S01]  /*5060*/  FMUL.FTZ R50, R13, R43.reuse ;  /* 0x0000002b0d327220 */ /* 0x080fe20000410000 */
[----:B------:R-:W-:Y:S01]  /*5070*/  FMUL.FTZ R13, R41, R48 ;  /* 0x00000030290d7220 */ /* 0x000fe20000410000 */
[----:B------:R-:W-:Y:S01]  /*5080*/  LOP3.LUT R42, R15, 0xffff0000, RZ, 0xc0, !PT ;  /* 0xffff00000f2a7812 */ /* 0x000fe200078ec0ff */
        /* <DEDUP_REMOVED lines=22> */
.L_x_537:
[----:B------:R-:W-:Y:S05]  /*51f0*/  BSYNC B1 ;  /* 0x0000000000017941 */ /* 0x000fea0003800000 */
.L_x_536:
[----:B----4-:R0:W-:Y:S01]  /*5200*/  ST.E.128 desc[UR42][R44.64], R12 ;  /* 0x0000000c2c007985 */ /* 0x0101e2000c101d2a */
[----:B------:R-:W-:Y:S05]  /*5210*/  BRA `(.L_x_531) ;  /* 0x0000003000387947 */ /* 0x000fea0003800000 */
.L_x_491:
[----:B------:R-:W-:-:S05]  /*5220*/  VIADD R40, R153, 0x20 ;  /* 0x0000002099287836 */ /* 0x000fca0000000000 */
[----:B------:R-:W-:Y:S01]  /*5230*/  ISETP.GE.AND P4, PT, R40, R96, PT ;  /* 0x000000602800720c */ /* 0x000fe20003f86270 */
[----:B------:R-:W-:-:S03]  /*5240*/  VIADD R40, R153, 0x40 ;  /* 0x0000004099287836 */ /* 0x000fc60000000000 */
[----:B------:R-:W-:-:S13]  /*5250*/  ISETP.GE.OR P4, PT, R16, R102, P4 ;  /* 0x000000661000720c */ /* 0x000fda0002786670 */
[----:B------:R-:W-:Y:S01]  /*5260*/  @!P4 IADD3 R46, P3, P5, R82, R14, R20 ;  /* 0x0000000e522ec210 */ /* 0x000fe20007d7e014 */
[----:B------:R-:W0:Y:S03]  /*5270*/  @!P4 LDC.64 R56, c[0x0][0x3e8] ;  /* 0x0000fa00ff38cb82 */ /* 0x000e260000000a00 */
[----:B------:R-:W-:Y:S02]  /*5280*/  @!P4 IADD3.X R47, R39, R90, R8, P3, P5 ;  /* 0x0000005a272fc210 */ /* 0x000fe40001fea408 */
[----:B------:R-:W-:-:S03]  /*5290*/  @!P4 IADD3 R44, P3, P5, R86, R12, R33 ;  /* 0x0000000c562cc210 */ /* 0x000fc60007d7e021 */
[----:B------:R-:W1:Y:S01]  /*52a0*/  @!P4 LDC.64 R58, c[0x0][0x400] ;  /* 0x00010000ff3acb82 */ /* 0x000e620000000a00 */
[----:B------:R-:W-:Y:S02]  /*52b0*/  @!P4 IADD3.X R45, R78, R11, R30, P3, P5 ;  /* 0x0000000b4e2dc210 */ /* 0x000fe40001fea41e */
[----:B------:R-:W-:-:S04]  /*52c0*/  ISETP.GE.AND P3, PT, R40, R96, PT ;  /* 0x000000602800720c */ /* 0x000fc80003f66270 */
[----:B------:R-:W-:-:S13]  /*52d0*/  ISETP.GE.OR P3, PT, R16, R102, P3 ;  /* 0x000000661000720c */ /* 0x000fda0001f66670 */
[----:B------:R-:W-:Y:S01]  /*52e0*/  @!P3 IADD3 R42, P5, P6, R82, R21, R14 ;  /* 0x00000015522ab210 */ /* 0x000fe20007ebe00e */
[----:B------:R-:W2:Y:S03]  /*52f0*/  @!P3 LDC.64 R64, c[0x0][0x3e8] ;  /* 0x0000fa00ff40bb82 */ /* 0x000ea60000000a00 */
[----:B------:R-:W-:Y:S02]  /*5300*/  @!P3 IADD3.X R43, R39, R9, R90, P5, P6 ;  /* 0x00000009272bb210 */ /* 0x000fe40002fec45a */
[----:B------:R-:W-:-:S03]  /*5310*/  @!P3 IADD3 R40, P5, P6, R86, R34, R12 ;  /* 0x000000225628b210 */ /* 0x000fc60007ebe00c */
[----:B------:R-:W3:Y:S01]  /*5320*/  @!P3 LDC.64 R66, c[0x0][0x400] ;  /* 0x00010000ff42bb82 */ /* 0x000ee20000000a00 */
[----:B------:R-:W-:Y:S02]  /*5330*/  @!P3 IADD3.X R41, R78, R31, R11, P5, P6 ;  /* 0x0000001f4e29b210 */ /* 0x000fe40002fec40b */
[----:B------:R-:W-:-:S04]  /*5340*/  ISETP.GE.AND P5, PT, R153, R96, PT ;  /* 0x000000609900720c */ /* 0x000fc80003fa6270 */
[----:B------:R-:W-:-:S13]  /*5350*/  ISETP.GE.OR P5, PT, R16, R102, P5 ;  /* 0x000000661000720c */ /* 0x000fda0002fa6670 */
[----:B------:R-:W4:Y:S01]  /*5360*/  @!P5 LDC.64 R48, c[0x0][0x3e8] ;  /* 0x0000fa00ff30db82 */ /* 0x000f220000000a00 */
[----:B------:R-:W-:-:S05]  /*5370*/  @!P5 IADD3 R50, P6, R82, R14, RZ ;  /* 0x0000000e5232d210 */ /* 0x000fca0007fde0ff */
[----:B------:R-:W-:Y:S01]  /*5380*/  @!P5 IMAD.X R51, R90, 0x1, R39, P6 ;  /* 0x000000015a33d824 */ /* 0x000fe200030e0627 */
[----:B----4-:R-:W-:-:S04]  /*5390*/  @!P5 LEA R48, P6, R50, R48, 0x1 ;  /* 0x000000303230d211 */ /* 0x010fc800078c08ff */
[----:B------:R-:W-:Y:S02]  /*53a0*/  @!P5 LEA.HI.X R49, R50, R49, R51, 0x1, P6 ;  /* 0x000000313231d211 */ /* 0x000fe400030f0c33 */
[----:B------:R-:W4:Y:S01]  /*53b0*/  @!P5 LDC.64 R50, c[0x0][0x400] ;  /* 0x00010000ff32db82 */ /* 0x000f220000000a00 */
[----:B------:R-:W-:-:S05]  /*53c0*/  @!P5 IADD3 R52, P6, R86, R12, RZ ;  /* 0x0000000c5634d210 */ /* 0x000fca0007fde0ff */
[----:B------:R-:W-:Y:S01]  /*53d0*/  @!P5 IMAD.X R53, R11, 0x1, R78, P6 ;  /* 0x000000010b35d824 */ /* 0x000fe200030e064e */
[----:B----4-:R-:W-:-:S04]  /*53e0*/  @!P5 LEA R50, P6, R52, R50, 0x1 ;  /* 0x000000323432d211 */ /* 0x010fc800078c08ff */
[----:B------:R-:W-:Y:S02]  /*53f0*/  @!P5 LEA.HI.X R51, R52, R51, R53, 0x1, P6 ;  /* 0x000000333433d211 */ /* 0x000fe400030f0c35 */
[----:B0-----:R-:W-:-:S04]  /*5400*/  @!P4 LEA R56, P6, R46, R56, 0x1 ;  /* 0x000000382e38c211 */ /* 0x001fc800078c08ff */
[----:B------:R-:W-:Y:S02]  /*5410*/  @!P4 LEA.HI.X R57, R46, R57, R47, 0x1, P6 ;  /* 0x000000392e39c211 */ /* 0x000fe400030f0c2f */
[----:B------:R-:W-:Y:S02]  /*5420*/  CS2R R46, SRZ ;  /* 0x00000000002e7805 */ /* 0x000fe4000001ff00 */
[----:B-1----:R-:W-:-:S04]  /*5430*/  @!P4 LEA R58, P6, R44, R58, 0x1 ;  /* 0x0000003a2c3ac211 */ /* 0x002fc800078c08ff */
[----:B------:R-:W-:Y:S02]  /*5440*/  @!P4 LEA.HI.X R59, R44, R59, R45, 0x1, P6 ;  /* 0x0000003b2c3bc211 */ /* 0x000fe400030f0c2d */
[----:B------:R-:W-:Y:S02]  /*5450*/  CS2R R44, SRZ ;  /* 0x00000000002c7805 */ /* 0x000fe4000001ff00 */
[----:B--2---:R-:W-:-:S04]  /*5460*/  @!P3 LEA R64, P6, R42, R64, 0x1 ;  /* 0x000000402a40b211 */ /* 0x004fc800078c08ff */
[----:B------:R-:W-:Y:S02]  /*5470*/  @!P3 LEA.HI.X R65, R42, R65, R43, 0x1, P6 ;  /* 0x000000412a41b211 */ /* 0x000fe400030f0c2b */
[----:B------:R-:W-:Y:S02]  /*5480*/  CS2R R42, SRZ ;  /* 0x00000000002a7805 */ /* 0x000fe4000001ff00 */
[C---:B---3--:R-:W-:Y:S01]  /*5490*/  @!P3 LEA R66, P6, R40.reuse, R66, 0x1 ;  /* 0x000000422842b211 */ /* 0x048fe200078c08ff */
[----:B------:R0:W5:Y:S03]  /*54a0*/  @!P5 LDG.E.128 R44, desc[UR42][R50.64] ;  /* 0x0000002a322cd981 */ /* 0x000166000c1e1d00 */
[----:B------:R-:W-:Y:S02]  /*54b0*/  @!P3 LEA.HI.X R67, R40, R67, R41, 0x1, P6 ;  /* 0x000000432843b211 */ /* 0x000fe400030f0c29 */
[----:B------:R-:W-:-:S02]  /*54c0*/  CS2R R40, SRZ ;  /* 0x0000000000287805 */ /* 0x000fc4000001ff00 */
[----:B------:R-:W-:Y:S02]  /*54d0*/  CS2R R54, SRZ ;  /* 0x0000000000367805 */ /* 0x000fe4000001ff00 */
[----:B------:R-:W-:Y:S02]  /*54e0*/  CS2R R52, SRZ ;  /* 0x0000000000347805 */ /* 0x000fe4000001ff00 */
[----:B------:R1:W5:Y:S01]  /*54f0*/  @!P5 LDG.E.128 R40, desc[UR42][R48.64] ;  /* 0x0000002a3028d981 */ /* 0x000362000c1e1d00 */
[----:B0-----:R-:W-:Y:S02]  /*5500*/  CS2R R50, SRZ ;  /* 0x0000000000327805 */ /* 0x001fe4000001ff00 */
[----:B------:R-:W-:Y:S01]  /*5510*/  IADD3 R68, R153, 0x60, RZ ;  /* 0x0000006099447810 */ /* 0x000fe20007ffe0ff */
[----:B------:R0:W5:Y:S01]  /*5520*/  @!P4 LDG.E.128 R52, desc[UR42][R58.64] ;  /* 0x0000002a3a34c981 */ /* 0x000162000c1e1d00 */
[----:B-1----:R-:W-:-:S06]  /*5530*/  CS2R R48, SRZ ;  /* 0x0000000000307805 */ /* 0x002fcc000001ff00 */
[----:B------:R1:W5:Y:S01]  /*5540*/  @!P4 LDG.E.128 R48, desc[UR42][R56.64] ;  /* 0x0000002a3830c981 */ /* 0x000362000c1e1d00 */
[----:B------:R-:W-:-:S04]  /*5550*/  ISETP.GE.AND P4, PT, R68, R96, PT ;  /* 0x000000604400720c */ /* 0x000fc80003f86270 */
[----:B------:R-:W-:Y:S02]  /*5560*/  ISETP.GE.OR P4, PT, R16, R102, P4 ;  /* 0x000000661000720c */ /* 0x000fe40002786670 */
[----:B0-----:R-:W-:Y:S02]  /*5570*/  CS2R R58, SRZ ;  /* 0x00000000003a7805 */ /* 0x001fe4000001ff00 */
[----:B------:R-:W-:Y:S02]  /*5580*/  CS2R R62, SRZ ;  /* 0x00000000003e7805 */ /* 0x000fe4000001ff00 */
[----:B------:R-:W-:Y:S02]  /*5590*/  CS2R R60, SRZ ;  /* 0x00000000003c7805 */ /* 0x000fe4000001ff00 */
[----:B-1----:R-:W-:Y:S01]  /*55a0*/  CS2R R56, SRZ ;  /* 0x0000000000387805 */ /* 0x002fe2000001ff00 */
[----:B------:R-:W-:Y:S01]  /*55b0*/  BSSY B1, `(.L_x_538) ;  /* 0x000001d000017945 */ /* 0x000fe20003800000 */
[----:B------:R-:W-:-:S02]  /*55c0*/  CS2R R70, SRZ ;  /* 0x0000000000467805 */ /* 0x000fc4000001ff00 */
[----:B------:R-:W-:Y:S01]  /*55d0*/  CS2R R68, SRZ ;  /* 0x0000000000447805 */ /* 0x000fe2000001ff00 */
[----:B------:R0:W5:Y:S04]  /*55e0*/  @!P3 LDG.E.128 R60, desc[UR42][R66.64] ;  /* 0x0000002a423cb981 */ /* 0x000168000c1e1d00 */
[----:B------:R1:W5:Y:S01]  /*55f0*/  @!P3 LDG.E.128 R56, desc[UR42][R64.64] ;  /* 0x0000002a4038b981 */ /* 0x000362000c1e1d00 */
[----:B------:R-:W-:Y:S02]  /*5600*/  ISETP.GE.AND P3, PT, R16, R102, PT ;  /* 0x000000661000720c */ /* 0x000fe40003f66270 */
[----:B0-----:R-:W-:Y:S02]  /*5610*/  CS2R R66, SRZ ;  /* 0x0000000000427805 */ /* 0x001fe4000001ff00 */
[----:B-1----:R-:W-:Y:S01]  /*5620*/  CS2R R64, SRZ ;  /* 0x0000000000407805 */ /* 0x002fe2000001ff00 */
[----:B------:R-:W-:Y:S08]  /*5630*/  @P4 BRA `(.L_x_539) ;  /* 0x0000000000504947 */ /* 0x000ff00003800000 */
[----:B------:R-:W0:Y:S01]  /*5640*/  LDC.64 R64, c[0x0][0x3f8] ;  /* 0x0000fe00ff407b82 */ /* 0x000e220000000a00 */
[----:B------:R-:W-:Y:S01]  /*5650*/  IMAD.MOV.U32 R15, RZ, RZ, R90 ;  /* 0x000000ffff0f7224 */ /* 0x000fe200078e005a */
[----:B------:R-:W-:Y:S01]  /*5660*/  ULDC.64 UR4, c[0x0][0x3e8] ;  /* 0x0000fa0000047ab9 */ /* 0x000fe20000000a00 */
[----:B------:R-:W-:Y:S02]  /*5670*/  IMAD.MOV.U32 R13, RZ, RZ, R11 ;  /* 0x000000ffff0d7224 */ /* 0x000fe400078e000b */
[----:B0-----:R-:W-:-:S04]  /*5680*/  IMAD.WIDE.U32 R14, R64, 0x60, R14 ;  /* 0x00000060400e7825 */ /* 0x001fc800078e000e */
[----:B------:R-:W-:Y:S01]  /*5690*/  IMAD R66, R65, 0x60, RZ ;  /* 0x0000006041427824 */ /* 0x000fe200078e02ff */
[----:B------:R-:W-:-:S04]  /*56a0*/  IADD3 R65, P4, R82, R14, RZ ;  /* 0x0000000e52417210 */ /* 0x000fc80007f9e0ff */
[----:B------:R-:W-:Y:S02]  /*56b0*/  IADD3.X R66, R39, R15, R66, P4, !PT ;  /* 0x0000000f27427210 */ /* 0x000fe400027fe442 */
        /* <DEDUP_REMOVED lines=8> */
[----:B------:R-:W-:-:S03]  /*5740*/  LEA R68, P4, R11, UR4, 0x1 ;  /* 0x000000040b447c11 */ /* 0x000fc6000f8808ff */
[----:B------:R-:W5:Y:S01]  /*5750*/  LDG.E.128 R64, desc[UR42][R64.64] ;  /* 0x0000002a40407981 */ /* 0x000f62000c1e1d00 */
[----:B------:R-:W-:-:S06]  /*5760*/  LEA.HI.X R69, R11, UR5, R12, 0x1, P4 ;  /* 0x000000050b457c11 */ /* 0x000fcc000a0f0c0c */
[----:B------:R-:W5:Y:S03]  /*5770*/  LDG.E.128 R68, desc[UR42][R68.64] ;  /* 0x0000002a44447981 */ /* 0x000f66000c1e1d00 */
.L_x_539:
[----:B------:R-:W-:Y:S05]  /*5780*/  BSYNC B1 ;  /* 0x0000000000017941 */ /* 0x000fea0003800000 */
.L_x_538:
[----:B-----5:R-:W-:Y:S01]  /*5790*/  IMAD.MOV.U32 R12, RZ, RZ, R67 ;  /* 0x000000ffff0c7224 */ /* 0x020fe200078e0043 */
[----:B------:R-:W-:Y:S01]  /*57a0*/  UISETP.NE.AND UP0, UPT, UR41, 0x3, UPT ;  /* 0x000000032900788c */ /* 0x000fe2000bf05270 */
[----:B------:R-:W-:Y:S02]  /*57b0*/  IMAD.MOV.U32 R11, RZ, RZ, R66 ;  /* 0x000000ffff0b7224 */ /* 0x000fe400078e0042 */
        /* <DEDUP_REMOVED lines=65> */
.L_x_540:
[----:B------:R-:W-:Y:S01]  /*5bd0*/  IMAD R90, R155, 0x8, R156 ;  /* 0x000000089b5a7824 */ /* 0x000fe200078e029c */
[----:B------:R-:W-:Y:S01]  /*5be0*/  SHF.L.U32 R101, R154, 0x1f, RZ ;  /* 0x0000001f9a657819 */ /* 0x000fe200000006ff */
[----:B------:R-:W0:Y:S01]  /*5bf0*/  LDC R108, c[0x0][0x2f4] ;  /* 0x0000bd00ff6c7b82 */ /* 0x000e220000000800 */
[----:B------:R-:W-:Y:S02]  /*5c00*/  BSSY B1, `(.L_x_541) ;  /* 0x0000003000017945 */ /* 0x000fe40003800000 */
[----:B------:R-:W1:Y:S02]  /*5c10*/  SYNCS.PHASECHK.TRANS64.TRYWAIT P4, [R90+URZ+0x28890], R101 ;  /* 0x028890655a0075a7 */ /* 0x000e64000808017f */
[----:B-1----:R-:W-:Y:S05]  /*5c20*/  @!P4 BRA `(.L_x_542) ;  /* 0x000001740084c947 */ /* 0x002fea0003800000 */
.L_x_825:
[----:B------:R-:W-:Y:S05]  /*5c30*/  BSYNC B1 ;  /* 0x0000000000017941 */ /* 0x000fea0003800000 */
.L_x_541:
[----:B------:R-:W-:Y:S01]  /*5c40*/  UMOV UR4, 0xffffffff ;  /* 0xffffffff00047882 */ /* 0x000fe20000000000 */
[----:B0-----:R-:W-:Y:S02]  /*5c50*/  IADD3 R110, -R37, R108, RZ ;  /* 0x0000006c256e7210 */ /* 0x001fe40007ffe1ff */
[----:B------:R-:W-:Y:S05]  /*5c60*/  BRA.DIV UR4, `(.L_x_543) ;  /* 0x0000017604887947 */ /* 0x000fea000b800000 */
[----:B------:R0:W2:Y:S04]  /*5c70*/  SHFL.IDX PT, R105, R106, RZ, 0x181f ;  /* 0x00181fff6a697589 */ /* 0x0000a800000e0000 */
[----:B------:R0:W3:Y:S02]  /*5c80*/  SHFL.IDX PT, R104, R107, RZ, 0x181f ;  /* 0x00181fff6b687589 */ /* 0x0000e400000e0000 */
.L_x_829:
[----:B------:R-:W-:Y:S01]  /*5c90*/  ISETP.GE.OR P4, PT, R153, R96, P1 ;  /* 0x000000609900720c */ /* 0x000fe20000f86670 */
[----:B------:R-:W-:-:S12]  /*5ca0*/  BSSY B1, `(.L_x_544) ;  /* 0x000007a000017945 */ /* 0x000fd80003800000 */
[----:B------:R-:W-:Y:S05]  /*5cb0*/  @P4 BRA `(.L_x_545) ;  /* 0x0000000400e04947 */ /* 0x000fea0003800000 */
[----:B------:R-:W-:Y:S01]  /*5cc0*/  SEL R11, R37, R110, !P0 ;  /* 0x0000006e250b7207 */ /* 0x000fe20004000000 */
[----:B------:R-:W-:Y:S01]  /*5cd0*/  IMAD.SHL.U32 R15, R153, 0x40, RZ ;  /* 0x00000040990f7824 */ /* 0x000fe200078e00ff */
[C---:B---3--:R-:W-:Y:S01]  /*5ce0*/  LEA R102, P4, R77.reuse, R104, 0x1 ;  /* 0x000000684d667211 */ /* 0x048fe200078808ff */
[----:B------:R-:W-:Y:S01]  /*5cf0*/  BSSY B2, `(.L_x_546) ;  /* 0x0000070000027945 */ /* 0x000fe20003800000 */
[----:B------:R-:W-:Y:S02]  /*5d00*/  SHF.R.S32.HI R12, RZ, 0x1f, R11 ;  /* 0x0000001fff0c7819 */ /* 0x000fe4000001140b */
[----:B--2---:R-:W-:Y:S02]  /*5d10*/  LEA.HI.X R103, R77, R105, R89, 0x1, P4 ;  /* 0x000000694d677211 */ /* 0x004fe400020f0c59 */
[----:B------:R-:W-:-:S04]  /*5d20*/  LEA.HI R12, R12, R11, RZ, 0x4 ;  /* 0x0000000b0c0c7211 */ /* 0x000fc800078f20ff */
[----:B------:R-:W-:-:S04]  /*5d30*/  LEA.HI.SX32 R12, R12, R79, 0x1c ;  /* 0x0000004f0c0c7211 */ /* 0x000fc800078fe2ff */
[----:B------:R-:W-:Y:S01]  /*5d40*/  SHF.R.S32.HI R13, RZ, 0x1f, R12 ;  /* 0x0000001fff0d7819 */ /* 0x000fe2000001140c */
[----:B------:R-:W-:-:S03]  /*5d50*/  IMAD.SHL.U32 R11, R12, 0x8, RZ ;  /* 0x000000080c0b7824 */ /* 0x000fc600078e00ff */
[----:B------:R-:W-:Y:S02]  /*5d60*/  LEA.HI R13, R13, R12, RZ, 0x3 ;  /* 0x0000000c0d0d7211 */ /* 0x000fe400078f18ff */
[----:B------:R-:W-:-:S03]  /*5d70*/  LOP3.LUT R12, R11, 0x38, RZ, 0xc0, !PT ;  /* 0x000000380b0c7812 */ /* 0x000fc600078ec0ff */
[----:B------:R-:W-:Y:S01]  /*5d80*/  IMAD.SHL.U32 R14, R13, 0x400, RZ ;  /* 0x000004000d0e7824 */ /* 0x000fe200078e00ff */
[----:B------:R-:W-:-:S04]  /*5d90*/  LOP3.LUT R13, R12, 0x1c0, R15, 0xf8, !PT ;  /* 0x000001c00c0d7812 */ /* 0x000fc800078ef80f */
[----:B------:R-:W-:Y:S02]  /*5da0*/  LOP3.LUT R14, R14, 0x7fffe000, RZ, 0xc0, !PT ;  /* 0x7fffe0000e0e7812 */ /* 0x000fe400078ec0ff */
[----:B------:R-:W-:-:S04]  /*5db0*/  LOP3.LUT R13, R13, R200, RZ, 0x3c, !PT ;  /* 0x000000c80d0d7212 */ /* 0x000fc800078e3cff */
[----:B------:R-:W-:Y:S01]  /*5dc0*/  IADD3 R14, R13, R14, R201 ;  /* 0x0000000e0d0e7210 */ /* 0x000fe20007ffe0c9 */
[----:B------:R-:W-:-:S04]  /*5dd0*/  IMAD R13, R155, 0x4000, R7 ;  /* 0x000040009b0d7824 */ /* 0x000fc800078e0207 */
[----:B------:R-:W-:Y:S02]  /*5de0*/  IMAD R15, R155, 0x4000, R14 ;  /* 0x000040009b0f7824 */ /* 0x000fe400078e020e */
[--C-:B------:R-:W-:Y:S02]  /*5df0*/  IMAD R13, R13, 0x2, R156.reuse ;  /* 0x000000020d0d7824 */ /* 0x100fe400078e029c */
[----:B------:R-:W-:-:S04]  /*5e00*/  IMAD R72, R15, 0x2, R156 ;  /* 0x000000020f487824 */ /* 0x000fc800078e029c */
[----:B------:R-:W2:Y:S04]  /*5e10*/  LDS.128 R12, [R13+0x18400] ;  /* 0x018400000d0c7984 */ /* 0x000ea80000000c00 */
[----:B------:R-:W3:Y:S01]  /*5e20*/  LDS.128 R72, [R72+0x18400] ;  /* 0x0184000048487984 */ /* 0x000ee20000000c00 */
[----:B------:R-:W-:Y:S05]  /*5e30*/  @P3 BRA `(.L_x_547) ;  /* 0x00000004006c3947 */ /* 0x000fea0003800000 */
[----:B------:R-:W-:Y:S01]  /*5e40*/  SHF.R.U32.HI R143, RZ, 0x10, R45 ;  /* 0x00000010ff8f7819 */ /* 0x000fe2000001162d */
[----:B---3--:R-:W-:Y:S01]  /*5e50*/  IMAD.U32 R141, R75, 0x10000, RZ ;  /* 0x000100004b8d7824 */ /* 0x008fe200078e00ff */
[----:B------:R-:W-:Y:S02]  /*5e60*/  SHF.R.U32.HI R148, RZ, 0x10, R41 ;  /* 0x00000010ff947819 */ /* 0x000fe40000011629 */
[----:B------:R-:W-:Y:S02]  /*5e70*/  SHF.R.U64 R144, R42, 0x10, R43 ;  /* 0x000000102a907819 */ /* 0x000fe4000000122b */
[----:B------:R-:W-:Y:S02]  /*5e80*/  PRMT R143, R138, 0x5410, R143 ;  /* 0x000054108a8f7816 */ /* 0x000fe4000000008f */
[----:B------:R-:W-:Y:S02]  /*5e90*/  SHF.R.U32.HI R142, RZ, 0x10, R43 ;  /* 0x00000010ff8e7819 */ /* 0x000fe4000001162b */
[----:B------:R-:W-:Y:S01]  /*5ea0*/  SHF.R.U64 R147, R44, 0x10, R45 ;  /* 0x000000102c937819 */ /* 0x000fe2000000122d */
[----:B------:R-:W-:Y:S01]  /*5eb0*/  IMAD.U32 R45, R73, 0x10000, RZ ;  /* 0x00010000492d7824 */ /* 0x000fe200078e00ff */
[----:B------:R-:W-:-:S02]  /*5ec0*/  PRMT R139, R139, 0x5410, R148 ;  /* 0x000054108b8b7816 */ /* 0x000fc40000000094 */
[----:B------:R-:W-:Y:S02]  /*5ed0*/  SHF.R.U32.HI R145, RZ, 0x10, R47 ;  /* 0x00000010ff917819 */ /* 0x000fe4000001162f */
[----:B------:R-:W-:Y:S01]  /*5ee0*/  PRMT R43, R109, 0x5432, R144 ;  /* 0x000054326d2b7816 */ /* 0x000fe20000000090 */
[----:B------:R-:W-:Y:S01]  /*5ef0*/  IMAD.U32 R144, R143, 0x10000, RZ ;  /* 0x000100008f907824 */ /* 0x000fe200078e00ff */
[----:B------:R-:W-:Y:S02]  /*5f00*/  PRMT R138, R137, 0x5410, R142 ;  /* 0x00005410898a7816 */ /* 0x000fe4000000008e */
[----:B------:R-:W-:Y:S01]  /*5f10*/  PRMT R142, R136, 0x5410, R147 ;  /* 0x00005410888e7816 */ /* 0x000fe20000000093 */
[----:B------:R-:W-:Y:S01]  /*5f20*/  IMAD.U32 R136, R139, 0x10000, RZ ;  /* 0x000100008b887824 */ /* 0x000fe200078e00ff */
[----:B------:R-:W-:Y:S01]  /*5f30*/  SHF.R.U64 R146, R46, 0x10, R47 ;  /* 0x000000102e927819 */ /* 0x000fe2000000122f */
[----:B--2---:R-:W-:Y:S01]  /*5f40*/  IMAD.U32 R46, R13, 0x10000, RZ ;  /* 0x000100000d2e7824 */ /* 0x004fe200078e00ff */
[----:B------:R-:W-:Y:S01]  /*5f50*/  PRMT R145, R134, 0x5410, R145 ;  /* 0x0000541086917816 */ /* 0x000fe20000000091 */
[----:B------:R-:W-:Y:S01]  /*5f60*/  FMUL.FTZ R147, R45, R144 ;  /* 0x000000902d937220 */ /* 0x000fe20000410000 */
[----:B------:R-:W-:Y:S01]  /*5f70*/  LOP3.LUT R137, R143, 0xffff0000, RZ, 0xc0, !PT ;  /* 0xffff00008f897812 */ /* 0x000fe200078ec0ff */
[-C--:B------:R-:W-:Y:S01]  /*5f80*/  FMUL.FTZ R143, R45, R136.reuse ;  /* 0x000000882d8f7220 */ /* 0x080fe20000410000 */
[----:B------:R-:W-:Y:S01]  /*5f90*/  LOP3.LUT R140, R73, 0xffff0000, RZ, 0xc0, !PT ;  /* 0xffff0000498c7812 */ /* 0x000fe200078ec0ff */
[----:B------:R-:W-:Y:S01]  /*5fa0*/  FFMA.FTZ R45, R46, R136, -R147 ;  /* 0x000000882e2d7223 */ /* 0x000fe20000010893 */
[----:B------:R-:W-:Y:S01]  /*5fb0*/  PRMT R135, R135, 0x5410, R146 ;  /* 0x0000541087877816 */ /* 0x000fe20000000092 */
[----:B------:R-:W-:Y:S01]  /*5fc0*/  IMAD.U32 R136, R138, 0x10000, RZ ;  /* 0x000100008a887824 */ /* 0x000fe200078e00ff */
[----:B------:R-:W-:Y:S01]  /*5fd0*/  LOP3.LUT R139, R139, 0xffff0000, RZ, 0xc0, !PT ;  /* 0xffff00008b8b7812 */ /* 0x000fe200078ec0ff */
[----:B------:R-:W-:Y:S01]  /*5fe0*/  FFMA.FTZ R46, R46, R144, R143 ;  /* 0x000000902e2e7223 */ /* 0x000fe2000001008f */
[----:B------:R-:W-:Y:S01]  /*5ff0*/  SHF.L.U32 R146, R145, 0x10, RZ ;  /* 0x0000001091927819 */ /* 0x000fe200000006ff */
[----:B------:R-:W-:Y:S01]  /*6000*/  FMUL.FTZ R147, R140, R137 ;  /* 0x000000898c937220 */ /* 0x000fe20000410000 */
[----:B------:R-:W-:Y:S01]  /*6010*/  SHF.R.U64 R150, R40, 0x10, R41 ;  /* 0x0000001028967819 */ /* 0x000fe20000001229 */
[-C--:B------:R-:W-:Y:S01]  /*6020*/  FMUL.FTZ R143, R140, R139.reuse ;  /* 0x0000008b8c8f7220 */ /* 0x080fe20000410000 */
[----:B------:R-:W-:Y:S01]  /*6030*/  LOP3.LUT R44, R13, 0xffff0000, RZ, 0xc0, !PT ;  /* 0xffff00000d2c7812 */ /* 0x000fe200078ec0ff */
[----:B------:R-:W-:Y:S01]  /*6040*/  FMUL.FTZ R140, R141, R146 ;  /* 0x000000928d8c7220 */ /* 0x000fe20000410000 */
[----:B------:R-:W-:Y:S01]  /*6050*/  IMAD.U32 R73, R15, 0x10000, RZ ;  /* 0x000100000f497824 */ /* 0x000fe200078e00ff */
[----:B------:R-:W-:Y:S01]  /*6060*/  LOP3.LUT R47, R75, 0xffff0000, RZ, 0xc0, !PT ;  /* 0xffff00004b2f7812 */ /* 0x000fe200078ec0ff */
[-C--:B------:R-:W-:Y:S01]  /*6070*/  FMUL.FTZ R141, R141, R136.reuse ;  /* 0x000000888d8d7220 */ /* 0x080fe20000410000 */
[----:B------:R-:W-:Y:S01]  /*6080*/  LOP3.LUT R145, R145, 0xffff0000, RZ, 0xc0, !PT ;  /* 0xffff000091917812 */ /* 0x000fe200078ec0ff */
[C---:B------:R-:W-:Y:S01]  /*6090*/  FFMA.FTZ R134, R44.reuse, R139, -R147 ;  /* 0x0000008b2c867223 */ /* 0x040fe20000010893 */
[----:B------:R-:W-:Y:S01]  /*60a0*/  PRMT R75, R111, 0x5432, R150 ;  /* 0x000054326f4b7816 */ /* 0x000fe20000000096 */
[----:B------:R-:W-:Y:S01]  /*60b0*/  FFMA.FTZ R137, R44, R137, R143 ;  /* 0x000000892c897223 */ /* 0x000fe2000001008f */
[----:B------:R-:W-:Y:S01]  /*60c0*/  LOP3.LUT R42, R15, 0xffff0000, RZ, 0xc0, !PT ;  /* 0xffff00000f2a7812 */ /* 0x000fe200078ec0ff */
[C---:B------:R-:W-:Y:S01]  /*60d0*/  FFMA.FTZ R44, R73.reuse, R136, -R140 ;  /* 0x00000088492c7223 */ /* 0x040fe2000001088c */
[----:B------:R-:W-:Y:S01]  /*60e0*/  LOP3.LUT R138, R138, 0xffff0000, RZ, 0xc0, !PT ;  /* 0xffff00008a8a7812 */ /* 0x000fe200078ec0ff */
[----:B------:R-:W-:Y:S01]  /*60f0*/  FFMA.FTZ R141, R73, R146, R141 ;  /* 0x00000092498d7223 */ /* 0x000fe2000001008d */
[----:B------:R-:W-:Y:S01]  /*6100*/  FMUL.FTZ R73, R47, R145 ;  /* 0x000000912f497220 */ /* 0x000fe20000410000 */
[----:B------:R-:W-:Y:S01]  /*6110*/  IMAD.U32 R41, R72, 0x10000, RZ ;  /* 0x0001000048297824 */ /* 0x000fe200078e00ff */
[----:B------:R-:W-:Y:S01]  /*6120*/  SHF.L.U32 R13, R12, 0x10, RZ ;  /* 0x000000100c0d7819 */ /* 0x000fe200000006ff */
[----:B------:R-:W-:-:S02]  /*6130*/  IMAD.U32 R140, R142, 0x10000, RZ ;  /* 0x000100008e8c7824 */ /* 0x000fc400078e00ff */
[-C--:B------:R-:W-:Y:S01]  /*6140*/  FMUL.FTZ R139, R47, R138.reuse ;  /* 0x0000008a2f8b7220 */ /* 0x080fe20000410000 */
[----:B------:R-:W-:Y:S02]  /*6150*/  IMAD.U32 R136, R75, 0x10000, RZ ;  /* 0x000100004b887824 */ /* 0x000fe400078e00ff */
[----:B------:R-:W-:Y:S01]  /*6160*/  FFMA.FTZ R143, R42, R138, -R73 ;  /* 0x0000008a2a8f7223 */ /* 0x000fe20000010849 */
[C---:B------:R-:W-:Y:S01]  /*6170*/  FMUL.FTZ R138, R41.reuse, R140 ;  /* 0x0000008c298a7220 */ /* 0x040fe20000410000 */
[----:B------:R-:W-:Y:S01]  /*6180*/  LOP3.LUT R72, R72, 0xffff0000, RZ, 0xc0, !PT ;  /* 0xffff000048487812 */ /* 0x000fe200078ec0ff */
[----:B------:R-:W-:Y:S01]  /*6190*/  FMUL.FTZ R41, R41, R136 ;  /* 0x0000008829297220 */ /* 0x000fe20000410000 */
[----:B------:R-:W-:Y:S01]  /*61a0*/  LOP3.LUT R47, R142, 0xffff0000, RZ, 0xc0, !PT ;  /* 0xffff00008e2f7812 */ /* 0x000fe200078ec0ff */
[C---:B------:R-:W-:Y:S01]  /*61b0*/  IMAD.U32 R15, R14.reuse, 0x10000, RZ ;  /* 0x000100000e0f7824 */ /* 0x040fe200078e00ff */
[----:B------:R-:W-:Y:S01]  /*61c0*/  LOP3.LUT R75, R75, 0xffff0000, RZ, 0xc0, !PT ;  /* 0xffff00004b4b7812 */ /* 0x000fe200078ec0ff */
[----:B------:R-:W-:Y:S01]  /*61d0*/  FFMA.FTZ R140, R13, R140, R41 ;  /* 0x0000008c0d8c7223 */ /* 0x000fe20000010029 */
[----:B------:R-:W-:Y:S01]  /*61e0*/  LOP3.LUT R40, R14, 0xffff0000, RZ, 0xc0, !PT ;  /* 0xffff00000e287812 */ /* 0x000fe200078ec0ff */
[----:B------:R-:W-:Y:S01]  /*61f0*/  IMAD.U32 R14, R74, 0x10000, RZ ;  /* 0x000100004a0e7824 */ /* 0x000fe200078e00ff */
[----:B------:R-:W-:Y:S01]  /*6200*/  LOP3.LUT R12, R12, 0xffff0000, RZ, 0xc0, !PT ;  /* 0xffff00000c0c7812 */ /* 0x000fe200078ec0ff */
[----:B------:R-:W-:Y:S01]  /*6210*/  FFMA.FTZ R42, R42, R145, R139 ;  /* 0x000000912a2a7223 */ /* 0x000fe2000001008b */
[C---:B------:R-:W-:Y:S01]  /*6220*/  IMAD.U32 R41, R135.reuse, 0x10000, RZ ;  /* 0x0001000087297824 */ /* 0x040fe200078e00ff */
[----:B------:R-:W-:Y:S01]  /*6230*/  LOP3.LUT R74, R74, 0xffff0000, RZ, 0xc0, !PT ;  /* 0xffff00004a4a7812 */ /* 0x000fe200078ec0ff */
[C---:B------:R-:W-:Y:S01]  /*6240*/  FMUL.FTZ R73, R72.reuse, R47 ;  /* 0x0000002f48497220 */ /* 0x040fe20000410000 */
[----:B------:R-:W-:Y:S01]  /*6250*/  FMUL.FTZ R139, R72, R75 ;  /* 0x0000004b488b7220 */ /* 0x000fe20000410000 */
[----:B------:R-:W-:Y:S01]  /*6260*/  LOP3.LUT R135, R135, 0xffff0000, RZ, 0xc0, !PT ;  /* 0xffff000087877812 */ /* 0x000fe200078ec0ff */
[----:B------:R-:W-:Y:S01]  /*6270*/  FFMA.FTZ R138, R13, R136, -R138 ;  /* 0x000000880d8a7223 */ /* 0x000fe2000001088a */
[----:B------:R-:W-:-:S02]  /*6280*/  IMAD.U32 R13, R43, 0x10000, RZ ;  /* 0x000100002b0d7824 */ /* 0x000fc400078e00ff */
[C---:B------:R-:W-:Y:S01]  /*6290*/  FFMA.FTZ R73, R12.reuse, R75, -R73 ;  /* 0x0000004b0c497223 */ /* 0x040fe20000010849 */
[----:B------:R-:W-:Y:S01]  /*62a0*/  LOP3.LUT R43, R43, 0xffff0000, RZ, 0xc0, !PT ;  /* 0xffff00002b2b7812 */ /* 0x000fe200078ec0ff */
[----:B------:R-:W-:Y:S01]  /*62b0*/  FFMA.FTZ R139, R12, R47, R139 ;  /* 0x0000002f0c8b7223 */ /* 0x000fe2000001008b */
[----:B------:R-:W-:Y:S01]  /*62c0*/  FMUL.FTZ R12, R14, R41 ;  /* 0x000000290e0c7220 */ /* 0x000fe20000410000 */
[----:B------:R-:W-:Y:S01]  /*62d0*/  FMUL.FTZ R47, R74, R135 ;  /* 0x000000874a2f7220 */ /* 0x000fe20000410000 */
[----:B------:R-:W-:Y:S01]  /*62e0*/  FMUL.FTZ R14, R14, R13 ;  /* 0x0000000d0e0e7220 */ /* 0x000fe20000410000 */
[----:B------:R-:W-:Y:S01]  /*62f0*/  FMUL.FTZ R74, R74, R43 ;  /* 0x0000002b4a4a7220 */ /* 0x000fe20000410000 */
[C---:B------:R-:W-:Y:S01]  /*6300*/  FFMA.FTZ R12, R15.reuse, R13, -R12 ;  /* 0x0000000d0f0c7223 */ /* 0x040fe2000001080c */
[C---:B------:R-:W-:Y:S01]  /*6310*/  FFMA.FTZ R47, R40.reuse, R43, -R47 ;  /* 0x0000002b282f7223 */ /* 0x040fe2000001082f */
[----:B------:R-:W-:Y:S01]  /*6320*/  FFMA.FTZ R14, R15, R41, R14 ;  /* 0x000000290f0e7223 */ /* 0x000fe2000001000e */
[----:B------:R-:W-:Y:S01]  /*6330*/  FFMA.FTZ R135, R40, R135, R74 ;  /* 0x0000008728877223 */ /* 0x000fe2000001004a */
[----:B------:R-:W-:-:S02]  /*6340*/  F2FP.BF16.F32.PACK_AB R46, R137, R46 ;  /* 0x0000002e892e723e */ /* 0x000fc400000010ff */
[----:B------:R-:W-:Y:S02]  /*6350*/  F2FP.BF16.F32.PACK_AB R138, R73, R138 ;  /* 0x0000008a498a723e */ /* 0x000fe400000010ff */
[----:B------:R-:W-:Y:S01]  /*6360*/  F2FP.BF16.F32.PACK_AB R40, R47, R12 ;  /* 0x0000000c2f28723e */ /* 0x000fe200000010ff */
[----:B------:R-:W-:Y:S01]  /*6370*/  IMAD.MOV.U32 R73, RZ, RZ, R46 ;  /* 0x000000ffff497224 */ /* 0x000fe200078e002e */
[----:B------:R-:W-:Y:S01]  /*6380*/  F2FP.BF16.F32.PACK_AB R74, R135, R14 ;  /* 0x0000000e874a723e */ /* 0x000fe200000010ff */
[----:B------:R-:W-:Y:S01]  /*6390*/  IMAD.MOV.U32 R12, RZ, RZ, R138 ;  /* 0x000000ffff0c7224 */ /* 0x000fe200078e008a */
[----:B------:R-:W-:Y:S01]  /*63a0*/  F2FP.BF16.F32.PACK_AB R13, R134, R45 ;  /* 0x0000002d860d723e */ /* 0x000fe200000010ff */
[----:B------:R-:W-:Y:S01]  /*63b0*/  IMAD.MOV.U32 R14, RZ, RZ, R40 ;  /* 0x000000ffff0e7224 */ /* 0x000fe200078e0028 */
[----:B------:R-:W-:Y:S02]  /*63c0*/  F2FP.BF16.F32.PACK_AB R15, R143, R44 ;  /* 0x0000002c8f0f723e */ /* 0x000fe400000010ff */
[----:B------:R-:W-:-:S02]  /*63d0*/  F2FP.BF16.F32.PACK_AB R75, R42, R141 ;  /* 0x0000008d2a4b723e */ /* 0x000fc400000010ff */
[----:B------:R-:W-:-:S07]  /*63e0*/  F2FP.BF16.F32.PACK_AB R72, R139, R140 ;  /* 0x0000008c8b48723e */ /* 0x000fce00000010ff */
.L_x_547:
[----:B------:R-:W-:Y:S05]  /*63f0*/  BSYNC B2 ;  /* 0x0000000000027941 */ /* 0x000fea0003800000 */
.L_x_546:
[----:B------:R-:W-:Y:S01]  /*6400*/  ISETP.GE.AND P4, PT, R11, R108, PT ;  /* 0x0000006c0b00720c */ /* 0x000fe20003f86270 */
[----:B--2---:R4:W-:-:S12]  /*6410*/  ST.E.128 desc[UR42][R102.64], R12 ;  /* 0x0000000c66007985 */ /* 0x0049d8000c101d2a */
[----:B------:R-:W-:-:S05]  /*6420*/  @!P4 IMAD.WIDE R104, R11, 0x2, R104 ;  /* 0x000000020b68c825 */ /* 0x000fca00078e0268 */
[----:B---3--:R4:W-:Y:S02]  /*6430*/  @!P4 ST.E.128 desc[UR42][R104.64], R72 ;  /* 0x000000486800c985 */ /* 0x0089e4000c101d2a */
.L_x_545:
[----:B------:R-:W-:Y:S05]  /*6440*/  BSYNC B1 ;  /* 0x0000000000017941 */ /* 0x000fea0003800000 */
.L_x_544:
[----:B------:R-:W-:-:S03]  /*6450*/  UMOV UR4, 0xffffffff ;  /* 0xffffffff00047882 */ /* 0x000fc60000000000 */
[----:B------:R-:W-:Y:S05]  /*6460*/  BRA.DIV UR4, `(.L_x_548) ;  /* 0x0000016e04d47947 */ /* 0x000fea000b800000 */
[----:B------:R0:W0:Y:S04]  /*6470*/  SHFL.IDX PT, R47, R106, 0x1, 0x181f ;  /* 0x00381f006a2f7f89 */ /* 0x00002800000e0000 */
[----:B------:R0:W0:Y:S02]  /*6480*/  SHFL.IDX PT, R46, R107, 0x1, 0x181f ;  /* 0x00381f006b2e7f89 */ /* 0x00002400000e0000 */
.L_x_833:
[----:B------:R-:W-:Y:S01]  /*6490*/  IADD3 R11, R153, 0x20, RZ ;  /* 0x00000020990b7810 */ /* 0x000fe20007ffe0ff */
[----:B------:R-:W-:Y:S03]  /*64a0*/  BSSY B1, `(.L_x_549) ;  /* 0x000007a000017945 */ /* 0x000fe60003800000 */
[----:B------:R-:W-:-:S13]  /*64b0*/  ISETP.GE.OR P4, PT, R11, R96, P1 ;  /* 0x000000600b00720c */ /* 0x000fda0000f86670 */
[----:B------:R-:W-:Y:S05]  /*64c0*/  @P4 BRA `(.L_x_550) ;  /* 0x0000000400dc4947 */ /* 0x000fea0003800000 */
[----:B------:R-:W-:Y:S01]  /*64d0*/  SEL R11, R37, R110, !P0 ;  /* 0x0000006e250b7207 */ /* 0x000fe20004000000 */
[----:B------:R-:W-:Y:S01]  /*64e0*/  BSSY B2, `(.L_x_551) ;  /* 0x0000071000027945 */ /* 0x000fe20003800000 */
[----:B----4-:R-:W-:Y:S02]  /*64f0*/  SHF.R.U32.HI R14, RZ, 0x3, R193 ;  /* 0x00000003ff0e7819 */ /* 0x010fe400000116c1 */
[----:B------:R-:W-:Y:S02]  /*6500*/  SHF.R.S32.HI R12, RZ, 0x1f, R11 ;  /* 0x0000001fff0c7819 */ /* 0x000fe4000001140b */
[C---:B0-----:R-:W-:Y:S02]  /*6510*/  LEA R44, P4, R77.reuse, R46, 0x1 ;  /* 0x0000002e4d2c7211 */ /* 0x041fe400078808ff */
[----:B------:R-:W-:Y:S02]  /*6520*/  LEA.HI R12, R12, R11, RZ, 0x4 ;  /* 0x0000000b0c0c7211 */ /* 0x000fe400078f20ff */
[----:B------:R-:W-:-:S02]  /*6530*/  LEA.HI.X R45, R77, R47, R89, 0x1, P4 ;  /* 0x0000002f4d2d7211 */ /* 0x000fc400020f0c59 */
[----:B------:R-:W-:-:S04]  /*6540*/  LEA.HI.SX32 R12, R12, R79, 0x1c ;  /* 0x0000004f0c0c7211 */ /* 0x000fc800078fe2ff */
[----:B------:R-:W-:Y:S01]  /*6550*/  SHF.R.S32.HI R13, RZ, 0x1f, R12 ;  /* 0x0000001fff0d7819 */ /* 0x000fe2000001140c */
[----:B------:R-:W-:-:S03]  /*6560*/  IMAD.SHL.U32 R11, R12, 0x8, RZ ;  /* 0x000000080c0b7824 */ /* 0x000fc600078e00ff */
[----:B------:R-:W-:Y:S02]  /*6570*/  LEA.HI R13, R13, R12, RZ, 0x3 ;  /* 0x0000000c0d0d7211 */ /* 0x000fe400078f18ff */
[----:B------:R-:W-:-:S03]  /*6580*/  LOP3.LUT R12, R193, 0x38, R11, 0xf8, !PT ;  /* 0x00000038c10c7812 */ /* 0x000fc600078ef80b */
[----:B------:R-:W-:Y:S01]  /*6590*/  IMAD.SHL.U32 R13, R13, 0x400, RZ ;  /* 0x000004000d0d7824 */ /* 0x000fe200078e00ff */
[----:B------:R-:W-:-:S04]  /*65a0*/  LOP3.LUT R12, R12, R14, RZ, 0x3c, !PT ;  /* 0x0000000e0c0c7212 */ /* 0x000fc800078e3cff */
[----:B------:R-:W-:-:S04]  /*65b0*/  LOP3.LUT R13, R13, 0x7fffe000, RZ, 0xc0, !PT ;  /* 0x7fffe0000d0d7812 */ /* 0x000fc800078ec0ff */
[----:B------:R-:W-:Y:S01]  /*65c0*/  IADD3 R12, R12, R13, R199 ;  /* 0x0000000d0c0c7210 */ /* 0x000fe20007ffe0c7 */
[----:B------:R-:W-:-:S04]  /*65d0*/  IMAD R13, R155, 0x4000, R4 ;  /* 0x000040009b0d7824 */ /* 0x000fc800078e0204 */
[----:B------:R-:W-:Y:S02]  /*65e0*/  IMAD R15, R155, 0x4000, R12 ;  /* 0x000040009b0f7824 */ /* 0x000fe400078e020c */
[--C-:B------:R-:W-:Y:S02]  /*65f0*/  IMAD R13, R13, 0x2, R156.reuse ;  /* 0x000000020d0d7824 */ /* 0x100fe400078e029c */
[----:B------:R-:W-:-:S04]  /*6600*/  IMAD R40, R15, 0x2, R156 ;  /* 0x000000020f287824 */ /* 0x000fc800078e029c */
[----:B------:R-:W0:Y:S04]  /*6610*/  LDS.128 R12, [R13+0x18400] ;  /* 0x018400000d0c7984 */ /* 0x000e280000000c00 */
[----:B------:R-:W4:Y:S01]  /*6620*/  LDS.128 R40, [R40+0x18400] ;  /* 0x0184000028287984 */ /* 0x000f220000000c00 */
[----:B------:R-:W-:Y:S05]  /*6630*/  @P3 BRA `(.L_x_552) ;  /* 0x00000004006c3947 */ /* 0x000fea0003800000 */
[----:B--2---:R-:W-:Y:S02]  /*6640*/  SHF.R.U32.HI R105, RZ, 0x10, R49 ;  /* 0x00000010ff697819 */ /* 0x004fe40000011631 */
[--C-:B------:R-:W-:Y:S02]  /*6650*/  SHF.R.U32.HI R73, RZ, 0x10, R53.reuse ;  /* 0x00000010ff497819 */ /* 0x100fe40000011635 */
[----:B------:R-:W-:Y:S01]  /*6660*/  SHF.R.U64 R72, R52, 0x10, R53 ;  /* 0x0000001034487819 */ /* 0x000fe20000001235 */
[----:B0-----:R-:W-:Y:S01]  /*6670*/  IMAD.U32 R52, R15, 0x10000, RZ ;  /* 0x000100000f347824 */ /* 0x001fe200078e00ff */
[----:B------:R-:W-:Y:S02]  /*6680*/  PRMT R132, R132, 0x5410, R105 ;  /* 0x0000541084847816 */ /* 0x000fe40000000069 */
[----:B------:R-:W-:Y:S02]  /*6690*/  PRMT R130, R130, 0x5410, R73 ;  /* 0x0000541082827816 */ /* 0x000fe40000000049 */
[----:B------:R-:W-:-:S02]  /*66a0*/  SHF.R.U32.HI R75, RZ, 0x10, R51 ;  /* 0x00000010ff4b7819 */ /* 0x000fc40000011633 */
[----:B------:R-:W-:Y:S01]  /*66b0*/  SHF.R.U32.HI R103, RZ, 0x10, R55 ;  /* 0x00000010ff677819 */ /* 0x000fe20000011637 */
[----:B------:R-:W-:Y:S01]  /*66c0*/  IMAD.U32 R73, R130, 0x10000, RZ ;  /* 0x0001000082497824 */ /* 0x000fe200078e00ff */
[----:B----4-:R-:W-:Y:S02]  /*66d0*/  SHF.L.U32 R53, R41, 0x10, RZ ;  /* 0x0000001029357819 */ /* 0x010fe400000006ff */
[----:B------:R-:W-:Y:S01]  /*66e0*/  PRMT R129, R129, 0x5410, R72 ;  /* 0x0000541081817816 */ /* 0x000fe20000000048 */
[----:B------:R-:W-:Y:S01]  /*66f0*/  IMAD.U32 R72, R132, 0x10000, RZ ;  /* 0x0001000084487824 */ /* 0x000fe200078e00ff */
[----:B------:R-:W-:Y:S01]  /*6700*/  SHF.R.U64 R102, R50, 0x10, R51 ;  /* 0x0000001032667819 */ /* 0x000fe20000001233 */
[----:B------:R-:W-:Y:S01]  /*6710*/  IMAD.U32 R50, R13, 0x10000, RZ ;  /* 0x000100000d327824 */ /* 0x000fe200078e00ff */
[----:B------:R-:W-:Y:S01]  /*6720*/  PRMT R126, R126, 0x5410, R75 ;  /* 0x000054107e7e7816 */ /* 0x000fe2000000004b */
[CC--:B------:R-:W-:Y:S01]  /*6730*/  FMUL.FTZ R75, R53.reuse, R73.reuse ;  /* 0x00000049354b7220 */ /* 0x0c0fe20000410000 */
[----:B------:R-:W-:Y:S01]  /*6740*/  PRMT R128, R128, 0x5410, R103 ;  /* 0x0000541080807816 */ /* 0x000fe20000000067 */
[-C--:B------:R-:W-:Y:S01]  /*6750*/  FMUL.FTZ R103, R53, R72.reuse ;  /* 0x0000004835677220 */ /* 0x080fe20000410000 */
[----:B------:R-:W-:Y:S01]  /*6760*/  SHF.R.U64 R74, R54, 0x10, R55 ;  /* 0x00000010364a7819 */ /* 0x000fe20000001237 */
[C---:B------:R-:W-:Y:S01]  /*6770*/  FFMA.FTZ R75, R50.reuse, R72, -R75 ;  /* 0x00000048324b7223 */ /* 0x040fe2000001084b */
[----:B------:R-:W-:Y:S01]  /*6780*/  LOP3.LUT R54, R41, 0xffff0000, RZ, 0xc0, !PT ;  /* 0xffff000029367812 */ /* 0x000fe200078ec0ff */
[----:B------:R-:W-:Y:S01]  /*6790*/  FFMA.FTZ R103, R50, R73, R103 ;  /* 0x0000004932677223 */ /* 0x000fe20000010067 */
[----:B------:R-:W-:Y:S01]  /*67a0*/  LOP3.LUT R130, R130, 0xffff0000, RZ, 0xc0, !PT ;  /* 0xffff000082827812 */ /* 0x000fe200078ec0ff */
[----:B------:R-:W-:Y:S01]  /*67b0*/  IMAD.U32 R55, R43, 0x10000, RZ ;  /* 0x000100002b377824 */ /* 0x000fe200078e00ff */
[----:B------:R-:W-:Y:S01]  /*67c0*/  SHF.L.U32 R50, R126, 0x10, RZ ;  /* 0x000000107e327819 */ /* 0x000fe200000006ff */
[----:B------:R-:W-:Y:S01]  /*67d0*/  IMAD.U32 R53, R128, 0x10000, RZ ;  /* 0x0001000080357824 */ /* 0x000fe200078e00ff */
[----:B------:R-:W-:Y:S01]  /*67e0*/  LOP3.LUT R132, R132, 0xffff0000, RZ, 0xc0, !PT ;  /* 0xffff000084847812 */ /* 0x000fe200078ec0ff */
[----:B------:R-:W-:Y:S01]  /*67f0*/  FMUL.FTZ R72, R54, R130 ;  /* 0x0000008236487220 */ /* 0x000fe20000410000 */
[----:B---3--:R-:W-:Y:S01]  /*6800*/  SHF.R.U64 R104, R48, 0x10, R49 ;  /* 0x0000001030687819 */ /* 0x008fe20000001231 */
[-C--:B------:R-:W-:Y:S01]  /*6810*/  FMUL.FTZ R73, R55, R53.reuse ;  /* 0x0000003537497220 */ /* 0x080fe20000410000 */
[----:B------:R-:W-:Y:S01]  /*6820*/  PRMT R127, R127, 0x5410, R74 ;  /* 0x000054107f7f7816 */ /* 0x000fe2000000004a */
[----:B------:R-:W-:Y:S01]  /*6830*/  FMUL.FTZ R74, R55, R50 ;  /* 0x00000032374a7220 */ /* 0x000fe20000410000 */
[----:B------:R-:W-:Y:S01]  /*6840*/  LOP3.LUT R51, R13, 0xffff0000, RZ, 0xc0, !PT ;  /* 0xffff00000d337812 */ /* 0x000fe200078ec0ff */
[----:B------:R-:W-:Y:S01]  /*6850*/  FMUL.FTZ R54, R54, R132 ;  /* 0x0000008436367220 */ /* 0x000fe20000410000 */
[----:B------:R-:W-:Y:S01]  /*6860*/  LOP3.LUT R43, R43, 0xffff0000, RZ, 0xc0, !PT ;  /* 0xffff00002b2b7812 */ /* 0x000fe200078ec0ff */
[----:B------:R-:W-:Y:S01]  /*6870*/  FFMA.FTZ R73, R52, R50, -R73 ;  /* 0x0000003234497223 */ /* 0x000fe20000010849 */
[----:B------:R-:W-:Y:S01]  /*6880*/  LOP3.LUT R128, R128, 0xffff0000, RZ, 0xc0, !PT ;  /* 0xffff000080807812 */ /* 0x000fe200078ec0ff */
[----:B------:R-:W-:Y:S01]  /*6890*/  FFMA.FTZ R74, R52, R53, R74 ;  /* 0x00000035344a7223 */ /* 0x000fe2000001004a */
[----:B------:R-:W-:Y:S01]  /*68a0*/  PRMT R133, R133, 0x5410, R104 ;  /* 0x0000541085857816 */ /* 0x000fe20000000068 */
[C---:B------:R-:W-:Y:S01]  /*68b0*/  FFMA.FTZ R72, R51.reuse, R132, -R72 ;  /* 0x0000008433487223 */ /* 0x040fe20000010848 */
[----:B------:R-:W-:Y:S01]  /*68c0*/  LOP3.LUT R126, R126, 0xffff0000, RZ, 0xc0, !PT ;  /* 0xffff00007e7e7812 */ /* 0x000fe200078ec0ff */
[----:B------:R-:W-:Y:S01]  /*68d0*/  FFMA.FTZ R130, R51, R130, R54 ;  /* 0x0000008233827223 */ /* 0x000fe20000010036 */
[----:B------:R-:W-:Y:S01]  /*68e0*/  LOP3.LUT R49, R15, 0xffff0000, RZ, 0xc0, !PT ;  /* 0xffff00000f317812 */ /* 0x000fe200078ec0ff */
[----:B------:R-:W-:Y:S01]  /*68f0*/  FMUL.FTZ R52, R43, R128 ;  /* 0x000000802b347220 */ /* 0x000fe20000410000 */
[----:B------:R-:W-:-:S02]  /*6900*/  IMAD.U32 R41, R40, 0x10000, RZ ;  /* 0x0001000028297824 */ /* 0x000fc400078e00ff */
[-C--:B------:R-:W-:Y:S01]  /*6910*/  FMUL.FTZ R54, R43, R126.reuse ;  /* 0x0000007e2b367220 */ /* 0x080fe20000410000 */
[----:B------:R-:W-:Y:S01]  /*6920*/  IMAD.U32 R50, R133, 0x10000, RZ ;  /* 0x0001000085327824 */ /* 0x000fe200078e00ff */
[----:B------:R-:W-:Y:S01]  /*6930*/  LOP3.LUT R40, R40, 0xffff0000, RZ, 0xc0, !PT ;  /* 0xffff000028287812 */ /* 0x000fe200078ec0ff */
[----:B------:R-:W-:Y:S02]  /*6940*/  IMAD.U32 R51, R129, 0x10000, RZ ;  /* 0x0001000081337824 */ /* 0x000fe400078e00ff */
[----:B------:R-:W-:Y:S01]  /*6950*/  FFMA.FTZ R126, R49, R126, -R52 ;  /* 0x0000007e317e7223 */ /* 0x000fe20000010834 */
[----:B------:R-:W-:Y:S01]  /*6960*/  LOP3.LUT R129, R129, 0xffff0000, RZ, 0xc0, !PT ;  /* 0xffff000081817812 */ /* 0x000fe200078ec0ff */
[C---:B------:R-:W-:Y:S01]  /*6970*/  IMAD.U32 R48, R12.reuse, 0x10000, RZ ;  /* 0x000100000c307824 */ /* 0x040fe200078e00ff */
[----:B------:R-:W-:Y:S01]  /*6980*/  LOP3.LUT R133, R133, 0xffff0000, RZ, 0xc0, !PT ;  /* 0xffff000085857812 */ /* 0x000fe200078ec0ff */
[C---:B------:R-:W-:Y:S01]  /*6990*/  FMUL.FTZ R43, R41.reuse, R51 ;  /* 0x00000033292b7220 */ /* 0x040fe20000410000 */
[----:B------:R-:W-:Y:S01]  /*69a0*/  FMUL.FTZ R52, R41, R50 ;  /* 0x0000003229347220 */ /* 0x000fe20000410000 */
[----:B------:R-:W-:Y:S01]  /*69b0*/  PRMT R131, R131, 0x5410, R102 ;  /* 0x0000541083837816 */ /* 0x000fe20000000066 */
[----:B------:R-:W-:Y:S01]  /*69c0*/  FFMA.FTZ R53, R49, R128, R54 ;  /* 0x0000008031357223 */ /* 0x000fe20000010036 */
[----:B------:R-:W-:Y:S01]  /*69d0*/  LOP3.LUT R13, R12, 0xffff0000, RZ, 0xc0, !PT ;  /* 0xffff00000c0d7812 */ /* 0x000fe200078ec0ff */
[----:B------:R-:W-:Y:S01]  /*69e0*/  FMUL.FTZ R54, R40, R129 ;  /* 0x0000008128367220 */ /* 0x000fe20000410000 */
[C---:B------:R-:W-:Y:S01]  /*69f0*/  FFMA.FTZ R43, R48.reuse, R50, -R43 ;  /* 0x00000032302b7223 */ /* 0x040fe2000001082b */
[----:B------:R-:W-:Y:S01]  /*6a00*/  FFMA.FTZ R52, R48, R51, R52 ;  /* 0x0000003330347223 */ /* 0x000fe20000010034 */
[----:B------:R-:W-:-:S02]  /*6a10*/  IMAD.U32 R15, R42, 0x10000, RZ ;  /* 0x000100002a0f7824 */ /* 0x000fc400078e00ff */
[-C--:B------:R-:W-:Y:S01]  /*6a20*/  FMUL.FTZ R48, R40, R133.reuse ;  /* 0x0000008528307220 */ /* 0x080fe20000410000 */
[----:B------:R-:W-:Y:S01]  /*6a30*/  IMAD.U32 R41, R127, 0x10000, RZ ;  /* 0x000100007f297824 */ /* 0x000fe200078e00ff */
[----:B------:R-:W-:Y:S01]  /*6a40*/  LOP3.LUT R42, R42, 0xffff0000, RZ, 0xc0, !PT ;  /* 0xffff00002a2a7812 */ /* 0x000fe200078ec0ff */
[----:B------:R-:W-:Y:S01]  /*6a50*/  IMAD.U32 R40, R131, 0x10000, RZ ;  /* 0x0001000083287824 */ /* 0x000fe200078e00ff */
[----:B------:R-:W-:Y:S01]  /*6a60*/  LOP3.LUT R127, R127, 0xffff0000, RZ, 0xc0, !PT ;  /* 0xffff00007f7f7812 */ /* 0x000fe200078ec0ff */
[----:B------:R-:W-:Y:S01]  /*6a70*/  FFMA.FTZ R54, R13, R133, -R54 ;  /* 0x000000850d367223 */ /* 0x000fe20000010836 */
[----:B------:R-:W-:Y:S01]  /*6a80*/  LOP3.LUT R131, R131, 0xffff0000, RZ, 0xc0, !PT ;  /* 0xffff000083837812 */ /* 0x000fe200078ec0ff */
[C---:B------:R-:W-:Y:S02]  /*6a90*/  IMAD.U32 R12, R14.reuse, 0x10000, RZ ;  /* 0x000100000e0c7824 */ /* 0x040fe400078e00ff */
[----:B------:R-:W-:Y:S01]  /*6aa0*/  FFMA.FTZ R13, R13, R129, R48 ;  /* 0x000000810d0d7223 */ /* 0x000fe20000010030 */
[----:B------:R-:W-:Y:S01]  /*6ab0*/  LOP3.LUT R14, R14, 0xffff0000, RZ, 0xc0, !PT ;  /* 0xffff00000e0e7812 */ /* 0x000fe200078ec0ff */
[C---:B------:R-:W-:Y:S01]  /*6ac0*/  FMUL.FTZ R49, R15.reuse, R41 ;  /* 0x000000290f317220 */ /* 0x040fe20000410000 */
[-C--:B------:R-:W-:Y:S01]  /*6ad0*/  FMUL.FTZ R48, R15, R40.reuse ;  /* 0x000000280f307220 */ /* 0x080fe20000410000 */
[C---:B------:R-:W-:Y:S01]  /*6ae0*/  FMUL.FTZ R15, R42.reuse, R127 ;  /* 0x0000007f2a0f7220 */ /* 0x040fe20000410000 */
[----:B------:R-:W-:Y:S01]  /*6af0*/  FMUL.FTZ R42, R42, R131 ;  /* 0x000000832a2a7220 */ /* 0x000fe20000410000 */
[C---:B------:R-:W-:Y:S01]  /*6b00*/  FFMA.FTZ R49, R12.reuse, R40, -R49 ;  /* 0x000000280c317223 */ /* 0x040fe20000010831 */
[----:B------:R-:W-:Y:S01]  /*6b10*/  FFMA.FTZ R48, R12, R41, R48 ;  /* 0x000000290c307223 */ /* 0x000fe20000010030 */
[----:B------:R-:W-:Y:S01]  /*6b20*/  FFMA.FTZ R12, R14, R131, -R15 ;  /* 0x000000830e0c7223 */ /* 0x000fe2000001080f */
[----:B------:R-:W-:Y:S01]  /*6b30*/  F2FP.BF16.F32.PACK_AB R43, R54, R43 ;  /* 0x0000002b362b723e */ /* 0x000fe200000010ff */
        /* <DEDUP_REMOVED lines=10> */
[----:B------:R-:W-:-:S07]  /*6be0*/  F2FP.BF16.F32.PACK_AB R42, R127, R48 ;  /* 0x000000307f2a723e */ /* 0x000fce00000010ff */
.L_x_552:
[----:B------:R-:W-:Y:S05]  /*6bf0*/  BSYNC B2 ;  /* 0x0000000000027941 */ /* 0x000fea0003800000 */
.L_x_551:
[----:B------:R-:W-:Y:S01]  /*6c00*/  ISETP.GE.AND P4, PT, R11, R108, PT ;  /* 0x0000006c0b00720c */ /* 0x000fe20003f86270 */
[----:B0-----:R0:W-:-:S12]  /*6c10*/  ST.E.128 desc[UR42][R44.64], R12 ;  /* 0x0000000c2c007985 */ /* 0x0011d8000c101d2a */
[----:B------:R-:W-:-:S05]  /*6c20*/  @!P4 IMAD.WIDE R46, R11, 0x2, R46 ;  /* 0x000000020b2ec825 */ /* 0x000fca00078e022e */
[----:B----4-:R0:W-:Y:S02]  /*6c30*/  @!P4 ST.E.128 desc[UR42][R46.64], R40 ;  /* 0x000000282e00c985 */ /* 0x0101e4000c101d2a */
.L_x_550:
[----:B------:R-:W-:Y:S05]  /*6c40*/  BSYNC B1 ;  /* 0x0000000000017941 */ /* 0x000fea0003800000 */
.L_x_549:
[----:B------:R-:W-:-:S03]  /*6c50*/  UMOV UR4, 0xffffffff ;  /* 0xffffffff00047882 */ /* 0x000fc60000000000 */
[----:B------:R-:W-:Y:S05]  /*6c60*/  BRA.DIV UR4, `(.L_x_553) ;  /* 0x0000016a04207947 */ /* 0x000fea000b800000 */
[----:B0-----:R0:W0:Y:S04]  /*6c70*/  SHFL.IDX PT, R47, R106, 0x2, 0x181f ;  /* 0x00581f006a2f7f89 */ /* 0x00102800000e0000 */
[----:B------:R0:W0:Y:S02]  /*6c80*/  SHFL.IDX PT, R46, R107, 0x2, 0x181f ;  /* 0x00581f006b2e7f89 */ /* 0x00002400000e0000 */
.L_x_837:
[----:B------:R-:W-:Y:S01]  /*6c90*/  VIADD R11, R153, 0x40 ;  /* 0x00000040990b7836 */ /* 0x000fe20000000000 */
[----:B------:R-:W-:Y:S04]  /*6ca0*/  BSSY B1, `(.L_x_554) ;  /* 0x0000079000017945 */ /* 0x000fe80003800000 */
        /* <DEDUP_REMOVED lines=10> */
[----:B------:R-:W-:Y:S02]  /*6d50*/  SHF.R.S32.HI R13, RZ, 0x1f, R12 ;  /* 0x0000001fff0d7819 */ /* 0x000fe4000001140c */
[----:B------:R-:W-:Y:S02]  /*6d60*/  SHF.L.U32 R11, R12, 0x3, RZ ;  /* 0x000000030c0b7819 */ /* 0x000fe400000006ff */
        /* <DEDUP_REMOVED lines=13> */
[----:B------:R-:W-:Y:S01]  /*6e40*/  SHF.R.U64 R73, R60, 0x10, R61 ;  /* 0x000000103c497819 */ /* 0x000fe2000000123d */
[----:B----4-:R-:W-:Y:S01]  /*6e50*/  IMAD.U32 R52, R41, 0x10000, RZ ;  /* 0x0001000029347824 */ /* 0x010fe200078e00ff */
[----:B------:R-:W-:Y:S01]  /*6e60*/  SHF.R.U64 R75, R56, 0x10, R57 ;  /* 0x00000010384b7819 */ /* 0x000fe20000001239 */
[----:B0-----:R-:W-:Y:S01]  /*6e70*/  IMAD.U32 R49, R13, 0x10000, RZ ;  /* 0x000100000d317824 */ /* 0x001fe200078e00ff */
[----:B------:R-:W-:Y:S01]  /*6e80*/  SHF.R.U32.HI R60, RZ, 0x10, R61 ;  /* 0x00000010ff3c7819 */ /* 0x000fe2000001163d */
[----:B------:R-:W-:Y:S01]  /*6e90*/  IMAD.U32 R54, R43, 0x10000, RZ ;  /* 0x000100002b367824 */ /* 0x000fe200078e00ff */
[----:B------:R-:W-:Y:S02]  /*6ea0*/  SHF.R.U32.HI R56, RZ, 0x10, R57 ;  /* 0x00000010ff387819 */ /* 0x000fe40000011639 */
[----:B------:R-:W-:Y:S02]  /*6eb0*/  SHF.R.U64 R57, R58, 0x10, R59 ;  /* 0x000000103a397819 */ /* 0x000fe4000000123b */
[----:B------:R-:W-:-:S02]  /*6ec0*/  PRMT R125, R125, 0x5410, R60 ;  /* 0x000054107d7d7816 */ /* 0x000fc4000000003c */
[----:B------:R-:W-:Y:S02]  /*6ed0*/  PRMT R121, R121, 0x5410, R56 ;  /* 0x0000541079797816 */ /* 0x000fe40000000038 */
[----:B------:R-:W-:Y:S02]  /*6ee0*/  SHF.R.U32.HI R58, RZ, 0x10, R59 ;  /* 0x00000010ff3a7819 */ /* 0x000fe4000001163b */
[----:B------:R-:W-:Y:S01]  /*6ef0*/  PRMT R118, R118, 0x5410, R57 ;  /* 0x0000541076767816 */ /* 0x000fe20000000039 */
[----:B------:R-:W-:Y:S01]  /*6f00*/  IMAD.U32 R57, R125, 0x10000, RZ ;  /* 0x000100007d397824 */ /* 0x000fe200078e00ff */
[--C-:B------:R-:W-:Y:S01]  /*6f10*/  SHF.R.U64 R59, R62, 0x10, R63.reuse ;  /* 0x000000103e3b7819 */ /* 0x100fe2000000123f */
[----:B------:R-:W-:Y:S01]  /*6f20*/  IMAD.U32 R56, R121, 0x10000, RZ ;  /* 0x0001000079387824 */ /* 0x000fe200078e00ff */
[----:B------:R-:W-:Y:S02]  /*6f30*/  SHF.R.U32.HI R62, RZ, 0x10, R63 ;  /* 0x00000010ff3e7819 */ /* 0x000fe4000001163f */
[----:B------:R-:W-:Y:S01]  /*6f40*/  PRMT R119, R119, 0x5410, R58 ;  /* 0x0000541077777816 */ /* 0x000fe2000000003a */
[CC--:B------:R-:W-:Y:S01]  /*6f50*/  FMUL.FTZ R58, R52.reuse, R57.reuse ;  /* 0x00000039343a7220 */ /* 0x0c0fe20000410000 */
[----:B------:R-:W-:Y:S01]  /*6f60*/  LOP3.LUT R53, R41, 0xffff0000, RZ, 0xc0, !PT ;  /* 0xffff000029357812 */ /* 0x000fe200078ec0ff */
[-C--:B------:R-:W-:Y:S01]  /*6f70*/  FMUL.FTZ R52, R52, R56.reuse ;  /* 0x0000003834347220 */ /* 0x080fe20000410000 */
[----:B------:R-:W-:Y:S01]  /*6f80*/  PRMT R123, R123, 0x5410, R62 ;  /* 0x000054107b7b7816 */ /* 0x000fe2000000003e */
[----:B------:R-:W-:Y:S01]  /*6f90*/  FFMA.FTZ R58, R49, R56, -R58 ;  /* 0x00000038313a7223 */ /* 0x000fe2000001083a */
[----:B------:R-:W-:Y:S01]  /*6fa0*/  LOP3.LUT R125, R125, 0xffff0000, RZ, 0xc0, !PT ;  /* 0xffff00007d7d7812 */ /* 0x000fe200078ec0ff */
[----:B------:R-:W-:Y:S01]  /*6fb0*/  FFMA.FTZ R57, R49, R57, R52 ;  /* 0x0000003931397223 */ /* 0x000fe20000010034 */
[----:B------:R-:W-:Y:S01]  /*6fc0*/  LOP3.LUT R121, R121, 0xffff0000, RZ, 0xc0, !PT ;  /* 0xffff000079797812 */ /* 0x000fe200078ec0ff */
[----:B------:R-:W-:Y:S01]  /*6fd0*/  IMAD.U32 R49, R119, 0x10000, RZ ;  /* 0x0001000077317824 */ /* 0x000fe200078e00ff */
[----:B------:R-:W-:Y:S01]  /*6fe0*/  PRMT R122, R122, 0x5410, R59 ;  /* 0x000054107a7a7816 */ /* 0x000fe2000000003b */
[----:B------:R-:W-:Y:S01]  /*6ff0*/  IMAD.U32 R59, R123, 0x10000, RZ ;  /* 0x000100007b3b7824 */ /* 0x000fe200078e00ff */
[----:B------:R-:W-:Y:S01]  /*7000*/  LOP3.LUT R50, R13, 0xffff0000, RZ, 0xc0, !PT ;  /* 0xffff00000d327812 */ /* 0x000fe200078ec0ff */
[C---:B------:R-:W-:Y:S01]  /*7010*/  FMUL.FTZ R61, R53.reuse, R125 ;  /* 0x0000007d353d7220 */ /* 0x040fe20000410000 */
[----:B------:R-:W-:Y:S01]  /*7020*/  FMUL.FTZ R53, R53, R121 ;  /* 0x0000007935357220 */ /* 0x000fe20000410000 */
[----:B------:R-:W-:Y:S01]  /*7030*/  SHF.L.U32 R41, R40, 0x10, RZ ;  /* 0x0000001028297819 */ /* 0x000fe200000006ff */
[----:B------:R-:W-:Y:S01]  /*7040*/  FMUL.FTZ R63, R54, R59 ;  /* 0x0000003b363f7220 */ /* 0x000fe20000410000 */
[----:B------:R-:W-:Y:S01]  /*7050*/  LOP3.LUT R51, R40, 0xffff0000, RZ, 0xc0, !PT ;  /* 0xffff000028337812 */ /* 0x000fe200078ec0ff */
[----:B------:R-:W-:Y:S01]  /*7060*/  FMUL.FTZ R52, R54, R49 ;  /* 0x0000003136347220 */ /* 0x000fe20000410000 */
[----:B------:R-:W-:Y:S01]  /*7070*/  LOP3.LUT R55, R43, 0xffff0000, RZ, 0xc0, !PT ;  /* 0xffff00002b377812 */ /* 0x000fe200078ec0ff */
[----:B------:R-:W-:Y:S01]  /*7080*/  IMAD.U32 R40, R15, 0x10000, RZ ;  /* 0x000100000f287824 */ /* 0x000fe200078e00ff */
[----:B------:R-:W-:Y:S01]  /*7090*/  LOP3.LUT R56, R123, 0xffff0000, RZ, 0xc0, !PT ;  /* 0xffff00007b387812 */ /* 0x000fe200078ec0ff */
[----:B------:R-:W-:Y:S01]  /*70a0*/  FFMA.FTZ R61, R50, R121, -R61 ;  /* 0x00000079323d7223 */ /* 0x000fe2000001083d */
[----:B------:R-:W-:Y:S01]  /*70b0*/  PRMT R124, R124, 0x5410, R73 ;  /* 0x000054107c7c7816 */ /* 0x000fe20000000049 */
[----:B------:R-:W-:Y:S01]  /*70c0*/  FFMA.FTZ R54, R50, R125, R53 ;  /* 0x0000007d32367223 */ /* 0x000fe20000010035 */
[----:B------:R-:W-:Y:S01]  /*70d0*/  PRMT R120, R120, 0x5410, R75 ;  /* 0x0000541078787816 */ /* 0x000fe2000000004b */
[C---:B------:R-:W-:Y:S01]  /*70e0*/  FFMA.FTZ R63, R40.reuse, R49, -R63 ;  /* 0x00000031283f7223 */ /* 0x040fe2000001083f */
[----:B------:R-:W-:Y:S01]  /*70f0*/  LOP3.LUT R50, R119, 0xffff0000, RZ, 0xc0, !PT ;  /* 0xffff000077327812 */ /* 0x000fe200078ec0ff */
[----:B------:R-:W-:Y:S01]  /*7100*/  FFMA.FTZ R59, R40, R59, R52 ;  /* 0x0000003b283b7223 */ /* 0x000fe20000010034 */
[----:B------:R-:W-:Y:S01]  /*7110*/  LOP3.LUT R15, R15, 0xffff0000, RZ, 0xc0, !PT ;  /* 0xffff00000f0f7812 */ /* 0x000fe200078ec0ff */
[----:B------:R-:W-:Y:S01]  /*7120*/  FMUL.FTZ R60, R55, R56 ;  /* 0x00000038373c7220 */ /* 0x000fe20000410000 */
[----:B------:R-:W-:Y:S01]  /*7130*/  SHF.L.U32 R40, R120, 0x10, RZ ;  /* 0x0000001078287819 */ /* 0x000fe200000006ff */
[----:B------:R-:W-:-:S02]  /*7140*/  IMAD.U32 R52, R124, 0x10000, RZ ;  /* 0x000100007c347824 */ /* 0x000fc400078e00ff */
[-C--:B------:R-:W-:Y:S01]  /*7150*/  FMUL.FTZ R62, R55, R50.reuse ;  /* 0x00000032373e7220 */ /* 0x080fe20000410000 */
[----:B------:R-:W-:Y:S01]  /*7160*/  LOP3.LUT R124, R124, 0xffff0000, RZ, 0xc0, !PT ;  /* 0xffff00007c7c7812 */ /* 0x000fe200078ec0ff */
[----:B------:R-:W-:Y:S01]  /*7170*/  FFMA.FTZ R60, R15, R50, -R60 ;  /* 0x000000320f3c7223 */ /* 0x000fe2000001083c */
[C---:B------:R-:W-:Y:S01]  /*7180*/  FMUL.FTZ R50, R41.reuse, R52 ;  /* 0x0000003429327220 */ /* 0x040fe20000410000 */
[C---:B------:R-:W-:Y:S01]  /*7190*/  IMAD.U32 R13, R12.reuse, 0x10000, RZ ;  /* 0x000100000c0d7824 */ /* 0x040fe200078e00ff */
[----:B------:R-:W-:Y:S01]  /*71a0*/  LOP3.LUT R48, R12, 0xffff0000, RZ, 0xc0, !PT ;  /* 0xffff00000c307812 */ /* 0x000fe200078ec0ff */
[----:B------:R-:W-:Y:S01]  /*71b0*/  FMUL.FTZ R41, R41, R40 ;  /* 0x0000002829297220 */ /* 0x000fe20000410000 */
[----:B------:R-:W-:Y:S01]  /*71c0*/  LOP3.LUT R120, R120, 0xffff0000, RZ, 0xc0, !PT ;  /* 0xffff000078787812 */ /* 0x000fe200078ec0ff */
[----:B------:R-:W-:Y:S01]  /*71d0*/  FFMA.FTZ R62, R15, R56, R62 ;  /* 0x000000380f3e7223 */ /* 0x000fe2000001003e */
[----:B------:R-:W-:Y:S01]  /*71e0*/  FMUL.FTZ R15, R51, R124 ;  /* 0x0000007c330f7220 */ /* 0x000fe20000410000 */
[----:B------:R-:W-:-:S02]  /*71f0*/  IMAD.U32 R43, R42, 0x10000, RZ ;  /* 0x000100002a2b7824 */ /* 0x000fc400078e00ff */
[C---:B------:R-:W-:Y:S01]  /*7200*/  FFMA.FTZ R50, R13.reuse, R40, -R50 ;  /* 0x000000280d327223 */ /* 0x040fe20000010832 */
[----:B------:R-:W-:Y:S01]  /*7210*/  FFMA.FTZ R52, R13, R52, R41 ;  /* 0x000000340d347223 */ /* 0x000fe20000010029 */
[----:B------:R-:W-:Y:S01]  /*7220*/  LOP3.LUT R42, R42, 0xffff0000, RZ, 0xc0, !PT ;  /* 0xffff00002a2a7812 */ /* 0x000fe200078ec0ff */
[----:B------:R-:W-:Y:S01]  /*7230*/  FFMA.FTZ R49, R48, R120, -R15 ;  /* 0x0000007830317223 */ /* 0x000fe2000001080f */
[C---:B------:R-:W-:Y:S01]  /*7240*/  IMAD.U32 R40, R122.reuse, 0x10000, RZ ;  /* 0x000100007a287824 */ /* 0x040fe200078e00ff */
[----:B------:R-:W-:Y:S01]  /*7250*/  LOP3.LUT R41, R122, 0xffff0000, RZ, 0xc0, !PT ;  /* 0xffff00007a297812 */ /* 0x000fe200078ec0ff */
[C---:B------:R-:W-:Y:S01]  /*7260*/  IMAD.U32 R13, R118.reuse, 0x10000, RZ ;  /* 0x00010000760d7824 */ /* 0x040fe200078e00ff */
[----:B------:R-:W-:Y:S01]  /*7270*/  LOP3.LUT R15, R118, 0xffff0000, RZ, 0xc0, !PT ;  /* 0xffff0000760f7812 */ /* 0x000fe200078ec0ff */
[C---:B------:R-:W-:Y:S02]  /*7280*/  IMAD.U32 R12, R14.reuse, 0x10000, RZ ;  /* 0x000100000e0c7824 */ /* 0x040fe400078e00ff */
[C---:B------:R-:W-:Y:S01]  /*7290*/  FMUL.FTZ R53, R43.reuse, R40 ;  /* 0x000000282b357220 */ /* 0x040fe20000410000 */
[----:B------:R-:W-:Y:S01]  /*72a0*/  LOP3.LUT R14, R14, 0xffff0000, RZ, 0xc0, !PT ;  /* 0xffff00000e0e7812 */ /* 0x000fe200078ec0ff */
[----:B------:R-:W-:Y:S01]  /*72b0*/  FMUL.FTZ R43, R43, R13 ;  /* 0x0000000d2b2b7220 */ /* 0x000fe20000410000 */
[C---:B------:R-:W-:Y:S01]  /*72c0*/  FMUL.FTZ R55, R42.reuse, R41 ;  /* 0x000000292a377220 */ /* 0x040fe20000410000 */
[----:B------:R-:W-:Y:S01]  /*72d0*/  FMUL.FTZ R42, R42, R15 ;  /* 0x0000000f2a2a7220 */ /* 0x000fe20000410000 */
[----:B------:R-:W-:Y:S01]  /*72e0*/  FMUL.FTZ R51, R51, R120 ;  /* 0x0000007833337220 */ /* 0x000fe20000410000 */
[C---:B------:R-:W-:Y:S01]  /*72f0*/  FFMA.FTZ R53, R12.reuse, R13, -R53 ;  /* 0x0000000d0c357223 */ /* 0x040fe20000010835 */
[----:B------:R-:W-:Y:S01]  /*7300*/  FFMA.FTZ R43, R12, R40, R43 ;  /* 0x000000280c2b7223 */ /* 0x000fe2000001002b */
[C---:B------:R-:W-:Y:S01]  /*7310*/  FFMA.FTZ R12, R14.reuse, R15, -R55 ;  /* 0x0000000f0e0c7223 */ /* 0x040fe20000010837 */
[----:B------:R-:W-:Y:S01]  /*7320*/  FFMA.FTZ R42, R14, R41, R42 ;  /* 0x000000290e2a7223 */ /* 0x000fe2000001002a */
[----:B------:R-:W-:Y:S01]  /*7330*/  FFMA.FTZ R51, R48, R124, R51 ;  /* 0x0000007c30337223 */ /* 0x000fe20000010033 */
[----:B------:R-:W-:-:S02]  /*7340*/  F2FP.BF16.F32.PACK_AB R59, R62, R59 ;  /* 0x0000003b3e3b723e */ /* 0x000fc400000010ff */
[----:B------:R-:W-:Y:S02]  /*7350*/  F2FP.BF16.F32.PACK_AB R50, R49, R50 ;  /* 0x000000323132723e */ /* 0x000fe400000010ff */
[----:B------:R-:W-:Y:S02]  /*7360*/  F2FP.BF16.F32.PACK_AB R14, R12, R53 ;  /* 0x000000350c0e723e */ /* 0x000fe400000010ff */
[----:B------:R-:W-:Y:S01]  /*7370*/  F2FP.BF16.F32.PACK_AB R42, R42, R43 ;  /* 0x0000002b2a2a723e */ /* 0x000fe200000010ff */
[----:B------:R-:W-:Y:S01]  /*7380*/  IMAD.MOV.U32 R12, RZ, RZ, R50 ;  /* 0x000000ffff0c7224 */ /* 0x000fe200078e0032 */
[----:B------:R-:W-:Y:S01]  /*7390*/  F2FP.BF16.F32.PACK_AB R13, R61, R58 ;  /* 0x0000003a3d0d723e */ /* 0x000fe200000010ff */
[----:B------:R-:W-:Y:S01]  /*73a0*/  IMAD.MOV.U32 R43, RZ, RZ, R59 ;  /* 0x000000ffff2b7224 */ /* 0x000fe200078e003b */
[----:B------:R-:W-:Y:S02]  /*73b0*/  F2FP.BF16.F32.PACK_AB R15, R60, R63 ;  /* 0x0000003f3c0f723e */ /* 0x000fe400000010ff */
[----:B------:R-:W-:-:S02]  /*73c0*/  F2FP.BF16.F32.PACK_AB R41, R54, R57 ;  /* 0x000000393629723e */ /* 0x000fc400000010ff */
[----:B------:R-:W-:-:S07]  /*73d0*/  F2FP.BF16.F32.PACK_AB R40, R51, R52 ;  /* 0x000000343328723e */ /* 0x000fce00000010ff */
.L_x_557:
[----:B------:R-:W-:Y:S05]  /*73e0*/  BSYNC B2 ;  /* 0x0000000000027941 */ /* 0x000fea0003800000 */
.L_x_556:
[----:B------:R-:W-:Y:S01]  /*73f0*/  ISETP.GE.AND P4, PT, R11, R108, PT ;  /* 0x0000006c0b00720c */ /* 0x000fe20003f86270 */
[----:B0-----:R0:W-:-:S12]  /*7400*/  ST.E.128 desc[UR42][R44.64], R12 ;  /* 0x0000000c2c007985 */ /* 0x0011d8000c101d2a */
[----:B------:R-:W-:-:S05]  /*7410*/  @!P4 IMAD.WIDE R46, R11, 0x2, R46 ;  /* 0x000000020b2ec825 */ /* 0x000fca00078e022e */
[----:B----4-:R0:W-:Y:S02]  /*7420*/  @!P4 ST.E.128 desc[UR42][R46.64], R40 ;  /* 0x000000282e00c985 */ /* 0x0101e4000c101d2a */
.L_x_555:
[----:B------:R-:W-:Y:S05]  /*7430*/  BSYNC B1 ;  /* 0x0000000000017941 */ /* 0x000fea0003800000 */
.L_x_554:
[----:B------:R-:W-:-:S03]  /*7440*/  UMOV UR4, 0xffffffff ;  /* 0xffffffff00047882 */ /* 0x000fc60000000000 */
[----:B------:R-:W-:Y:S05]  /*7450*/  BRA.DIV UR4, `(.L_x_558) ;  /* 0x0000016204707947 */ /* 0x000fea000b800000 */
[----:B0-----:R-:W0:Y:S04]  /*7460*/  SHFL.IDX PT, R106, R106, 0x3, 0x181f ;  /* 0x00781f006a6a7f89 */ /* 0x001e2800000e0000 */
[----:B------:R-:W0:Y:S02]  /*7470*/  SHFL.IDX PT, R107, R107, 0x3, 0x181f ;  /* 0x00781f006b6b7f89 */ /* 0x000e2400000e0000 */
.L_x_841:
[----:B------:R-:W-:-:S05]  /*7480*/  VIADD R11, R153, 0x60 ;  /* 0x00000060990b7836 */ /* 0x000fca0000000000 */
[----:B------:R-:W-:-:S13]  /*7490*/  ISETP.GE.OR P4, PT, R11, R96, P1 ;  /* 0x000000600b00720c */ /* 0x000fda0000f86670 */
[----:B------:R-:W-:Y:S05]  /*74a0*/  @P4 BRA `(.L_x_531) ;  /* 0x0000000c00944947 */ /* 0x000fea0003800000 */
[----:B------:R-:W-:Y:S01]  /*74b0*/  SEL R110, R37, R110, !P0 ;  /* 0x0000006e256e7207 */ /* 0x000fe20004000000 */
[----:B------:R-:W-:Y:S01]  /*74c0*/  BSSY B1, `(.L_x_559) ;  /* 0x0000072000017945 */ /* 0x000fe20003800000 */
[----:B----4-:R-:W-:Y:S02]  /*74d0*/  SHF.R.U32.HI R14, RZ, 0x3, R159 ;  /* 0x00000003ff0e7819 */ /* 0x010fe4000001169f */
[----:B------:R-:W-:Y:S02]  /*74e0*/  SHF.R.S32.HI R11, RZ, 0x1f, R110 ;  /* 0x0000001fff0b7819 */ /* 0x000fe4000001146e */
[----:B0-----:R-:W-:Y:S02]  /*74f0*/  LEA R44, P4, R77, R107, 0x1 ;  /* 0x0000006b4d2c7211 */ /* 0x001fe400078808ff */
        /* <DEDUP_REMOVED lines=10> */
[----:B------:R-:W-:Y:S02]  /*75a0*/  IADD3 R12, R12, R13, R197 ;  /* 0x0000000d0c0c7210 */ /* 0x000fe40007ffe0c5 */
[----:B------:R-:W-:-:S03]  /*75b0*/  LEA R13, R155, R6, 0xe ;  /* 0x000000069b0d7211 */ /* 0x000fc600078e70ff */
[----:B------:R-:W-:Y:S02]  /*75c0*/  IMAD R15, R155, 0x4000, R12 ;  /* 0x000040009b0f7824 */ /* 0x000fe400078e020c */
[--C-:B------:R-:W-:Y:S02]  /*75d0*/  IMAD R13, R13, 0x2, R156.reuse ;  /* 0x000000020d0d7824 */ /* 0x100fe400078e029c */
[----:B------:R-:W-:-:S04]  /*75e0*/  IMAD R40, R15, 0x2, R156 ;  /* 0x000000020f287824 */ /* 0x000fc800078e029c */
[----:B------:R-:W0:Y:S04]  /*75f0*/  LDS.128 R12, [R13+0x18400] ;  /* 0x018400000d0c7984 */ /* 0x000e280000000c00 */
[----:B------:R-:W4:Y:S01]  /*7600*/  LDS.128 R40, [R40+0x18400] ;  /* 0x0184000028287984 */ /* 0x000f220000000c00 */
[----:B------:R-:W-:Y:S05]  /*7610*/  @P3 BRA `(.L_x_560) ;  /* 0x0000000400703947 */ /* 0x000fea0003800000 */
[--C-:B------:R-:W-:Y:S01]  /*7620*/  SHF.R.U64 R56, R68, 0x10, R69.reuse ;  /* 0x0000001044387819 */ /* 0x100fe20000001245 */
[----:B----4-:R-:W-:Y:S01]  /*7630*/  IMAD.U32 R50, R41, 0x10000, RZ ;  /* 0x0001000029327824 */ /* 0x010fe200078e00ff */
[----:B------:R-:W-:Y:S01]  /*7640*/  SHF.R.U32.HI R68, RZ, 0x10, R69 ;  /* 0x00000010ff447819 */ /* 0x000fe20000011645 */
[----:B0-----:R-:W-:Y:S01]  /*7650*/  IMAD.U32 R46, R13, 0x10000, RZ ;  /* 0x000100000d2e7824 */ /* 0x001fe200078e00ff */
[--C-:B------:R-:W-:Y:S01]  /*7660*/  SHF.R.U64 R60, R64, 0x10, R65.reuse ;  /* 0x00000010403c7819 */ /* 0x100fe20000001241 */
[----:B------:R-:W-:Y:S01]  /*7670*/  IMAD.U32 R52, R43, 0x10000, RZ ;  /* 0x000100002b347824 */ /* 0x000fe200078e00ff */
[----:B------:R-:W-:Y:S01]  /*7680*/  SHF.R.U32.HI R65, RZ, 0x10, R65 ;  /* 0x00000010ff417819 */ /* 0x000fe20000011641 */
[----:B------:R-:W-:Y:S01]  /*7690*/  IMAD.U32 R48, R40, 0x10000, RZ ;  /* 0x0001000028307824 */ /* 0x000fe200078e00ff */
[----:B------:R-:W-:Y:S02]  /*76a0*/  PRMT R109, R109, 0x5410, R68 ;  /* 0x000054106d6d7816 */ /* 0x000fe40000000044 */
[----:B------:R-:W-:-:S02]  /*76b0*/  SHF.R.U64 R54, R70, 0x10, R71 ;  /* 0x0000001046367819 */ /* 0x000fc40000001247 */
[----:B------:R-:W-:Y:S01]  /*76c0*/  PRMT R114, R114, 0x5410, R65 ;  /* 0x0000541072727816 */ /* 0x000fe20000000041 */
[----:B------:R-:W-:Y:S01]  /*76d0*/  IMAD.U32 R57, R109, 0x10000, RZ ;  /* 0x000100006d397824 */ /* 0x000fe200078e00ff */
[----:B------:R-:W-:Y:S02]  /*76e0*/  SHF.R.U64 R58, R66, 0x10, R67 ;  /* 0x00000010423a7819 */ /* 0x000fe40000001243 */
[----:B------:R-:W-:Y:S01]  /*76f0*/  SHF.R.U32.HI R71, RZ, 0x10, R71 ;  /* 0x00000010ff477819 */ /* 0x000fe20000011647 */
[----:B------:R-:W-:Y:S01]  /*7700*/  IMAD.U32 R55, R114, 0x10000, RZ ;  /* 0x0001000072377824 */ /* 0x000fe200078e00ff */
[----:B------:R-:W-:Y:S01]  /*7710*/  SHF.R.U32.HI R67, RZ, 0x10, R67 ;  /* 0x00000010ff437819 */ /* 0x000fe20000011643 */
[----:B------:R-:W-:Y:S01]  /*7720*/  FMUL.FTZ R59, R50, R57 ;  /* 0x00000039323b7220 */ /* 0x000fe20000410000 */
[----:B------:R-:W-:Y:S01]  /*7730*/  PRMT R112, R112, 0x5410, R71 ;  /* 0x0000541070707816 */ /* 0x000fe20000000047 */
[----:B------:R-:W-:Y:S01]  /*7740*/  FMUL.FTZ R61, R50, R55 ;  /* 0x00000037323d7220 */ /* 0x000fe20000410000 */
[----:B------:R-:W-:-:S02]  /*7750*/  PRMT R116, R116, 0x5410, R67 ;  /* 0x0000541074747816 */ /* 0x000fc40000000043 */
[----:B------:R-:W-:Y:S01]  /*7760*/  PRMT R111, R111, 0x5410, R56 ;  /* 0x000054106f6f7816 */ /* 0x000fe20000000038 */
[----:B------:R-:W-:Y:S01]  /*7770*/  FFMA.FTZ R56, R46, R55, -R59 ;  /* 0x000000372e387223 */ /* 0x000fe2000001083b */
[----:B------:R-:W-:Y:S01]  /*7780*/  PRMT R113, R113, 0x5410, R54 ;  /* 0x0000541071717816 */ /* 0x000fe20000000036 */
[----:B------:R-:W-:Y:S01]  /*7790*/  IMAD.U32 R59, R112, 0x10000, RZ ;  /* 0x00010000703b7824 */ /* 0x000fe200078e00ff */
[----:B------:R-:W-:Y:S01]  /*77a0*/  LOP3.LUT R51, R41, 0xffff0000, RZ, 0xc0, !PT ;  /* 0xffff000029337812 */ /* 0x000fe200078ec0ff */
[----:B------:R-:W-:Y:S01]  /*77b0*/  IMAD.U32 R55, R116, 0x10000, RZ ;  /* 0x0001000074377824 */ /* 0x000fe200078e00ff */
[----:B------:R-:W-:Y:S01]  /*77c0*/  LOP3.LUT R54, R109, 0xffff0000, RZ, 0xc0, !PT ;  /* 0xffff00006d367812 */ /* 0x000fe200078ec0ff */
[----:B------:R-:W-:Y:S01]  /*77d0*/  FFMA.FTZ R61, R46, R57, R61 ;  /* 0x000000392e3d7223 */ /* 0x000fe2000001003d */
[----:B------:R-:W-:Y:S01]  /*77e0*/  LOP3.LUT R114, R114, 0xffff0000, RZ, 0xc0, !PT ;  /* 0xffff000072727812 */ /* 0x000fe200078ec0ff */
[----:B------:R-:W-:Y:S01]  /*77f0*/  FMUL.FTZ R57, R52, R59 ;  /* 0x0000003b34397220 */ /* 0x000fe20000410000 */
[----:B------:R-:W-:Y:S01]  /*7800*/  LOP3.LUT R47, R13, 0xffff0000, RZ, 0xc0, !PT ;  /* 0xffff00000d2f7812 */ /* 0x000fe200078ec0ff */
[----:B------:R-:W-:Y:S01]  /*7810*/  FMUL.FTZ R50, R51, R54 ;  /* 0x0000003633327220 */ /* 0x000fe20000410000 */
[----:B------:R-:W-:Y:S01]  /*7820*/  LOP3.LUT R49, R40, 0xffff0000, RZ, 0xc0, !PT ;  /* 0xffff000028317812 */ /* 0x000fe200078ec0ff */
[----:B------:R-:W-:Y:S01]  /*7830*/  IMAD.U32 R40, R15, 0x10000, RZ ;  /* 0x000100000f287824 */ /* 0x000fe200078e00ff */
[----:B------:R-:W-:Y:S01]  /*7840*/  LOP3.LUT R53, R43, 0xffff0000, RZ, 0xc0, !PT ;  /* 0xffff00002b357812 */ /* 0x000fe200078ec0ff */
[-C--:B------:R-:W-:Y:S01]  /*7850*/  FMUL.FTZ R52, R52, R55.reuse ;  /* 0x0000003734347220 */ /* 0x080fe20000410000 */
[----:B------:R-:W-:Y:S01]  /*7860*/  PRMT R115, R115, 0x5410, R60 ;  /* 0x0000541073737816 */ /* 0x000fe2000000003c */
[-C--:B------:R-:W-:Y:S01]  /*7870*/  FMUL.FTZ R46, R51, R114.reuse ;  /* 0x00000072332e7220 */ /* 0x080fe20000410000 */
[----:B------:R-:W-:Y:S01]  /*7880*/  LOP3.LUT R112, R112, 0xffff0000, RZ, 0xc0, !PT ;  /* 0xffff000070707812 */ /* 0x000fe200078ec0ff */
[----:B------:R-:W-:Y:S01]  /*7890*/  FFMA.FTZ R51, R47, R114, -R50 ;  /* 0x000000722f337223 */ /* 0x000fe20000010832 */
[----:B------:R-:W-:Y:S01]  /*78a0*/  LOP3.LUT R116, R116, 0xffff0000, RZ, 0xc0, !PT ;  /* 0xffff000074747812 */ /* 0x000fe200078ec0ff */
[C---:B------:R-:W-:Y:S01]  /*78b0*/  FFMA.FTZ R57, R40.reuse, R55, -R57 ;  /* 0x0000003728397223 */ /* 0x040fe20000010839 */
[----:B------:R-:W-:Y:S01]  /*78c0*/  LOP3.LUT R41, R15, 0xffff0000, RZ, 0xc0, !PT ;  /* 0xffff00000f297812 */ /* 0x000fe200078ec0ff */
[----:B------:R-:W-:Y:S01]  /*78d0*/  FFMA.FTZ R52, R40, R59, R52 ;  /* 0x0000003b28347223 */ /* 0x000fe20000010034 */
[----:B------:R-:W-:Y:S01]  /*78e0*/  FFMA.FTZ R54, R47, R54, R46 ;  /* 0x000000362f367223 */ /* 0x000fe2000001002e */
[----:B------:R-:W-:Y:S01]  /*78f0*/  FMUL.FTZ R50, R53, R112 ;  /* 0x0000007035327220 */ /* 0x000fe20000410000 */
[----:B------:R-:W-:Y:S01]  /*7900*/  IMAD.U32 R40, R115, 0x10000, RZ ;  /* 0x0001000073287824 */ /* 0x000fe200078e00ff */
[----:B------:R-:W-:Y:S01]  /*7910*/  PRMT R117, R117, 0x5410, R58 ;  /* 0x0000541075757816 */ /* 0x000fe2000000003a */
[----:B------:R-:W-:-:S02]  /*7920*/  IMAD.U32 R46, R111, 0x10000, RZ ;  /* 0x000100006f2e7824 */ /* 0x000fc400078e00ff */
[-C--:B------:R-:W-:Y:S01]  /*7930*/  FMUL.FTZ R58, R53, R116.reuse ;  /* 0x00000074353a7220 */ /* 0x080fe20000410000 */
[----:B------:R-:W-:Y:S02]  /*7940*/  IMAD.U32 R13, R12, 0x10000, RZ ;  /* 0x000100000c0d7824 */ /* 0x000fe400078e00ff */
[----:B------:R-:W-:Y:S01]  /*7950*/  FFMA.FTZ R116, R41, R116, -R50 ;  /* 0x0000007429747223 */ /* 0x000fe20000010832 */
[C---:B------:R-:W-:Y:S01]  /*7960*/  FMUL.FTZ R47, R48.reuse, R40 ;  /* 0x00000028302f7220 */ /* 0x040fe20000410000 */
[-C--:B------:R-:W-:Y:S01]  /*7970*/  FMUL.FTZ R50, R48, R46.reuse ;  /* 0x0000002e30327220 */ /* 0x080fe20000410000 */
[----:B------:R-:W-:Y:S01]  /*7980*/  LOP3.LUT R111, R111, 0xffff0000, RZ, 0xc0, !PT ;  /* 0xffff00006f6f7812 */ /* 0x000fe200078ec0ff */
[C---:B------:R-:W-:Y:S02]  /*7990*/  IMAD.U32 R43, R42.reuse, 0x10000, RZ ;  /* 0x000100002a2b7824 */ /* 0x040fe400078e00ff */
[C---:B------:R-:W-:Y:S01]  /*79a0*/  FFMA.FTZ R47, R13.reuse, R46, R47 ;  /* 0x0000002e0d2f7223 */ /* 0x040fe2000001002f */
[----:B------:R-:W-:Y:S01]  /*79b0*/  FFMA.FTZ R50, R13, R40, -R50 ;  /* 0x000000280d327223 */ /* 0x000fe20000010832 */
[----:B------:R-:W-:Y:S01]  /*79c0*/  SHF.L.U32 R46, R113, 0x10, RZ ;  /* 0x00000010712e7819 */ /* 0x000fe200000006ff */
        /* <DEDUP_REMOVED lines=8> */
[----:B------:R-:W-:Y:S01]  /*7a50*/  FMUL.FTZ R13, R42, R113 ;  /* 0x000000712a0d7220 */ /* 0x000fe20000410000 */
[----:B------:R-:W-:Y:S01]  /*7a60*/  LOP3.LUT R117, R117, 0xffff0000, RZ, 0xc0, !PT ;  /* 0xffff000075757812 */ /* 0x000fe200078ec0ff */
[-C--:B------:R-:W-:Y:S01]  /*7a70*/  FMUL.FTZ R43, R43, R40.reuse ;  /* 0x000000282b2b7220 */ /* 0x080fe20000410000 */
[C---:B------:R-:W-:Y:S01]  /*7a80*/  SHF.L.U32 R15, R14.reuse, 0x10, RZ ;  /* 0x000000100e0f7819 */ /* 0x040fe200000006ff */
[-C--:B------:R-:W-:Y:S01]  /*7a90*/  FMUL.FTZ R49, R49, R115.reuse ;  /* 0x0000007331317220 */ /* 0x080fe20000410000 */
[----:B------:R-:W-:Y:S01]  /*7aa0*/  LOP3.LUT R14, R14, 0xffff0000, RZ, 0xc0, !PT ;  /* 0xffff00000e0e7812 */ /* 0x000fe200078ec0ff */
[----:B------:R-:W-:Y:S01]  /*7ab0*/  FFMA.FTZ R41, R12, R115, -R41 ;  /* 0x000000730c297223 */ /* 0x000fe20000010829 */
[----:B------:R-:W-:Y:S01]  /*7ac0*/  FMUL.FTZ R42, R42, R117 ;  /* 0x000000752a2a7220 */ /* 0x000fe20000410000 */
[----:B------:R-:W-:Y:S01]  /*7ad0*/  FFMA.FTZ R12, R12, R111, R49 ;  /* 0x0000006f0c0c7223 */ /* 0x000fe20000010031 */
[C---:B------:R-:W-:Y:S01]  /*7ae0*/  FFMA.FTZ R48, R15.reuse, R40, -R48 ;  /* 0x000000280f307223 */ /* 0x040fe20000010830 */
[----:B------:R-:W-:Y:S01]  /*7af0*/  FFMA.FTZ R43, R15, R46, R43 ;  /* 0x0000002e0f2b7223 */ /* 0x000fe2000001002b */
[C---:B------:R-:W-:Y:S01]  /*7b00*/  FFMA.FTZ R13, R14.reuse, R117, -R13 ;  /* 0x000000750e0d7223 */ /* 0x040fe2000001080d */
[----:B------:R-:W-:Y:S01]  /*7b10*/  FFMA.FTZ R42, R14, R113, R42 ;  /* 0x000000710e2a7223 */ /* 0x000fe2000001002a */
[----:B------:R-:W-:-:S02]  /*7b20*/  F2FP.BF16.F32.PACK_AB R51, R51, R56 ;  /* 0x000000383333723e */ /* 0x000fc400000010ff */
[----:B------:R-:W-:Y:S02]  /*7b30*/  F2FP.BF16.F32.PACK_AB R54, R54, R61 ;  /* 0x0000003d3636723e */ /* 0x000fe400000010ff */
[----:B------:R-:W-:Y:S02]  /*7b40*/  F2FP.BF16.F32.PACK_AB R52, R53, R52 ;  /* 0x000000343534723e */ /* 0x000fe400000010ff */
[----:B------:R-:W-:Y:S01]  /*7b50*/  F2FP.BF16.F32.PACK_AB R50, R41, R50 ;  /* 0x000000322932723e */ /* 0x000fe200000010ff */
[----:B------:R-:W-:Y:S01]  /*7b60*/  IMAD.MOV.U32 R41, RZ, RZ, R54 ;  /* 0x000000ffff297224 */ /* 0x000fe200078e0036 */
[----:B------:R-:W-:Y:S02]  /*7b70*/  F2FP.BF16.F32.PACK_AB R40, R12, R47 ;  /* 0x0000002f0c28723e */ /* 0x000fe400000010ff */
[----:B------:R-:W-:Y:S01]  /*7b80*/  F2FP.BF16.F32.PACK_AB R14, R13, R48 ;  /* 0x000000300d0e723e */ /* 0x000fe200000010ff */
[----:B------:R-:W-:Y:S01]  /*7b90*/  IMAD.MOV.U32 R12, RZ, RZ, R50 ;  /* 0x000000ffff0c7224 */ /* 0x000fe200078e0032 */
[----:B------:R-:W-:Y:S01]  /*7ba0*/  F2FP.BF16.F32.PACK_AB R42, R42, R43 ;  /* 0x0000002b2a2a723e */ /* 0x000fe200000010ff */
[----:B------:R-:W-:Y:S01]  /*7bb0*/  IMAD.MOV.U32 R13, RZ, RZ, R51 ;  /* 0x000000ffff0d7224 */ /* 0x000fe200078e0033 */
[----:B------:R-:W-:Y:S01]  /*7bc0*/  F2FP.BF16.F32.PACK_AB R15, R116, R57 ;  /* 0x00000039740f723e */ /* 0x000fe200000010ff */
[----:B------:R-:W-:-:S07]  /*7bd0*/  IMAD.MOV.U32 R43, RZ, RZ, R52 ;  /* 0x000000ffff2b7224 */ /* 0x000fce00078e0034 */
.L_x_560:
[----:B------:R-:W-:Y:S05]  /*7be0*/  BSYNC B1 ;  /* 0x0000000000017941 */ /* 0x000fea0003800000 */
.L_x_559:
[----:B------:R-:W-:Y:S01]  /*7bf0*/  ISETP.GE.AND P3, PT, R11, R108, PT ;  /* 0x0000006c0b00720c */ /* 0x000fe20003f66270 */
[----:B0-----:R0:W-:Y:S02]  /*7c00*/  ST.E.128 desc[UR42][R44.64], R12 ;  /* 0x0000000c2c007985 */ /* 0x0011e4000c101d2a */
[----:B0-----:R-:W-:Y:S02]  /*7c10*/  IMAD.MOV.U32 R12, RZ, RZ, R107 ;  /* 0x000000ffff0c7224 */ /* 0x001fe400078e006b */
[----:B------:R-:W-:-:S08]  /*7c20*/  IMAD.MOV.U32 R13, RZ, RZ, R106 ;  /* 0x000000ffff0d7224 */ /* 0x000fd000078e006a */
[----:B------:R-:W-:Y:S05]  /*7c30*/  @P3 BRA `(.L_x_531) ;  /* 0x0000000400b03947 */ /* 0x000fea0003800000 */
[----:B------:R-:W-:-:S05]  /*7c40*/  IMAD.WIDE R12, R11, 0x2, R12 ;  /* 0x000000020b0c7825 */ /* 0x000fca00078e020c */
[----:B----4-:R0:W-:Y:S01]  /*7c50*/  ST.E.128 desc[UR42][R12.64], R40 ;  /* 0x000000280c007985 */ /* 0x0101e2000c101d2a */
[----:B------:R-:W-:Y:S05]  /*7c60*/  BRA `(.L_x_531) ;  /* 0x0000000400a47947 */ /* 0x000fea0003800000 */
.L_x_490:
[----:B------:R-:W-:-:S06]  /*7c70*/  UISETP.NE.AND UP0, UPT, UR41, 0x3, UPT ;  /* 0x000000032900788c */ /* 0x000fcc000bf05270 */
[----:B------:R-:W-:-:S13]  /*7c80*/  PLOP3.LUT P5, PT, PT, PT, UP0, 0x80, 0x0 ;  /* 0x000000000000781c */ /* 0x000fda0003faf008 */
[----:B------:R-:W-:Y:S05]  /*7c90*/  @!P5 BRA `(.L_x_561) ;  /* 0x000000000004d947 */ /* 0x000fea0003800000 */
[----:B------:R-:W-:Y:S01]  /*7ca0*/  BPT.TRAP 0x1 ;  /* 0x000000040000795c */ /* 0x000fe20000300000 */
.L_x_561:
[----:B------:R-:W-:Y:S01]  /*7cb0*/  IMAD R90, R155, 0x8, R156 ;  /* 0x000000089b5a7824 */ /* 0x000fe200078e029c */
[----:B------:R-:W-:Y:S01]  /*7cc0*/  SHF.L.U32 R101, R154, 0x1f, RZ ;  /* 0x0000001f9a657819 */ /* 0x000fe200000006ff */
[----:B------:R-:W-:Y:S01]  /*7cd0*/  BSSY B1, `(.L_x_562) ;  /* 0x0000004000017945 */ /* 0x000fe20003800000 */
[----:B------:R-:W-:Y:S02]  /*7ce0*/  SHF.R.S32.HI R98, RZ, 0x1f, R99 ;  /* 0x0000001fff627819 */ /* 0x000fe40000011463 */
[----:B------:R-:W1:Y:S02]  /*7cf0*/  SYNCS.PHASECHK.TRANS64.TRYWAIT P3, [R90+URZ+0x28890], R101 ;  /* 0x028890655a0075a7 */ /* 0x000e64000806017f */
[----:B-1----:R-:W-:Y:S05]  /*7d00*/  @!P3 BRA `(.L_x_563) ;  /* 0x000001580090b947 */ /* 0x002fea0003800000 */
.L_x_842:
[----:B------:R-:W-:Y:S05]  /*7d10*/  BSYNC B1 ;  /* 0x0000000000017941 */ /* 0x000fea0003800000 */
.L_x_562:
[----:B------:R-:W-:Y:S01]  /*7d20*/  ULDC.64 UR4, c[0x0][0x300] ;  /* 0x0000c00000047ab9 */ /* 0x000fe20000000a00 */
[----:B-----5:R-:W-:Y:S01]  /*7d30*/  SHF.R.S32.HI R97, RZ, 0x1f, R100 ;  /* 0x0000001fff617819 */ /* 0x020fe20000011464 */
[----:B------:R-:W-:Y:S01]  /*7d40*/  IMAD R14, R98, UR4, RZ ;  /* 0x00000004620e7c24 */ /* 0x000fe2000f8e02ff */
[----:B------:R-:W-:Y:S01]  /*7d50*/  ULDC.64 UR6, c[0x0][0x2e8] ;  /* 0x0000ba0000067ab9 */ /* 0x000fe20000000a00 */
[----:B0-----:R-:W-:-:S04]  /*7d60*/  IMAD.WIDE.U32 R12, R99, UR4, RZ ;  /* 0x00000004630c7c25 */ /* 0x001fc8000f8e00ff */
[----:B------:R-:W-:Y:S01]  /*7d70*/  IMAD R11, R99, UR5, R14 ;  /* 0x00000005630b7c24 */ /* 0x000fe2000f8e020e */
[----:B------:R-:W-:Y:S01]  /*7d80*/  ULDC.64 UR4, c[0x0][0x310] ;  /* 0x0000c40000047ab9 */ /* 0x000fe20000000a00 */
[----:B------:R-:W-:Y:S02]  /*7d90*/  IMAD R96, R27, -0x80, R25 ;  /* 0xffffff801b607824 */ /* 0x000fe400078e0219 */
[----:B------:R-:W-:Y:S01]  /*7da0*/  IMAD R15, R97, UR4, RZ ;  /* 0x00000004610f7c24 */ /* 0x000fe2000f8e02ff */
[----:B------:R-:W-:Y:S02]  /*7db0*/  IADD3 R13, R13, R11, RZ ;  /* 0x0000000b0d0d7210 */ /* 0x000fe40007ffe0ff */
[----:B------:R-:W-:Y:S01]  /*7dc0*/  VIMNMX R96, R96, 0x80, PT ;  /* 0x0000008060607848 */ /* 0x000fe20003fe0100 */
[C---:B------:R-:W-:Y:S02]  /*7dd0*/  IMAD R15, R100.reuse, UR5, R15 ;  /* 0x00000005640f7c24 */ /* 0x040fe4000f8e020f */
[----:B------:R-:W-:Y:S01]  /*7de0*/  IMAD.WIDE.U32 R12, R100, UR4, R12 ;  /* 0x00000004640c7c25 */ /* 0x000fe2000f8e000c */
[----:B------:R-:W-:-:S03]  /*7df0*/  ULDC.64 UR4, c[0x0][0x308] ;  /* 0x0000c20000047ab9 */ /* 0x000fc60000000a00 */
[----:B------:R-:W-:Y:S02]  /*7e00*/  IMAD.IADD R13, R13, 0x1, R15 ;  /* 0x000000010d0d7824 */ /* 0x000fe400078e020f */
[----:B------:R-:W-:Y:S02]  /*7e10*/  IMAD.IADD R46, R96, 0x1, -R153 ;  /* 0x00000001602e7824 */ /* 0x000fe400078e0a99 */
[----:B------:R-:W-:Y:S01]  /*7e20*/  IMAD.WIDE.U32 R12, R2, UR4, R12 ;  /* 0x00000004020c7c25 */ /* 0x000fe2000f8e000c */
[----:B------:R-:W-:-:S03]  /*7e30*/  UMOV UR4, 0xffffffff ;  /* 0xffffffff00047882 */ /* 0x000fc60000000000 */
[----:B------:R-:W-:Y:S01]  /*7e40*/  IMAD R45, R2, UR5, R13 ;  /* 0x00000005022d7c24 */ /* 0x000fe2000f8e020d */
[----:B------:R-:W-:-:S04]  /*7e50*/  LEA R44, P3, R12, UR6, 0x1 ;  /* 0x000000060c2c7c11 */ /* 0x000fc8000f8608ff */
[----:B------:R-:W-:Y:S02]  /*7e60*/  LEA.HI.X R45, R12, UR7, R45, 0x1, P3 ;  /* 0x000000070c2d7c11 */ /* 0x000fe400098f0c2d */
[----:B------:R-:W-:Y:S01]  /*7e70*/  ISETP.GE.AND P3, PT, R46, 0x1, PT ;  /* 0x000000012e00780c */ /* 0x000fe20003f66270 */
[----:B------:R-:W-:-:S12]  /*7e80*/  BRA.DIV UR4, `(.L_x_564) ;  /* 0x0000015a04447947 */ /* 0x000fd8000b800000 */
[----:B------:R0:W2:Y:S04]  /*7e90*/  SHFL.IDX PT, R41, R45, RZ, 0x181f ;  /* 0x00181fff2d297589 */ /* 0x0000a800000e0000 */
[----:B------:R0:W3:Y:S02]  /*7ea0*/  SHFL.IDX PT, R14, R44, RZ, 0x181f ;  /* 0x00181fff2c0e7589 */ /* 0x0000e400000e0000 */
.L_x_846:
[----:B------:R-:W-:Y:S04]  /*7eb0*/  BSSY B1, `(.L_x_565) ;  /* 0x000000d000017945 */ /* 0x000fe80003800000 */
[----:B------:R-:W-:Y:S05]  /*7ec0*/  @!P3 BRA `(.L_x_566) ;  /* 0x00000000002cb947 */ /* 0x000fea0003800000 */
[----:B------:R-:W-:Y:S02]  /*7ed0*/  ULDC UR4, c[0x0][0x2f4] ;  /* 0x0000bd0000047ab9 */ /* 0x000fe40000000800 */
[----:B------:R-:W-:-:S13]  /*7ee0*/  ISETP.GE.AND P3, PT, R16, UR4, PT ;  /* 0x0000000410007c0c */ /* 0x000fda000bf66270 */
[----:B---3--:R-:W-:-:S04]  /*7ef0*/  @!P3 LEA R42, P4, R16, R14, 0x1 ;  /* 0x0000000e102ab211 */ /* 0x008fc800078808ff */
[----:B--2---:R-:W-:Y:S02]  /*7f00*/  @!P3 LEA.HI.X R43, R16, R41, R17, 0x1, P4 ;  /* 0x00000029102bb211 */ /* 0x004fe400020f0c11 */
[----:B------:R-:W-:-:S13]  /*7f10*/  ISETP.GE.AND P4, PT, R23, UR4, PT ;  /* 0x0000000417007c0c */ /* 0x000fda000bf86270 */
[C---:B------:R-:W-:Y:S02]  /*7f20*/  @!P4 LEA R40, P6, R23.reuse, R14, 0x1 ;  /* 0x0000000e1728c211 */ /* 0x040fe400078c08ff */
[----:B------:R-:W2:Y:S02]  /*7f30*/  @!P3 LDS.128 R12, [R91+0x18400] ;  /* 0x018400005b0cb984 */ /* 0x000ea40000000c00 */
[----:B------:R-:W-:Y:S02]  /*7f40*/  @!P4 LEA.HI.X R41, R23, R41, R22, 0x1, P6 ;  /* 0x000000291729c211 */ /* 0x000fe400030f0c16 */
[----:B--2---:R-:W-:Y:S04]  /*7f50*/  @!P3 ST.E.128 desc[UR42][R42.64], R12 ;  /* 0x0000000c2a00b985 */ /* 0x004fe8000c101d2a */
[----:B------:R-:W2:Y:S04]  /*7f60*/  @!P4 LDS.128 R12, [R91+0x1c400] ;  /* 0x01c400005b0cc984 */ /* 0x000ea80000000c00 */
[----:B--2---:R4:W-:Y:S02]  /*7f70*/  @!P4 ST.E.128 desc[UR42][R40.64], R12 ;  /* 0x0000000c2800c985 */ /* 0x0049e4000c101d2a */
.L_x_566:
[----:B------:R-:W-:Y:S05]  /*7f80*/  BSYNC B1 ;  /* 0x0000000000017941 */ /* 0x000fea0003800000 */
.L_x_565:
[----:B------:R-:W-:-:S03]  /*7f90*/  UMOV UR4, 0xffffffff ;  /* 0xffffffff00047882 */ /* 0x000fc60000000000 */
[----:B------:R-:W-:Y:S05]  /*7fa0*/  BRA.DIV UR4, `(.L_x_567) ;  /* 0x0000015a04447947 */ /* 0x000fea000b800000 */
[----:B--2-4-:R2:W4:Y:S04]  /*7fb0*/  SHFL.IDX PT, R41, R45, 0x1, 0x181f ;  /* 0x00381f002d297f89 */ /* 0x01452800000e0000 */
[----:B---3--:R2:W3:Y:S02]  /*7fc0*/  SHFL.IDX PT, R14, R44, 0x1, 0x181f ;  /* 0x00381f002c0e7f89 */ /* 0x0084e400000e0000 */
.L_x_850:
[----:B------:R-:W-:Y:S01]  /*7fd0*/  ISETP.GE.AND P3, PT, R46, 0x21, PT ;  /* 0x000000212e00780c */ /* 0x000fe20003f66270 */
[----:B------:R-:W-:-:S12]  /*7fe0*/  BSSY B1, `(.L_x_568) ;  /* 0x000000d000017945 */ /* 0x000fd80003800000 */
[----:B------:R-:W-:Y:S05]  /*7ff0*/  @!P3 BRA `(.L_x_569) ;  /* 0x00000000002cb947 */ /* 0x000fea0003800000 */
[----:B------:R-:W-:Y:S02]  /*8000*/  ULDC UR4, c[0x0][0x2f4] ;  /* 0x0000bd0000047ab9 */ /* 0x000fe40000000800 */
[----:B------:R-:W-:-:S13]  /*8010*/  ISETP.GE.AND P3, PT, R16, UR4, PT ;  /* 0x0000000410007c0c */ /* 0x000fda000bf66270 */
[----:B---3--:R-:W-:-:S04]  /*8020*/  @!P3 LEA R42, P4, R16, R14, 0x1 ;  /* 0x0000000e102ab211 */ /* 0x008fc800078808ff */
[----:B----4-:R-:W-:Y:S02]  /*8030*/  @!P3 LEA.HI.X R43, R16, R41, R17, 0x1, P4 ;  /* 0x00000029102bb211 */ /* 0x010fe400020f0c11 */
[----:B------:R-:W-:-:S13]  /*8040*/  ISETP.GE.AND P4, PT, R23, UR4, PT ;  /* 0x0000000417007c0c */ /* 0x000fda000bf86270 */
[C---:B------:R-:W-:Y:S02]  /*8050*/  @!P4 LEA R40, P6, R23.reuse, R14, 0x1 ;  /* 0x0000000e1728c211 */ /* 0x040fe400078c08ff */
[----:B------:R-:W3:Y:S02]  /*8060*/  @!P3 LDS.128 R12, [R91+0x19400] ;  /* 0x019400005b0cb984 */ /* 0x000ee40000000c00 */
[----:B------:R-:W-:Y:S02]  /*8070*/  @!P4 LEA.HI.X R41, R23, R41, R22, 0x1, P6 ;  /* 0x000000291729c211 */ /* 0x000fe400030f0c16 */
[----:B---3--:R-:W-:Y:S04]  /*8080*/  @!P3 ST.E.128 desc[UR42][R42.64], R12 ;  /* 0x0000000c2a00b985 */ /* 0x008fe8000c101d2a */
[----:B------:R-:W3:Y:S04]  /*8090*/  @!P4 LDS.128 R12, [R91+0x1d400] ;  /* 0x01d400005b0cc984 */ /* 0x000ee80000000c00 */
[----:B---3--:R3:W-:Y:S02]  /*80a0*/  @!P4 ST.E.128 desc[UR42][R40.64], R12 ;  /* 0x0000000c2800c985 */ /* 0x0087e4000c101d2a */
.L_x_569:
[----:B------:R-:W-:Y:S05]  /*80b0*/  BSYNC B1 ;  /* 0x0000000000017941 */ /* 0x000fea0003800000 */
.L_x_568:
[----:B------:R-:W-:-:S03]  /*80c0*/  UMOV UR4, 0xffffffff ;  /* 0xffffffff00047882 */ /* 0x000fc60000000000 */
[----:B------:R-:W-:Y:S05]  /*80d0*/  BRA.DIV UR4, `(.L_x_570) ;  /* 0x0000015a04407947 */ /* 0x000fea000b800000 */
[----:B---34-:R3:W4:Y:S04]  /*80e0*/  SHFL.IDX PT, R41, R45, 0x2, 0x181f ;  /* 0x00581f002d297f89 */ /* 0x01872800000e0000 */
[----:B------:R3:W0:Y:S02]  /*80f0*/  SHFL.IDX PT, R14, R44, 0x2, 0x181f ;  /* 0x00581f002c0e7f89 */ /* 0x00062400000e0000 */
.L_x_854:
[----:B------:R-:W-:Y:S01]  /*8100*/  ISETP.GE.AND P3, PT, R46, 0x41, PT ;  /* 0x000000412e00780c */ /* 0x000fe20003f66270 */
[----:B------:R-:W-:-:S12]  /*8110*/  BSSY B1, `(.L_x_571) ;  /* 0x000000d000017945 */ /* 0x000fd80003800000 */
[----:B------:R-:W-:Y:S05]  /*8120*/  @!P3 BRA `(.L_x_572) ;  /* 0x00000000002cb947 */ /* 0x000fea0003800000 */
[----:B------:R-:W-:Y:S02]  /*8130*/  ULDC UR4, c[0x0][0x2f4] ;  /* 0x0000bd0000047ab9 */ /* 0x000fe40000000800 */
[----:B------:R-:W-:-:S13]  /*8140*/  ISETP.GE.AND P3, PT, R16, UR4, PT ;  /* 0x0000000410007c0c */ /* 0x000fda000bf66270 */
[----:B0-----:R-:W-:-:S04]  /*8150*/  @!P3 LEA R42, P4, R16, R14, 0x1 ;  /* 0x0000000e102ab211 */ /* 0x001fc800078808ff */
[----:B----4-:R-:W-:Y:S02]  /*8160*/  @!P3 LEA.HI.X R43, R16, R41, R17, 0x1, P4 ;  /* 0x00000029102bb211 */ /* 0x010fe400020f0c11 */
[----:B------:R-:W-:-:S13]  /*8170*/  ISETP.GE.AND P4, PT, R23, UR4, PT ;  /* 0x0000000417007c0c */ /* 0x000fda000bf86270 */
[C---:B------:R-:W-:Y:S02]  /*8180*/  @!P4 LEA R40, P6, R23.reuse, R14, 0x1 ;  /* 0x0000000e1728c211 */ /* 0x040fe400078c08ff */
[----:B------:R-:W0:Y:S02]  /*8190*/  @!P3 LDS.128 R12, [R91+0x1a400] ;  /* 0x01a400005b0cb984 */ /* 0x000e240000000c00 */
[----:B------:R-:W-:Y:S02]  /*81a0*/  @!P4 LEA.HI.X R41, R23, R41, R22, 0x1, P6 ;  /* 0x000000291729c211 */ /* 0x000fe400030f0c16 */
[----:B0-----:R-:W-:Y:S04]  /*81b0*/  @!P3 ST.E.128 desc[UR42][R42.64], R12 ;  /* 0x0000000c2a00b985 */ /* 0x001fe8000c101d2a */
[----:B------:R-:W0:Y:S04]  /*81c0*/  @!P4 LDS.128 R12, [R91+0x1e400] ;  /* 0x01e400005b0cc984 */ /* 0x000e280000000c00 */
[----:B0-----:R0:W-:Y:S02]  /*81d0*/  @!P4 ST.E.128 desc[UR42][R40.64], R12 ;  /* 0x0000000c2800c985 */ /* 0x0011e4000c101d2a */
.L_x_572:
[----:B------:R-:W-:Y:S05]  /*81e0*/  BSYNC B1 ;  /* 0x0000000000017941 */ /* 0x000fea0003800000 */
.L_x_571:
[----:B------:R-:W-:-:S03]  /*81f0*/  UMOV UR4, 0xffffffff ;  /* 0xffffffff00047882 */ /* 0x000fc60000000000 */
[----:B------:R-:W-:Y:S05]  /*8200*/  BRA.DIV UR4, `(.L_x_573) ;  /* 0x0000015a043c7947 */ /* 0x000fea000b800000 */
[----:B0---4-:R0:W4:Y:S04]  /*8210*/  SHFL.IDX PT, R41, R45, 0x3, 0x181f ;  /* 0x00781f002d297f89 */ /* 0x01112800000e0000 */
[----:B------:R0:W0:Y:S02]  /*8220*/  SHFL.IDX PT, R14, R44, 0x3, 0x181f ;  /* 0x00781f002c0e7f89 */ /* 0x00002400000e0000 */
.L_x_858:
[----:B------:R-:W-:-:S13]  /*8230*/  ISETP.GE.AND P3, PT, R46, 0x61, PT ;  /* 0x000000612e00780c */ /* 0x000fda0003f66270 */
        /* <DEDUP_REMOVED lines=12> */
.L_x_531:
[----:B------:R-:W-:Y:S05]  /*8300*/  BSYNC B0 ;  /* 0x0000000000007941 */ /* 0x000fea0003800000 */
.L_x_489:
[----:B------:R-:W5:Y:S01]  /*8310*/  S2R R11, SR_TID.X ;  /* 0x00000000000b7919 */ /* 0x000f620000002100 */
[----:B------:R-:W-:Y:S01]  /*8320*/  @!PT LDS RZ, [RZ] ;  /* 0x00000000fffff984 */ /* 0x000fe20000000800 */
[----:B------:R-:W-:Y:S01]  /*8330*/  @!PT LDS RZ, [RZ] ;  /* 0x00000000fffff984 */ /* 0x000fe20000000800 */
[----:B------:R-:W-:Y:S01]  /*8340*/  @!PT LDS RZ, [RZ] ;  /* 0x00000000fffff984 */ /* 0x000fe20000000800 */
[----:B------:R-:W-:Y:S01]  /*8350*/  @!PT LDS RZ, [RZ] ;  /* 0x00000000fffff984 */ /* 0x000fe20000000800 */
[----:B------:R3:W-:Y:S06]  /*8360*/  MEMBAR.ALL.CTA ;  /* 0x0000000000007992 */ /* 0x0007ec0000008000 */
[----:B---3--:R-:W3:Y:S01]  /*8370*/  FENCE.VIEW.ASYNC.S ;  /* 0x00000000000073c6 */ /* 0x008ee20000000000 */
[----:B------:R-:W-:Y:S05]  /*8380*/  WARPSYNC.ALL ;  /* 0x0000000000007948 */ /* 0x000fea0003800000 */
[----:B------:R-:W-:Y:S01]  /*8390*/  BSSY B0, `(.L_x_574) ;  /* 0x0000009000007945 */ /* 0x000fe20003800000 */
[----:B-----5:R-:W-:Y:S01]  /*83a0*/  LOP3.LUT R11, R11, 0x7f, RZ, 0xc0, !PT ;  /* 0x0000007f0b0b7812 */ /* 0x020fe200078ec0ff */
[----:B---3--:R3:W-:Y:S03]  /*83b0*/  BAR.SYNC.DEFER_BLOCKING R94, 0x80 ;  /* 0x0002005e0000751d */ /* 0x0087e60000010000 */
[----:B------:R-:W-:-:S13]  /*83c0*/  ISETP.NE.AND P3, PT, R11, RZ, PT ;  /* 0x000000ff0b00720c */ /* 0x000fda0003f65270 */
[----:B------:R-:W-:-:S05]  /*83d0*/  @!P3 VIADD R11, R90, 0x288a0 ;  /* 0x000288a05a0bb836 */ /* 0x000fca0000000000 */
[----:B------:R-:W-:-:S04]  /*83e0*/  @!P3 PRMT R11, RZ, 0x654, R11 ;  /* 0x00000654ff0bb816 */ /* 0x000fc8000000000b */
[----:B------:R3:W-:Y:S01]  /*83f0*/  @!P3 SYNCS.ARRIVE.TRANS64.RED.A1T0 RZ, [R11+URZ], RZ ;  /* 0x000000ff0bffb9a7 */ /* 0x0007e2000810043f */
[----:B------:R-:W-:Y:S05]  /*8400*/  @!P5 BRA `(.L_x_575) ;  /* 0x000000000004d947 */ /* 0x000fea0003800000 */
[----:B------:R-:W-:Y:S01]  /*8410*/  BPT.TRAP 0x1 ;  /* 0x000000040000795c */ /* 0x000fe20000300000 */
.L_x_575:
[----:B------:R-:W-:Y:S05]  /*8420*/  BSYNC B0 ;  /* 0x0000000000007941 */ /* 0x000fea0003800000 */
.L_x_574:
[----:B------:R-:W5:Y:S01]  /*8430*/  SYNCS.PHASECHK.TRANS64.TRYWAIT P4, [R90+URZ+0x288b0], R101 ;  /* 0x0288b0655a0075a7 */ /* 0x000f62000808017f */
[----:B------:R-:W-:Y:S01]  /*8440*/  ULDC UR37, c[0x0][0x2f4] ;  /* 0x0000bd0000257ab9 */ /* 0x000fe20000000800 */
[----:B------:R-:W-:Y:S04]  /*8450*/  BSSY B0, `(.L_x_576) ;  /* 0x0000002000007945 */ /* 0x000fe80003800000 */
[----:B-----5:R-:W-:Y:S05]  /*8460*/  @!P4 BRA `(.L_x_577) ;  /* 0x0000015400ecc947 */ /* 0x020fea0003800000 */
.L_x_859:
[----:B------:R-:W-:Y:S05]  /*8470*/  BSYNC B0 ;  /* 0x0000000000007941 */ /* 0x000fea0003800000 */
.L_x_576:
[----:B------:R-:W-:Y:S01]  /*8480*/  ULDC.64 UR4, c[0x0][0x328] ;  /* 0x0000ca0000047ab9 */ /* 0x000fe20000000a00 */
[----:B------:R-:W-:Y:S01]  /*8490*/  ULDC.64 UR6, c[0x0][0x318] ;  /* 0x0000c60000067ab9 */ /* 0x000fe20000000a00 */
[----:B------:R-:W-:Y:S01]  /*84a0*/  IMAD R98, R98, UR4, RZ ;  /* 0x0000000462627c24 */ /* 0x000fe2000f8e02ff */
[----:B------:R-:W-:Y:S01]  /*84b0*/  BSSY B0, `(.L_x_578) ;  /* 0x000001d000007945 */ /* 0x000fe20003800000 */
[----:B01--4-:R-:W-:-:S04]  /*84c0*/  IMAD.WIDE.U32 R12, R99, UR4, RZ ;  /* 0x00000004630c7c25 */ /* 0x013fc8000f8e00ff */
[----:B------:R-:W-:Y:S01]  /*84d0*/  IMAD R99, R99, UR5, R98 ;  /* 0x0000000563637c24 */ /* 0x000fe2000f8e0262 */
[----:B------:R-:W-:Y:S01]  /*84e0*/  ULDC.64 UR4, c[0x0][0x338] ;  /* 0x0000ce0000047ab9 */ /* 0x000fe20000000a00 */
[----:B------:R-:W-:Y:S02]  /*84f0*/  IMAD.IADD R96, R96, 0x1, -R153 ;  /* 0x0000000160607824 */ /* 0x000fe400078e0a99 */
[----:B------:R-:W-:Y:S02]  /*8500*/  IMAD R97, R97, UR4, RZ ;  /* 0x0000000461617c24 */ /* 0x000fe4000f8e02ff */
[----:B------:R-:W-:Y:S02]  /*8510*/  IMAD.IADD R13, R13, 0x1, R99 ;  /* 0x000000010d0d7824 */ /* 0x000fe400078e0263 */
[C---:B------:R-:W-:Y:S02]  /*8520*/  IMAD R97, R100.reuse, UR5, R97 ;  /* 0x0000000564617c24 */ /* 0x040fe4000f8e0261 */
[----:B------:R-:W-:Y:S01]  /*8530*/  IMAD.WIDE.U32 R100, R100, UR4, R12 ;  /* 0x0000000464647c25 */ /* 0x000fe2000f8e000c */
[----:B------:R-:W-:-:S03]  /*8540*/  ULDC.64 UR4, c[0x0][0x330] ;  /* 0x0000cc0000047ab9 */ /* 0x000fc60000000a00 */
[----:B------:R-:W-:Y:S02]  /*8550*/  IMAD.IADD R101, R101, 0x1, R97 ;  /* 0x0000000165657824 */ /* 0x000fe400078e0261 */
[----:B------:R-:W-:-:S04]  /*8560*/  IMAD.WIDE.U32 R12, R2, UR4, R100 ;  /* 0x00000004020c7c25 */ /* 0x000fc8000f8e0064 */
[----:B---3--:R-:W-:Y:S01]  /*8570*/  IMAD R11, R2, UR5, R13 ;  /* 0x00000005020b7c24 */ /* 0x008fe2000f8e020d */
[----:B--2---:R-:W-:-:S04]  /*8580*/  LEA R44, P4, R12, UR6, 0x1 ;  /* 0x000000060c2c7c11 */ /* 0x004fc8000f8808ff */
[----:B------:R-:W-:Y:S01]  /*8590*/  LEA.HI.X R11, R12, UR7, R11, 0x1, P4 ;  /* 0x000000070c0b7c11 */ /* 0x000fe2000a0f0c0b */
[----:B------:R0:W1:Y:S01]  /*85a0*/  SHFL.IDX PT, R40, R44, RZ, 0x181f ;  /* 0x00181fff2c287589 */ /* 0x00006200000e0000 */
[----:B------:R-:W-:-:S03]  /*85b0*/  ISETP.GE.AND P4, PT, R96, 0x1, PT ;  /* 0x000000016000780c */ /* 0x000fc60003f86270 */
[----:B------:R0:W2:Y:S10]  /*85c0*/  SHFL.IDX PT, R13, R11, RZ, 0x181f ;  /* 0x00181fff0b0d7589 */ /* 0x0000b400000e0000 */
[----:B0-----:R-:W-:Y:S05]  /*85d0*/  @!P4 BRA `(.L_x_579) ;  /* 0x000000000028c947 */ /* 0x001fea0003800000 */
[----:B------:R-:W-:-:S13]  /*85e0*/  ISETP.GE.AND P4, PT, R16, UR37, PT ;  /* 0x0000002510007c0c */ /* 0x000fda000bf86270 */
[----:B-1----:R-:W-:-:S04]  /*85f0*/  @!P4 LEA R42, P5, R16, R40, 0x1 ;  /* 0x00000028102ac211 */ /* 0x002fc800078a08ff */
[----:B--2---:R-:W-:Y:S02]  /*8600*/  @!P4 LEA.HI.X R43, R16, R13, R17, 0x1, P5 ;  /* 0x0000000d102bc211 */ /* 0x004fe400028f0c11 */
[----:B------:R-:W-:-:S13]  /*8610*/  ISETP.GE.AND P5, PT, R23, UR37, PT ;  /* 0x0000002517007c0c */ /* 0x000fda000bfa6270 */
[----:B------:R-:W-:-:S04]  /*8620*/  @!P5 LEA R40, P6, R23, R40, 0x1 ;  /* 0x000000281728d211 */ /* 0x000fc800078c08ff */
[----:B------:R-:W-:Y:S02]  /*8630*/  @!P5 LEA.HI.X R41, R23, R13, R22, 0x1, P6 ;  /* 0x0000000d1729d211 */ /* 0x000fe400030f0c16 */
[----:B------:R-:W0:Y:S04]  /*8640*/  @!P4 LDS.128 R12, [R91+0x400] ;  /* 0x000400005b0cc984 */ /* 0x000e280000000c00 */
[----:B0-----:R-:W-:Y:S04]  /*8650*/  @!P4 ST.E.128 desc[UR42][R42.64], R12 ;  /* 0x0000000c2a00c985 */ /* 0x001fe8000c101d2a */
[----:B------:R-:W0:Y:S04]  /*8660*/  @!P5 LDS.128 R12, [R91+0x4400] ;  /* 0x004400005b0cd984 */ /* 0x000e280000000c00 */
[----:B0-----:R0:W-:Y:S02]  /*8670*/  @!P5 ST.E.128 desc[UR42][R40.64], R12 ;  /* 0x0000000c2800d985 */ /* 0x0011e4000c101d2a */
.L_x_579:
[----:B------:R-:W-:Y:S05]  /*8680*/  BSYNC B0 ;  /* 0x0000000000007941 */ /* 0x000fea0003800000 */
.L_x_578:
[----:B------:R-:W-:Y:S01]  /*8690*/  ISETP.GE.AND P4, PT, R96, 0x21, PT ;  /* 0x000000216000780c */ /* 0x000fe20003f86270 */
[----:B0-2---:R0:W2:Y:S01]  /*86a0*/  SHFL.IDX PT, R13, R11, 0x1, 0x181f ;  /* 0x00381f000b0d7f89 */ /* 0x0050a200000e0000 */
[----:B------:R-:W-:Y:S03]  /*86b0*/  BSSY B0, `(.L_x_580) ;  /* 0x000000d000007945 */ /* 0x000fe60003800000 */
[----:B-1----:R0:W1:Y:S08]  /*86c0*/  SHFL.IDX PT, R40, R44, 0x1, 0x181f ;  /* 0x00381f002c287f89 */ /* 0x00207000000e0000 */
        /* <DEDUP_REMOVED lines=11> */
.L_x_581:
[----:B------:R-:W-:Y:S05]  /*8780*/  BSYNC B0 ;  /* 0x0000000000007941 */ /* 0x000fea0003800000 */
.L_x_580:
        /* <DEDUP_REMOVED lines=15> */
.L_x_583:
[----:B------:R-:W-:Y:S05]  /*8880*/  BSYNC B0 ;  /* 0x0000000000007941 */ /* 0x000fea0003800000 */
.L_x_582:
[----:B------:R-:W-:Y:S01]  /*8890*/  ISETP.GE.AND P4, PT, R96, 0x61, PT ;  /* 0x000000616000780c */ /* 0x000fe20003f86270 */
[----:B------:R-:W3:Y:S01]  /*88a0*/  SHFL.IDX PT, R11, R11, 0x3, 0x181f ;  /* 0x00781f000b0b7f89 */ /* 0x000ee200000e0000 */
[----:B------:R-:W-:Y:S03]  /*88b0*/  BSSY B0, `(.L_x_584) ;  /* 0x000000d000007945 */ /* 0x000fe60003800000 */
[----:B------:R4:W0:Y:S08]  /*88c0*/  SHFL.IDX PT, R42, R44, 0x3, 0x181f ;  /* 0x00781f002c2a7f89 */ /* 0x00083000000e0000 */
[----:B----4-:R-:W-:Y:S05]  /*88d0*/  @!P4 BRA `(.L_x_585) ;  /* 0x000000000028c947 */ /* 0x010fea0003800000 */
[----:B------:R-:W-:-:S13]  /*88e0*/  ISETP.GE.AND P4, PT, R16, UR37, PT ;  /* 0x0000002510007c0c */ /* 0x000fda000bf86270 */
[----:B0-2---:R-:W0:Y:S01]  /*88f0*/  @!P4 LDS.128 R12, [R91+0x3400] ;  /* 0x003400005b0cc984 */ /* 0x005e220000000c00 */
[----:B-1----:R-:W-:-:S04]  /*8900*/  @!P4 LEA R40, P5, R16, R42, 0x1 ;  /* 0x0000002a1028c211 */ /* 0x002fc800078a08ff */
[----:B---3--:R-:W-:Y:S02]  /*8910*/  @!P4 LEA.HI.X R41, R16, R11, R17, 0x1, P5 ;  /* 0x0000000b1029c211 */ /* 0x008fe400028f0c11 */
[----:B------:R-:W-:-:S13]  /*8920*/  ISETP.GE.AND P5, PT, R23, UR37, PT ;  /* 0x0000002517007c0c */ /* 0x000fda000bfa6270 */
[----:B------:R-:W-:-:S04]  /*8930*/  @!P5 LEA R42, P6, R23, R42, 0x1 ;  /* 0x0000002a172ad211 */ /* 0x000fc800078c08ff */
[----:B------:R-:W-:Y:S01]  /*8940*/  @!P5 LEA.HI.X R43, R23, R11, R22, 0x1, P6 ;  /* 0x0000000b172bd211 */ /* 0x000fe200030f0c16 */
[----:B0-----:R-:W-:Y:S04]  /*8950*/  @!P4 ST.E.128 desc[UR42][R40.64], R12 ;  /* 0x0000000c2800c985 */ /* 0x001fe8000c101d2a */
[----:B------:R-:W0:Y:S04]  /*8960*/  @!P5 LDS.128 R12, [R91+0x7400] ;  /* 0x007400005b0cd984 */ /* 0x000e280000000c00 */
[----:B0-----:R4:W-:Y:S02]  /*8970*/  @!P5 ST.E.128 desc[UR42][R42.64], R12 ;  /* 0x0000000c2a00d985 */ /* 0x0019e4000c101d2a */
.L_x_585:
[----:B------:R-:W-:Y:S05]  /*8980*/  BSYNC B0 ;  /* 0x0000000000007941 */ /* 0x000fea0003800000 */
.L_x_584:
[----:B---3--:R-:W3:Y:S01]  /*8990*/  LDL R11, [R1] ;  /* 0x00000000010b7983 */ /* 0x008ee20000100800 */
[----:B------:R-:W-:Y:S02]  /*89a0*/  @!P3 VIADD R90, R90, 0x288c0 ;  /* 0x000288c05a5ab836 */ /* 0x000fe40000000000 */
[----:B------:R-:W-:Y:S01]  /*89b0*/  VIADD R155, R155, 0x1 ;  /* 0x000000019b9b7836 */ /* 0x000fe20000000000 */
[----:B------:R-:W-:Y:S01]  /*89c0*/  @!PT LDS RZ, [RZ] ;  /* 0x00000000fffff984 */ /* 0x000fe20000000800 */
[----:B------:R-:W-:Y:S01]  /*89d0*/  @!PT LDS RZ, [RZ] ;  /* 0x00000000fffff984 */ /* 0x000fe20000000800 */
[----:B------:R-:W-:Y:S01]  /*89e0*/  @!PT LDS RZ, [RZ] ;  /* 0x00000000fffff984 */ /* 0x000fe20000000800 */
[----:B------:R-:W-:Y:S01]  /*89f0*/  @!PT LDS RZ, [RZ] ;  /* 0x00000000fffff984 */ /* 0x000fe20000000800 */
[----:B------:R5:W-:Y:S06]  /*8a00*/  MEMBAR.ALL.CTA ;  /* 0x0000000000007992 */ /* 0x000bec0000008000 */
[----:B-----5:R-:W5:Y:S01]  /*8a10*/  FENCE.VIEW.ASYNC.S ;  /* 0x00000000000073c6 */ /* 0x020f620000000000 */
[----:B------:R-:W-:Y:S01]  /*8a20*/  @!P3 PRMT R90, RZ, 0x654, R90 ;  /* 0x00000654ff5ab816 */ /* 0x000fe2000000005a */
[----:B-----5:R0:W-:Y:S06]  /*8a30*/  BAR.SYNC.DEFER_BLOCKING R94, 0x80 ;  /* 0x0002005e0000751d */ /* 0x0201ec0000010000 */
[----:B------:R0:W-:Y:S01]  /*8a40*/  @!P3 SYNCS.ARRIVE.TRANS64.RED.A1T0 RZ, [R90+URZ], RZ ;  /* 0x000000ff5affb9a7 */ /* 0x0001e2000810043f */
[----:B------:R-:W-:-:S04]  /*8a50*/  ISETP.NE.AND P3, PT, R155, 0x2, PT ;  /* 0x000000029b00780c */ /* 0x000fc80003f65270 */
[----:B------:R-:W-:Y:S02]  /*8a60*/  SEL R155, R155, RZ, P3 ;  /* 0x000000ff9b9b7207 */ /* 0x000fe40001800000 */
[----:B---3--:R-:W-:Y:S02]  /*8a70*/  LOP3.LUT P4, RZ, R11, 0x4, RZ, 0xc0, !PT ;  /* 0x000000040bff7812 */ /* 0x008fe4000788c0ff */
[----:B------:R-:W-:-:S04]  /*8a80*/  SEL R11, RZ, 0x1, P3 ;  /* 0x00000001ff0b7807 */ /* 0x000fc80001800000 */
[----:B------:R-:W-:-:S07]  /*8a90*/  LOP3.LUT R154, R154, R11, RZ, 0x3c, !PT ;  /* 0x0000000b9a9a7212 */ /* 0x000fce00078e3cff */
[----:B0-----:R-:W-:Y:S05]  /*8aa0*/  @P4 BRA `(.L_x_586) ;  /* 0xffffff98003c4947 */ /* 0x001fea000383ffff */
[----:B----4-:R-:W0:Y:S01]  /*8ab0*/  S2R R12, SR_TID.X ;  /* 0x00000000000c7919 */ /* 0x010e220000002100 */
[----:B------:R-:W-:Y:S02]  /*8ac0*/  PLOP3.LUT P0, PT, PT, PT, PT, 0x8, 0x0 ;  /* 0x000000000000781c */ /* 0x000fe40003f0e170 */
[----:B0-----:R-:W-:-:S04]  /*8ad0*/  SHF.R.U32.HI R12, RZ, 0x7, R12 ;  /* 0x00000007ff0c7819 */ /* 0x001fc8000001160c */
[----:B------:R-:W-:-:S13]  /*8ae0*/  ISETP.NE.AND P4, PT, R12, 0x1, PT ;  /* 0x000000010c00780c */ /* 0x000fda0003f85270 */
[----:B------:R-:W-:Y:S06]  /*8af0*/  @!P4 BAR.ARV 0x9, 0x100 ;  /* 0x024400000000cb1d */ /* 0x000fec0000002000 */
.L_x_484:
[----:B------:R-:W-:Y:S01]  /*8b00*/  MOV R3, RZ ;  /* 0x000000ff00037202 */ /* 0x000fe20000000f00 */
[----:B------:R-:W-:Y:S06]  /*8b10*/  @P0 BRA `(.L_x_587) ;  /* 0x00000000000c0947 */ /* 0x000fec0003800000 */
[----:B------:R-:W3:Y:S01]  /*8b20*/  FENCE.VIEW.ASYNC.G ;  /* 0x00000000000073c6 */ /* 0x000ee20000000100 */
[----:B------:R-:W-:Y:S05]  /*8b30*/  WARPSYNC.ALL ;  /* 0x0000000000007948 */ /* 0x000fea0003800000 */
[----:B---3--:R-:W-:Y:S06]  /*8b40*/  BAR.ARV 0xc, 0x180 ;  /* 0x0306000000007b1d */ /* 0x008fec0000002000 */
.L_x_587:
[----:B------:R-:W3:Y:S01]  /*8b50*/  LDL R0, [R1] ;  /* 0x0000000001007983 */ /* 0x000ee20000100800 */
[----:B------:R-:W-:Y:S01]  /*8b60*/  BSSY B0, `(.L_x_588) ;  /* 0x0000020000007945 */ /* 0x000fe20003800000 */
[----:B---3--:R-:W-:-:S13]  /*8b70*/  LOP3.LUT P0, RZ, R0, 0x10, RZ, 0xc0, !PT ;  /* 0x0000001000ff7812 */ /* 0x008fda000780c0ff */
        /* <DEDUP_REMOVED lines=14> */
[----:B------:R0:W3:Y:S02]  /*8c60*/  F2I.FTZ.U32.TRUNC.NTZ R5, R4 ;  /* 0x0000000400057305 */ /* 0x0000e4000021f000 */
[----:B0-----:R-:W-:Y:S02]  /*8c70*/  IMAD.MOV.U32 R4, RZ, RZ, RZ ;  /* 0x000000ffff047224 */ /* 0x001fe400078e00ff */
[----:B---3--:R-:W-:-:S04]  /*8c80*/  IMAD.MOV R7, RZ, RZ, -R5 ;  /* 0x000000ffff077224 */ /* 0x008fc800078e0a05 */
        /* <DEDUP_REMOVED lines=10> */
[----:B------:R-:W-:-:S05]  /*8d30*/  IMAD.MOV.U32 R3, RZ, RZ, R5 ;  /* 0x000000ffff037224 */ /* 0x000fca00078e0005 */
[----:B------:R-:W-:Y:S02]  /*8d40*/  @!P2 IADD3 R3, -R3, RZ, RZ ;  /* 0x000000ff0303a210 */ /* 0x000fe40007ffe1ff */
[----:B------:R-:W-:-:S07]  /*8d50*/  @!P1 LOP3.LUT R3, RZ, R9, RZ, 0x33, !PT ;  /* 0x00000009ff039212 */ /* 0x000fce00078e33ff */
.L_x_589:
[----:B------:R-:W-:Y:S05]  /*8d60*/  BSYNC B0 ;  /* 0x0000000000007941 */ /* 0x000fea0003800000 */
.L_x_588:
[-C--:B------:R-:W-:Y:S01]  /*8d70*/  IMAD R194, R209, R3.reuse, RZ ;  /* 0x00000003d1c27224 */ /* 0x080fe200078e02ff */
[----:B------:R-:W-:Y:S01]  /*8d80*/  PLOP3.LUT P0, PT, PT, PT, PT, 0x80, 0x0 ;  /* 0x000000000000781c */ /* 0x000fe20003f0f070 */
[----:B------:R-:W-:Y:S01]  /*8d90*/  IMAD.MOV.U32 R0, RZ, RZ, RZ ;  /* 0x000000ffff007224 */ /* 0x000fe200078e00ff */
[----:B------:R-:W-:Y:S02]  /*8da0*/  CS2R R150, SRZ ;  /* 0x0000000000967805 */ /* 0x000fe4000001ff00 */
[----:B------:R-:W-:Y:S02]  /*8db0*/  CS2R R68, SRZ ;  /* 0x0000000000447805 */ /* 0x000fe4000001ff00 */
[----:B------:R-:W-:Y:S01]  /*8dc0*/  VIADDMNMX R92, R194, R3, R92, PT ;  /* 0x00000003c25c7246 */ /* 0x000fe2000380015c */
[----:B------:R-:W-:Y:S01]  /*8dd0*/  IMAD.MOV.U32 R3, RZ, RZ, RZ ;  /* 0x000000ffff037224 */ /* 0x000fe200078e00ff */
[----:B------:R-:W-:Y:S02]  /*8de0*/  CS2R R102, SRZ ;  /* 0x0000000000667805 */ /* 0x000fe4000001ff00 */
        /* <DEDUP_REMOVED lines=27> */
[----:B-1----:R-:W-:Y:S02]  /*8fa0*/  CS2R R40, SRZ ;  /* 0x0000000000287805 */ /* 0x002fe4000001ff00 */
[----:B------:R-:W-:Y:S02]  /*8fb0*/  CS2R R70, SRZ ;  /* 0x0000000000467805 */ /* 0x000fe4000001ff00 */
[----:B------:R-:W-:Y:S01]  /*8fc0*/  CS2R R20, SRZ ;  /* 0x0000000000147805 */ /* 0x000fe2000001ff00 */
[----:B------:R-:W-:Y:S06]  /*8fd0*/  @!P1 BRA `(.L_x_590) ;  /* 0x0000009c00989947 */ /* 0x000fec0003800000 */
[----:B------:R-:W-:-:S03]  /*8fe0*/  UMOV UR4, 0xffffffff ;  /* 0xffffffff00047882 */ /* 0x000fc60000000000 */
[----:B------:R-:W-:Y:S05]  /*8ff0*/  BRA.DIV UR4, `(.L_x_591) ;  /* 0x0000014e041c7947 */ /* 0x000fea000b800000 */
[----:B------:R-:W1:Y:S02]  /*9000*/  S2R R3, SR_TID.X ;  /* 0x0000000000037919 */ /* 0x000e640000002100 */
[----:B-1----:R-:W-:-:S05]  /*9010*/  VIADD R3, R3, 0xffffff80 ;  /* 0xffffff8003037836 */ /* 0x002fca0000000000 */
[----:B------:R-:W-:-:S04]  /*9020*/  SHF.R.S32.HI R0, RZ, 0x1f, R3 ;  /* 0x0000001fff007819 */ /* 0x000fc80000011403 */
[----:B------:R-:W-:-:S04]  /*9030*/  LEA.HI R0, R0, R3, RZ, 0x7 ;  /* 0x0000000300007211 */ /* 0x000fc800078f38ff */
[----:B------:R-:W-:-:S05]  /*9040*/  SHF.R.S32.HI R0, RZ, 0x7, R0 ;  /* 0x00000007ff007819 */ /* 0x000fca0000011400 */
[----:B------:R1:W3:Y:S02]  /*9050*/  SHFL.IDX PT, R195, R0, RZ, 0x1f ;  /* 0x00001fff00c37589 */ /* 0x0002e400000e0000 */
.L_x_862:
[----:B-1-3--:R-:W-:Y:S01]  /*9060*/  LEA.HI R0, R195, R195, RZ, 0x1 ;  /* 0x000000c3c3007211 */ /* 0x00afe200078f08ff */
[----:B------:R-:W-:-:S03]  /*9070*/  IMAD.U32 R3, RZ, RZ, UR40 ;  /* 0x00000028ff037e24 */ /* 0x000fc6000f8e00ff */
[----:B------:R-:W-:Y:S02]  /*9080*/  LOP3.LUT R0, R0, 0x1e, RZ, 0xc0, !PT ;  /* 0x0000001e00007812 */ /* 0x000fe400078ec0ff */
[----:B------:R-:W-:-:S03]  /*9090*/  LOP3.LUT P0, RZ, R3, 0x3ff, RZ, 0xc0, !PT ;  /* 0x000003ff03ff7812 */ /* 0x000fc6000780c0ff */
[----:B------:R-:W-:Y:S01]  /*90a0*/  IMAD.IADD R0, R195, 0x1, -R0 ;  /* 0x00000001c3007824 */ /* 0x000fe200078e0a00 */
[----:B------:R-:W-:-:S04]  /*90b0*/  P2R R26, PR, RZ, 0x1 ;  /* 0x00000001ff1a7803 */ /* 0x000fc80000000000 */
[----:B------:R-:W-:-:S04]  /*90c0*/  LEA R0, R0, UR40, 0xd ;  /* 0x0000002800007c11 */ /* 0x000fc8000f8e68ff */
[----:B------:R-:W-:-:S04]  /*90d0*/  SHF.R.U32.HI R0, RZ, 0x4, R0 ;  /* 0x00000004ff007819 */ /* 0x000fc80000011600 */
[----:B------:R-:W-:Y:S01]  /*90e0*/  LOP3.LUT R25, R0, 0x3fff, RZ, 0xc0, !PT ;  /* 0x00003fff00197812 */ /* 0x000fe200078ec0ff */
[----:B------:R-:W-:Y:S06]  /*90f0*/  @!P0 BRA `(.L_x_592) ;  /* 0x0000000000408947 */ /* 0x000fec0003800000 */
[----:B------:R-:W-:Y:S01]  /*9100*/  MOV R0, 0x0 ;  /* 0x0000000000007802 */ /* 0x000fe20000000f00 */
[----:B------:R-:W-:Y:S01]  /*9110*/  ULDC.64 UR4, c[0x4][0x80] ;  /* 0x0100200000047ab9 */ /* 0x000fe20000000a00 */
[----:B------:R-:W-:Y:S01]  /*9120*/  ULDC.64 UR6, c[0x4][0x88] ;  /* 0x0100220000067ab9 */ /* 0x000fe20000000a00 */
[----:B------:R-:W-:Y:S01]  /*9130*/  IMAD.U32 R4, RZ, RZ, UR4 ;  /* 0x00000004ff047e24 */ /* 0x000fe2000f8e00ff */
[----:B------:R1:W3:Y:S01]  /*9140*/  LDC.64 R14, c[0x4][R0] ;  /* 0x01000000000e7b82 */ /* 0x0002e20000000a00 */
[----:B------:R-:W-:Y:S01]  /*9150*/  IMAD.U32 R5, RZ, RZ, UR5 ;  /* 0x00000005ff057e24 */ /* 0x000fe2000f8e00ff */
[----:B------:R-:W-:Y:S01]  /*9160*/  ULDC.64 UR4, c[0x4][0x20] ;  /* 0x0100080000047ab9 */ /* 0x000fe20000000a00 */
[----:B0-----:R-:W-:Y:S01]  /*9170*/  IMAD.U32 R6, RZ, RZ, UR6 ;  /* 0x00000006ff067e24 */ /* 0x001fe2000f8e00ff */
[----:B------:R-:W-:Y:S01]  /*9180*/  MOV R7, UR7 ;  /* 0x0000000700077c02 */ /* 0x000fe20008000f00 */
[----:B------:R-:W-:Y:S02]  /*9190*/  IMAD.U32 R10, RZ, RZ, UR4 ;  /* 0x00000004ff0a7e24 */ /* 0x000fe4000f8e00ff */
[----:B------:R-:W-:-:S02]  /*91a0*/  IMAD.U32 R11, RZ, RZ, UR5 ;  /* 0x00000005ff0b7e24 */ /* 0x000fc4000f8e00ff */
[----:B------:R-:W-:Y:S02]  /*91b0*/  IMAD.MOV.U32 R8, RZ, RZ, 0x70 ;  /* 0x00000070ff087424 */ /* 0x000fe400078e00ff */
[----:B------:R-:W-:Y:S02]  /*91c0*/  IMAD.MOV.U32 R12, RZ, RZ, 0x1 ;  /* 0x00000001ff0c7424 */ /* 0x000fe400078e00ff */
[----:B-12---:R-:W-:-:S07]  /*91d0*/  IMAD.MOV.U32 R13, RZ, RZ, RZ ;  /* 0x000000ffff0d7224 */ /* 0x006fce00078e00ff */
[----:B------:R-:W-:-:S07]  /*91e0*/  LEPC R20, `(.L_x_592) ;  /* 0x000000001014794e */ /* 0x000fce0000000000 */
[----:B---3-5:R-:W-:Y:S05]  /*91f0*/  CALL.ABS.NOINC R14 ;  /* 0x000000000e007343 */ /* 0x028fea0003c00000 */
.L_x_592:
[----:B------:R-:W-:Y:S02]  /*9200*/  ULDC UR4, c[0x0][0x3f4] ;  /* 0x0000fd0000047ab9 */ /* 0x000fe40000000800 */
[----:B------:R-:W-:-:S13]  /*9210*/  ISETP.LT.AND P0, PT, RZ, UR4, PT ;  /* 0x00000004ff007c0c */ /* 0x000fda000bf01270 */
[----:B------:R-:W-:Y:S05]  /*9220*/  @P0 BRA `(.L_x_593) ;  /* 0x0000000000400947 */ /* 0x000fea0003800000 */
[----:B------:R-:W-:-:S04]  /*9230*/  ULEA.HI UR4, UR39, UR39, URZ, 0x1 ;  /* 0x0000002727047291 */ /* 0x000fc8000f8f083f */
[----:B------:R-:W-:-:S04]  /*9240*/  ULOP3.LUT UR4, UR4, 0xfffffffe, URZ, 0xc0, !UPT ;  /* 0xfffffffe04047892 */ /* 0x000fc8000f8ec03f */
[----:B------:R-:W-:-:S06]  /*9250*/  UIADD3 UR4, UR39, -UR4, URZ ;  /* 0x8000000427047290 */ /* 0x000fcc000fffe03f */
[----:B------:R-:W-:-:S05]  /*9260*/  IMAD.U32 R3, RZ, RZ, UR4 ;  /* 0x00000004ff037e24 */ /* 0x000fca000f8e00ff */
[----:B------:R-:W-:-:S04]  /*9270*/  SHF.L.U32 R3, R3, 0x1f, RZ ;  /* 0x0000001f03037819 */ /* 0x000fc800000006ff */
[----:B------:R1:W3:Y:S03]  /*9280*/  SYNCS.PHASECHK.TRANS64.TRYWAIT P0, [R156+URZ+0x28800], R3 ;  /* 0x028800039c0075a7 */ /* 0x0002e6000800017f */
[----:B---3--:R-:W-:Y:S05]  /*9290*/  @!P0 NANOSLEEP.SYNCS 0x989680 ;  /* 0x009896800000895d */ /* 0x008fea0003900000 */
[----:B------:R-:W3:Y:S01]  /*92a0*/  @!P0 SYNCS.PHASECHK.TRANS64 P0, [R156+URZ+0x28800], R3 ;  /* 0x028800039c0085a7 */ /* 0x000ee2000800007f */
[----:B------:R-:W-:Y:S04]  /*92b0*/  BSSY B0, `(.L_x_594) ;  /* 0x0000006000007945 */ /* 0x000fe80003800000 */
[----:B---3--:R-:W-:Y:S05]  /*92c0*/  @P0 BRA `(.L_x_595) ;  /* 0x0000000000100947 */ /* 0x008fea0003800000 */
.L_x_596:
[----:B---3--:R3:W4:Y:S02]  /*92d0*/  SYNCS.PHASECHK.TRANS64.TRYWAIT P0, [R156+URZ+0x28800], R3 ;  /* 0x028800039c0075a7 */ /* 0x008724000800017f */
[----:B----4-:R-:W-:Y:S05]  /*92e0*/  @!P0 NANOSLEEP.SYNCS 0x989680 ;  /* 0x009896800000895d */ /* 0x010fea0003900000 */
[----:B------:R-:W4:Y:S02]  /*92f0*/  @!P0 SYNCS.PHASECHK.TRANS64 P0, [R156+URZ+0x28800], R3 ;  /* 0x028800039c0085a7 */ /* 0x000f24000800007f */
[----:B----4-:R-:W-:Y:S05]  /*9300*/  @!P0 BRA `(.L_x_596) ;  /* 0xfffffffc00f08947 */ /* 0x010fea000383ffff */
.L_x_595:
[----:B------:R-:W-:Y:S05]  /*9310*/  BSYNC B0 ;  /* 0x0000000000007941 */ /* 0x000fea0003800000 */
.L_x_594:
[----:B------:R-:W-:Y:S05]  /*9320*/  BRA `(.L_x_597) ;  /* 0x00000038001c7947 */ /* 0x000fea0003800000 */
.L_x_593:
[----:B-----5:R-:W-:Y:S01]  /*9330*/  SHF.R.S32.HI R0, RZ, 0x1f, R24 ;  /* 0x0000001fff007819 */ /* 0x020fe20000011418 */
[----:B------:R-:W-:Y:S01]  /*9340*/  ULDC.64 UR4, c[0x0][0x3f8] ;  /* 0x0000fe0000047ab9 */ /* 0x000fe20000000a00 */
[----:B------:R-:W-:Y:S01]  /*9350*/  ULDC.64 UR6, c[0x0][0x408] ;  /* 0x0001020000067ab9 */ /* 0x000fe20000000a00 */
[----:B------:R-:W-:Y:S01]  /*9360*/  ISETP.NE.AND P2, PT, R26, RZ, PT ;  /* 0x000000ff1a00720c */ /* 0x000fe20003f45270 */
[----:B------:R-:W-:-:S04]  /*9370*/  IMAD.WIDE.U32 R4, R24, UR4, RZ ;  /* 0x0000000418047c25 */ /* 0x000fc8000f8e00ff */
[C---:B------:R-:W-:Y:S02]  /*9380*/  IMAD R3, R0.reuse, UR4, RZ ;  /* 0x0000000400037c24 */ /* 0x040fe4000f8e02ff */
[----:B------:R-:W-:Y:S02]  /*9390*/  IMAD R9, R0, UR6, RZ ;  /* 0x0000000600097c24 */ /* 0x000fe4000f8e02ff */
[C---:B------:R-:W-:Y:S01]  /*93a0*/  IMAD R3, R24.reuse, UR5, R3 ;  /* 0x0000000518037c24 */ /* 0x040fe2000f8e0203 */
[----:B------:R-:W-:Y:S01]  /*93b0*/  ULDC.64 UR4, c[0x0][0x3e8] ;  /* 0x0000fa0000047ab9 */ /* 0x000fe20000000a00 */
[----:B0-----:R-:W-:-:S04]  /*93c0*/  IMAD.WIDE.U32 R6, R24, UR6, RZ ;  /* 0x0000000618067c25 */ /* 0x001fc8000f8e00ff */
[----:B------:R-:W-:Y:S01]  /*93d0*/  IMAD R9, R24, UR7, R9 ;  /* 0x0000000718097c24 */ /* 0x000fe2000f8e0209 */
[----:B------:R-:W-:Y:S01]  /*93e0*/  ULDC.64 UR6, c[0x0][0x400] ;  /* 0x0001000000067ab9 */ /* 0x000fe20000000a00 */
[----:B------:R-:W-:Y:S01]  /*93f0*/  IMAD.IADD R5, R3, 0x1, R5 ;  /* 0x0000000103057824 */ /* 0x000fe200078e0205 */
[----:B------:R-:W-:Y:S01]  /*9400*/  LEA R24, P0, R4, UR4, 0x1 ;  /* 0x0000000404187c11 */ /* 0x000fe2000f8008ff */
[----:B------:R-:W-:Y:S01]  /*9410*/  IMAD.IADD R3, R9, 0x1, R7 ;  /* 0x0000000109037824 */ /* 0x000fe200078e0207 */
[----:B------:R-:W-:Y:S02]  /*9420*/  LEA R27, P1, R6, UR6, 0x1 ;  /* 0x00000006061b7c11 */ /* 0x000fe4000f8208ff */
[----:B------:R-:W-:Y:S02]  /*9430*/  LEA.HI.X R26, R4, UR5, R5, 0x1, P0 ;  /* 0x00000005041a7c11 */ /* 0x000fe400080f0c05 */
[----:B------:R-:W-:Y:S01]  /*9440*/  LEA.HI.X R28, R6, UR7, R3, 0x1, P1 ;  /* 0x00000007061c7c11 */ /* 0x000fe200088f0c03 */
[----:B------:R-:W-:Y:S08]  /*9450*/  @!P2 BRA `(.L_x_598) ;  /* 0x000000000040a947 */ /* 0x000ff00003800000 */
[----:B------:R-:W-:Y:S01]  /*9460*/  MOV R0, 0x0 ;  /* 0x0000000000007802 */ /* 0x000fe20000000f00 */
[----:B------:R-:W-:Y:S01]  /*9470*/  ULDC.64 UR4, c[0x4][0x80] ;  /* 0x0100200000047ab9 */ /* 0x000fe20000000a00 */
[----:B------:R-:W-:Y:S01]  /*9480*/  ULDC.64 UR6, c[0x4][0x20] ;  /* 0x0100080000067ab9 */ /* 0x000fe20000000a00 */
[----:B------:R-:W-:Y:S01]  /*9490*/  MOV R4, UR4 ;  /* 0x0000000400047c02 */ /* 0x000fe20008000f00 */
[----:B------:R0:W1:Y:S01]  /*94a0*/  LDC.64 R14, c[0x4][R0] ;  /* 0x01000000000e7b82 */ /* 0x0000620000000a00 */
[----:B------:R-:W-:Y:S01]  /*94b0*/  IMAD.U32 R5, RZ, RZ, UR5 ;  /* 0x00000005ff057e24 */ /* 0x000fe2000f8e00ff */
[----:B------:R-:W-:Y:S01]  /*94c0*/  ULDC.64 UR4, c[0x4][0x88] ;  /* 0x0100220000047ab9 */ /* 0x000fe20000000a00 */
[----:B------:R-:W-:Y:S02]  /*94d0*/  IMAD.U32 R10, RZ, RZ, UR6 ;  /* 0x00000006ff0a7e24 */ /* 0x000fe4000f8e00ff */
[----:B------:R-:W-:Y:S02]  /*94e0*/  IMAD.U32 R6, RZ, RZ, UR4 ;  /* 0x00000004ff067e24 */ /* 0x000fe4000f8e00ff */
[----:B------:R-:W-:-:S02]  /*94f0*/  IMAD.U32 R7, RZ, RZ, UR5 ;  /* 0x00000005ff077e24 */ /* 0x000fc4000f8e00ff */
[----:B------:R-:W-:Y:S02]  /*9500*/  IMAD.U32 R11, RZ, RZ, UR7 ;  /* 0x00000007ff0b7e24 */ /* 0x000fe4000f8e00ff */
[----:B------:R-:W-:Y:S02]  /*9510*/  IMAD.MOV.U32 R8, RZ, RZ, 0x70 ;  /* 0x00000070ff087424 */ /* 0x000fe400078e00ff */
[----:B------:R-:W-:Y:S02]  /*9520*/  IMAD.MOV.U32 R12, RZ, RZ, 0x1 ;  /* 0x00000001ff0c7424 */ /* 0x000fe400078e00ff */
[----:B0-2---:R-:W-:-:S07]  /*9530*/  IMAD.MOV.U32 R13, RZ, RZ, RZ ;  /* 0x000000ffff0d7224 */ /* 0x005fce00078e00ff */
[----:B------:R-:W-:-:S07]  /*9540*/  LEPC R20, `(.L_x_598) ;  /* 0x000000001014794e */ /* 0x000fce0000000000 */
[----:B-1----:R-:W-:Y:S05]  /*9550*/  CALL.ABS.NOINC R14 ;  /* 0x000000000e007343 */ /* 0x002fea0003c00000 */
.L_x_598:
[----:B------:R-:W-:Y:S01]  /*9560*/  ULDC.U8 UR4, c[0x0][0x410] ;  /* 0x0001040000047ab9 */ /* 0x000fe20000000000 */
[----:B------:R-:W-:Y:S01]  /*9570*/  BSSY B0, `(.L_x_599) ;  /* 0x000035a000007945 */ /* 0x000fe20003800000 */
[----:B------:R-:W-:Y:S02]  /*9580*/  ISETP.NE.AND P0, PT, RZ, UR4, PT ;  /* 0x00000004ff007c0c */ /* 0x000fe4000bf05270 */
[----:B------:R-:W-:Y:S02]  /*9590*/  LEA R21, R196, UR40, 0x1 ;  /* 0x00000028c4157c11 */ /* 0x000fe4000f8e08ff */
[----:B------:R-:W-:-:S09]  /*95a0*/  LEA R5, R29, R153, 0x7 ;  /* 0x000000991d057211 */ /* 0x000fd200078e38ff */
[----:B------:R-:W-:Y:S05]  /*95b0*/  @!P0 BRA `(.L_x_600) ;  /* 0x0000001800988947 */ /* 0x000fea0003800000 */
[----:B------:R-:W-:-:S03]  /*95c0*/  UMOV UR4, 0xffffffff ;  /* 0xffffffff00047882 */ /* 0x000fc60000000000 */
[----:B------:R-:W-:Y:S05]  /*95d0*/  BRA.DIV UR4, `(.L_x_601) ;  /* 0x0000014604e47947 */ /* 0x000fea000b800000 */
[----:B------:R0:W1:Y:S04]  /*95e0*/  SHFL.IDX PT, R0, R26, RZ, 0x181f ;  /* 0x00181fff1a007589 */ /* 0x00006800000e0000 */
[----:B------:R0:W3:Y:S04]  /*95f0*/  SHFL.IDX PT, R3, R24, RZ, 0x181f ;  /* 0x00181fff18037589 */ /* 0x0000e800000e0000 */
[----:B------:R0:W4:Y:S04]  /*9600*/  SHFL.IDX PT, R4, R28, RZ, 0x181f ;  /* 0x00181fff1c047589 */ /* 0x00012800000e0000 */
[----:B------:R0:W0:Y:S02]  /*9610*/  SHFL.IDX PT, R14, R27, RZ, 0x181f ;  /* 0x00181fff1b0e7589 */ /* 0x00002400000e0000 */
.L_x_868:
[----:B------:R-:W-:Y:S01]  /*9620*/  ULDC UR4, c[0x0][0x448] ;  /* 0x0001120000047ab9 */ /* 0x000fe20000000800 */
[----:B------:R-:W-:Y:S01]  /*9630*/  BSSY B1, `(.L_x_602) ;  /* 0x000001d000017945 */ /* 0x000fe20003800000 */
[----:B------:R-:W-:Y:S01]  /*9640*/  IMAD R20, R93, UR4, RZ ;  /* 0x000000045d147c24 */ /* 0x000fe2000f8e02ff */
[----:B------:R-:W-:Y:S02]  /*9650*/  CS2R R6, SRZ ;  /* 0x0000000000067805 */ /* 0x000fe4000001ff00 */
[----:B------:R-:W-:Y:S02]  /*9660*/  CS2R R8, SRZ ;  /* 0x0000000000087805 */ /* 0x000fe4000001ff00 */
[----:B------:R-:W-:Y:S02]  /*9670*/  CS2R R10, SRZ ;  /* 0x00000000000a7805 */ /* 0x000fe4000001ff00 */
[----:B--2---:R-:W-:Y:S02]  /*9680*/  CS2R R12, SRZ ;  /* 0x00000000000c7805 */ /* 0x004fe4000001ff00 */
[----:B------:R-:W-:-:S13]  /*9690*/  ISETP.GE.AND P0, PT, R5, R20, PT ;  /* 0x000000140500720c */ /* 0x000fda0003f06270 */
[----:B------:R-:W-:Y:S05]  /*96a0*/  @P0 BRA `(.L_x_603) ;  /* 0x0000000000540947 */ /* 0x000fea0003800000 */
[----:B------:R-:W-:Y:S01]  /*96b0*/  ULDC UR4, c[0x0][0x3f4] ;  /* 0x0000fd0000047ab9 */ /* 0x000fe20000000800 */
[----:B------:R-:W-:Y:S02]  /*96c0*/  CS2R R12, SRZ ;  /* 0x00000000000c7805 */ /* 0x000fe4000001ff00 */
[----:B------:R-:W-:Y:S02]  /*96d0*/  ISETP.GE.AND P4, PT, R18, UR4, PT ;  /* 0x0000000412007c0c */ /* 0x000fe4000bf86270 */
[----:B------:R-:W-:Y:S02]  /*96e0*/  CS2R R8, SRZ ;  /* 0x0000000000087805 */ /* 0x000fe4000001ff00 */
[----:B------:R-:W-:-:S09]  /*96f0*/  ISETP.GE.AND P5, PT, R152, UR4, PT ;  /* 0x0000000498007c0c */ /* 0x000fd2000bfa6270 */
[C---:B------:R-:W-:Y:S01]  /*9700*/  @!P4 IMAD.SHL.U32 R30, R18.reuse, 0x2, RZ ;  /* 0x00000002121ec824 */ /* 0x040fe200078e00ff */
[----:B------:R-:W-:-:S03]  /*9710*/  @!P4 SHF.L.U64.HI R5, R18, 0x1, R19 ;  /* 0x000000011205c819 */ /* 0x000fc60000010213 */
[C---:B---3--:R-:W-:Y:S02]  /*9720*/  @!P5 IADD3 R32, P2, R3.reuse, R220, RZ ;  /* 0x000000dc0320d210 */ /* 0x048fe40007f5e0ff */
[-C--:B0-----:R-:W-:Y:S02]  /*9730*/  @!P4 IADD3 R26, P0, R3, R30.reuse, RZ ;  /* 0x0000001e031ac210 */ /* 0x081fe40007f1e0ff */
[C---:B------:R-:W-:Y:S02]  /*9740*/  @!P4 IADD3 R30, P1, R14.reuse, R30, RZ ;  /* 0x0000001e0e1ec210 */ /* 0x040fe40007f3e0ff */
[----:B------:R-:W-:Y:S02]  /*9750*/  CS2R R10, SRZ ;  /* 0x00000000000a7805 */ /* 0x000fe4000001ff00 */
[----:B------:R-:W-:Y:S02]  /*9760*/  @!P5 IADD3 R14, P3, R14, R220, RZ ;  /* 0x000000dc0e0ed210 */ /* 0x000fe40007f7e0ff */
[----:B------:R-:W-:Y:S01]  /*9770*/  CS2R R6, SRZ ;  /* 0x0000000000067805 */ /* 0x000fe2000001ff00 */
[----:B-1----:R-:W-:-:S02]  /*9780*/  @!P5 IMAD.X R33, R0, 0x1, R219, P2 ;  /* 0x000000010021d824 */ /* 0x002fc400010e06db */
[--C-:B------:R-:W-:Y:S02]  /*9790*/  @!P4 IMAD.X R27, R0, 0x1, R5.reuse, P0 ;  /* 0x00000001001bc824 */ /* 0x100fe400000e0605 */
[C---:B----4-:R-:W-:Y:S01]  /*97a0*/  @!P4 IMAD.X R31, R4.reuse, 0x1, R5, P1 ;  /* 0x00000001041fc824 */ /* 0x050fe200008e0605 */
[----:B------:R2:W5:Y:S01]  /*97b0*/  @!P5 LD.E.64 R12, desc[UR42][R32.64] ;  /* 0x0000002a200cd980 */ /* 0x000562000c101b00 */
[----:B------:R-:W-:-:S03]  /*97c0*/  @!P5 IMAD.X R15, R4, 0x1, R219, P3 ;  /* 0x00000001040fd824 */ /* 0x000fc600018e06db */
[----:B------:R2:W5:Y:S04]  /*97d0*/  @!P4 LD.E.64 R10, desc[UR42][R26.64] ;  /* 0x0000002a1a0ac980 */ /* 0x000568000c101b00 */
[----:B------:R2:W5:Y:S04]  /*97e0*/  @!P5 LD.E.64 R8, desc[UR42][R14.64] ;  /* 0x0000002a0e08d980 */ /* 0x000568000c101b00 */
[----:B------:R2:W5:Y:S02]  /*97f0*/  @!P4 LD.E.64 R6, desc[UR42][R30.64] ;  /* 0x0000002a1e06c980 */ /* 0x000564000c101b00 */
.L_x_603:
[----:B------:R-:W-:Y:S05]  /*9800*/  BSYNC B1 ;  /* 0x0000000000017941 */ /* 0x000fea0003800000 */
.L_x_602:
[----:B------:R-:W-:Y:S01]  /*9810*/  ULEA.HI UR4, UR39, UR39, URZ, 0x1 ;  /* 0x0000002727047291 */ /* 0x000fe2000f8f083f */
[----:B-1----:R-:W-:Y:S01]  /*9820*/  IMAD R0, R29, -0x80, R20 ;  /* 0xffffff801d007824 */ /* 0x002fe200078e0214 */
[--C-:B--2--5:R-:W-:Y:S01]  /*9830*/  SHF.R.U64 R30, R10, 0x10, R11.reuse ;  /* 0x000000100a1e7819 */ /* 0x124fe2000000120b */
[----:B---3--:R-:W-:Y:S01]  /*9840*/  IMAD.MOV.U32 R3, RZ, RZ, R10 ;  /* 0x000000ffff037224 */ /* 0x008fe200078e000a */
[----:B------:R-:W-:Y:S01]  /*9850*/  ULOP3.LUT UR4, UR4, 0xfffffffe, URZ, 0xc0, !UPT ;  /* 0xfffffffe04047892 */ /* 0x000fe2000f8ec03f */
[--C-:B------:R-:W-:Y:S01]  /*9860*/  IMAD.MOV.U32 R15, RZ, RZ, R11.reuse ;  /* 0x000000ffff0f7224 */ /* 0x100fe200078e000b */
[----:B0-----:R-:W-:Y:S01]  /*9870*/  SHF.R.U32.HI R28, RZ, 0x10, R11 ;  /* 0x00000010ff1c7819 */ /* 0x001fe2000001160b */
[--C-:B------:R-:W-:Y:S01]  /*9880*/  IMAD.MOV.U32 R24, RZ, RZ, R13.reuse ;  /* 0x000000ffff187224 */ /* 0x100fe200078e000d */
[----:B------:R-:W-:Y:S01]  /*9890*/  UIADD3 UR4, UR39, -UR4, URZ ;  /* 0x8000000427047290 */ /* 0x000fe2000fffe03f */
[----:B------:R-:W-:Y:S01]  /*98a0*/  MOV R20, R12 ;  /* 0x0000000c00147202 */ /* 0x000fe20000000f00 */
[----:B------:R-:W-:Y:S01]  /*98b0*/  BSSY B1, `(.L_x_604) ;  /* 0x0000015000017945 */ /* 0x000fe20003800000 */
[----:B------:R-:W-:Y:S01]  /*98c0*/  SHF.R.U64 R31, R12, 0x10, R13 ;  /* 0x000000100c1f7819 */ /* 0x000fe2000000120d */
[----:B------:R-:W-:Y:S01]  /*98d0*/  IMAD.MOV.U32 R14, RZ, RZ, R7 ;  /* 0x000000ffff0e7224 */ /* 0x000fe200078e0007 */
[----:B------:R-:W-:Y:S01]  /*98e0*/  SHF.R.U32.HI R29, RZ, 0x10, R13 ;  /* 0x00000010ff1d7819 */ /* 0x000fe2000001160d */
[----:B------:R-:W-:Y:S01]  /*98f0*/  IMAD.U32 R5, RZ, RZ, UR4 ;  /* 0x00000004ff057e24 */ /* 0x000fe2000f8e00ff */
[----:B------:R-:W-:Y:S01]  /*9900*/  VIMNMX R10, R0, 0x80, PT ;  /* 0x00000080000a7848 */ /* 0x000fe20003fe0100 */
[----:B------:R-:W-:Y:S01]  /*9910*/  IMAD.MOV.U32 R13, RZ, RZ, R6 ;  /* 0x000000ffff0d7224 */ /* 0x000fe200078e0006 */
[----:B------:R-:W-:Y:S01]  /*9920*/  SHF.R.U64 R26, R6, 0x10, R7 ;  /* 0x00000010061a7819 */ /* 0x000fe20000001207 */
[----:B------:R-:W-:Y:S01]  /*9930*/  IMAD.MOV.U32 R6, RZ, RZ, R9 ;  /* 0x000000ffff067224 */ /* 0x000fe200078e0009 */
[----:B------:R-:W-:Y:S01]  /*9940*/  SHF.L.U32 R5, R5, 0x1f, RZ ;  /* 0x0000001f05057819 */ /* 0x000fe200000006ff */
[----:B----4-:R-:W-:Y:S01]  /*9950*/  IMAD.MOV.U32 R4, RZ, RZ, R8 ;  /* 0x000000ffff047224 */ /* 0x010fe200078e0008 */
[----:B------:R-:W-:-:S02]  /*9960*/  SHF.R.U32.HI R27, RZ, 0x10, R7 ;  /* 0x00000010ff1b7819 */ /* 0x000fc40000011607 */
[----:B------:R-:W0:Y:S01]  /*9970*/  SYNCS.PHASECHK.TRANS64.TRYWAIT P0, [R156+URZ+0x28800], R5 ;  /* 0x028800059c0075a7 */ /* 0x000e22000800017f */
[--C-:B------:R-:W-:Y:S02]  /*9980*/  SHF.R.U64 R7, R8, 0x10, R9.reuse ;  /* 0x0000001008077819 */ /* 0x100fe40000001209 */
[----:B------:R-:W-:Y:S02]  /*9990*/  PRMT R11, R3, 0x5410, R30 ;  /* 0x00005410030b7816 */ /* 0x000fe4000000001e */
[----:B------:R-:W-:Y:S02]  /*99a0*/  ISETP.GE.AND P1, PT, R153, R10, PT ;  /* 0x0000000a9900720c */ /* 0x000fe40003f26270 */
[----:B------:R-:W-:Y:S02]  /*99b0*/  SHF.R.U32.HI R9, RZ, 0x10, R9 ;  /* 0x00000010ff097819 */ /* 0x000fe40000011609 */
[----:B------:R-:W-:Y:S02]  /*99c0*/  PRMT R12, R15, 0x5410, R28 ;  /* 0x000054100f0c7816 */ /* 0x000fe4000000001c */
[----:B------:R-:W-:-:S02]  /*99d0*/  PRMT R0, R20, 0x5410, R31 ;  /* 0x0000541014007816 */ /* 0x000fc4000000001f */
[----:B------:R-:W-:Y:S01]  /*99e0*/  PRMT R3, R24, 0x5410, R29 ;  /* 0x0000541018037816 */ /* 0x000fe2000000001d */
[----:B0-----:R-:W-:Y:S06]  /*99f0*/  @!P0 BRA `(.L_x_605) ;  /* 0x00000144004c8947 */ /* 0x001fec0003800000 */
.L_x_869:
[----:B------:R-:W-:Y:S05]  /*9a00*/  BSYNC B1 ;  /* 0x0000000000017941 */ /* 0x000fea0003800000 */
.L_x_604:
[----:B------:R-:W-:Y:S01]  /*9a10*/  BSSY B1, `(.L_x_606) ;  /* 0x0000059000017945 */ /* 0x000fe20003800000 */
[----:B------:R-:W-:Y:S02]  /*9a20*/  PRMT R13, R13, 0x5410, R26 ;  /* 0x000054100d0d7816 */ /* 0x000fe4000000001a */
[----:B------:R-:W-:Y:S02]  /*9a30*/  PRMT R14, R14, 0x5410, R27 ;  /* 0x000054100e0e7816 */ /* 0x000fe4000000001b */
[----:B------:R-:W-:Y:S02]  /*9a40*/  PRMT R8, R4, 0x5410, R7 ;  /* 0x0000541004087816 */ /* 0x000fe40000000007 */
[----:B------:R-:W-:Y:S01]  /*9a50*/  PRMT R9, R6, 0x5410, R9 ;  /* 0x0000541006097816 */ /* 0x000fe20000000009 */
[----:B------:R-:W-:Y:S06]  /*9a60*/  @P1 BRA `(.L_x_607) ;  /* 0x00000004004c1947 */ /* 0x000fec0003800000 */
[----:B0-----:R-:W0:Y:S01]  /*9a70*/  LDC R5, c[0x0][0x3f4] ;  /* 0x0000fd00ff057b82 */ /* 0x001e220000000800 */
[----:B------:R-:W-:Y:S01]  /*9a80*/  BSSY B2, `(.L_x_608) ;  /* 0x000002a000027945 */ /* 0x000fe20003800000 */
[-C--:B0-----:R-:W-:Y:S02]  /*9a90*/  ISETP.GE.AND P0, PT, R18, R5.reuse, PT ;  /* 0x000000051200720c */ /* 0x081fe40003f06270 */
[----:B------:R-:W-:-:S11]  /*9aa0*/  ISETP.GE.AND P1, PT, R152, R5, PT ;  /* 0x000000059800720c */ /* 0x000fd60003f26270 */
[----:B------:R-:W-:Y:S05]  /*9ab0*/  @P0 BRA `(.L_x_609) ;  /* 0x0000000000980947 */ /* 0x000fea0003800000 */
[----:B------:R-:W0:Y:S01]  /*9ac0*/  LDS.128 R4, [R21] ;  /* 0x0000000015047984 */ /* 0x000e220000000c00 */
[----:B------:R-:W-:Y:S01]  /*9ad0*/  SHF.L.U32 R29, R13, 0x10, RZ ;  /* 0x000000100d1d7819 */ /* 0x000fe200000006ff */
[----:B------:R-:W-:Y:S01]  /*9ae0*/  IMAD.U32 R27, R11, 0x10000, RZ ;  /* 0x000100000b1b7824 */ /* 0x000fe200078e00ff */
[----:B------:R-:W-:Y:S02]  /*9af0*/  LOP3.LUT R30, R13, 0xffff0000, RZ, 0xc0, !PT ;  /* 0xffff00000d1e7812 */ /* 0x000fe400078ec0ff */
[----:B------:R-:W-:Y:S01]  /*9b00*/  LOP3.LUT R28, R11, 0xffff0000, RZ, 0xc0, !PT ;  /* 0xffff00000b1c7812 */ /* 0x000fe200078ec0ff */
[C---:B0-----:R-:W-:Y:S01]  /*9b10*/  IMAD.U32 R15, R4.reuse, 0x10000, RZ ;  /* 0x00010000040f7824 */ /* 0x041fe200078e00ff */
[----:B------:R-:W-:Y:S01]  /*9b20*/  LOP3.LUT R4, R4, 0xffff0000, RZ, 0xc0, !PT ;  /* 0xffff000004047812 */ /* 0x000fe200078ec0ff */
[C---:B------:R-:W-:Y:S01]  /*9b30*/  IMAD.U32 R20, R5.reuse, 0x10000, RZ ;  /* 0x0001000005147824 */ /* 0x040fe200078e00ff */
[----:B------:R-:W-:Y:S01]  /*9b40*/  LOP3.LUT R5, R5, 0xffff0000, RZ, 0xc0, !PT ;  /* 0xffff000005057812 */ /* 0x000fe200078ec0ff */
[C---:B------:R-:W-:Y:S01]  /*9b50*/  IMAD.U32 R24, R6.reuse, 0x10000, RZ ;  /* 0x0001000006187824 */ /* 0x040fe200078e00ff */
[----:B------:R-:W-:Y:S01]  /*9b60*/  LOP3.LUT R6, R6, 0xffff0000, RZ, 0xc0, !PT ;  /* 0xffff000006067812 */ /* 0x000fe200078ec0ff */
[C---:B------:R-:W-:Y:S01]  /*9b70*/  FMUL.FTZ R32, R4.reuse, R29 ;  /* 0x0000001d04207220 */ /* 0x040fe20000410000 */
[----:B------:R-:W-:Y:S01]  /*9b80*/  FMUL.FTZ R4, R4, R27 ;  /* 0x0000001b04047220 */ /* 0x000fe20000410000 */
[----:B------:R-:W-:-:S02]  /*9b90*/  IMAD.U32 R26, R7, 0x10000, RZ ;  /* 0x00010000071a7824 */ /* 0x000fc400078e00ff */
[----:B------:R-:W-:Y:S01]  /*9ba0*/  FMUL.FTZ R31, R5, R30 ;  /* 0x0000001e051f7220 */ /* 0x000fe20000410000 */
[C---:B------:R-:W-:Y:S01]  /*9bb0*/  FFMA.FTZ R32, R15.reuse, R27, -R32 ;  /* 0x0000001b0f207223 */ /* 0x040fe20000010820 */
[----:B------:R-:W-:Y:S01]  /*9bc0*/  FFMA.FTZ R29, R15, R29, R4 ;  /* 0x0000001d0f1d7223 */ /* 0x000fe20000010004 */
[----:B------:R-:W-:Y:S01]  /*9bd0*/  LOP3.LUT R7, R7, 0xffff0000, RZ, 0xc0, !PT ;  /* 0xffff000007077812 */ /* 0x000fe200078ec0ff */
[-C--:B------:R-:W-:Y:S01]  /*9be0*/  FMUL.FTZ R33, R5, R28.reuse ;  /* 0x0000001c05217220 */ /* 0x080fe20000410000 */
[C---:B------:R-:W-:Y:S01]  /*9bf0*/  LOP3.LUT R27, R14.reuse, 0xffff0000, RZ, 0xc0, !PT ;  /* 0xffff00000e1b7812 */ /* 0x040fe200078ec0ff */
[----:B------:R-:W-:Y:S01]  /*9c00*/  IMAD.U32 R15, R14, 0x10000, RZ ;  /* 0x000100000e0f7824 */ /* 0x000fe200078e00ff */
[C---:B------:R-:W-:Y:S01]  /*9c10*/  LOP3.LUT R4, R12.reuse, 0xffff0000, RZ, 0xc0, !PT ;  /* 0xffff00000c047812 */ /* 0x040fe200078ec0ff */
[----:B------:R-:W-:Y:S02]  /*9c20*/  IMAD.U32 R5, R12, 0x10000, RZ ;  /* 0x000100000c057824 */ /* 0x000fe400078e00ff */
[C---:B------:R-:W-:Y:S01]  /*9c30*/  FFMA.FTZ R31, R20.reuse, R28, -R31 ;  /* 0x0000001c141f7223 */ /* 0x040fe2000001081f */
[----:B------:R-:W-:Y:S01]  /*9c40*/  FFMA.FTZ R20, R20, R30, R33 ;  /* 0x0000001e14147223 */ /* 0x000fe20000010021 */
[C---:B------:R-:W-:Y:S01]  /*9c50*/  FMUL.FTZ R33, R6.reuse, R15 ;  /* 0x0000000f06217220 */ /* 0x040fe20000410000 */
[----:B------:R-:W-:Y:S01]  /*9c60*/  FMUL.FTZ R28, R6, R5 ;  /* 0x00000005061c7220 */ /* 0x000fe20000410000 */
        /* <DEDUP_REMOVED lines=8> */
[----:B------:R-:W-:Y:S02]  /*9cf0*/  F2FP.BF16.F32.PACK_AB R6, R15, R6 ;  /* 0x000000060f06723e */ /* 0x000fe400000010ff */
[----:B------:R-:W-:-:S05]  /*9d00*/  F2FP.BF16.F32.PACK_AB R7, R30, R7 ;  /* 0x000000071e07723e */ /* 0x000fca00000010ff */
[----:B------:R0:W-:Y:S02]  /*9d10*/  STS.128 [R21], R4 ;  /* 0x0000000415007388 */ /* 0x0001e40000000c00 */
.L_x_609:
[----:B------:R-:W-:Y:S05]  /*9d20*/  BSYNC B2 ;  /* 0x0000000000027941 */ /* 0x000fea0003800000 */
.L_x_608:
[----:B------:R-:W-:Y:S05]  /*9d30*/  @P1 BRA `(.L_x_607) ;  /* 0x0000000000981947 */ /* 0x000fea0003800000 */
[----:B0-----:R-:W0:Y:S01]  /*9d40*/  LDS.128 R4, [R21+0x4000] ;  /* 0x0040000015047984 */ /* 0x001e220000000c00 */
[C---:B------:R-:W-:Y:S01]  /*9d50*/  IMAD.U32 R29, R8.reuse, 0x10000, RZ ;  /* 0x00010000081d7824 */ /* 0x040fe200078e00ff */
[----:B------:R-:W-:Y:S01]  /*9d60*/  LOP3.LUT R30, R8, 0xffff0000, RZ, 0xc0, !PT ;  /* 0xffff0000081e7812 */ /* 0x000fe200078ec0ff */
[C---:B------:R-:W-:Y:S01]  /*9d70*/  IMAD.U32 R27, R0.reuse, 0x10000, RZ ;  /* 0x00010000001b7824 */ /* 0x040fe200078e00ff */
[----:B------:R-:W-:Y:S01]  /*9d80*/  LOP3.LUT R28, R0, 0xffff0000, RZ, 0xc0, !PT ;  /* 0xffff0000001c7812 */ /* 0x000fe200078ec0ff */
[C---:B0-----:R-:W-:Y:S01]  /*9d90*/  IMAD.U32 R15, R4.reuse, 0x10000, RZ ;  /* 0x00010000040f7824 */ /* 0x041fe200078e00ff */
[----:B------:R-:W-:Y:S01]  /*9da0*/  LOP3.LUT R4, R4, 0xffff0000, RZ, 0xc0, !PT ;  /* 0xffff000004047812 */ /* 0x000fe200078ec0ff */
[C---:B------:R-:W-:Y:S01]  /*9db0*/  IMAD.U32 R20, R5.reuse, 0x10000, RZ ;  /* 0x0001000005147824 */ /* 0x040fe200078e00ff */
[----:B------:R-:W-:Y:S01]  /*9dc0*/  LOP3.LUT R5, R5, 0xffff0000, RZ, 0xc0, !PT ;  /* 0xffff000005057812 */ /* 0x000fe200078ec0ff */
[----:B------:R-:W-:Y:S01]  /*9dd0*/  IMAD.U32 R26, R7, 0x10000, RZ ;  /* 0x00010000071a7824 */ /* 0x000fe200078e00ff */
[----:B------:R-:W-:Y:S01]  /*9de0*/  SHF.L.U32 R24, R6, 0x10, RZ ;  /* 0x0000001006187819 */ /* 0x000fe200000006ff */
[C---:B------:R-:W-:Y:S01]  /*9df0*/  FMUL.FTZ R32, R4.reuse, R29 ;  /* 0x0000001d04207220 */ /* 0x040fe20000410000 */
[-C--:B------:R-:W-:Y:S01]  /*9e00*/  FMUL.FTZ R4, R4, R27.reuse ;  /* 0x0000001b04047220 */ /* 0x080fe20000410000 */
[----:B------:R-:W-:Y:S01]  /*9e10*/  FMUL.FTZ R31, R5, R30 ;  /* 0x0000001e051f7220 */ /* 0x000fe20000410000 */
[----:B------:R-:W-:Y:S01]  /*9e20*/  LOP3.LUT R6, R6, 0xffff0000, RZ, 0xc0, !PT ;  /* 0xffff000006067812 */ /* 0x000fe200078ec0ff */
[C---:B------:R-:W-:Y:S01]  /*9e30*/  FFMA.FTZ R32, R15.reuse, R27, -R32 ;  /* 0x0000001b0f207223 */ /* 0x040fe20000010820 */
[----:B------:R-:W-:Y:S01]  /*9e40*/  FFMA.FTZ R29, R15, R29, R4 ;  /* 0x0000001d0f1d7223 */ /* 0x000fe20000010004 */
[----:B------:R-:W-:Y:S01]  /*9e50*/  LOP3.LUT R7, R7, 0xffff0000, RZ, 0xc0, !PT ;  /* 0xffff000007077812 */ /* 0x000fe200078ec0ff */
[----:B------:R-:W-:Y:S01]  /*9e60*/  FMUL.FTZ R33, R5, R28 ;  /* 0x0000001c05217220 */ /* 0x000fe20000410000 */
[C---:B------:R-:W-:Y:S01]  /*9e70*/  LOP3.LUT R27, R9.reuse, 0xffff0000, RZ, 0xc0, !PT ;  /* 0xffff0000091b7812 */ /* 0x040fe200078ec0ff */
[----:B------:R-:W-:Y:S01]  /*9e80*/  IMAD.U32 R15, R9, 0x10000, RZ ;  /* 0x00010000090f7824 */ /* 0x000fe200078e00ff */
[C---:B------:R-:W-:Y:S01]  /*9e90*/  LOP3.LUT R4, R3.reuse, 0xffff0000, RZ, 0xc0, !PT ;  /* 0xffff000003047812 */ /* 0x040fe200078ec0ff */
[----:B------:R-:W-:-:S02]  /*9ea0*/  IMAD.U32 R5, R3, 0x10000, RZ ;  /* 0x0001000003057824 */ /* 0x000fc400078e00ff */
        /* <DEDUP_REMOVED lines=14> */
[----:B------:R1:W-:Y:S02]  /*9f90*/  STS.128 [R21+0x4000], R4 ;  /* 0x0040000415007388 */ /* 0x0003e40000000c00 */
.L_x_607:
[----:B------:R-:W-:Y:S05]  /*9fa0*/  BSYNC B1 ;  /* 0x0000000000017941 */ /* 0x000fea0003800000 */
.L_x_606:
[----:B01----:R-:W-:Y:S01]  /*9fb0*/  VIADD R4, R153, 0x20 ;  /* 0x0000002099047836 */ /* 0x003fe20000000000 */
[----:B------:R-:W-:Y:S04]  /*9fc0*/  BSSY B1, `(.L_x_610) ;  /* 0x0000056000017945 */ /* 0x000fe80003800000 */
[----:B------:R-:W-:-:S13]  /*9fd0*/  ISETP.GE.AND P0, PT, R4, R10, PT ;  /* 0x0000000a0400720c */ /* 0x000fda0003f06270 */
[----:B------:R-:W-:Y:S05]  /*9fe0*/  @P0 BRA `(.L_x_611) ;  /* 0x00000004004c0947 */ /* 0x000fea0003800000 */
[----:B------:R-:W0:Y:S01]  /*9ff0*/  LDC R5, c[0x0][0x3f4] ;  /* 0x0000fd00ff057b82 */ /* 0x000e220000000800 */
[----:B------:R-:W-:Y:S01]  /*a000*/  BSSY B2, `(.L_x_612) ;  /* 0x000002a000027945 */ /* 0x000fe20003800000 */
[-C--:B0-----:R-:W-:Y:S02]  /*a010*/  ISETP.GE.AND P0, PT, R18, R5.reuse, PT ;  /* 0x000000051200720c */ /* 0x081fe40003f06270 */
[----:B------:R-:W-:-:S11]  /*a020*/  ISETP.GE.AND P1, PT, R152, R5, PT ;  /* 0x000000059800720c */ /* 0x000fd60003f26270 */
[----:B------:R-:W-:Y:S05]  /*a030*/  @P0 BRA `(.L_x_613) ;  /* 0x0000000000980947 */ /* 0x000fea0003800000 */
[----:B------:R-:W0:Y:S01]  /*a040*/  LDS.128 R4, [R21+0x1000] ;  /* 0x0010000015047984 */ /* 0x000e220000000c00 */
[C---:B------:R-:W-:Y:S01]  /*a050*/  IMAD.U32 R31, R13.reuse, 0x10000, RZ ;  /* 0x000100000d1f7824 */ /* 0x040fe200078e00ff */
[----:B------:R-:W-:Y:S01]  /*a060*/  LOP3.LUT R34, R13, 0xffff0000, RZ, 0xc0, !PT ;  /* 0xffff00000d227812 */ /* 0x000fe200078ec0ff */
[C---:B------:R-:W-:Y:S01]  /*a070*/  IMAD.U32 R29, R11.reuse, 0x10000, RZ ;  /* 0x000100000b1d7824 */ /* 0x040fe200078e00ff */
[----:B------:R-:W-:Y:S02]  /*a080*/  LOP3.LUT R32, R11, 0xffff0000, RZ, 0xc0, !PT ;  /* 0xffff00000b207812 */ /* 0x000fe400078ec0ff */
[----:B------:R-:W-:Y:S01]  /*a090*/  LOP3.LUT R36, R14, 0xffff0000, RZ, 0xc0, !PT ;  /* 0xffff00000e247812 */ /* 0x000fe200078ec0ff */
[C---:B0-----:R-:W-:Y:S01]  /*a0a0*/  IMAD.U32 R15, R4.reuse, 0x10000, RZ ;  /* 0x00010000040f7824 */ /* 0x041fe200078e00ff */
[----:B------:R-:W-:Y:S01]  /*a0b0*/  LOP3.LUT R4, R4, 0xffff0000, RZ, 0xc0, !PT ;  /* 0xffff000004047812 */ /* 0x000fe200078ec0ff */
[C---:B------:R-:W-:Y:S01]  /*a0c0*/  IMAD.U32 R20, R5.reuse, 0x10000, RZ ;  /* 0x0001000005147824 */ /* 0x040fe200078e00ff */
[----:B------:R-:W-:Y:S01]  /*a0d0*/  LOP3.LUT R5, R5, 0xffff0000, RZ, 0xc0, !PT ;  /* 0xffff000005057812 */ /* 0x000fe200078ec0ff */
[----:B------:R-:W-:Y:S01]  /*a0e0*/  IMAD.U32 R26, R7, 0x10000, RZ ;  /* 0x00010000071a7824 */ /* 0x000fe200078e00ff */
[----:B------:R-:W-:Y:S01]  /*a0f0*/  SHF.L.U32 R24, R6, 0x10, RZ ;  /* 0x0000001006187819 */ /* 0x000fe200000006ff */
[-C--:B------:R-:W-:Y:S01]  /*a100*/  FMUL.FTZ R28, R31, R4.reuse ;  /* 0x000000041f1c7220 */ /* 0x080fe20000410000 */
[----:B------:R-:W-:Y:S01]  /*a110*/  FMUL.FTZ R30, R29, R4 ;  /* 0x000000041d1e7220 */ /* 0x000fe20000410000 */
[----:B------:R-:W-:Y:S01]  /*a120*/  FMUL.FTZ R27, R34, R5 ;  /* 0x00000005221b7220 */ /* 0x000fe20000410000 */
[----:B------:R-:W-:Y:S01]  /*a130*/  LOP3.LUT R7, R7, 0xffff0000, RZ, 0xc0, !PT ;  /* 0xffff000007077812 */ /* 0x000fe200078ec0ff */
[-C--:B------:R-:W-:Y:S01]  /*a140*/  FFMA.FTZ R4, R29, R15.reuse, -R28 ;  /* 0x0000000f1d047223 */ /* 0x080fe2000001081c */
[----:B------:R-:W-:Y:S01]  /*a150*/  FFMA.FTZ R15, R31, R15, R30 ;  /* 0x0000000f1f0f7223 */ /* 0x000fe2000001001e */
[----:B------:R-:W-:Y:S01]  /*a160*/  FMUL.FTZ R29, R32, R5 ;  /* 0x00000005201d7220 */ /* 0x000fe20000410000 */
[----:B------:R-:W-:Y:S01]  /*a170*/  LOP3.LUT R6, R6, 0xffff0000, RZ, 0xc0, !PT ;  /* 0xffff000006067812 */ /* 0x000fe200078ec0ff */
[----:B------:R-:W-:Y:S01]  /*a180*/  FFMA.FTZ R5, R32, R20, -R27 ;  /* 0x0000001420057223 */ /* 0x000fe2000001081b */
[----:B------:R-:W-:Y:S01]  /*a190*/  LOP3.LUT R30, R12, 0xffff0000, RZ, 0xc0, !PT ;  /* 0xffff00000c1e7812 */ /* 0x000fe200078ec0ff */
[----:B------:R-:W-:-:S02]  /*a1a0*/  IMAD.U32 R32, R14, 0x10000, RZ ;  /* 0x000100000e207824 */ /* 0x000fc400078e00ff */
[----:B------:R-:W-:Y:S01]  /*a1b0*/  FFMA.FTZ R20, R34, R20, R29 ;  /* 0x0000001422147223 */ /* 0x000fe2000001001d */
[----:B------:R-:W-:Y:S02]  /*a1c0*/  IMAD.U32 R28, R12, 0x10000, RZ ;  /* 0x000100000c1c7824 */ /* 0x000fe400078e00ff */
[-C--:B------:R-:W-:Y:S01]  /*a1d0*/  FMUL.FTZ R31, R36, R7.reuse ;  /* 0x00000007241f7220 */ /* 0x080fe20000410000 */
[-C--:B------:R-:W-:Y:S01]  /*a1e0*/  FMUL.FTZ R27, R32, R6.reuse ;  /* 0x00000006201b7220 */ /* 0x080fe20000410000 */
[----:B------:R-:W-:Y:S01]  /*a1f0*/  FMUL.FTZ R33, R30, R7 ;  /* 0x000000071e217220 */ /* 0x000fe20000410000 */
[----:B------:R-:W-:Y:S01]  /*a200*/  FMUL.FTZ R29, R28, R6 ;  /* 0x000000061c1d7220 */ /* 0x000fe20000410000 */
[----:B------:R-:W-:Y:S01]  /*a210*/  FFMA.FTZ R7, R30, R26, -R31 ;  /* 0x0000001a1e077223 */ /* 0x000fe2000001081f */
[----:B------:R-:W-:Y:S01]  /*a220*/  FFMA.FTZ R6, R28, R24, -R27 ;  /* 0x000000181c067223 */ /* 0x000fe2000001081b */
[----:B------:R-:W-:Y:S01]  /*a230*/  FFMA.FTZ R26, R36, R26, R33 ;  /* 0x0000001a241a7223 */ /* 0x000fe20000010021 */
[----:B------:R-:W-:Y:S01]  /*a240*/  FFMA.FTZ R29, R32, R24, R29 ;  /* 0x00000018201d7223 */ /* 0x000fe2000001001d */
[----:B------:R-:W-:-:S02]  /*a250*/  F2FP.BF16.F32.PACK_AB R4, R15, R4 ;  /* 0x000000040f04723e */ /* 0x000fc400000010ff */
[----:B------:R-:W-:Y:S02]  /*a260*/  F2FP.BF16.F32.PACK_AB R5, R20, R5 ;  /* 0x000000051405723e */ /* 0x000fe400000010ff */
[----:B------:R-:W-:Y:S02]  /*a270*/  F2FP.BF16.F32.PACK_AB R6, R29, R6 ;  /* 0x000000061d06723e */ /* 0x000fe400000010ff */
[----:B------:R-:W-:-:S05]  /*a280*/  F2FP.BF16.F32.PACK_AB R7, R26, R7 ;  /* 0x000000071a07723e */ /* 0x000fca00000010ff */
[----:B------:R0:W-:Y:S02]  /*a290*/  STS.128 [R21+0x1000], R4 ;  /* 0x0010000415007388 */ /* 0x0001e40000000c00 */
.L_x_613:
[----:B------:R-:W-:Y:S05]  /*a2a0*/  BSYNC B2 ;  /* 0x0000000000027941 */ /* 0x000fea0003800000 */
.L_x_612:
[----:B------:R-:W-:Y:S05]  /*a2b0*/  @P1 BRA `(.L_x_611) ;  /* 0x0000000000981947 */ /* 0x000fea0003800000 */
[----:B0-----:R-:W0:Y:S01]  /*a2c0*/  LDS.128 R4, [R21+0x5000] ;  /* 0x0050000015047984 */ /* 0x001e220000000c00 */
        /* <DEDUP_REMOVED lines=37> */
.L_x_611:
[----:B------:R-:W-:Y:S05]  /*a520*/  BSYNC B1 ;  /* 0x0000000000017941 */ /* 0x000fea0003800000 */
.L_x_610:
        /* <DEDUP_REMOVED lines=47> */
.L_x_617:
[----:B------:R-:W-:Y:S05]  /*a820*/  BSYNC B2 ;  /* 0x0000000000027941 */ /* 0x000fea0003800000 */
.L_x_616:
        /* <DEDUP_REMOVED lines=13> */
[-C--:B------:R-:W-:Y:S01]  /*a900*/  FMUL.FTZ R28, R31, R4.reuse ;  /* 0x000000041f1c7220 */ /* 0x080fe20000410000 */
[----:B------:R-:W-:Y:S01]  /*a910*/  FMUL.FTZ R30, R29, R4 ;  /* 0x000000041d1e7220 */ /* 0x000fe20000410000 */
[----:B------:R-:W-:Y:S01]  /*a920*/  FMUL.FTZ R27, R34, R5 ;  /* 0x00000005221b7220 */ /* 0x000fe20000410000 */
[----:B------:R-:W-:-:S02]  /*a930*/  IMAD.U32 R24, R6, 0x10000, RZ ;  /* 0x0001000006187824 */ /* 0x000fc400078e00ff */
[----:B------:R-:W-:Y:S01]  /*a940*/  FFMA.FTZ R4, R29, R15, -R28 ;  /* 0x0000000f1d047223 */ /* 0x000fe2000001081c */
[C---:B------:R-:W-:Y:S01]  /*a950*/  FMUL.FTZ R29, R32.reuse, R5 ;  /* 0x00000005201d7220 */ /* 0x040fe20000410000 */
[----:B------:R-:W-:Y:S01]  /*a960*/  FFMA.FTZ R15, R31, R15, R30 ;  /* 0x0000000f1f0f7223 */ /* 0x000fe2000001001e */
[-C--:B------:R-:W-:Y:S01]  /*a970*/  FFMA.FTZ R5, R32, R20.reuse, -R27 ;  /* 0x0000001420057223 */ /* 0x080fe2000001081b */
[----:B------:R-:W-:Y:S01]  /*a980*/  LOP3.LUT R6, R6, 0xffff0000, RZ, 0xc0, !PT ;  /* 0xffff000006067812 */ /* 0x000fe200078ec0ff */
[----:B------:R-:W-:Y:S01]  /*a990*/  IMAD.U32 R28, R3, 0x10000, RZ ;  /* 0x00010000031c7824 */ /* 0x000fe200078e00ff */
[----:B------:R-:W-:Y:S01]  /*a9a0*/  SHF.L.U32 R32, R9, 0x10, RZ ;  /* 0x0000001009207819 */ /* 0x000fe200000006ff */
[----:B------:R-:W-:Y:S01]  /*a9b0*/  FFMA.FTZ R20, R34, R20, R29 ;  /* 0x0000001422147223 */ /* 0x000fe2000001001d */
[----:B------:R-:W-:Y:S01]  /*a9c0*/  LOP3.LUT R30, R3, 0xffff0000, RZ, 0xc0, !PT ;  /* 0xffff0000031e7812 */ /* 0x000fe200078ec0ff */
[-C--:B------:R-:W-:Y:S01]  /*a9d0*/  FMUL.FTZ R31, R36, R7.reuse ;  /* 0x00000007241f7220 */ /* 0x080fe20000410000 */
[-C--:B------:R-:W-:Y:S01]  /*a9e0*/  FMUL.FTZ R29, R28, R6.reuse ;  /* 0x000000061c1d7220 */ /* 0x080fe20000410000 */
[----:B------:R-:W-:Y:S01]  /*a9f0*/  FMUL.FTZ R27, R32, R6 ;  /* 0x00000006201b7220 */ /* 0x000fe20000410000 */
[----:B------:R-:W-:Y:S01]  /*aa00*/  F2FP.BF16.F32.PACK_AB R4, R15, R4 ;  /* 0x000000040f04723e */ /* 0x000fe200000010ff */
[C---:B------:R-:W-:Y:S01]  /*aa10*/  FMUL.FTZ R33, R30.reuse, R7 ;  /* 0x000000071e217220 */ /* 0x040fe20000410000 */
[----:B------:R-:W-:Y:S01]  /*aa20*/  FFMA.FTZ R7, R30, R26, -R31 ;  /* 0x0000001a1e077223 */ /* 0x000fe2000001081f */
[-C--:B------:R-:W-:Y:S01]  /*aa30*/  FFMA.FTZ R6, R28, R24.reuse, -R27 ;  /* 0x000000181c067223 */ /* 0x080fe2000001081b */
[----:B------:R-:W-:Y:S01]  /*aa40*/  FFMA.FTZ R29, R32, R24, R29 ;  /* 0x00000018201d7223 */ /* 0x000fe2000001001d */
[----:B------:R-:W-:Y:S01]  /*aa50*/  FFMA.FTZ R26, R36, R26, R33 ;  /* 0x0000001a241a7223 */ /* 0x000fe20000010021 */
[----:B------:R-:W-:-:S03]  /*aa60*/  F2FP.BF16.F32.PACK_AB R5, R20, R5 ;  /* 0x000000051405723e */ /* 0x000fc600000010ff */
[----:B------:R-:W-:Y:S02]  /*aa70*/  F2FP.BF16.F32.PACK_AB R6, R29, R6 ;  /* 0x000000061d06723e */ /* 0x000fe400000010ff */
[----:B------:R-:W-:-:S05]  /*aa80*/  F2FP.BF16.F32.PACK_AB R7, R26, R7 ;  /* 0x000000071a07723e */ /* 0x000fca00000010ff */
[----:B------:R1:W-:Y:S02]  /*aa90*/  STS.128 [R21+0x6000], R4 ;  /* 0x0060000415007388 */ /* 0x0003e40000000c00 */
.L_x_615:
[----:B------:R-:W-:Y:S05]  /*aaa0*/  BSYNC B1 ;  /* 0x0000000000017941 */ /* 0x000fea0003800000 */
.L_x_614:
[----:B01----:R-:W-:-:S05]  /*aab0*/  VIADD R4, R153, 0x60 ;  /* 0x0000006099047836 */ /* 0x003fca0000000000 */
        /* <DEDUP_REMOVED lines=8> */
[----:B------:R-:W-:Y:S01]  /*ab40*/  IMAD.U32 R24, R11, 0x10000, RZ ;  /* 0x000100000b187824 */ /* 0x000fe200078e00ff */
[C---:B------:R-:W-:Y:S01]  /*ab50*/  LOP3.LUT R33, R13.reuse, 0xffff0000, RZ, 0xc0, !PT ;  /* 0xffff00000d217812 */ /* 0x040fe200078ec0ff */
[----:B------:R-:W-:Y:S01]  /*ab60*/  IMAD.U32 R26, R13, 0x10000, RZ ;  /* 0x000100000d1a7824 */ /* 0x000fe200078e00ff */
[----:B------:R-:W-:Y:S02]  /*ab70*/  LOP3.LUT R31, R11, 0xffff0000, RZ, 0xc0, !PT ;  /* 0xffff00000b1f7812 */ /* 0x000fe400078ec0ff */
[C---:B------:R-:W-:Y:S02]  /*ab80*/  SHF.L.U32 R35, R14.reuse, 0x10, RZ ;  /* 0x000000100e237819 */ /* 0x040fe400000006ff */
        /* <DEDUP_REMOVED lines=11> */
[-C--:B------:R-:W-:Y:S01]  /*ac40*/  FFMA.FTZ R4, R24, R10.reuse, -R27 ;  /* 0x0000000a18047223 */ /* 0x080fe2000001081b */
[----:B------:R-:W-:Y:S01]  /*ac50*/  FFMA.FTZ R29, R26, R10, R29 ;  /* 0x0000000a1a1d7223 */ /* 0x000fe2000001001d */
[C---:B------:R-:W-:Y:S01]  /*ac60*/  FMUL.FTZ R10, R31.reuse, R5 ;  /* 0x000000051f0a7220 */ /* 0x040fe20000410000 */
[-C--:B------:R-:W-:Y:S01]  /*ac70*/  FFMA.FTZ R5, R31, R15.reuse, -R20 ;  /* 0x0000000f1f057223 */ /* 0x080fe20000010814 */
[----:B------:R-:W-:Y:S01]  /*ac80*/  LOP3.LUT R7, R7, 0xffff0000, RZ, 0xc0, !PT ;  /* 0xffff000007077812 */ /* 0x000fe200078ec0ff */
[C---:B------:R-:W-:Y:S01]  /*ac90*/  IMAD.U32 R27, R12.reuse, 0x10000, RZ ;  /* 0x000100000c1b7824 */ /* 0x040fe200078e00ff */
[----:B------:R-:W-:Y:S01]  /*aca0*/  LOP3.LUT R31, R12, 0xffff0000, RZ, 0xc0, !PT ;  /* 0xffff00000c1f7812 */ /* 0x000fe200078ec0ff */
[-C--:B------:R-:W-:Y:S01]  /*acb0*/  FMUL.FTZ R12, R35, R6.reuse ;  /* 0x00000006230c7220 */ /* 0x080fe20000410000 */
[----:B------:R-:W-:Y:S01]  /*acc0*/  FFMA.FTZ R10, R33, R15, R10 ;  /* 0x0000000f210a7223 */ /* 0x000fe2000001000a */
[----:B------:R-:W-:Y:S01]  /*acd0*/  FMUL.FTZ R14, R27, R6 ;  /* 0x000000061b0e7220 */ /* 0x000fe20000410000 */
[-C--:B------:R-:W-:Y:S01]  /*ace0*/  FMUL.FTZ R20, R37, R7.reuse ;  /* 0x0000000725147220 */ /* 0x080fe20000410000 */
[----:B------:R-:W-:Y:S01]  /*acf0*/  FMUL.FTZ R24, R31, R7 ;  /* 0x000000071f187220 */ /* 0x000fe20000410000 */
[-C--:B------:R-:W-:Y:S01]  /*ad00*/  FFMA.FTZ R6, R27, R11.reuse, -R12 ;  /* 0x0000000b1b067223 */ /* 0x080fe2000001080c */
[----:B------:R-:W-:Y:S01]  /*ad10*/  FFMA.FTZ R11, R35, R11, R14 ;  /* 0x0000000b230b7223 */ /* 0x000fe2000001000e */
[-C--:B------:R-:W-:Y:S01]  /*ad20*/  FFMA.FTZ R7, R31, R13.reuse, -R20 ;  /* 0x0000000d1f077223 */ /* 0x080fe20000010814 */
[----:B------:R-:W-:Y:S01]  /*ad30*/  FFMA.FTZ R24, R37, R13, R24 ;  /* 0x0000000d25187223 */ /* 0x000fe20000010018 */
[----:B------:R-:W-:-:S02]  /*ad40*/  F2FP.BF16.F32.PACK_AB R4, R29, R4 ;  /* 0x000000041d04723e */ /* 0x000fc400000010ff */
[----:B------:R-:W-:Y:S02]  /*ad50*/  F2FP.BF16.F32.PACK_AB R5, R10, R5 ;  /* 0x000000050a05723e */ /* 0x000fe400000010ff */
[----:B------:R-:W-:Y:S02]  /*ad60*/  F2FP.BF16.F32.PACK_AB R6, R11, R6 ;  /* 0x000000060b06723e */ /* 0x000fe400000010ff */
[----:B------:R-:W-:-:S05]  /*ad70*/  F2FP.BF16.F32.PACK_AB R7, R24, R7 ;  /* 0x000000071807723e */ /* 0x000fca00000010ff */
[----:B------:R0:W-:Y:S02]  /*ad80*/  STS.128 [R21+0x3000], R4 ;  /* 0x0030000415007388 */ /* 0x0001e40000000c00 */
.L_x_620:
[----:B------:R-:W-:Y:S05]  /*ad90*/  BSYNC B1 ;  /* 0x0000000000017941 */ /* 0x000fea0003800000 */
.L_x_619:
[----:B------:R-:W-:Y:S05]  /*ada0*/  @P1 BRA `(.L_x_618) ;  /* 0x0000001c00581947 */ /* 0x000fea0003800000 */
[----:B0-----:R-:W0:Y:S01]  /*adb0*/  LDS.128 R4, [R21+0x7000] ;  /* 0x0070000015047984 */ /* 0x001e220000000c00 */
[----:B------:R-:W-:Y:S01]  /*adc0*/  IMAD.U32 R14, R0, 0x10000, RZ ;  /* 0x00010000000e7824 */ /* 0x000fe200078e00ff */
[C---:B------:R-:W-:Y:S01]  /*add0*/  LOP3.LUT R29, R8.reuse, 0xffff0000, RZ, 0xc0, !PT ;  /* 0xffff0000081d7812 */ /* 0x040fe200078ec0ff */
        /* <DEDUP_REMOVED lines=34> */
[----:B------:R1:W-:Y:S01]  /*b000*/  STS.128 [R21+0x7000], R4 ;  /* 0x0070000415007388 */ /* 0x0003e20000000c00 */
[----:B------:R-:W-:Y:S05]  /*b010*/  BRA `(.L_x_618) ;  /* 0x0000001800bc7947 */ /* 0x000fea0003800000 */
.L_x_600:
[----:B------:R-:W-:-:S03]  /*b020*/  UMOV UR4, 0xffffffff ;  /* 0xffffffff00047882 */ /* 0x000fc60000000000 */
[----:B------:R-:W-:Y:S05]  /*b030*/  BRA.DIV UR4, `(.L_x_621) ;  /* 0x0000012e04d07947 */ /* 0x000fea000b800000 */
[----:B------:R0:W1:Y:S04]  /*b040*/  SHFL.IDX PT, R0, R26, RZ, 0x181f ;  /* 0x00181fff1a007589 */ /* 0x00006800000e0000 */
[----:B------:R0:W3:Y:S04]  /*b050*/  SHFL.IDX PT, R3, R24, RZ, 0x181f ;  /* 0x00181fff18037589 */ /* 0x0000e800000e0000 */
[----:B------:R0:W4:Y:S04]  /*b060*/  SHFL.IDX PT, R20, R28, RZ, 0x181f ;  /* 0x00181fff1c147589 */ /* 0x00012800000e0000 */
[----:B------:R0:W0:Y:S02]  /*b070*/  SHFL.IDX PT, R14, R27, RZ, 0x181f ;  /* 0x00181fff1b0e7589 */ /* 0x00002400000e0000 */
.L_x_875:
[----:B------:R-:W-:Y:S01]  /*b080*/  ULDC UR4, c[0x0][0x448] ;  /* 0x0001120000047ab9 */ /* 0x000fe20000000800 */
[----:B------:R-:W-:Y:S01]  /*b090*/  BSSY B1, `(.L_x_622) ;  /* 0x0000014000017945 */ /* 0x000fe20003800000 */
[----:B0-----:R-:W-:Y:S01]  /*b0a0*/  IMAD R24, R93, UR4, RZ ;  /* 0x000000045d187c24 */ /* 0x001fe2000f8e02ff */
[----:B------:R-:W-:Y:S02]  /*b0b0*/  CS2R R8, SRZ ;  /* 0x0000000000087805 */ /* 0x000fe4000001ff00 */
[----:B------:R-:W-:Y:S02]  /*b0c0*/  CS2R R6, SRZ ;  /* 0x0000000000067805 */ /* 0x000fe4000001ff00 */
[----:B------:R-:W-:Y:S02]  /*b0d0*/  CS2R R10, SRZ ;  /* 0x00000000000a7805 */ /* 0x000fe4000001ff00 */
[----:B------:R-:W-:Y:S02]  /*b0e0*/  ISETP.GE.AND P0, PT, R5, R24, PT ;  /* 0x000000180500720c */ /* 0x000fe40003f06270 */
[----:B------:R-:W-:-:S11]  /*b0f0*/  CS2R R4, SRZ ;  /* 0x0000000000047805 */ /* 0x000fd6000001ff00 */
[----:B------:R-:W-:Y:S05]  /*b100*/  @P0 BRA `(.L_x_623) ;  /* 0x0000000000300947 */ /* 0x000fea0003800000 */
[----:B------:R-:W-:Y:S01]  /*b110*/  ULDC UR4, c[0x0][0x3f4] ;  /* 0x0000fd0000047ab9 */ /* 0x000fe20000000800 */
[C---:B------:R-:W-:Y:S01]  /*b120*/  IMAD.SHL.U32 R15, R16.reuse, 0x2, RZ ;  /* 0x00000002100f7824 */ /* 0x040fe200078e00ff */
[C---:B------:R-:W-:Y:S02]  /*b130*/  ISETP.GE.AND P2, PT, R16.reuse, UR4, PT ;  /* 0x0000000410007c0c */ /* 0x040fe4000bf46270 */
[----:B------:R-:W-:Y:S02]  /*b140*/  SHF.L.U64.HI R9, R16, 0x1, R17 ;  /* 0x0000000110097819 */ /* 0x000fe40000010211 */
[-C--:B---3--:R-:W-:Y:S02]  /*b150*/  IADD3 R12, P0, R3, R15.reuse, RZ ;  /* 0x0000000f030c7210 */ /* 0x088fe40007f1e0ff */
[----:B------:R-:W-:-:S03]  /*b160*/  IADD3 R14, P1, R14, R15, RZ ;  /* 0x0000000f0e0e7210 */ /* 0x000fc60007f3e0ff */
[--C-:B-12---:R-:W-:Y:S02]  /*b170*/  IMAD.X R13, R0, 0x1, R9.reuse, P0 ;  /* 0x00000001000d7824 */ /* 0x106fe400000e0609 */
[----:B----4-:R-:W-:Y:S01]  /*b180*/  IMAD.X R15, R20, 0x1, R9, P1 ;  /* 0x00000001140f7824 */ /* 0x010fe200008e0609 */
[----:B------:R-:W-:Y:S01]  /*b190*/  CS2R R8, SRZ ;  /* 0x0000000000087805 */ /* 0x000fe2000001ff00 */
[----:B------:R-:W-:Y:S06]  /*b1a0*/  @P2 BRA `(.L_x_623) ;  /* 0x0000000000082947 */ /* 0x000fec0003800000 */
[----:B------:R0:W5:Y:S04]  /*b1b0*/  LD.E.128 R4, desc[UR42][R12.64] ;  /* 0x0000002a0c047980 */ /* 0x000168000c101d00 */
[----:B------:R0:W5:Y:S02]  /*b1c0*/  LD.E.128 R8, desc[UR42][R14.64] ;  /* 0x0000002a0e087980 */ /* 0x000164000c101d00 */
.L_x_623:
[----:B------:R-:W-:Y:S05]  /*b1d0*/  BSYNC B1 ;  /* 0x0000000000017941 */ /* 0x000fea0003800000 */
.L_x_622:
[----:B------:R-:W-:Y:S01]  /*b1e0*/  ULEA.HI UR4, UR39, UR39, URZ, 0x1 ;  /* 0x0000002727047291 */ /* 0x000fe2000f8f083f */
[----:B-1----:R-:W1:Y:S01]  /*b1f0*/  LDC R0, c[0x0][0x3f4] ;  /* 0x0000fd00ff007b82 */ /* 0x002e620000000800 */
[----:B---3--:R-:W-:Y:S01]  /*b200*/  IMAD R3, R29, -0x80, R24 ;  /* 0xffffff801d037824 */ /* 0x008fe200078e0218 */
[----:B-----5:R-:W-:Y:S01]  /*b210*/  SHF.R.U64 R28, R6, 0x10, R7 ;  /* 0x00000010061c7819 */ /* 0x020fe20000001207 */
[----:B------:R-:W-:Y:S01]  /*b220*/  ULOP3.LUT UR4, UR4, 0xfffffffe, URZ, 0xc0, !UPT ;  /* 0xfffffffe04047892 */ /* 0x000fe2000f8ec03f */
[----:B0-----:R-:W-:Y:S01]  /*b230*/  IMAD.MOV.U32 R12, RZ, RZ, R4 ;  /* 0x000000ffff0c7224 */ /* 0x001fe200078e0004 */
[--C-:B------:R-:W-:Y:S01]  /*b240*/  SHF.R.U64 R33, R4, 0x10, R5.reuse ;  /* 0x0000001004217819 */ /* 0x100fe20000001205 */
[----:B--2---:R-:W-:Y:S01]  /*b250*/  IMAD.MOV.U32 R13, RZ, RZ, R6 ;  /* 0x000000ffff0d7224 */ /* 0x004fe200078e0006 */
[----:B------:R-:W-:Y:S01]  /*b260*/  UIADD3 UR4, UR39, -UR4, URZ ;  /* 0x8000000427047290 */ /* 0x000fe2000fffe03f */
[----:B------:R-:W-:Y:S01]  /*b270*/  IMAD.MOV.U32 R24, RZ, RZ, R5 ;  /* 0x000000ffff187224 */ /* 0x000fe200078e0005 */
[----:B------:R-:W-:Y:S01]  /*b280*/  MOV R15, R8 ;  /* 0x00000008000f7202 */ /* 0x000fe20000000f00 */
[C---:B------:R-:W-:Y:S01]  /*b290*/  VIADD R34, R153.reuse, 0x20 ;  /* 0x0000002099227836 */ /* 0x040fe20000000000 */
[----:B------:R-:W-:Y:S01]  /*b2a0*/  SHF.R.U64 R6, R8, 0x10, R9 ;  /* 0x0000001008067819 */ /* 0x000fe20000001209 */
[----:B------:R-:W-:Y:S01]  /*b2b0*/  VIADD R32, R153, 0x40 ;  /* 0x0000004099207836 */ /* 0x000fe20000000000 */
[----:B------:R-:W-:Y:S01]  /*b2c0*/  SHF.R.U32.HI R31, RZ, 0x10, R5 ;  /* 0x00000010ff1f7819 */ /* 0x000fe20000011605 */
[----:B------:R-:W-:Y:S01]  /*b2d0*/  IMAD.U32 R27, RZ, RZ, UR4 ;  /* 0x00000004ff1b7e24 */ /* 0x000fe2000f8e00ff */
[--C-:B------:R-:W-:Y:S01]  /*b2e0*/  SHF.R.U32.HI R29, RZ, 0x10, R7.reuse ;  /* 0x00000010ff1d7819 */ /* 0x100fe20000011607 */
[----:B------:R-:W-:Y:S01]  /*b2f0*/  IMAD.MOV.U32 R14, RZ, RZ, R7 ;  /* 0x000000ffff0e7224 */ /* 0x000fe200078e0007 */
[----:B------:R-:W-:Y:S01]  /*b300*/  VIMNMX R8, R3, 0x80, PT ;  /* 0x0000008003087848 */ /* 0x000fe20003fe0100 */
[--C-:B----4-:R-:W-:Y:S01]  /*b310*/  IMAD.MOV.U32 R20, RZ, RZ, R9.reuse ;  /* 0x000000ffff147224 */ /* 0x110fe200078e0009 */
[----:B------:R-:W-:Y:S01]  /*b320*/  SHF.L.U32 R27, R27, 0x1f, RZ ;  /* 0x0000001f1b1b7819 */ /* 0x000fe200000006ff */
[----:B------:R-:W-:Y:S01]  /*b330*/  IMAD.MOV.U32 R4, RZ, RZ, R10 ;  /* 0x000000ffff047224 */ /* 0x000fe200078e000a */
[----:B------:R-:W-:Y:S01]  /*b340*/  SHF.R.U32.HI R9, RZ, 0x10, R9 ;  /* 0x00000010ff097819 */ /* 0x000fe20000011609 */
[--C-:B------:R-:W-:Y:S01]  /*b350*/  IMAD.MOV.U32 R26, RZ, RZ, R11.reuse ;  /* 0x000000ffff1a7224 */ /* 0x100fe200078e000b */
[----:B------:R-:W0:Y:S01]  /*b360*/  SYNCS.PHASECHK.TRANS64.TRYWAIT P4, [R156+URZ+0x28800], R27 ;  /* 0x0288001b9c0075a7 */ /* 0x000e22000808017f */
[----:B-1----:R-:W-:Y:S01]  /*b370*/  ISETP.GE.AND P0, PT, R16, R0, PT ;  /* 0x000000001000720c */ /* 0x002fe20003f06270 */
[----:B------:R-:W-:Y:S01]  /*b380*/  VIADD R30, R153, 0x60 ;  /* 0x00000060991e7836 */ /* 0x000fe20000000000 */
[--C-:B------:R-:W-:Y:S01]  /*b390*/  SHF.R.U64 R7, R10, 0x10, R11.reuse ;  /* 0x000000100a077819 */ /* 0x100fe2000000120b */
[----:B------:R-:W-:Y:S01]  /*b3a0*/  BSSY B1, `(.L_x_624) ;  /* 0x000000f000017945 */ /* 0x000fe20003800000 */
[----:B------:R-:W-:-:S02]  /*b3b0*/  SHF.R.U32.HI R5, RZ, 0x10, R11 ;  /* 0x00000010ff057819 */ /* 0x000fc4000001160b */
[----:B------:R-:W-:Y:S02]  /*b3c0*/  PRMT R3, R12, 0x5410, R33 ;  /* 0x000054100c037816 */ /* 0x000fe40000000021 */
[-C--:B------:R-:W-:Y:S02]  /*b3d0*/  ISETP.GE.OR P3, PT, R153, R8.reuse, P0 ;  /* 0x000000089900720c */ /* 0x080fe40000766670 */
[-C--:B------:R-:W-:Y:S02]  /*b3e0*/  ISETP.GE.OR P2, PT, R34, R8.reuse, P0 ;  /* 0x000000082200720c */ /* 0x080fe40000746670 */
[-C--:B------:R-:W-:Y:S02]  /*b3f0*/  ISETP.GE.OR P1, PT, R32, R8.reuse, P0 ;  /* 0x000000082000720c */ /* 0x080fe40000726670 */
[----:B------:R-:W-:Y:S02]  /*b400*/  PRMT R12, R24, 0x5410, R31 ;  /* 0x00005410180c7816 */ /* 0x000fe4000000001f */
[----:B------:R-:W-:-:S02]  /*b410*/  ISETP.GE.OR P0, PT, R30, R8, P0 ;  /* 0x000000081e00720c */ /* 0x000fc40000706670 */
[----:B------:R-:W-:Y:S02]  /*b420*/  PRMT R13, R13, 0x5410, R28 ;  /* 0x000054100d0d7816 */ /* 0x000fe4000000001c */
[----:B------:R-:W-:Y:S02]  /*b430*/  PRMT R14, R14, 0x5410, R29 ;  /* 0x000054100e0e7816 */ /* 0x000fe4000000001d */
[----:B------:R-:W-:Y:S02]  /*b440*/  PRMT R15, R15, 0x5410, R6 ;  /* 0x000054100f0f7816 */ /* 0x000fe40000000006 */
[----:B------:R-:W-:Y:S02]  /*b450*/  PRMT R20, R20, 0x5410, R9 ;  /* 0x0000541014147816 */ /* 0x000fe40000000009 */
[----:B------:R-:W-:Y:S02]  /*b460*/  PRMT R24, R4, 0x5410, R7 ;  /* 0x0000541004187816 */ /* 0x000fe40000000007 */
[----:B------:R-:W-:Y:S01]  /*b470*/  PRMT R26, R26, 0x5410, R5 ;  /* 0x000054101a1a7816 */ /* 0x000fe20000000005 */
[----:B0-----:R-:W-:Y:S06]  /*b480*/  @!P4 BRA `(.L_x_625) ;  /* 0x0000012c002cc947 */ /* 0x001fec0003800000 */
.L_x_876:
[----:B------:R-:W-:Y:S05]  /*b490*/  BSYNC B1 ;  /* 0x0000000000017941 */ /* 0x000fea0003800000 */
.L_x_624:
[----:B------:R-:W-:Y:S04]  /*b4a0*/  BSSY B1, `(.L_x_626) ;  /* 0x000005a000017945 */ /* 0x000fe80003800000 */
[----:B------:R-:W-:Y:S05]  /*b4b0*/  @P3 BRA `(.L_x_627) ;  /* 0x0000000400603947 */ /* 0x000fea0003800000 */
[----:B------:R-:W-:Y:S01]  /*b4c0*/  LEA.HI R4, R0, R203, RZ, 0x1d ;  /* 0x000000cb00047211 */ /* 0x000fe200078fe8ff */
[----:B------:R-:W-:Y:S01]  /*b4d0*/  IMAD.SHL.U32 R6, R153, 0x40, RZ ;  /* 0x0000004099067824 */ /* 0x000fe200078e00ff */
[----:B------:R-:W-:Y:S01]  /*b4e0*/  SHF.L.U32 R37, R3, 0x10, RZ ;  /* 0x0000001003257819 */ /* 0x000fe200000006ff */
[C---:B------:R-:W-:Y:S01]  /*b4f0*/  IMAD.U32 R39, R15.reuse, 0x10000, RZ ;  /* 0x000100000f277824 */ /* 0x040fe200078e00ff */
[----:B------:R-:W-:Y:S01]  /*b500*/  SHF.R.S32.HI R7, RZ, 0x1f, R4 ;  /* 0x0000001fff077819 */ /* 0x000fe20000011404 */
[----:B------:R-:W-:Y:S01]  /*b510*/  IMAD.SHL.U32 R5, R4, 0x8, RZ ;  /* 0x0000000804057824 */ /* 0x000fe200078e00ff */
[----:B------:R-:W-:Y:S02]  /*b520*/  LOP3.LUT R41, R15, 0xffff0000, RZ, 0xc0, !PT ;  /* 0xffff00000f297812 */ /* 0x000fe400078ec0ff */
[----:B------:R-:W-:Y:S02]  /*b530*/  LEA.HI R7, R7, R4, RZ, 0x3 ;  /* 0x0000000407077211 */ /* 0x000fe400078f18ff */
[----:B------:R-:W-:-:S02]  /*b540*/  LOP3.LUT R5, R5, 0x38, RZ, 0xc0, !PT ;  /* 0x0000003805057812 */ /* 0x000fc400078ec0ff */
[----:B------:R-:W-:Y:S02]  /*b550*/  SHF.L.U32 R7, R7, 0xa, RZ ;  /* 0x0000000a07077819 */ /* 0x000fe400000006ff */
[----:B------:R-:W-:Y:S02]  /*b560*/  LOP3.LUT R5, R5, 0x1c0, R6, 0xf8, !PT ;  /* 0x000001c005057812 */ /* 0x000fe400078ef806 */
[----:B------:R-:W-:Y:S02]  /*b570*/  LOP3.LUT R4, R7, 0x7fffe000, RZ, 0xc0, !PT ;  /* 0x7fffe00007047812 */ /* 0x000fe400078ec0ff */
[----:B------:R-:W-:-:S04]  /*b580*/  LOP3.LUT R5, R5, R200, RZ, 0x3c, !PT ;  /* 0x000000c805057212 */ /* 0x000fc800078e3cff */
[----:B------:R-:W-:Y:S02]  /*b590*/  IADD3 R9, R5, R4, R201 ;  /* 0x0000000405097210 */ /* 0x000fe40007ffe0c9 */
[----:B------:R-:W1:Y:S03]  /*b5a0*/  LDS.128 R4, [R21] ;  /* 0x0000000015047984 */ /* 0x000e660000000c00 */
[----:B0-----:R-:W-:-:S05]  /*b5b0*/  IMAD R27, R9, 0x2, R156 ;  /* 0x00000002091b7824 */ /* 0x001fca00078e029c */
[----:B------:R-:W0:Y:S01]  /*b5c0*/  LDS.128 R8, [R27+0x10400] ;  /* 0x010400001b087984 */ /* 0x000e220000000c00 */
[C---:B-1----:R-:W-:Y:S01]  /*b5d0*/  IMAD.U32 R28, R4.reuse, 0x10000, RZ ;  /* 0x00010000041c7824 */ /* 0x042fe200078e00ff */
[----:B------:R-:W-:Y:S01]  /*b5e0*/  LOP3.LUT R4, R4, 0xffff0000, RZ, 0xc0, !PT ;  /* 0xffff000004047812 */ /* 0x000fe200078ec0ff */
[C---:B------:R-:W-:Y:S01]  /*b5f0*/  IMAD.U32 R29, R5.reuse, 0x10000, RZ ;  /* 0x00010000051d7824 */ /* 0x040fe200078e00ff */
[----:B------:R-:W-:Y:S01]  /*b600*/  LOP3.LUT R5, R5, 0xffff0000, RZ, 0xc0, !PT ;  /* 0xffff000005057812 */ /* 0x000fe200078ec0ff */
        /* <DEDUP_REMOVED lines=8> */
[C---:B------:R-:W-:Y:S01]  /*b690*/  FMUL.FTZ R43, R32.reuse, R39 ;  /* 0x00000027202b7220 */ /* 0x040fe20000410000 */
[----:B------:R-:W-:Y:S01]  /*b6a0*/  FMUL.FTZ R45, R32, R37 ;  /* 0x00000025202d7220 */ /* 0x000fe20000410000 */
[----:B------:R-:W-:Y:S01]  /*b6b0*/  FMUL.FTZ R47, R8, R41 ;  /* 0x00000029082f7220 */ /* 0x000fe20000410000 */
[----:B------:R-:W-:-:S02]  /*b6c0*/  IMAD.U32 R32, R20, 0x10000, RZ ;  /* 0x0001000014207824 */ /* 0x000fc400078e00ff */
[C---:B------:R-:W-:Y:S01]  /*b6d0*/  FFMA.FTZ R43, R28.reuse, R37, -R43 ;  /* 0x000000251c2b7223 */ /* 0x040fe2000001082b */
[----:B------:R-:W-:Y:S01]  /*b6e0*/  LOP3.LUT R37, R3, 0xffff0000, RZ, 0xc0, !PT ;  /* 0xffff000003257812 */ /* 0x000fe200078ec0ff */
[----:B------:R-:W-:Y:S01]  /*b6f0*/  FFMA.FTZ R45, R28, R39, R45 ;  /* 0x000000271c2d7223 */ /* 0x000fe2000001002d */
[----:B------:R-:W-:Y:S02]  /*b700*/  IMAD.U32 R28, R12, 0x10000, RZ ;  /* 0x000100000c1c7824 */ /* 0x000fe400078e00ff */
[----:B------:R-:W-:Y:S02]  /*b710*/  IMAD.U32 R34, R10, 0x10000, RZ ;  /* 0x000100000a227824 */ /* 0x000fe400078e00ff */
[-C--:B------:R-:W-:Y:S01]  /*b720*/  FMUL.FTZ R39, R8, R37.reuse ;  /* 0x0000002508277220 */ /* 0x080fe20000410000 */
[----:B------:R-:W-:Y:S01]  /*b730*/  FFMA.FTZ R36, R4, R37, -R47 ;  /* 0x0000002504247223 */ /* 0x000fe2000001082f */
[----:B------:R-:W-:Y:S01]  /*b740*/  FMUL.FTZ R8, R33, R32 ;  /* 0x0000002021087220 */ /* 0x000fe20000410000 */
[----:B------:R-:W-:-:S02]  /*b750*/  IMAD.U32 R37, R24, 0x10000, RZ ;  /* 0x0001000018257824 */ /* 0x000fc400078e00ff */
[-C--:B------:R-:W-:Y:S01]  /*b760*/  FMUL.FTZ R47, R33, R28.reuse ;  /* 0x0000001c212f7220 */ /* 0x080fe20000410000 */
[----:B------:R-:W-:Y:S01]  /*b770*/  FFMA.FTZ R38, R4, R41, R39 ;  /* 0x0000002904267223 */ /* 0x000fe20000010027 */
[----:B------:R-:W-:Y:S01]  /*b780*/  LOP3.LUT R10, R10, 0xffff0000, RZ, 0xc0, !PT ;  /* 0xffff00000a0a7812 */ /* 0x000fe200078ec0ff */
[----:B------:R-:W-:Y:S01]  /*b790*/  FFMA.FTZ R40, R29, R28, -R8 ;  /* 0x0000001c1d287223 */ /* 0x000fe20000010808 */
[----:B------:R-:W-:Y:S02]  /*b7a0*/  IMAD.U32 R33, R13, 0x10000, RZ ;  /* 0x000100000d217824 */ /* 0x000fe400078e00ff */
[----:B------:R-:W-:Y:S01]  /*b7b0*/  FFMA.FTZ R47, R29, R32, R47 ;  /* 0x000000201d2f7223 */ /* 0x000fe2000001002f */
[----:B------:R-:W-:Y:S01]  /*b7c0*/  FMUL.FTZ R41, R34, R37 ;  /* 0x0000002522297220 */ /* 0x000fe20000410000 */
[----:B------:R-:W-:Y:S01]  /*b7d0*/  LOP3.LUT R39, R24, 0xffff0000, RZ, 0xc0, !PT ;  /* 0xffff000018277812 */ /* 0x000fe200078ec0ff */
[----:B------:R-:W-:Y:S01]  /*b7e0*/  IMAD.U32 R35, R11, 0x10000, RZ ;  /* 0x000100000b237824 */ /* 0x000fe200078e00ff */
[----:B------:R-:W-:Y:S01]  /*b7f0*/  LOP3.LUT R29, R13, 0xffff0000, RZ, 0xc0, !PT ;  /* 0xffff00000d1d7812 */ /* 0x000fe200078ec0ff */
[----:B------:R-:W-:-:S02]  /*b800*/  IMAD.U32 R28, R26, 0x10000, RZ ;  /* 0x000100001a1c7824 */ /* 0x000fc400078e00ff */
[-C--:B------:R-:W-:Y:S01]  /*b810*/  FMUL.FTZ R49, R34, R33.reuse ;  /* 0x0000002122317220 */ /* 0x080fe20000410000 */
[----:B------:R-:W-:Y:S01]  /*b820*/  FFMA.FTZ R41, R30, R33, -R41 ;  /* 0x000000211e297223 */ /* 0x000fe20000010829 */
[----:B------:R-:W-:Y:S01]  /*b830*/  FMUL.FTZ R33, R10, R39 ;  /* 0x000000270a217220 */ /* 0x000fe20000410000 */
[----:B------:R-:W-:Y:S02]  /*b840*/  IMAD.U32 R4, R14, 0x10000, RZ ;  /* 0x000100000e047824 */ /* 0x000fe400078e00ff */
[----:B------:R-:W-:Y:S01]  /*b850*/  FMUL.FTZ R10, R10, R29 ;  /* 0x0000001d0a0a7220 */ /* 0x000fe20000410000 */
[----:B------:R-:W-:Y:S01]  /*b860*/  FMUL.FTZ R8, R35, R28 ;  /* 0x0000001c23087220 */ /* 0x000fe20000410000 */
[----:B------:R-:W-:Y:S01]  /*b870*/  FFMA.FTZ R49, R30, R37, R49 ;  /* 0x000000251e317223 */ /* 0x000fe20000010031 */
[C---:B------:R-:W-:Y:S01]  /*b880*/  FFMA.FTZ R30, R6.reuse, R29, -R33 ;  /* 0x0000001d061e7223 */ /* 0x040fe20000010821 */
[----:B------:R-:W-:Y:S01]  /*b890*/  FFMA.FTZ R32, R6, R39, R10 ;  /* 0x0000002706207223 */ /* 0x000fe2000001000a */
[-C--:B------:R-:W-:Y:S01]  /*b8a0*/  FFMA.FTZ R33, R31, R4.reuse, -R8 ;  /* 0x000000041f217223 */ /* 0x080fe20000010808 */
[----:B------:R-:W-:Y:S01]  /*b8b0*/  LOP3.LUT R11, R11, 0xffff0000, RZ, 0xc0, !PT ;  /* 0xffff00000b0b7812 */ /* 0x000fe200078ec0ff */
[----:B------:R-:W-:Y:S01]  /*b8c0*/  FMUL.FTZ R34, R35, R4 ;  /* 0x0000000423227220 */ /* 0x000fe20000410000 */
[----:B------:R-:W-:-:S02]  /*b8d0*/  LOP3.LUT R8, R20, 0xffff0000, RZ, 0xc0, !PT ;  /* 0xffff000014087812 */ /* 0x000fc400078ec0ff */
[----:B------:R-:W-:Y:S01]  /*b8e0*/  LOP3.LUT R10, R26, 0xffff0000, RZ, 0xc0, !PT ;  /* 0xffff00001a0a7812 */ /* 0x000fe200078ec0ff */
[----:B------:R-:W-:Y:S01]  /*b8f0*/  FFMA.FTZ R34, R31, R28, R34 ;  /* 0x0000001c1f227223 */ /* 0x000fe20000010022 */
[----:B------:R-:W-:Y:S01]  /*b900*/  LOP3.LUT R4, R12, 0xffff0000, RZ, 0xc0, !PT ;  /* 0xffff00000c047812 */ /* 0x000fe200078ec0ff */
[----:B------:R-:W-:Y:S01]  /*b910*/  FMUL.FTZ R28, R9, R8 ;  /* 0x00000008091c7220 */ /* 0x000fe20000410000 */
[----:B------:R-:W-:Y:S01]  /*b920*/  LOP3.LUT R6, R14, 0xffff0000, RZ, 0xc0, !PT ;  /* 0xffff00000e067812 */ /* 0x000fe200078ec0ff */
[----:B------:R-:W-:Y:S02]  /*b930*/  FMUL.FTZ R42, R11, R10 ;  /* 0x0000000a0b2a7220 */ /* 0x000fe40000410000 */
[-C--:B------:R-:W-:Y:S01]  /*b940*/  FMUL.FTZ R29, R9, R4.reuse ;  /* 0x00000004091d7220 */ /* 0x080fe20000410000 */
[----:B------:R-:W-:Y:S01]  /*b950*/  FFMA.FTZ R9, R5, R4, -R28 ;  /* 0x0000000405097223 */ /* 0x000fe2000001081c */
[-C--:B------:R-:W-:Y:S01]  /*b960*/  FMUL.FTZ R11, R11, R6.reuse ;  /* 0x000000060b0b7220 */ /* 0x080fe20000410000 */
[----:B------:R-:W-:Y:S01]  /*b970*/  FFMA.FTZ R42, R7, R6, -R42 ;  /* 0x00000006072a7223 */ /* 0x000fe2000001082a */
[----:B------:R-:W-:Y:S01]  /*b980*/  FFMA.FTZ R28, R5, R8, R29 ;  /* 0x00000008051c7223 */ /* 0x000fe2000001001d */
[----:B------:R-:W-:Y:S01]  /*b990*/  F2FP.BF16.F32.PACK_AB R6, R30, R41 ;  /* 0x000000291e06723e */ /* 0x000fe200000010ff */
[----:B------:R-:W-:Y:S01]  /*b9a0*/  FFMA.FTZ R11, R7, R10, R11 ;  /* 0x0000000a070b7223 */ /* 0x000fe2000001000b */
[----:B------:R-:W-:-:S02]  /*b9b0*/  F2FP.BF16.F32.PACK_AB R4, R36, R43 ;  /* 0x0000002b2404723e */ /* 0x000fc400000010ff */
[----:B------:R-:W-:Y:S02]  /*b9c0*/  F2FP.BF16.F32.PACK_AB R5, R9, R40 ;  /* 0x000000280905723e */ /* 0x000fe400000010ff */
[----:B------:R-:W-:Y:S02]  /*b9d0*/  F2FP.BF16.F32.PACK_AB R7, R42, R33 ;  /* 0x000000212a07723e */ /* 0x000fe400000010ff */
[----:B------:R-:W-:Y:S02]  /*b9e0*/  F2FP.BF16.F32.PACK_AB R10, R32, R49 ;  /* 0x00000031200a723e */ /* 0x000fe400000010ff */
[----:B------:R-:W-:Y:S01]  /*b9f0*/  F2FP.BF16.F32.PACK_AB R8, R38, R45 ;  /* 0x0000002d2608723e */ /* 0x000fe200000010ff */
[----:B------:R1:W-:Y:S01]  /*ba00*/  STS.128 [R21], R4 ;  /* 0x0000000415007388 */ /* 0x0003e20000000c00 */
[----:B------:R-:W-:Y:S02]  /*ba10*/  F2FP.BF16.F32.PACK_AB R9, R28, R47 ;  /* 0x0000002f1c09723e */ /* 0x000fe400000010ff */
[----:B------:R-:W-:-:S05]  /*ba20*/  F2FP.BF16.F32.PACK_AB R11, R11, R34 ;  /* 0x000000220b0b723e */ /* 0x000fca00000010ff */
[----:B------:R1:W-:Y:S02]  /*ba30*/  STS.128 [R27+0x10400], R8 ;  /* 0x010400081b007388 */ /* 0x0003e40000000c00 */
.L_x_627:
[----:B------:R-:W-:Y:S05]  /*ba40*/  BSYNC B1 ;  /* 0x0000000000017941 */ /* 0x000fea0003800000 */
.L_x_626:
[----:B------:R-:W-:Y:S04]  /*ba50*/  BSSY B1, `(.L_x_628) ;  /* 0x0000059000017945 */ /* 0x000fe80003800000 */
[----:B------:R-:W-:Y:S05]  /*ba60*/  @P2 BRA `(.L_x_629) ;  /* 0x00000004005c2947 */ /* 0x000fea0003800000 */
[----:B-1----:R-:W-:Y:S01]  /*ba70*/  LEA.HI R4, R0, R203, RZ, 0x1d ;  /* 0x000000cb00047211 */ /* 0x002fe200078fe8ff */
[----:B------:R-:W-:Y:S01]  /*ba80*/  IMAD.U32 R35, R3, 0x10000, RZ ;  /* 0x0001000003237824 */ /* 0x000fe200078e00ff */
[----:B------:R-:W-:Y:S01]  /*ba90*/  SHF.R.U32.HI R7, RZ, 0x3, R193 ;  /* 0x00000003ff077819 */ /* 0x000fe200000116c1 */
[----:B------:R-:W-:Y:S01]  /*baa0*/  IMAD.U32 R46, R20, 0x10000, RZ ;  /* 0x00010000142e7824 */ /* 0x000fe200078e00ff */
[----:B------:R-:W-:Y:S01]  /*bab0*/  SHF.R.S32.HI R5, RZ, 0x1f, R4 ;  /* 0x0000001fff057819 */ /* 0x000fe20000011404 */
[----:B------:R-:W-:Y:S01]  /*bac0*/  IMAD.U32 R42, R12, 0x10000, RZ ;  /* 0x000100000c2a7824 */ /* 0x000fe200078e00ff */
[----:B------:R-:W-:Y:S01]  /*bad0*/  SHF.L.U32 R6, R4, 0x3, RZ ;  /* 0x0000000304067819 */ /* 0x000fe200000006ff */
[----:B------:R-:W-:Y:S01]  /*bae0*/  IMAD.U32 R41, R24, 0x10000, RZ ;  /* 0x0001000018297824 */ /* 0x000fe200078e00ff */
[----:B------:R-:W-:Y:S01]  /*baf0*/  LEA.HI R5, R5, R4, RZ, 0x3 ;  /* 0x0000000405057211 */ /* 0x000fe200078f18ff */
[----:B------:R-:W-:Y:S01]  /*bb00*/  IMAD.U32 R39, R13, 0x10000, RZ ;  /* 0x000100000d277824 */ /* 0x000fe200078e00ff */
[----:B------:R-:W-:-:S02]  /*bb10*/  LOP3.LUT R4, R193, 0x38, R6, 0xf8, !PT ;  /* 0x00000038c1047812 */ /* 0x000fc400078ef806 */
[----:B------:R-:W-:Y:S01]  /*bb20*/  SHF.L.U32 R37, R15, 0x10, RZ ;  /* 0x000000100f257819 */ /* 0x000fe200000006ff */
[----:B------:R-:W-:Y:S01]  /*bb30*/  IMAD.SHL.U32 R5, R5, 0x400, RZ ;  /* 0x0000040005057824 */ /* 0x000fe200078e00ff */
[----:B------:R-:W-:Y:S02]  /*bb40*/  LOP3.LUT R4, R4, R7, RZ, 0x3c, !PT ;  /* 0x0000000704047212 */ /* 0x000fe400078e3cff */
[----:B------:R-:W-:Y:S02]  /*bb50*/  LOP3.LUT R44, R15, 0xffff0000, RZ, 0xc0, !PT ;  /* 0xffff00000f2c7812 */ /* 0x000fe400078ec0ff */
[----:B------:R-:W-:Y:S02]  /*bb60*/  LOP3.LUT R5, R5, 0x7fffe000, RZ, 0xc0, !PT ;  /* 0x7fffe00005057812 */ /* 0x000fe400078ec0ff */
[----:B------:R-:W-:Y:S02]  /*bb70*/  LOP3.LUT R40, R3, 0xffff0000, RZ, 0xc0, !PT ;  /* 0xffff000003287812 */ /* 0x000fe400078ec0ff */
[----:B------:R-:W-:-:S02]  /*bb80*/  IADD3 R9, R4, R5, R199 ;  /* 0x0000000504097210 */ /* 0x000fc40007ffe0c7 */
[----:B------:R-:W0:Y:S01]  /*bb90*/  LDS.128 R4, [R229] ;  /* 0x00000000e5047984 */ /* 0x000e220000000c00 */
[----:B------:R-:W-:Y:S02]  /*bba0*/  LOP3.LUT R47, R20, 0xffff0000, RZ, 0xc0, !PT ;  /* 0xffff0000142f7812 */ /* 0x000fe400078ec0ff */
[----:B------:R-:W-:Y:S01]  /*bbb0*/  IMAD R21, R9, 0x2, R156 ;  /* 0x0000000209157824 */ /* 0x000fe200078e029c */
[----:B------:R-:W-:Y:S02]  /*bbc0*/  LOP3.LUT R49, R26, 0xffff0000, RZ, 0xc0, !PT ;  /* 0xffff00001a317812 */ /* 0x000fe400078ec0ff */
[----:B------:R-:W-:Y:S02]  /*bbd0*/  LOP3.LUT R43, R12, 0xffff0000, RZ, 0xc0, !PT ;  /* 0xffff00000c2b7812 */ /* 0x000fe400078ec0ff */
[----:B------:R-:W1:Y:S01]  /*bbe0*/  LDS.128 R8, [R21+0x10400] ;  /* 0x0104000015087984 */ /* 0x000e620000000c00 */
[----:B------:R-:W-:Y:S01]  /*bbf0*/  LOP3.LUT R45, R14, 0xffff0000, RZ, 0xc0, !PT ;  /* 0xffff00000e2d7812 */ /* 0x000fe200078ec0ff */
[C---:B0-----:R-:W-:Y:S01]  /*bc00*/  IMAD.U32 R27, R4.reuse, 0x10000, RZ ;  /* 0x00010000041b7824 */ /* 0x041fe200078e00ff */
[----:B------:R-:W-:Y:S01]  /*bc10*/  LOP3.LUT R4, R4, 0xffff0000, RZ, 0xc0, !PT ;  /* 0xffff000004047812 */ /* 0x000fe200078ec0ff */
[C---:B------:R-:W-:Y:S01]  /*bc20*/  IMAD.U32 R28, R5.reuse, 0x10000, RZ ;  /* 0x00010000051c7824 */ /* 0x040fe200078e00ff */
[----:B------:R-:W-:Y:S01]  /*bc30*/  LOP3.LUT R5, R5, 0xffff0000, RZ, 0xc0, !PT ;  /* 0xffff000005057812 */ /* 0x000fe200078ec0ff */
[C---:B------:R-:W-:Y:S01]  /*bc40*/  IMAD.U32 R29, R6.reuse, 0x10000, RZ ;  /* 0x00010000061d7824 */ /* 0x040fe200078e00ff */
[----:B------:R-:W-:Y:S01]  /*bc50*/  LOP3.LUT R6, R6, 0xffff0000, RZ, 0xc0, !PT ;  /* 0xffff000006067812 */ /* 0x000fe200078ec0ff */
[C---:B------:R-:W-:Y:S01]  /*bc60*/  IMAD.U32 R30, R7.reuse, 0x10000, RZ ;  /* 0x00010000071e7824 */ /* 0x040fe200078e00ff */
[----:B------:R-:W-:Y:S01]  /*bc70*/  LOP3.LUT R7, R7, 0xffff0000, RZ, 0xc0, !PT ;  /* 0xffff000007077812 */ /* 0x000fe200078ec0ff */
[C---:B-1----:R-:W-:Y:S01]  /*bc80*/  IMAD.U32 R31, R8.reuse, 0x10000, RZ ;  /* 0x00010000081f7824 */ /* 0x042fe200078e00ff */
        /* <DEDUP_REMOVED lines=9> */
[----:B------:R-:W-:Y:S01]  /*bd20*/  FMUL.FTZ R27, R40, R8 ;  /* 0x00000008281b7220 */ /* 0x000fe20000410000 */
[-C--:B------:R-:W-:Y:S01]  /*bd30*/  FMUL.FTZ R35, R46, R32.reuse ;  /* 0x000000202e237220 */ /* 0x080fe20000410000 */
[----:B------:R-:W-:Y:S01]  /*bd40*/  FMUL.FTZ R37, R42, R32 ;  /* 0x000000202a257220 */ /* 0x000fe20000410000 */
[-C--:B------:R-:W-:Y:S01]  /*bd50*/  FFMA.FTZ R31, R40, R4.reuse, -R31 ;  /* 0x00000004281f7223 */ /* 0x080fe2000001081f */
[----:B------:R-:W-:Y:S01]  /*bd60*/  FFMA.FTZ R27, R44, R4, R27 ;  /* 0x000000042c1b7223 */ /* 0x000fe2000001001b */
[----:B------:R-:W-:Y:S01]  /*bd70*/  LOP3.LUT R10, R10, 0xffff0000, RZ, 0xc0, !PT ;  /* 0xffff00000a0a7812 */ /* 0x000fe200078ec0ff */
[-C--:B------:R-:W-:Y:S01]  /*bd80*/  FMUL.FTZ R4, R41, R33.reuse ;  /* 0x0000002129047220 */ /* 0x080fe20000410000 */
[----:B------:R-:W-:Y:S01]  /*bd90*/  LOP3.LUT R32, R13, 0xffff0000, RZ, 0xc0, !PT ;  /* 0xffff00000d207812 */ /* 0x000fe200078ec0ff */
[-C--:B------:R-:W-:Y:S01]  /*bda0*/  FFMA.FTZ R35, R42, R28.reuse, -R35 ;  /* 0x0000001c2a237223 */ /* 0x080fe20000010823 */
[----:B------:R-:W-:Y:S01]  /*bdb0*/  LOP3.LUT R40, R24, 0xffff0000, RZ, 0xc0, !PT ;  /* 0xffff000018287812 */ /* 0x000fe200078ec0ff */
[----:B------:R-:W-:Y:S01]  /*bdc0*/  FFMA.FTZ R37, R46, R28, R37 ;  /* 0x0000001c2e257223 */ /* 0x000fe20000010025 */
[----:B------:R-:W-:Y:S01]  /*bdd0*/  FMUL.FTZ R28, R39, R33 ;  /* 0x00000021271c7220 */ /* 0x000fe20000410000 */
[----:B------:R-:W-:-:S02]  /*bde0*/  IMAD.U32 R34, R11, 0x10000, RZ ;  /* 0x000100000b227824 */ /* 0x000fc400078e00ff */
[-C--:B------:R-:W-:Y:S01]  /*bdf0*/  FFMA.FTZ R8, R39, R29.reuse, -R4 ;  /* 0x0000001d27087223 */ /* 0x080fe20000010804 */
[----:B------:R-:W-:Y:S02]  /*be00*/  IMAD.U32 R42, R26, 0x10000, RZ ;  /* 0x000100001a2a7824 */ /* 0x000fe400078e00ff */
[-C--:B------:R-:W-:Y:S01]  /*be10*/  FMUL.FTZ R33, R40, R10.reuse ;  /* 0x0000000a28217220 */ /* 0x080fe20000410000 */
[----:B------:R-:W-:Y:S01]  /*be20*/  FMUL.FTZ R39, R32, R10 ;  /* 0x0000000a20277220 */ /* 0x000fe20000410000 */
[----:B------:R-:W-:Y:S01]  /*be30*/  SHF.L.U32 R4, R14, 0x10, RZ ;  /* 0x000000100e047819 */ /* 0x000fe200000006ff */
[----:B------:R-:W-:Y:S01]  /*be40*/  FFMA.FTZ R10, R41, R29, R28 ;  /* 0x0000001d290a7223 */ /* 0x000fe2000001001c */
[----:B------:R-:W-:Y:S01]  /*be50*/  LOP3.LUT R11, R11, 0xffff0000, RZ, 0xc0, !PT ;  /* 0xffff00000b0b7812 */ /* 0x000fe200078ec0ff */
[----:B------:R-:W-:Y:S01]  /*be60*/  FMUL.FTZ R29, R42, R34 ;  /* 0x000000222a1d7220 */ /* 0x000fe20000410000 */
[----:B------:R-:W-:Y:S01]  /*be70*/  FFMA.FTZ R33, R32, R6, -R33 ;  /* 0x0000000620217223 */ /* 0x000fe20000010821 */
[----:B------:R-:W-:Y:S01]  /*be80*/  FMUL.FTZ R41, R4, R34 ;  /* 0x0000002204297220 */ /* 0x000fe20000410000 */
[----:B------:R-:W-:Y:S01]  /*be90*/  FFMA.FTZ R39, R40, R6, R39 ;  /* 0x0000000628277223 */ /* 0x000fe20000010027 */
[-C--:B------:R-:W-:Y:S01]  /*bea0*/  FFMA.FTZ R29, R4, R30.reuse, -R29 ;  /* 0x0000001e041d7223 */ /* 0x080fe2000001081d */
[----:B------:R-:W-:Y:S01]  /*beb0*/  FMUL.FTZ R4, R47, R9 ;  /* 0x000000092f047220 */ /* 0x000fe20000410000 */
[----:B------:R-:W-:Y:S01]  /*bec0*/  FMUL.FTZ R32, R49, R11 ;  /* 0x0000000b31207220 */ /* 0x000fe20000410000 */
[----:B------:R-:W-:Y:S01]  /*bed0*/  FMUL.FTZ R6, R43, R9 ;  /* 0x000000092b067220 */ /* 0x000fe20000410000 */
[----:B------:R-:W-:Y:S01]  /*bee0*/  FMUL.FTZ R34, R45, R11 ;  /* 0x0000000b2d227220 */ /* 0x000fe20000410000 */
[----:B------:R-:W-:Y:S01]  /*bef0*/  FFMA.FTZ R41, R42, R30, R41 ;  /* 0x0000001e2a297223 */ /* 0x000fe20000010029 */
[----:B------:R-:W-:Y:S01]  /*bf00*/  FFMA.FTZ R28, R43, R5, -R4 ;  /* 0x000000052b1c7223 */ /* 0x000fe20000010804 */
[----:B------:R-:W-:Y:S01]  /*bf10*/  FFMA.FTZ R32, R45, R7, -R32 ;  /* 0x000000072d207223 */ /* 0x000fe20000010820 */
[----:B------:R-:W-:Y:S01]  /*bf20*/  FFMA.FTZ R30, R47, R5, R6 ;  /* 0x000000052f1e7223 */ /* 0x000fe20000010006 */
[----:B------:R-:W-:Y:S01]  /*bf30*/  FFMA.FTZ R34, R49, R7, R34 ;  /* 0x0000000731227223 */ /* 0x000fe20000010022 */
[----:B------:R-:W-:-:S02]  /*bf40*/  F2FP.BF16.F32.PACK_AB R6, R33, R8 ;  /* 0x000000082106723e */ /* 0x000fc400000010ff */
[----:B------:R-:W-:Y:S02]  /*bf50*/  F2FP.BF16.F32.PACK_AB R4, R31, R36 ;  /* 0x000000241f04723e */ /* 0x000fe400000010ff */
[----:B------:R-:W-:Y:S02]  /*bf60*/  F2FP.BF16.F32.PACK_AB R5, R28, R35 ;  /* 0x000000231c05723e */ /* 0x000fe400000010ff */
[----:B------:R-:W-:Y:S02]  /*bf70*/  F2FP.BF16.F32.PACK_AB R7, R32, R29 ;  /* 0x0000001d2007723e */ /* 0x000fe400000010ff */
[----:B------:R-:W-:Y:S02]  /*bf80*/  F2FP.BF16.F32.PACK_AB R10, R39, R10 ;  /* 0x0000000a270a723e */ /* 0x000fe400000010ff */
[----:B------:R-:W-:Y:S01]  /*bf90*/  F2FP.BF16.F32.PACK_AB R8, R27, R38 ;  /* 0x000000261b08723e */ /* 0x000fe200000010ff */
[----:B------:R2:W-:Y:S01]  /*bfa0*/  STS.128 [R229], R4 ;  /* 0x00000004e5007388 */ /* 0x0005e20000000c00 */
[----:B------:R-:W-:-:S02]  /*bfb0*/  F2FP.BF16.F32.PACK_AB R9, R30, R37 ;  /* 0x000000251e09723e */ /* 0x000fc400000010ff */
[----:B------:R-:W-:-:S05]  /*bfc0*/  F2FP.BF16.F32.PACK_AB R11, R34, R41 ;  /* 0x00000029220b723e */ /* 0x000fca00000010ff */
[----:B------:R2:W-:Y:S02]  /*bfd0*/  STS.128 [R21+0x10400], R8 ;  /* 0x0104000815007388 */ /* 0x0005e40000000c00 */
.L_x_629:
[----:B------:R-:W-:Y:S05]  /*bfe0*/  BSYNC B1 ;  /* 0x0000000000017941 */ /* 0x000fea0003800000 */
.L_x_628:
[----:B------:R-:W-:Y:S04]  /*bff0*/  BSSY B1, `(.L_x_630) ;  /* 0x0000059000017945 */ /* 0x000fe80003800000 */
[----:B------:R-:W-:Y:S05]  /*c000*/  @P1 BRA `(.L_x_631) ;  /* 0x00000004005c1947 */ /* 0x000fea0003800000 */
[----:B-12---:R-:W-:Y:S01]  /*c010*/  LEA.HI R4, R0, R203, RZ, 0x1d ;  /* 0x000000cb00047211 */ /* 0x006fe200078fe8ff */
[----:B------:R-:W-:Y:S01]  /*c020*/  IMAD.U32 R37, R15, 0x10000, RZ ;  /* 0x000100000f257824 */ /* 0x000fe200078e00ff */
[----:B------:R-:W-:Y:S01]  /*c030*/  SHF.R.U32.HI R6, RZ, 0x3, R192 ;  /* 0x00000003ff067819 */ /* 0x000fe200000116c0 */
[----:B------:R-:W-:Y:S01]  /*c040*/  IMAD.U32 R35, R3, 0x10000, RZ ;  /* 0x0001000003237824 */ /* 0x000fe200078e00ff */
[----:B------:R-:W-:Y:S01]  /*c050*/  SHF.R.S32.HI R7, RZ, 0x1f, R4 ;  /* 0x0000001fff077819 */ /* 0x000fe20000011404 */
[----:B------:R-:W-:Y:S01]  /*c060*/  IMAD.SHL.U32 R5, R4, 0x8, RZ ;  /* 0x0000000804057824 */ /* 0x000fe200078e00ff */
[----:B------:R-:W-:Y:S01]  /*c070*/  LOP3.LUT R44, R15, 0xffff0000, RZ, 0xc0, !PT ;  /* 0xffff00000f2c7812 */ /* 0x000fe200078ec0ff */
[----:B------:R-:W-:Y:S01]  /*c080*/  IMAD.U32 R46, R20, 0x10000, RZ ;  /* 0x00010000142e7824 */ /* 0x000fe200078e00ff */
[----:B------:R-:W-:Y:S01]  /*c090*/  LEA.HI R7, R7, R4, RZ, 0x3 ;  /* 0x0000000407077211 */ /* 0x000fe200078f18ff */
[----:B------:R-:W-:Y:S01]  /*c0a0*/  IMAD.U32 R42, R12, 0x10000, RZ ;  /* 0x000100000c2a7824 */ /* 0x000fe200078e00ff */
[----:B------:R-:W-:Y:S01]  /*c0b0*/  LOP3.LUT R4, R192, 0x38, R5, 0xf8, !PT ;  /* 0x00000038c0047812 */ /* 0x000fe200078ef805 */
[----:B------:R-:W-:Y:S01]  /*c0c0*/  IMAD.U32 R41, R24, 0x10000, RZ ;  /* 0x0001000018297824 */ /* 0x000fe200078e00ff */
[----:B------:R-:W-:Y:S01]  /*c0d0*/  LOP3.LUT R40, R3, 0xffff0000, RZ, 0xc0, !PT ;  /* 0xffff000003287812 */ /* 0x000fe200078ec0ff */
[----:B------:R-:W-:Y:S01]  /*c0e0*/  IMAD.SHL.U32 R7, R7, 0x400, RZ ;  /* 0x0000040007077824 */ /* 0x000fe200078e00ff */
[----:B------:R-:W-:Y:S01]  /*c0f0*/  LOP3.LUT R5, R4, R6, RZ, 0x3c, !PT ;  /* 0x0000000604057212 */ /* 0x000fe200078e3cff */
[----:B------:R-:W-:Y:S01]  /*c100*/  IMAD.U32 R39, R13, 0x10000, RZ ;  /* 0x000100000d277824 */ /* 0x000fe200078e00ff */
[----:B------:R-:W-:-:S02]  /*c110*/  LOP3.LUT R47, R20, 0xffff0000, RZ, 0xc0, !PT ;  /* 0xffff0000142f7812 */ /* 0x000fc400078ec0ff */
[----:B------:R-:W-:Y:S02]  /*c120*/  LOP3.LUT R7, R7, 0x7fffe000, RZ, 0xc0, !PT ;  /* 0x7fffe00007077812 */ /* 0x000fe400078ec0ff */
[----:B------:R-:W-:Y:S02]  /*c130*/  LOP3.LUT R49, R26, 0xffff0000, RZ, 0xc0, !PT ;  /* 0xffff00001a317812 */ /* 0x000fe400078ec0ff */
[----:B------:R-:W-:Y:S02]  /*c140*/  IADD3 R9, R5, R7, R198 ;  /* 0x0000000705097210 */ /* 0x000fe40007ffe0c6 */
[----:B------:R-:W0:Y:S01]  /*c150*/  LDS.128 R4, [R228] ;  /* 0x00000000e4047984 */ /* 0x000e220000000c00 */
[----:B------:R-:W-:Y:S02]  /*c160*/  LOP3.LUT R43, R12, 0xffff0000, RZ, 0xc0, !PT ;  /* 0xffff00000c2b7812 */ /* 0x000fe400078ec0ff */
[----:B------:R-:W-:Y:S01]  /*c170*/  IMAD R21, R9, 0x2, R156 ;  /* 0x0000000209157824 */ /* 0x000fe200078e029c */
[----:B------:R-:W-:-:S04]  /*c180*/  LOP3.LUT R45, R14, 0xffff0000, RZ, 0xc0, !PT ;  /* 0xffff00000e2d7812 */ /* 0x000fc800078ec0ff */
[----:B------:R-:W1:Y:S01]  /*c190*/  LDS.128 R8, [R21+0x10400] ;  /* 0x0104000015087984 */ /* 0x000e620000000c00 */
        /* <DEDUP_REMOVED lines=10> */
[----:B------:R-:W-:Y:S01]  /*c240*/  IMAD.U32 R33, R10, 0x10000, RZ ;  /* 0x000100000a217824 */ /* 0x000fe200078e00ff */
[----:B------:R-:W-:Y:S01]  /*c250*/  SHF.L.U32 R32, R9, 0x10, RZ ;  /* 0x0000001009207819 */ /* 0x000fe200000006ff */
[-C--:B------:R-:W-:Y:S01]  /*c260*/  FMUL.FTZ R36, R37, R31.reuse ;  /* 0x0000001f25247220 */ /* 0x080fe20000410000 */
[C---:B------:R-:W-:Y:S01]  /*c270*/  FMUL.FTZ R38, R35.reuse, R31 ;  /* 0x0000001f23267220 */ /* 0x040fe20000410000 */
[-C--:B------:R-:W-:Y:S01]  /*c280*/  FMUL.FTZ R31, R44, R8.reuse ;  /* 0x000000082c1f7220 */ /* 0x080fe20000410000 */
[----:B------:R-:W-:Y:S01]  /*c290*/  LOP3.LUT R10, R10, 0xffff0000, RZ, 0xc0, !PT ;  /* 0xffff00000a0a7812 */ /* 0x000fe200078ec0ff */
[-C--:B------:R-:W-:Y:S01]  /*c2a0*/  FFMA.FTZ R36, R35, R27.reuse, -R36 ;  /* 0x0000001b23247223 */ /* 0x080fe20000010824 */
[----:B------:R-:W-:Y:S01]  /*c2b0*/  FFMA.FTZ R38, R37, R27, R38 ;  /* 0x0000001b25267223 */ /* 0x000fe20000010026 */
[----:B------:R-:W-:Y:S01]  /*c2c0*/  FMUL.FTZ R27, R40, R8 ;  /* 0x00000008281b7220 */ /* 0x000fe20000410000 */
[-C--:B------:R-:W-:Y:S01]  /*c2d0*/  FMUL.FTZ R35, R46, R32.reuse ;  /* 0x000000202e237220 */ /* 0x080fe20000410000 */
[----:B------:R-:W-:Y:S01]  /*c2e0*/  FMUL.FTZ R37, R42, R32 ;  /* 0x000000202a257220 */ /* 0x000fe20000410000 */
[-C--:B------:R-:W-:Y:S01]  /*c2f0*/  FFMA.FTZ R31, R40, R4.reuse, -R31 ;  /* 0x00000004281f7223 */ /* 0x080fe2000001081f */
[----:B------:R-:W-:Y:S01]  /*c300*/  FFMA.FTZ R27, R44, R4, R27 ;  /* 0x000000042c1b7223 */ /* 0x000fe2000001001b */
[-C--:B------:R-:W-:Y:S01]  /*c310*/  FMUL.FTZ R4, R41, R33.reuse ;  /* 0x0000002129047220 */ /* 0x080fe20000410000 */
[----:B------:R-:W-:Y:S01]  /*c320*/  LOP3.LUT R32, R13, 0xffff0000, RZ, 0xc0, !PT ;  /* 0xffff00000d207812 */ /* 0x000fe200078ec0ff */
[-C--:B------:R-:W-:Y:S01]  /*c330*/  FFMA.FTZ R35, R42, R28.reuse, -R35 ;  /* 0x0000001c2a237223 */ /* 0x080fe20000010823 */
[----:B------:R-:W-:Y:S01]  /*c340*/  LOP3.LUT R40, R24, 0xffff0000, RZ, 0xc0, !PT ;  /* 0xffff000018287812 */ /* 0x000fe200078ec0ff */
[----:B------:R-:W-:Y:S01]  /*c350*/  FFMA.FTZ R37, R46, R28, R37 ;  /* 0x0000001c2e257223 */ /* 0x000fe20000010025 */
[----:B------:R-:W-:Y:S01]  /*c360*/  FMUL.FTZ R28, R39, R33 ;  /* 0x00000021271c7220 */ /* 0x000fe20000410000 */
[----:B------:R-:W-:Y:S01]  /*c370*/  SHF.L.U32 R42, R26, 0x10, RZ ;  /* 0x000000101a2a7819 */ /* 0x000fe200000006ff */
[----:B------:R-:W-:-:S02]  /*c380*/  IMAD.U32 R34, R11, 0x10000, RZ ;  /* 0x000100000b227824 */ /* 0x000fc400078e00ff */
[-C--:B------:R-:W-:Y:S01]  /*c390*/  FFMA.FTZ R8, R39, R29.reuse, -R4 ;  /* 0x0000001d27087223 */ /* 0x080fe20000010804 */
[-C--:B------:R-:W-:Y:S01]  /*c3a0*/  FMUL.FTZ R33, R40, R10.reuse ;  /* 0x0000000a28217220 */ /* 0x080fe20000410000 */
[----:B------:R-:W-:Y:S01]  /*c3b0*/  FMUL.FTZ R39, R32, R10 ;  /* 0x0000000a20277220 */ /* 0x000fe20000410000 */
[----:B------:R-:W-:Y:S01]  /*c3c0*/  FFMA.FTZ R10, R41, R29, R28 ;  /* 0x0000001d290a7223 */ /* 0x000fe2000001001c */
[----:B------:R-:W-:Y:S01]  /*c3d0*/  LOP3.LUT R9, R9, 0xffff0000, RZ, 0xc0, !PT ;  /* 0xffff000009097812 */ /* 0x000fe200078ec0ff */
[----:B------:R-:W-:Y:S01]  /*c3e0*/  IMAD.U32 R4, R14, 0x10000, RZ ;  /* 0x000100000e047824 */ /* 0x000fe200078e00ff */
        /* <DEDUP_REMOVED lines=25> */
.L_x_631:
[----:B------:R-:W-:Y:S05]  /*c580*/  BSYNC B1 ;  /* 0x0000000000017941 */ /* 0x000fea0003800000 */
.L_x_630:
[----:B------:R-:W-:Y:S05]  /*c590*/  @P0 BRA `(.L_x_618) ;  /* 0x00000004005c0947 */ /* 0x000fea0003800000 */
[----:B------:R-:W-:Y:S01]  /*c5a0*/  LEA.HI R0, R0, R203, RZ, 0x1d ;  /* 0x000000cb00007211 */ /* 0x000fe200078fe8ff */
[----:B------:R-:W-:Y:S01]  /*c5b0*/  IMAD.U32 R37, R15, 0x10000, RZ ;  /* 0x000100000f257824 */ /* 0x000fe200078e00ff */
[----:B-123--:R-:W-:Y:S01]  /*c5c0*/  SHF.R.U32.HI R6, RZ, 0x3, R159 ;  /* 0x00000003ff067819 */ /* 0x00efe2000001169f */
[----:B------:R-:W-:Y:S01]  /*c5d0*/  IMAD.U32 R35, R3, 0x10000, RZ ;  /* 0x0001000003237824 */ /* 0x000fe200078e00ff */
[----:B------:R-:W-:Y:S01]  /*c5e0*/  SHF.R.S32.HI R5, RZ, 0x1f, R0 ;  /* 0x0000001fff057819 */ /* 0x000fe20000011400 */
[----:B------:R-:W-:Y:S01]  /*c5f0*/  IMAD.SHL.U32 R4, R0, 0x8, RZ ;  /* 0x0000000800047824 */ /* 0x000fe200078e00ff */
[----:B------:R-:W-:Y:S01]  /*c600*/  LOP3.LUT R38, R15, 0xffff0000, RZ, 0xc0, !PT ;  /* 0xffff00000f267812 */ /* 0x000fe200078ec0ff */
[----:B------:R-:W-:Y:S01]  /*c610*/  IMAD.U32 R40, R24, 0x10000, RZ ;  /* 0x0001000018287824 */ /* 0x000fe200078e00ff */
[----:B------:R-:W-:Y:S01]  /*c620*/  LEA.HI R5, R5, R0, RZ, 0x3 ;  /* 0x0000000005057211 */ /* 0x000fe200078f18ff */
[----:B------:R-:W-:Y:S01]  /*c630*/  IMAD.U32 R39, R26, 0x10000, RZ ;  /* 0x000100001a277824 */ /* 0x000fe200078e00ff */
[----:B------:R-:W-:-:S02]  /*c640*/  LOP3.LUT R0, R159, 0x38, R4, 0xf8, !PT ;  /* 0x000000389f007812 */ /* 0x000fc400078ef804 */
[----:B------:R-:W-:Y:S01]  /*c650*/  LOP3.LUT R36, R3, 0xffff0000, RZ, 0xc0, !PT ;  /* 0xffff000003247812 */ /* 0x000fe200078ec0ff */
[----:B------:R-:W-:Y:S01]  /*c660*/  IMAD.SHL.U32 R5, R5, 0x400, RZ ;  /* 0x0000040005057824 */ /* 0x000fe200078e00ff */
[----:B------:R-:W-:Y:S02]  /*c670*/  LOP3.LUT R0, R0, R6, RZ, 0x3c, !PT ;  /* 0x0000000600007212 */ /* 0x000fe400078e3cff */
[----:B------:R-:W-:Y:S02]  /*c680*/  LOP3.LUT R24, R24, 0xffff0000, RZ, 0xc0, !PT ;  /* 0xffff000018187812 */ /* 0x000fe400078ec0ff */
[----:B------:R-:W-:Y:S02]  /*c690*/  LOP3.LUT R5, R5, 0x7fffe000, RZ, 0xc0, !PT ;  /* 0x7fffe00005057812 */ /* 0x000fe400078ec0ff */
[----:B------:R-:W-:Y:S02]  /*c6a0*/  LOP3.LUT R41, R26, 0xffff0000, RZ, 0xc0, !PT ;  /* 0xffff00001a297812 */ /* 0x000fe400078ec0ff */
[----:B------:R-:W-:-:S02]  /*c6b0*/  IADD3 R9, R0, R5, R197 ;  /* 0x0000000500097210 */ /* 0x000fc40007ffe0c5 */
[----:B------:R-:W1:Y:S03]  /*c6c0*/  LDS.128 R4, [R227] ;  /* 0x00000000e3047984 */ /* 0x000e660000000c00 */
[----:B------:R-:W-:-:S05]  /*c6d0*/  IMAD R0, R9, 0x2, R156 ;  /* 0x0000000209007824 */ /* 0x000fca00078e029c */
[----:B------:R-:W2:Y:S01]  /*c6e0*/  LDS.128 R8, [R0+0x10400] ;  /* 0x0104000000087984 */ /* 0x000ea20000000c00 */
[C---:B-1----:R-:W-:Y:S01]  /*c6f0*/  IMAD.U32 R21, R4.reuse, 0x10000, RZ ;  /* 0x0001000004157824 */ /* 0x042fe200078e00ff */
[----:B------:R-:W-:Y:S01]  /*c700*/  LOP3.LUT R4, R4, 0xffff0000, RZ, 0xc0, !PT ;  /* 0xffff000004047812 */ /* 0x000fe200078ec0ff */
[C---:B0-----:R-:W-:Y:S01]  /*c710*/  IMAD.U32 R27, R5.reuse, 0x10000, RZ ;  /* 0x00010000051b7824 */ /* 0x041fe200078e00ff */
[----:B------:R-:W-:Y:S01]  /*c720*/  LOP3.LUT R5, R5, 0xffff0000, RZ, 0xc0, !PT ;  /* 0xffff000005057812 */ /* 0x000fe200078ec0ff */
[C---:B------:R-:W-:Y:S01]  /*c730*/  IMAD.U32 R28, R6.reuse, 0x10000, RZ ;  /* 0x00010000061c7824 */ /* 0x040fe200078e00ff */
[----:B------:R-:W-:Y:S01]  /*c740*/  LOP3.LUT R6, R6, 0xffff0000, RZ, 0xc0, !PT ;  /* 0xffff000006067812 */ /* 0x000fe200078ec0ff */
[C---:B------:R-:W-:Y:S01]  /*c750*/  IMAD.U32 R29, R7.reuse, 0x10000, RZ ;  /* 0x00010000071d7824 */ /* 0x040fe200078e00ff */
[----:B------:R-:W-:Y:S01]  /*c760*/  LOP3.LUT R7, R7, 0xffff0000, RZ, 0xc0, !PT ;  /* 0xffff000007077812 */ /* 0x000fe200078ec0ff */
[----:B--2---:R-:W-:Y:S01]  /*c770*/  IMAD.U32 R31, R9, 0x10000, RZ ;  /* 0x00010000091f7824 */ /* 0x004fe200078e00ff */
[----:B------:R-:W-:Y:S01]  /*c780*/  SHF.L.U32 R30, R8, 0x10, RZ ;  /* 0x00000010081e7819 */ /* 0x000fe200000006ff */
[----:B------:R-:W-:Y:S01]  /*c790*/  IMAD.U32 R32, R10, 0x10000, RZ ;  /* 0x000100000a207824 */ /* 0x000fe200078e00ff */
[----:B------:R-:W-:Y:S01]  /*c7a0*/  LOP3.LUT R8, R8, 0xffff0000, RZ, 0xc0, !PT ;  /* 0xffff000008087812 */ /* 0x000fe200078ec0ff */
[----:B------:R-:W-:Y:S01]  /*c7b0*/  IMAD.U32 R33, R11, 0x10000, RZ ;  /* 0x000100000b217824 */ /* 0x000fe200078e00ff */
[----:B------:R-:W-:Y:S01]  /*c7c0*/  LOP3.LUT R10, R10, 0xffff0000, RZ, 0xc0, !PT ;  /* 0xffff00000a0a7812 */ /* 0x000fe200078ec0ff */
[-C--:B------:R-:W-:Y:S01]  /*c7d0*/  FMUL.FTZ R34, R37, R30.reuse ;  /* 0x0000001e25227220 */ /* 0x080fe20000410000 */
[C---:B------:R-:W-:Y:S01]  /*c7e0*/  FMUL.FTZ R30, R35.reuse, R30 ;  /* 0x0000001e231e7220 */ /* 0x040fe20000410000 */
[-C--:B------:R-:W-:Y:S01]  /*c7f0*/  FMUL.FTZ R3, R38, R8.reuse ;  /* 0x0000000826037220 */ /* 0x080fe20000410000 */
[----:B------:R-:W-:Y:S01]  /*c800*/  FMUL.FTZ R15, R36, R8 ;  /* 0x00000008240f7220 */ /* 0x000fe20000410000 */
[----:B------:R-:W-:Y:S01]  /*c810*/  FFMA.FTZ R34, R35, R21, -R34 ;  /* 0x0000001523227223 */ /* 0x000fe20000010822 */
[----:B------:R-:W-:-:S02]  /*c820*/  IMAD.U32 R35, R20, 0x10000, RZ ;  /* 0x0001000014237824 */ /* 0x000fc400078e00ff */
[----:B------:R-:W-:Y:S01]  /*c830*/  FFMA.FTZ R30, R37, R21, R30 ;  /* 0x00000015251e7223 */ /* 0x000fe2000001001e */
[----:B------:R-:W-:Y:S02]  /*c840*/  IMAD.U32 R21, R12, 0x10000, RZ ;  /* 0x000100000c157824 */ /* 0x000fe400078e00ff */
[-C--:B------:R-:W-:Y:S01]  /*c850*/  FFMA.FTZ R3, R36, R4.reuse, -R3 ;  /* 0x0000000424037223 */ /* 0x080fe20000010803 */
[-C--:B------:R-:W-:Y:S01]  /*c860*/  FMUL.FTZ R8, R35, R31.reuse ;  /* 0x0000001f23087220 */ /* 0x080fe20000410000 */
[----:B------:R-:W-:Y:S01]  /*c870*/  FFMA.FTZ R15, R38, R4, R15 ;  /* 0x00000004260f7223 */ /* 0x000fe2000001000f */
[----:B------:R-:W-:Y:S01]  /*c880*/  FMUL.FTZ R36, R21, R31 ;  /* 0x0000001f15247220 */ /* 0x000fe20000410000 */
[----:B------:R-:W-:Y:S01]  /*c890*/  SHF.L.U32 R4, R13, 0x10, RZ ;  /* 0x000000100d047819 */ /* 0x000fe200000006ff */
[-C--:B------:R-:W-:Y:S01]  /*c8a0*/  FFMA.FTZ R21, R21, R27.reuse, -R8 ;  /* 0x0000001b15157223 */ /* 0x080fe20000010808 */
[----:B------:R-:W-:Y:S01]  /*c8b0*/  LOP3.LUT R8, R13, 0xffff0000, RZ, 0xc0, !PT ;  /* 0xffff00000d087812 */ /* 0x000fe200078ec0ff */
[----:B------:R-:W-:Y:S01]  /*c8c0*/  FFMA.FTZ R36, R35, R27, R36 ;  /* 0x0000001b23247223 */ /* 0x000fe20000010024 */
[-C--:B------:R-:W-:Y:S01]  /*c8d0*/  FMUL.FTZ R27, R40, R32.reuse ;  /* 0x00000020281b7220 */ /* 0x080fe20000410000 */
[----:B------:R-:W-:Y:S01]  /*c8e0*/  FMUL.FTZ R13, R4, R32 ;  /* 0x00000020040d7220 */ /* 0x000fe20000410000 */
[-C--:B------:R-:W-:Y:S01]  /*c8f0*/  FMUL.FTZ R31, R24, R10.reuse ;  /* 0x0000000a181f7220 */ /* 0x080fe20000410000 */
[----:B------:R-:W-:Y:S01]  /*c900*/  FMUL.FTZ R35, R8, R10 ;  /* 0x0000000a08237220 */ /* 0x000fe20000410000 */
[----:B------:R-:W-:Y:S01]  /*c910*/  FFMA.FTZ R27, R4, R28, -R27 ;  /* 0x0000001c041b7223 */ /* 0x000fe2000001081b */
[----:B------:R-:W-:-:S02]  /*c920*/  IMAD.U32 R37, R14, 0x10000, RZ ;  /* 0x000100000e257824 */ /* 0x000fc400078e00ff */
[-C--:B------:R-:W-:Y:S01]  /*c930*/  FMUL.FTZ R4, R39, R33.reuse ;  /* 0x0000002127047220 */ /* 0x080fe20000410000 */
[----:B------:R-:W-:Y:S01]  /*c940*/  FFMA.FTZ R10, R40, R28, R13 ;  /* 0x0000001c280a7223 */ /* 0x000fe2000001000d */
[-C--:B------:R-:W-:Y:S01]  /*c950*/  FFMA.FTZ R8, R8, R6.reuse, -R31 ;  /* 0x0000000608087223 */ /* 0x080fe2000001081f */
[----:B------:R-:W-:Y:S01]  /*c960*/  FFMA.FTZ R35, R24, R6, R35 ;  /* 0x0000000618237223 */ /* 0x000fe20000010023 */
[C---:B------:R-:W-:Y:S01]  /*c970*/  FMUL.FTZ R6, R37.reuse, R33 ;  /* 0x0000002125067220 */ /* 0x040fe20000410000 */
[-C--:B------:R-:W-:Y:S01]  /*c980*/  FFMA.FTZ R13, R37, R29.reuse, -R4 ;  /* 0x0000001d250d7223 */ /* 0x080fe20000010804 */
[----:B------:R-:W-:Y:S02]  /*c990*/  LOP3.LUT R9, R9, 0xffff0000, RZ, 0xc0, !PT ;  /* 0xffff000009097812 */ /* 0x000fe400078ec0ff */
[----:B------:R-:W-:Y:S01]  /*c9a0*/  LOP3.LUT R11, R11, 0xffff0000, RZ, 0xc0, !PT ;  /* 0xffff00000b0b7812 */ /* 0x000fe200078ec0ff */
[----:B------:R-:W-:Y:S01]  /*c9b0*/  FFMA.FTZ R29, R39, R29, R6 ;  /* 0x0000001d271d7223 */ /* 0x000fe20000010006 */
[----:B------:R-:W-:-:S02]  /*c9c0*/  LOP3.LUT R37, R20, 0xffff0000, RZ, 0xc0, !PT ;  /* 0xffff000014257812 */ /* 0x000fc400078ec0ff */
[----:B------:R-:W-:Y:S02]  /*c9d0*/  LOP3.LUT R31, R12, 0xffff0000, RZ, 0xc0, !PT ;  /* 0xffff00000c1f7812 */ /* 0x000fe400078ec0ff */
[----:B------:R-:W-:Y:S01]  /*c9e0*/  LOP3.LUT R33, R14, 0xffff0000, RZ, 0xc0, !PT ;  /* 0xffff00000e217812 */ /* 0x000fe200078ec0ff */
[----:B------:R-:W-:Y:S01]  /*c9f0*/  FMUL.FTZ R4, R37, R9 ;  /* 0x0000000925047220 */ /* 0x000fe20000410000 */
[----:B------:R-:W-:Y:S01]  /*ca00*/  FMUL.FTZ R14, R41, R11 ;  /* 0x0000000b290e7220 */ /* 0x000fe20000410000 */
[----:B------:R-:W-:Y:S01]  /*ca10*/  FMUL.FTZ R6, R31, R9 ;  /* 0x000000091f067220 */ /* 0x000fe20000410000 */
[----:B------:R-:W-:Y:S01]  /*ca20*/  F2FP.BF16.F32.PACK_AB R10, R35, R10 ;  /* 0x0000000a230a723e */ /* 0x000fe200000010ff */
        /* <DEDUP_REMOVED lines=12> */
[----:B------:R-:W-:-:S05]  /*caf0*/  F2FP.BF16.F32.PACK_AB R11, R20, R29 ;  /* 0x0000001d140b723e */ /* 0x000fca00000010ff */
[----:B------:R4:W-:Y:S02]  /*cb00*/  STS.128 [R0+0x10400], R8 ;  /* 0x0104000800007388 */ /* 0x0009e40000000c00 */
.L_x_618:
[----:B------:R-:W-:Y:S05]  /*cb10*/  BSYNC B0 ;  /* 0x0000000000007941 */ /* 0x000fea0003800000 */
.L_x_599:
[----:B------:R-:W-:Y:S01]  /*cb20*/  @!PT LDS RZ, [RZ] ;  /* 0x00000000fffff984 */ /* 0x000fe20000000800 */
[----:B------:R-:W-:Y:S01]  /*cb30*/  @!PT LDS RZ, [RZ] ;  /* 0x00000000fffff984 */ /* 0x000fe20000000800 */
[----:B------:R-:W-:Y:S01]  /*cb40*/  @!PT LDS RZ, [RZ] ;  /* 0x00000000fffff984 */ /* 0x000fe20000000800 */
[----:B------:R-:W-:Y:S01]  /*cb50*/  @!PT LDS RZ, [RZ] ;  /* 0x00000000fffff984 */ /* 0x000fe20000000800 */
[----:B------:R5:W-:Y:S06]  /*cb60*/  MEMBAR.ALL.CTA ;  /* 0x0000000000007992 */ /* 0x000bec0000008000 */
[----:B-----5:R-:W5:Y:S01]  /*cb70*/  FENCE.VIEW.ASYNC.S ;  /* 0x00000000000073c6 */ /* 0x020f620000000000 */
[----:B------:R-:W-:Y:S05]  /*cb80*/  WARPSYNC.ALL ;  /* 0x0000000000007948 */ /* 0x000fea0003800000 */
[----:B-----5:R-:W-:Y:S06]  /*cb90*/  BAR.SYNC.DEFER_BLOCKING 0xd, 0x100 ;  /* 0x0344000000007b1d */ /* 0x020fec0000010000 */
.L_x_597:
[----:B----4-:R-:W-:-:S05]  /*cba0*/  IMAD.U32 R0, RZ, RZ, UR41 ;  /* 0x00000029ff007e24 */ /* 0x010fca000f8e00ff */
[----:B------:R-:W-:-:S13]  /*cbb0*/  ISETP.NE.AND P0, PT, R0, 0x3, PT ;  /* 0x000000030000780c */ /* 0x000fda0003f05270 */
[----:B------:R-:W-:Y:S05]  /*cbc0*/  @!P0 BRA `(.L_x_632) ;  /* 0x0000000000048947 */ /* 0x000fea0003800000 */
[----:B------:R-:W-:Y:S01]  /*cbd0*/  BPT.TRAP 0x1 ;  /* 0x000000040000795c */ /* 0x000fe20000300000 */
.L_x_632:
[----:B-1-3--:R-:W-:Y:S01]  /*cbe0*/  IMAD R3, R157, 0x8, R156 ;  /* 0x000000089d037824 */ /* 0x00afe200078e029c */
[----:B------:R-:W-:-:S04]  /*cbf0*/  SHF.L.U32 R0, R158, 0x1f, RZ ;  /* 0x0000001f9e007819 */ /* 0x000fc800000006ff */
[----:B------:R1:W3:Y:S01]  /*cc00*/  SYNCS.PHASECHK.TRANS64.TRYWAIT P1, [R3+URZ+0x28830], R0 ;  /* 0x02883000030075a7 */ /* 0x0002e2000802017f */
[----:B------:R-:W-:Y:S05]  /*cc10*/  @!P0 BRA `(.L_x_633) ;  /* 0x0000000000048947 */ /* 0x000fea0003800000 */
[----:B------:R-:W-:Y:S01]  /*cc20*/  BPT.TRAP 0x1 ;  /* 0x000000040000795c */ /* 0x000fe20000300000 */
.L_x_633:
[----:B------:R-:W-:Y:S01]  /*cc30*/  IMAD.MOV.U32 R151, RZ, RZ, RZ ;  /* 0x000000ffff977224 */ /* 0x000fe200078e00ff */
[----:B---3--:R-:W-:Y:S06]  /*cc40*/  @P1 BRA `(.L_x_634) ;  /* 0x0000000000081947 */ /* 0x008fec0003800000 */
[----:B------:R-:W3:Y:S02]  /*cc50*/  SYNCS.PHASECHK.TRANS64.TRYWAIT P1, [R3+URZ+0x28830], R0 ;  /* 0x02883000030075a7 */ /* 0x000ee4000802017f */
[----:B---3--:R-:W-:Y:S05]  /*cc60*/  @!P1 BRA `(.L_x_635) ;  /* 0x0000011400489947 */ /* 0x008fea0003800000 */
.L_x_634:
[----:B------:R-:W-:Y:S05]  /*cc70*/  WARPSYNC.ALL ;  /* 0x0000000000007948 */ /* 0x000fea0003800000 */
[----:B-1-3--:R-:W-:Y:S01]  /*cc80*/  VIADD R0, R156, 0x18400 ;  /* 0x000184009c007836 */ /* 0x00afe20000000000 */
[----:B------:R-:W-:Y:S01]  /*cc90*/  R2UR UR4, R25 ;  /* 0x00000000190472ca */ /* 0x000fe200000e0000 */
[----:B0-2---:R-:W-:Y:S01]  /*cca0*/  IMAD.MOV.U32 R5, RZ, RZ, 0x40000040 ;  /* 0x40000040ff057424 */ /* 0x005fe200078e00ff */
[----:B-----5:R-:W-:Y:S01]  /*ccb0*/  WARPGROUP.ARRIVE ;  /* 0x00000000000079c5 */ /* 0x020fe20000000000 */
[----:B------:R-:W-:Y:S01]  /*ccc0*/  UMOV UR5, 0x40000040 ;  /* 0x4000004000057882 */ /* 0x000fe20000000000 */
[----:B------:R-:W-:Y:S01]  /*ccd0*/  SHF.R.U32.HI R0, RZ, 0x4, R0 ;  /* 0x00000004ff007819 */ /* 0x000fe20000011600 */
[----:B------:R-:W-:Y:S01]  /*cce0*/  IMAD.MOV.U32 R7, RZ, RZ, 0x40000040 ;  /* 0x40000040ff077424 */ /* 0x000fe200078e00ff */
[----:B------:R-:W-:Y:S01]  /*ccf0*/  R2UR UR7, R5 ;  /* 0x00000000050772ca */ /* 0x000fe200000e0000 */
[----:B------:R-:W-:Y:S01]  /*cd00*/  UMOV UR9, 0x40000040 ;  /* 0x4000004000097882 */ /* 0x000fe20000000000 */
[----:B------:R-:W-:Y:S01]  /*cd10*/  LOP3.LUT R0, R0, 0x3fff, RZ, 0xc0, !PT ;  /* 0x00003fff00007812 */ /* 0x000fe200078ec0ff */
[----:B------:R-:W-:Y:S01]  /*cd20*/  UMOV UR13, 0x40000040 ;  /* 0x40000040000d7882 */ /* 0x000fe20000000000 */
[----:B------:R-:W-:Y:S01]  /*cd30*/  R2UR UR11, R7 ;  /* 0x00000000070b72ca */ /* 0x000fe200000e0000 */
[----:B------:R-:W-:Y:S01]  /*cd40*/  IMAD.MOV.U32 R7, RZ, RZ, 0x40000040 ;  /* 0x40000040ff077424 */ /* 0x000fe200078e00ff */
[----:B------:R-:W-:Y:S01]  /*cd50*/  LOP3.LUT R0, R0, 0x10000, RZ, 0xfc, !PT ;  /* 0x0001000000007812 */ /* 0x000fe200078efcff */
[----:B------:R-:W-:Y:S01]  /*cd60*/  ULOP3.LUT UR4, UR4, 0x10000, URZ, 0xfc, !UPT ;  /* 0x0001000004047892 */ /* 0x000fe2000f8efc3f */
[----:B------:R-:W-:Y:S01]  /*cd70*/  IMAD.MOV.U32 R5, RZ, RZ, 0x40000040 ;  /* 0x40000040ff057424 */ /* 0x000fe200078e00ff */
[----:B------:R-:W-:Y:S01]  /*cd80*/  UMOV UR17, 0x40000040 ;  /* 0x4000004000117882 */ /* 0x000fe20000000000 */
[----:B------:R-:W-:Y:S01]  /*cd90*/  R2UR UR15, R7 ;  /* 0x00000000070f72ca */ /* 0x000fe200000e0000 */
[----:B------:R-:W-:Y:S01]  /*cda0*/  IMAD R4, R157, 0x800, R0 ;  /* 0x000008009d047824 */ /* 0x000fe200078e0200 */
[----:B------:R-:W-:Y:S01]  /*cdb0*/  UIADD3 UR8, UR4, 0x2, URZ ;  /* 0x0000000204087890 */ /* 0x000fe2000fffe03f */
[----:B------:R-:W-:Y:S01]  /*cdc0*/  IMAD.MOV.U32 R7, RZ, RZ, 0x40000040 ;  /* 0x40000040ff077424 */ /* 0x000fe200078e00ff */
[----:B------:R-:W-:Y:S01]  /*cdd0*/  UIADD3 UR12, UR4, 0x4, URZ ;  /* 0x00000004040c7890 */ /* 0x000fe2000fffe03f */
[----:B------:R-:W-:Y:S01]  /*cde0*/  R2UR UR35, R5 ;  /* 0x00000000052372ca */ /* 0x000fe200000e0000 */
[----:B------:R-:W-:Y:S01]  /*cdf0*/  UIADD3 UR16, UR4, 0x6, URZ ;  /* 0x0000000604107890 */ /* 0x000fe2000fffe03f */
[C---:B------:R-:W-:Y:S01]  /*ce00*/  R2UR UR6, R4.reuse ;  /* 0x00000000040672ca */ /* 0x040fe200000e0000 */
[----:B------:R-:W-:Y:S01]  /*ce10*/  UIADD3 UR20, UR4, 0x400, URZ ;  /* 0x0000040004147890 */ /* 0x000fe2000fffe03f */
[----:B------:R-:W-:Y:S01]  /*ce20*/  IADD3 R6, R4, 0x2, RZ ;  /* 0x0000000204067810 */ /* 0x000fe20007ffe0ff */
[----:B------:R-:W-:Y:S01]  /*ce30*/  UMOV UR21, 0x40000040 ;  /* 0x4000004000157882 */ /* 0x000fe20000000000 */
[----:B------:R-:W-:Y:S01]  /*ce40*/  R2UR UR19, R7 ;  /* 0x00000000071372ca */ /* 0x000fe200000e0000 */
[----:B------:R-:W-:Y:S01]  /*ce50*/  IMAD.MOV.U32 R7, RZ, RZ, 0x40000040 ;  /* 0x40000040ff077424 */ /* 0x000fe200078e00ff */
[----:B------:R-:W-:Y:S01]  /*ce60*/  R2UR UR10, R6 ;  /* 0x00000000060a72ca */ /* 0x000fe200000e0000 */
[----:B------:R-:W-:Y:S01]  /*ce70*/  VIADD R6, R4, 0x4 ;  /* 0x0000000404067836 */ /* 0x000fe20000000000 */
[----:B------:R-:W-:-:S02]  /*ce80*/  UIADD3 UR24, UR4, 0x402, URZ ;  /* 0x0000040204187890 */ /* 0x000fc4000fffe03f */
[----:B------:R-:W-:Y:S01]  /*ce90*/  R2UR UR23, R7 ;  /* 0x00000000071772ca */ /* 0x000fe200000e0000 */
[----:B------:R-:W-:Y:S01]  /*cea0*/  UMOV UR25, 0x40000040 ;  /* 0x4000004000197882 */ /* 0x000fe20000000000 */
[----:B------:R-:W-:Y:S01]  /*ceb0*/  R2UR UR14, R6 ;  /* 0x00000000060e72ca */ /* 0x000fe200000e0000 */
[----:B------:R-:W-:Y:S01]  /*cec0*/  HGMMA.64x128x16.F32.BF16 R24, gdesc[UR4], RZ, !UPT, gsb0 ;  /* 0x01e00000041879f0 */ /* 0x000fe2000c0018ff */
[----:B------:R-:W-:Y:S01]  /*ced0*/  VIADD R6, R4, 0x6 ;  /* 0x0000000604067836 */ /* 0x000fe20000000000 */
[----:B------:R-:W-:Y:S01]  /*cee0*/  MOV R7, 0x40000040 ;  /* 0x4000004000077802 */ /* 0x000fe20000000f00 */
[----:B------:R-:W-:Y:S01]  /*cef0*/  UIADD3 UR28, UR4, 0x404, URZ ;  /* 0x00000404041c7890 */ /* 0x000fe2000fffe03f */
[----:B------:R-:W-:Y:S02]  /*cf00*/  UMOV UR29, 0x40000040 ;  /* 0x40000040001d7882 */ /* 0x000fe40000000000 */
[----:B------:R-:W-:Y:S01]  /*cf10*/  R2UR UR18, R6 ;  /* 0x00000000061272ca */ /* 0x000fe200000e0000 */
[----:B------:R-:W-:Y:S01]  /*cf20*/  VIADD R6, R4, 0x400 ;  /* 0x0000040004067836 */ /* 0x000fe20000000000 */
[----:B------:R-:W-:Y:S01]  /*cf30*/  R2UR UR27, R7 ;  /* 0x00000000071b72ca */ /* 0x000fe200000e0000 */
[----:B------:R-:W-:Y:S01]  /*cf40*/  IMAD.MOV.U32 R7, RZ, RZ, 0x40000040 ;  /* 0x40000040ff077424 */ /* 0x000fe200078e00ff */
[----:B------:R-:W-:-:S02]  /*cf50*/  UIADD3 UR32, UR4, 0x406, URZ ;  /* 0x0000040604207890 */ /* 0x000fc4000fffe03f */
[----:B------:R-:W-:Y:S01]  /*cf60*/  R2UR UR22, R6 ;  /* 0x00000000061672ca */ /* 0x000fe200000e0000 */
[----:B------:R-:W-:Y:S01]  /*cf70*/  VIADD R6, R4, 0x402 ;  /* 0x0000040204067836 */ /* 0x000fe20000000000 */
[----:B------:R-:W-:Y:S01]  /*cf80*/  R2UR UR31, R7 ;  /* 0x00000000071f72ca */ /* 0x000fe200000e0000 */
[----:B------:R-:W-:-:S03]  /*cf90*/  UMOV UR33, 0x40000040 ;  /* 0x4000004000217882 */ /* 0x000fc60000000000 */
[----:B------:R-:W-:Y:S01]  /*cfa0*/  R2UR UR26, R6 ;  /* 0x00000000061a72ca */ /* 0x000fe200000e0000 */
[C---:B------:R-:W-:Y:S02]  /*cfb0*/  VIADD R6, R4.reuse, 0x404 ;  /* 0x0000040404067836 */ /* 0x040fe40000000000 */
[----:B------:R-:W-:-:S03]  /*cfc0*/  VIADD R4, R4, 0x406 ;  /* 0x0000040604047836 */ /* 0x000fc60000000000 */
[----:B------:R-:W-:Y:S02]  /*cfd0*/  R2UR UR30, R6 ;  /* 0x00000000061e72ca */ /* 0x000fe400000e0000 */
[----:B------:R-:W-:Y:S01]  /*cfe0*/  R2UR UR34, R4 ;  /* 0x00000000042272ca */ /* 0x000fe200000e0000 */
        /* <DEDUP_REMOVED lines=24> */
.L_x_636:
[----:B------:R-:W-:Y:S01]  /*d170*/  ULDC UR6, c[0x0][0x9d8] ;  /* 0x0002760000067ab9 */ /* 0x000fe20000000800 */
[----:B------:R-:W-:Y:S01]  /*d180*/  IADD3 R95, R95, 0x80, -R202 ;  /* 0x000000805f5f7810 */ /* 0x000fe20007ffe8ca */
[----:B------:R-:W-:Y:S01]  /*d190*/  FMUL.FTZ R5, R24, UR6 ;  /* 0x0000000618057c20 */ /* 0x000fe20008410000 */
[----:B------:R-:W-:Y:S01]  /*d1a0*/  FMUL.FTZ R7, R25, UR6 ;  /* 0x0000000619077c20 */ /* 0x000fe20008410000 */
[----:B------:R-:W-:Y:S01]  /*d1b0*/  FMUL.FTZ R10, R28, UR6 ;  /* 0x000000061c0a7c20 */ /* 0x000fe20008410000 */
[----:B------:R-:W-:Y:S01]  /*d1c0*/  FMUL.FTZ R11, R29, UR6 ;  /* 0x000000061d0b7c20 */ /* 0x000fe20008410000 */
[----:B------:R-:W-:Y:S01]  /*d1d0*/  FMUL.FTZ R6, R26, UR6 ;  /* 0x000000061a067c20 */ /* 0x000fe20008410000 */
[----:B------:R-:W-:Y:S01]  /*d1e0*/  FMUL.FTZ R14, R32, UR6 ;  /* 0x00000006200e7c20 */ /* 0x000fe20008410000 */
[----:B------:R-:W0:Y:S01]  /*d1f0*/  MUFU.TANH R5, R5 ;  /* 0x0000000500057308 */ /* 0x000e220000002400 */
[----:B------:R-:W-:Y:S02]  /*d200*/  IMAD R95, R92, -0x80, R95 ;  /* 0xffffff805c5f7824 */ /* 0x000fe400078e025f */
[----:B------:R-:W-:Y:S01]  /*d210*/  FMUL.FTZ R4, R27, UR6 ;  /* 0x000000061b047c20 */ /* 0x000fe20008410000 */
[----:B------:R-:W-:Y:S01]  /*d220*/  FMUL.FTZ R15, R33, UR6 ;  /* 0x00000006210f7c20 */ /* 0x000fe20008410000 */
[----:B------:R-:W-:Y:S01]  /*d230*/  FMUL.FTZ R9, R30, UR6 ;  /* 0x000000061e097c20 */ /* 0x000fe20008410000 */
[----:B------:R-:W-:Y:S01]  /*d240*/  FMUL.FTZ R24, R36, UR6 ;  /* 0x0000000624187c20 */ /* 0x000fe20008410000 */
[C---:B------:R-:W-:Y:S01]  /*d250*/  ISETP.GT.AND P4, PT, R95.reuse, RZ, PT ;  /* 0x000000ff5f00720c */ /* 0x040fe20003f84270 */
[----:B------:R-:W-:Y:S01]  /*d260*/  FMUL.FTZ R32, R44, UR6 ;  /* 0x000000062c207c20 */ /* 0x000fe20008410000 */
[----:B------:R-:W1:Y:S01]  /*d270*/  MUFU.TANH R7, R7 ;  /* 0x0000000700077308 */ /* 0x000e620000002400 */
[----:B------:R-:W-:Y:S01]  /*d280*/  ISETP.GT.AND P5, PT, R95, 0x1, PT ;  /* 0x000000015f00780c */ /* 0x000fe20003fa4270 */
[----:B------:R-:W-:Y:S01]  /*d290*/  FMUL.FTZ R33, R45, UR6 ;  /* 0x000000062d217c20 */ /* 0x000fe20008410000 */
[----:B------:R-:W-:Y:S01]  /*d2a0*/  FMUL.FTZ R44, R56, UR6 ;  /* 0x00000006382c7c20 */ /* 0x000fe20008410000 */
[----:B------:R-:W-:Y:S01]  /*d2b0*/  FMUL.FTZ R45, R57, UR6 ;  /* 0x00000006392d7c20 */ /* 0x000fe20008410000 */
[----:B------:R-:W-:Y:S01]  /*d2c0*/  FMUL.FTZ R8, R31, UR6 ;  /* 0x000000061f087c20 */ /* 0x000fe20008410000 */
[----:B------:R-:W-:Y:S01]  /*d2d0*/  ISETP.GT.AND P1, PT, R95, 0x8, PT ;  /* 0x000000085f00780c */ /* 0x000fe20003f24270 */
[----:B------:R-:W-:Y:S01]  /*d2e0*/  FMUL.FTZ R25, R37, UR6 ;  /* 0x0000000625197c20 */ /* 0x000fe20008410000 */
[----:B------:R-:W2:Y:S01]  /*d2f0*/  MUFU.TANH R10, R10 ;  /* 0x0000000a000a7308 */ /* 0x000ea20000002400 */
[----:B0-----:R-:W-:Y:S01]  /*d300*/  FSEL R57, R5, -INF , P4 ;  /* 0xff80000005397808 */ /* 0x001fe20002000000 */
[----:B------:R-:W-:Y:S01]  /*d310*/  FMUL.FTZ R27, R42, UR6 ;  /* 0x000000062a1b7c20 */ /* 0x000fe20008410000 */
[----:B------:R-:W-:Y:S01]  /*d320*/  FMUL.FTZ R42, R58, UR6 ;  /* 0x000000063a2a7c20 */ /* 0x000fe20008410000 */
[----:B------:R-:W-:Y:S01]  /*d330*/  FMUL.FTZ R13, R34, UR6 ;  /* 0x00000006220d7c20 */ /* 0x000fe20008410000 */
[----:B------:R-:W-:Y:S01]  /*d340*/  ISETP.GT.AND P2, PT, R95, 0x9, PT ;  /* 0x000000095f00780c */ /* 0x000fe20003f44270 */
[----:B------:R-:W-:Y:S01]  /*d350*/  FMUL.FTZ R28, R40, UR6 ;  /* 0x00000006281c7c20 */ /* 0x000fe20008410000 */
[----:B------:R-:W-:Y:S01]  /*d360*/  FMUL.FTZ R26, R43, UR6 ;  /* 0x000000062b1a7c20 */ /* 0x000fe20008410000 */
[----:B------:R-:W0:Y:S01]  /*d370*/  MUFU.TANH R11, R11 ;  /* 0x0000000b000b7308 */ /* 0x000e220000002400 */
[----:B-1----:R-:W-:Y:S01]  /*d380*/  FSEL R56, R7, -INF , P5 ;  /* 0xff80000007387808 */ /* 0x002fe20002800000 */
[----:B------:R-:W-:Y:S01]  /*d390*/  FMUL.FTZ R43, R59, UR6 ;  /* 0x000000063b2b7c20 */ /* 0x000fe20008410000 */
[----:B------:R-:W-:Y:S01]  /*d3a0*/  FMUL.FTZ R12, R35, UR6 ;  /* 0x00000006230c7c20 */ /* 0x000fe20008410000 */
[----:B------:R-:W-:Y:S01]  /*d3b0*/  ISETP.GT.AND P3, PT, R95, 0x10, PT ;  /* 0x000000105f00780c */ /* 0x000fe20003f64270 */
[----:B------:R-:W-:Y:S01]  /*d3c0*/  FMUL.FTZ R21, R38, UR6 ;  /* 0x0000000626157c20 */ /* 0x000fe20008410000 */
[----:B------:R-:W-:Y:S01]  /*d3d0*/  FMNMX.FTZ R5, R57, R56, !PT ;  /* 0x0000003839057209 */ /* 0x000fe20007810000 */
[----:B------:R-:W-:Y:S01]  /*d3e0*/  FMUL.FTZ R29, R41, UR6 ;  /* 0x00000006291d7c20 */ /* 0x000fe20008410000 */
        /* <DEDUP_REMOVED lines=11> */
[----:B------:R-:W-:Y:S01]  /*d4a0*/  FMUL.FTZ R36, R48, UR6 ;  /* 0x0000000630247c20 */ /* 0x000fe20008410000 */
[----:B------:R-:W-:Y:S01]  /*d4b0*/  FMUL.FTZ R41, R53, UR6 ;  /* 0x0000000635297c20 */ /* 0x000fe20008410000 */
[----:B------:R-:W-:Y:S01]  /*d4c0*/  FMNMX.FTZ R7, R59, R10, !PT ;  /* 0x0000000a3b077209 */ /* 0x000fe20007810000 */
[----:B------:R-:W-:Y:S01]  /*d4d0*/  FMUL.FTZ R53, R64, UR6 ;  /* 0x0000000640357c20 */ /* 0x000fe20008410000 */
[----:B------:R-:W-:Y:S01]  /*d4e0*/  FMUL.FTZ R68, R68, UR6 ;  /* 0x0000000644447c20 */ /* 0x000fe20008410000 */
        /* <DEDUP_REMOVED lines=10> */
[----:B------:R-:W-:Y:S01]  /*d590*/  FMUL.FTZ R50, R67, UR6 ;  /* 0x0000000643327c20 */ /* 0x000fe20008410000 */
[----:B------:R-:W-:Y:S01]  /*d5a0*/  FMUL.FTZ R46, R62, UR6 ;  /* 0x000000063e2e7c20 */ /* 0x000fe20008410000 */
[----:B------:R-:W-:Y:S01]  /*d5b0*/  FMUL.FTZ R34, R51, UR6 ;  /* 0x0000000633227c20 */ /* 0x000fe20008410000 */
[----:B------:R-:W-:Y:S01]  /*d5c0*/  FMUL.FTZ R51, R66, UR6 ;  /* 0x0000000642337c20 */ /* 0x000fe20008410000 */
[----:B------:R-:W-:Y:S01]  /*d5d0*/  FMUL.FTZ R39, R55, UR6 ;  /* 0x0000000637277c20 */ /* 0x000fe20008410000 */
[----:B------:R-:W-:Y:S01]  /*d5e0*/  FMUL.FTZ R52, R65, UR6 ;  /* 0x0000000641347c20 */ /* 0x000fe20008410000 */
[----:B------:R-:W2:Y:S01]  /*d5f0*/  MUFU.TANH R9, R9 ;  /* 0x0000000900097308 */ /* 0x000ea20000002400 */
[----:B0-----:R-:W-:Y:S01]  /*d600*/  FSEL R5, R4, -INF , P5 ;  /* 0xff80000004057808 */ /* 0x001fe20002800000 */
[----:B------:R-:W-:Y:S01]  /*d610*/  FMUL.FTZ R47, R63, UR6 ;  /* 0x000000063f2f7c20 */ /* 0x000fe20008410000 */
[----:B------:R-:W-:Y:S01]  /*d620*/  ISETP.GT.AND P5, PT, R95, 0x18, PT ;  /* 0x000000185f00780c */ /* 0x000fe20003fa4270 */
[----:B------:R-:W-:Y:S01]  /*d630*/  FMUL.FTZ R72, R72, UR6 ;  /* 0x0000000648487c20 */ /* 0x000fe20008410000 */
[----:B------:R-:W-:Y:S01]  /*d640*/  FMNMX.FTZ R4, R70, R7, !PT ;  /* 0x0000000746047209 */ /* 0x000fe20007810000 */
[----:B------:R-:W-:Y:S01]  /*d650*/  FMUL.FTZ R73, R73, UR6 ;  /* 0x0000000649497c20 */ /* 0x000fe20008410000 */
[----:B------:R-:W-:Y:S01]  /*d660*/  FMUL.FTZ R76, R76, UR6 ;  /* 0x000000064c4c7c20 */ /* 0x000fe20008410000 */
[----:B------:R-:W-:Y:S01]  /*d670*/  MUFU.TANH R24, R24 ;  /* 0x0000001800187308 */ /* 0x000fe20000002400 */
[----:B-1----:R-:W-:Y:S01]  /*d680*/  FSEL R61, R15, -INF , P4 ;  /* 0xff8000000f3d7808 */ /* 0x002fe20002000000 */
[----:B------:R-:W-:Y:S01]  /*d690*/  FMUL.FTZ R55, R71, UR6 ;  /* 0x0000000647377c20 */ /* 0x000fe20008410000 */
[----:B------:R-:W-:Y:S01]  /*d6a0*/  FMUL.FTZ R77, R77, UR6 ;  /* 0x000000064d4d7c20 */ /* 0x000fe20008410000 */
[----:B------:R-:W-:Y:S01]  /*d6b0*/  FMUL.FTZ R63, R74, UR6 ;  /* 0x000000064a3f7c20 */ /* 0x000fe20008410000 */
[----:B------:R-:W-:Y:S01]  /*d6c0*/  FMNMX.FTZ R4, R61, R4, !PT ;  /* 0x000000043d047209 */ /* 0x000fe20007810000 */
[----:B------:R-:W-:Y:S01]  /*d6d0*/  FMUL.FTZ R80, R80, UR6 ;  /* 0x0000000650507c20 */ /* 0x000fe20008410000 */
[----:B------:R-:W-:Y:S01]  /*d6e0*/  FMUL.FTZ R65, R75, UR6 ;  /* 0x000000064b417c20 */ /* 0x000fe20008410000 */
[----:B------:R-:W0:Y:S01]  /*d6f0*/  MUFU.TANH R8, R8 ;  /* 0x0000000800087308 */ /* 0x000e220000002400 */
[----:B--2---:R-:W-:Y:S01]  /*d700*/  FSEL R9, R9, -INF , P1 ;  /* 0xff80000009097808 */ /* 0x004fe20000800000 */
[----:B------:R-:W-:Y:S01]  /*d710*/  FMUL.FTZ R81, R81, UR6 ;  /* 0x0000000651517c20 */ /* 0x000fe20008410000 */
[----:B------:R-:W-:Y:S01]  /*d720*/  ISETP.GT.AND P1, PT, R95, 0x19, PT ;  /* 0x000000195f00780c */ /* 0x000fe20003f24270 */
[----:B------:R-:W-:Y:S01]  /*d730*/  FMUL.FTZ R71, R78, UR6 ;  /* 0x000000064e477c20 */ /* 0x000fe20008410000 */
[----:B------:R-:W-:Y:S01]  /*d740*/  FMUL.FTZ R84, R84, UR6 ;  /* 0x0000000654547c20 */ /* 0x000fe20008410000 */
[----:B------:R-:W-:Y:S01]  /*d750*/  FMUL.FTZ R85, R85, UR6 ;  /* 0x0000000655557c20 */ /* 0x000fe20008410000 */
[----:B------:R-:W-:Y:S01]  /*d760*/  ULDC UR46, c[0x0][0x988] ;  /* 0x00026200002e7ab9 */ /* 0x000fe20000000800 */
[----:B------:R-:W1:Y:S01]  /*d770*/  MUFU.TANH R25, R25 ;  /* 0x0000001900197308 */ /* 0x000e620000002400 */
[----:B------:R-:W-:Y:S01]  /*d780*/  FMUL.FTZ R79, R79, UR6 ;  /* 0x000000064f4f7c20 */ /* 0x000fe20008410000 */
[----:B------:R-:W-:Y:S01]  /*d790*/  FMUL.FTZ R82, R82, UR6 ;  /* 0x0000000652527c20 */ /* 0x000fe20008410000 */
[----:B------:R-:W-:Y:S01]  /*d7a0*/  FMUL.FTZ R83, R83, UR6 ;  /* 0x0000000653537c20 */ /* 0x000fe20008410000 */
[----:B------:R-:W-:Y:S01]  /*d7b0*/  FMUL.FTZ R86, R86, UR6 ;  /* 0x0000000656567c20 */ /* 0x000fe20008410000 */
[----:B------:R-:W-:Y:S01]  /*d7c0*/  FMUL.FTZ R87, R87, UR6 ;  /* 0x0000000657577c20 */ /* 0x000fe20008410000 */
[----:B------:R-:W-:Y:S01]  /*d7d0*/  VIADD R3, R3, 0x28840 ;  /* 0x0002884003037836 */ /* 0x000fe20000000000 */
[----:B------:R-:W-:Y:S01]  /*d7e0*/  ULDC UR45, c[0x0][0x9d8] ;  /* 0x00027600002d7ab9 */ /* 0x000fe20000000800 */
[----:B------:R-:W2:Y:S01]  /*d7f0*/  MUFU.TANH R13, R13 ;  /* 0x0000000d000d7308 */ /* 0x000ea20000002400 */
[----:B0-----:R-:W-:Y:S01]  /*d800*/  FSEL R8, R8, -INF , P2 ;  /* 0xff80000008087808 */ /* 0x001fe20001000000 */
[----:B------:R-:W-:Y:S01]  /*d810*/  ULDC UR44, c[0x0][0x988] ;  /* 0x00026200002c7ab9 */ /* 0x000fe20000000800 */
[----:B------:R-:W-:Y:S01]  /*d820*/  ISETP.GT.AND P2, PT, R95, 0x20, PT ;  /* 0x000000205f00780c */ /* 0x000fe20003f44270 */
[--C-:B------:R-:W-:Y:S01]  /*d830*/  IMAD.MOV.U32 R150, RZ, RZ, R151.reuse ;  /* 0x000000ffff967224 */ /* 0x100fe200078e0097 */
[-C--:B------:R-:W-:Y:S01]  /*d840*/  MOV R149, R151.reuse ;  /* 0x0000009700957202 */ /* 0x080fe20000000f00 */
[--C-:B------:R-:W-:Y:S01]  /*d850*/  IMAD.MOV.U32 R148, RZ, RZ, R151.reuse ;  /* 0x000000ffff947224 */ /* 0x100fe200078e0097 */
[-C--:B------:R-:W-:Y:S01]  /*d860*/  MOV R140, R151.reuse ;  /* 0x00000097008c7202 */ /* 0x080fe20000000f00 */
[----:B------:R-:W-:Y:S01]  /*d870*/  MUFU.TANH R28, R28 ;  /* 0x0000001c001c7308 */ /* 0x000fe20000002400 */
[----:B-1----:R-:W-:Y:S01]  /*d880*/  FSEL R64, R25, -INF , P1 ;  /* 0xff80000019407808 */ /* 0x002fe20000800000 */
[--C-:B------:R-:W-:Y:S01]  /*d890*/  IMAD.MOV.U32 R147, RZ, RZ, R151.reuse ;  /* 0x000000ffff937224 */ /* 0x100fe200078e0097 */
[-C--:B------:R-:W-:Y:S01]  /*d8a0*/  MOV R131, R151.reuse ;  /* 0x0000009700837202 */ /* 0x080fe20000000f00 */
[--C-:B------:R-:W-:Y:S01]  /*d8b0*/  IMAD.MOV.U32 R146, RZ, RZ, R151.reuse ;  /* 0x000000ffff927224 */ /* 0x100fe200078e0097 */
[-C--:B------:R-:W-:Y:S01]  /*d8c0*/  MOV R122, R151.reuse ;  /* 0x00000097007a7202 */ /* 0x080fe20000000f00 */
[--C-:B------:R-:W-:Y:S01]  /*d8d0*/  IMAD.MOV.U32 R145, RZ, RZ, R151.reuse ;  /* 0x000000ffff917224 */ /* 0x100fe200078e0097 */
[-C--:B------:R-:W-:Y:S01]  /*d8e0*/  MOV R113, R151.reuse ;  /* 0x0000009700717202 */ /* 0x080fe20000000f00 */
[----:B------:R-:W0:Y:S01]  /*d8f0*/  MUFU.TANH R12, R12 ;  /* 0x0000000c000c7308 */ /* 0x000e220000002400 */
[----:B--2---:R-:W-:Y:S01]  /*d900*/  FSEL R13, R13, -INF , P3 ;  /* 0xff8000000d0d7808 */ /* 0x004fe20001800000 */
[--C-:B------:R-:W-:Y:S01]  /*d910*/  IMAD.MOV.U32 R144, RZ, RZ, R151.reuse ;  /* 0x000000ffff907224 */ /* 0x100fe200078e0097 */
[----:B------:R-:W-:Y:S01]  /*d920*/  ISETP.GT.AND P3, PT, R95, 0x21, PT ;  /* 0x000000215f00780c */ /* 0x000fe20003f64270 */
[--C-:B------:R-:W-:Y:S01]  /*d930*/  IMAD.MOV.U32 R143, RZ, RZ, R151.reuse ;  /* 0x000000ffff8f7224 */ /* 0x100fe200078e0097 */
[----:B------:R-:W-:Y:S01]  /*d940*/  MOV R104, R151 ;  /* 0x0000009700687202 */ /* 0x000fe20000000f00 */
        /* <DEDUP_REMOVED lines=15> */
[--C-:B------:R-:W-:Y:S02]  /*da40*/  IMAD.MOV.U32 R132, RZ, RZ, R151.reuse ;  /* 0x000000ffff847224 */ /* 0x100fe400078e0097 */
[--C-:B------:R-:W-:Y:S02]  /*da50*/  IMAD.MOV.U32 R130, RZ, RZ, R151.reuse ;  /* 0x000000ffff827224 */ /* 0x100fe400078e0097 */
[----:B------:R1:W-:Y:S01]  /*da60*/  MUFU.TANH R89, R69 ;  /* 0x0000004500597308 */ /* 0x0003e20000002400 */
[----:B--2---:R-:W-:Y:S01]  /*da70*/  FSEL R21, R21, -INF , P5 ;  /* 0xff80000015157808 */ /* 0x004fe20002800000 */
[----:B------:R-:W-:-:S02]  /*da80*/  IMAD.MOV.U32 R129, RZ, RZ, R151 ;  /* 0x000000ffff817224 */ /* 0x000fc400078e0097 */
[--C-:B------:R-:W-:Y:S02]  /*da90*/  IMAD.MOV.U32 R128, RZ, RZ, R151.reuse ;  /* 0x000000ffff807224 */ /* 0x100fe400078e0097 */
[--C-:B------:R-:W-:Y:S02]  /*daa0*/  IMAD.MOV.U32 R127, RZ, RZ, R151.reuse ;  /* 0x000000ffff7f7224 */ /* 0x100fe400078e0097 */
[----:B------:R-:W2:Y:S01]  /*dab0*/  MUFU.TANH R20, R20 ;  /* 0x0000001400147308 */ /* 0x000ea20000002400 */
[----:B-1----:R-:W-:Y:S01]  /*dac0*/  FSEL R69, R24, -INF , P5 ;  /* 0xff80000018457808 */ /* 0x002fe20002800000 */
[--C-:B------:R-:W-:Y:S01]  /*dad0*/  IMAD.MOV.U32 R126, RZ, RZ, R151.reuse ;  /* 0x000000ffff7e7224 */ /* 0x100fe200078e0097 */
[----:B------:R-:W-:Y:S01]  /*dae0*/  ISETP.GT.AND P5, PT, R95, 0x29, PT ;  /* 0x000000295f00780c */ /* 0x000fe20003fa4270 */
[--C-:B------:R-:W-:Y:S01]  /*daf0*/  IMAD.MOV.U32 R125, RZ, RZ, R151.reuse ;  /* 0x000000ffff7d7224 */ /* 0x100fe200078e0097 */
[----:B------:R-:W-:Y:S01]  /*db00*/  FMNMX.FTZ R7, R69, R4, !PT ;  /* 0x0000000445077209 */ /* 0x000fe20007810000 */
[--C-:B------:R-:W-:Y:S01]  /*db10*/  IMAD.MOV.U32 R124, RZ, RZ, R151.reuse ;  /* 0x000000ffff7c7224 */ /* 0x100fe200078e0097 */
[----:B0-----:R-:W-:Y:S01]  /*db20*/  FSEL R67, R32, -INF , P4 ;  /* 0xff80000020437808 */ /* 0x001fe20002000000 */
[----:B------:R-:W0:Y:S01]  /*db30*/  MUFU.TANH R33, R33 ;  /* 0x0000002100217308 */ /* 0x000e220000002400 */
[----:B------:R-:W-:Y:S01]  /*db40*/  FMNMX.FTZ R7, R64, R7, !PT ;  /* 0x0000000740077209 */ /* 0x000fe20007810000 */
[----:B------:R-:W-:-:S02]  /*db50*/  IMAD.MOV.U32 R123, RZ, RZ, R151 ;  /* 0x000000ffff7b7224 */ /* 0x000fc400078e0097 */
[--C-:B------:R-:W-:Y:S02]  /*db60*/  IMAD.MOV.U32 R121, RZ, RZ, R151.reuse ;  /* 0x000000ffff797224 */ /* 0x100fe400078e0097 */
[--C-:B------:R-:W-:Y:S02]  /*db70*/  IMAD.MOV.U32 R120, RZ, RZ, R151.reuse ;  /* 0x000000ffff787224 */ /* 0x100fe400078e0097 */
[----:B------:R-:W1:Y:S01]  /*db80*/  MUFU.TANH R27, R27 ;  /* 0x0000001b001b7308 */ /* 0x000e620000002400 */
[----:B--2---:R-:W-:Y:S01]  /*db90*/  FSEL R20, R20, -INF , P1 ;  /* 0xff80000014147808 */ /* 0x004fe20000800000 */
[--C-:B------:R-:W-:Y:S01]  /*dba0*/  IMAD.MOV.U32 R119, RZ, RZ, R151.reuse ;  /* 0x000000ffff777224 */ /* 0x100fe200078e0097 */
[----:B------:R-:W-:Y:S01]  /*dbb0*/  ISETP.GT.AND P1, PT, R95, 0x30, PT ;  /* 0x000000305f00780c */ /* 0x000fe20003f24270 */
[--C-:B------:R-:W-:Y:S02]  /*dbc0*/  IMAD.MOV.U32 R118, RZ, RZ, R151.reuse ;  /* 0x000000ffff767224 */ /* 0x100fe400078e0097 */
[----:B------:R-:W-:-:S02]  /*dbd0*/  IMAD.MOV.U32 R117, RZ, RZ, R151 ;  /* 0x000000ffff757224 */ /* 0x000fc400078e0097 */
[----:B------:R-:W2:Y:S01]  /*dbe0*/  MUFU.TANH R36, R36 ;  /* 0x0000002400247308 */ /* 0x000ea20000002400 */
[----:B0-----:R-:W-:Y:S01]  /*dbf0*/  FSEL R62, R33, -INF , P5 ;  /* 0xff800000213e7808 */ /* 0x001fe20002800000 */
[--C-:B------:R-:W-:Y:S02]  /*dc00*/  IMAD.MOV.U32 R116, RZ, RZ, R151.reuse ;  /* 0x000000ffff747224 */ /* 0x100fe400078e0097 */
[--C-:B------:R-:W-:Y:S02]  /*dc10*/  IMAD.MOV.U32 R115, RZ, RZ, R151.reuse ;  /* 0x000000ffff737224 */ /* 0x100fe400078e0097 */
[--C-:B------:R-:W-:Y:S02]  /*dc20*/  IMAD.MOV.U32 R114, RZ, RZ, R151.reuse ;  /* 0x000000ffff727224 */ /* 0x100fe400078e0097 */
[----:B------:R0:W-:Y:S01]  /*dc30*/  MUFU.TANH R88, R68 ;  /* 0x0000004400587308 */ /* 0x0001e20000002400 */
[----:B-1----:R-:W-:Y:S01]  /*dc40*/  FSEL R27, R27, -INF , P2 ;  /* 0xff8000001b1b7808 */ /* 0x002fe20001000000 */
[----:B------:R-:W-:-:S02]  /*dc50*/  IMAD.MOV.U32 R112, RZ, RZ, R151 ;  /* 0x000000ffff707224 */ /* 0x000fc400078e0097 */
[--C-:B------:R-:W-:Y:S02]  /*dc60*/  IMAD.MOV.U32 R111, RZ, RZ, R151.reuse ;  /* 0x000000ffff6f7224 */ /* 0x100fe400078e0097 */
[--C-:B------:R-:W-:Y:S02]  /*dc70*/  IMAD.MOV.U32 R110, RZ, RZ, R151.reuse ;  /* 0x000000ffff6e7224 */ /* 0x100fe400078e0097 */
[----:B------:R-:W1:Y:S01]  /*dc80*/  MUFU.TANH R26, R26 ;  /* 0x0000001a001a7308 */ /* 0x000e620000002400 */
[----:B0-----:R-:W-:Y:S01]  /*dc90*/  FSEL R68, R28, -INF , P2 ;  /* 0xff8000001c447808 */ /* 0x001fe20001000000 */
[--C-:B------:R-:W-:Y:S01]  /*dca0*/  IMAD.MOV.U32 R109, RZ, RZ, R151.reuse ;  /* 0x000000ffff6d7224 */ /* 0x100fe200078e0097 */
[----:B------:R-:W-:Y:S01]  /*dcb0*/  ISETP.GT.AND P2, PT, R95, 0x31, PT ;  /* 0x000000315f00780c */ /* 0x000fe20003f44270 */
[--C-:B------:R-:W-:Y:S01]  /*dcc0*/  IMAD.MOV.U32 R108, RZ, RZ, R151.reuse ;  /* 0x000000ffff6c7224 */ /* 0x100fe200078e0097 */
[----:B------:R-:W-:Y:S01]  /*dcd0*/  FMNMX.FTZ R7, R68, R7, !PT ;  /* 0x0000000744077209 */ /* 0x000fe20007810000 */
[--C-:B------:R-:W-:Y:S01]  /*dce0*/  IMAD.MOV.U32 R107, RZ, RZ, R151.reuse ;  /* 0x000000ffff6b7224 */ /* 0x100fe200078e0097 */
[----:B--2---:R-:W-:Y:S01]  /*dcf0*/  FSEL R66, R36, -INF , P1 ;  /* 0xff80000024427808 */ /* 0x004fe20000800000 */
        /* <DEDUP_REMOVED lines=14> */
[----:B------:R-:W1:Y:S01]  /*dde0*/  MUFU.TANH R40, R40 ;  /* 0x0000002800287308 */ /* 0x000e620000002400 */
        /* <DEDUP_REMOVED lines=11> */
[----:B------:R-:W2:Y:S01]  /*dea0*/  MUFU.TANH R41, R41 ;  /* 0x0000002900297308 */ /* 0x000ea20000002400 */
[----:B-1----:R-:W-:Y:S01]  /*deb0*/  FSEL R40, R40, -INF , P3 ;  /* 0xff80000028287808 */ /* 0x002fe20001800000 */
[--C-:B------:R-:W-:Y:S02]  /*dec0*/  IMAD.MOV.U32 R91, RZ, RZ, R151.reuse ;  /* 0x000000ffff5b7224 */ /* 0x100fe400078e0097 */
[----:B------:R-:W-:Y:S01]  /*ded0*/  IMAD.MOV.U32 R90, RZ, RZ, R151 ;  /* 0x000000ffff5a7224 */ /* 0x000fe200078e0097 */
[----:B------:R-:W-:-:S03]  /*dee0*/  FMNMX.FTZ R4, R40, R7, !PT ;  /* 0x0000000728047209 */ /* 0x000fc60007810000 */
[----:B------:R-:W1:Y:S01]  /*def0*/  MUFU.TANH R35, R35 ;  /* 0x0000002300237308 */ /* 0x000e620000002400 */
[----:B0-----:R-:W-:Y:S02]  /*df00*/  FSEL R30, R30, -INF , P5 ;  /* 0xff8000001e1e7808 */ /* 0x001fe40002800000 */
[----:B------:R-:W-:-:S05]  /*df10*/  ISETP.GT.AND P5, PT, R95, 0x40, PT ;  /* 0x000000405f00780c */ /* 0x000fca0003fa4270 */
[----:B------:R-:W0:Y:S01]  /*df20*/  MUFU.TANH R44, R44 ;  /* 0x0000002c002c7308 */ /* 0x000e220000002400 */
[----:B--2---:R-:W-:-:S04]  /*df30*/  FSEL R41, R41, -INF , P4 ;  /* 0xff80000029297808 */ /* 0x004fc80002000000 */
[----:B------:R-:W-:-:S03]  /*df40*/  FMNMX.FTZ R7, R41, R4, !PT ;  /* 0x0000000429077209 */ /* 0x000fc60007810000 */
[----:B------:R-:W2:Y:S01]  /*df50*/  MUFU.TANH R34, R34 ;  /* 0x0000002200227308 */ /* 0x000ea20000002400 */
[----:B-1----:R-:W-:Y:S02]  /*df60*/  FSEL R35, R35, -INF , P1 ;  /* 0xff80000023237808 */ /* 0x002fe40000800000 */
[----:B------:R-:W-:-:S05]  /*df70*/  ISETP.GT.AND P1, PT, R95, 0x41, PT ;  /* 0x000000415f00780c */ /* 0x000fca0003f24270 */
[----:B------:R-:W1:Y:S01]  /*df80*/  MUFU.TANH R45, R45 ;  /* 0x0000002d002d7308 */ /* 0x000e620000002400 */
[----:B0-----:R-:W-:-:S04]  /*df90*/  FSEL R44, R44, -INF , P5 ;  /* 0xff8000002c2c7808 */ /* 0x001fc80002800000 */
[----:B------:R-:W-:-:S03]  /*dfa0*/  FMNMX.FTZ R10, R44, R7, !PT ;  /* 0x000000072c0a7209 */ /* 0x000fc60007810000 */
[----:B------:R-:W0:Y:S01]  /*dfb0*/  MUFU.TANH R38, R38 ;  /* 0x0000002600267308 */ /* 0x000e220000002400 */
[----:B--2---:R-:W-:Y:S02]  /*dfc0*/  FSEL R34, R34, -INF , P2 ;  /* 0xff80000022227808 */ /* 0x004fe40001000000 */
[----:B------:R-:W-:-:S05]  /*dfd0*/  ISETP.GT.AND P2, PT, R95, 0x48, PT ;  /* 0x000000485f00780c */ /* 0x000fca0003f44270 */
[----:B------:R-:W2:Y:S01]  /*dfe0*/  MUFU.TANH R48, R48 ;  /* 0x0000003000307308 */ /* 0x000ea20000002400 */
[----:B-1----:R-:W-:-:S04]  /*dff0*/  FSEL R45, R45, -INF , P1 ;  /* 0xff8000002d2d7808 */ /* 0x002fc80000800000 */
        /* <DEDUP_REMOVED lines=21> */
[----:B------:R-:W-:-:S04]  /*e150*/  ISETP.GT.AND P1, PT, R95, 0x58, PT ;  /* 0x000000585f00780c */ /* 0x000fc80003f24270 */
[----:B------:R-:W-:Y:S01]  /*e160*/  FSEL R38, R88, -INF , P1 ;  /* 0xff80000058267808 */ /* 0x000fe20000800000 */
[----:B------:R-:W0:Y:S01]  /*e170*/  MUFU.TANH R47, R47 ;  /* 0x0000002f002f7308 */ /* 0x000e220000002400 */
[----:B--2---:R-:W-:Y:S01]  /*e180*/  FSEL R52, R52, -INF , P5 ;  /* 0xff80000034347808 */ /* 0x004fe20002800000 */
[----:B------:R-:W-:-:S03]  /*e190*/  IMAD.MOV.U32 R88, RZ, RZ, R151 ;  /* 0x000000ffff587224 */ /* 0x000fc600078e0097 */
[----:B------:R-:W-:-:S03]  /*e1a0*/  FMNMX.FTZ R15, R52, R15, !PT ;  /* 0x0000000f340f7209 */ /* 0x000fc60007810000 */
[----:B------:R-:W2:Y:S01]  /*e1b0*/  MUFU.TANH R51, R51 ;  /* 0x0000003300337308 */ /* 0x000ea20000002400 */
[----:B-1----:R-:W-:Y:S02]  /*e1c0*/  FSEL R11, R46, -INF , P2 ;  /* 0xff8000002e0b7808 */ /* 0x002fe40001000000 */
[----:B------:R-:W-:Y:S02]  /*e1d0*/  ISETP.GT.AND P2, PT, R95, 0x59, PT ;  /* 0x000000595f00780c */ /* 0x000fe40003f44270 */
[----:B------:R-:W-:Y:S02]  /*e1e0*/  FMNMX.FTZ R15, R38, R15, !PT ;  /* 0x0000000f260f7209 */ /* 0x000fe40007810000 */
[----:B------:R-:W-:Y:S01]  /*e1f0*/  FSEL R42, R89, -INF , P2 ;  /* 0xff800000592a7808 */ /* 0x000fe20001000000 */
[----:B------:R-:W1:Y:S01]  /*e200*/  MUFU.TANH R72, R72 ;  /* 0x0000004800487308 */ /* 0x000e620000002400 */
[----:B0-----:R-:W-:Y:S01]  /*e210*/  FSEL R14, R47, -INF , P3 ;  /* 0xff8000002f0e7808 */ /* 0x001fe20001800000 */
[----:B------:R-:W-:Y:S01]  /*e220*/  IMAD.MOV.U32 R89, RZ, RZ, R151 ;  /* 0x000000ffff597224 */ /* 0x000fe200078e0097 */
[----:B------:R-:W-:-:S02]  /*e230*/  ISETP.GT.AND P3, PT, R95, 0x60, PT ;  /* 0x000000605f00780c */ /* 0x000fc40003f64270 */
        /* <DEDUP_REMOVED lines=39> */
[----:B------:R-:W-:Y:S02]  /*e4b0*/  ISETP.GT.AND P5, PT, R95, 0x79, PT ;  /* 0x000000795f00780c */ /* 0x000fe40003fa4270 */
[----:B------:R-:W-:-:S03]  /*e4c0*/  MOV R95, R151 ;  /* 0x00000097005f7202 */ /* 0x000fc60000000f00 */
[----:B------:R-:W-:Y:S01]  /*e4d0*/  MUFU.TANH R79, R79 ;  /* 0x0000004f004f7308 */ /* 0x000fe20000002400 */
[----:B-1----:R-:W-:-:S04]  /*e4e0*/  FSEL R65, R84, -INF , P4 ;  /* 0xff80000054417808 */ /* 0x002fc80002000000 */
[----:B------:R-:W-:-:S03]  /*e4f0*/  FMNMX.FTZ R72, R65, R72, !PT ;  /* 0x0000004841487209 */ /* 0x000fc60007810000 */
[----:B------:R-:W-:Y:S01]  /*e500*/  MUFU.TANH R82, R82 ;  /* 0x0000005200527308 */ /* 0x000fe20000002400 */
[----:B0-----:R-:W-:-:S04]  /*e510*/  FSEL R71, R85, -INF , P5 ;  /* 0xff80000055477808 */ /* 0x001fc80002800000 */
[----:B------:R-:W-:-:S03]  /*e520*/  FMNMX.FTZ R72, R71, R72, !PT ;  /* 0x0000004847487209 */ /* 0x000fc60007810000 */
[----:B------:R-:W0:Y:S02]  /*e530*/  MUFU.TANH R83, R83 ;  /* 0x0000005300537308 */ /* 0x000e240000002400 */
[----:B------:R-:W1:Y:S06]  /*e540*/  SHFL.BFLY PT, R37, R72, 0x2, 0x1f ;  /* 0x0c401f0048257f89 */ /* 0x000e6c00000e0000 */
[----:B------:R-:W-:Y:S08]  /*e550*/  MUFU.TANH R86, R86 ;  /* 0x0000005600567308 */ /* 0x000ff00000002400 */
[----:B------:R-:W2:Y:S01]  /*e560*/  MUFU.TANH R87, R87 ;  /* 0x0000005700577308 */ /* 0x000ea20000002400 */
[----:B-1----:R-:W-:-:S05]  /*e570*/  FMNMX.FTZ R47, R72, R37, !PT ;  /* 0x00000025482f7209 */ /* 0x002fca0007810000 */
[----:B------:R-:W1:Y:S02]  /*e580*/  SHFL.BFLY PT, R74, R47, 0x1, 0x1f ;  /* 0x0c201f002f4a7f89 */ /* 0x000e6400000e0000 */
[----:B-1----:R-:W-:-:S04]  /*e590*/  FMNMX.FTZ R37, R47, R74, !PT ;  /* 0x0000004a2f257209 */ /* 0x002fc80007810000 */
[C---:B------:R-:W-:Y:S01]  /*e5a0*/  FSETP.NEU.FTZ.AND P6, PT, R37.reuse, -INF , PT ;  /* 0xff8000002500780b */ /* 0x040fe20003fdd000 */
[----:B------:R-:W-:-:S05]  /*e5b0*/  FMUL.FTZ R73, R37, UR46 ;  /* 0x0000002e25497c20 */ /* 0x000fca0008410000 */
[----:B------:R-:W-:-:S05]  /*e5c0*/  FSEL R73, R73, RZ, P6 ;  /* 0x000000ff49497208 */ /* 0x000fca0003000000 */
[--C-:B------:R-:W-:Y:S01]  /*e5d0*/  FFMA.FTZ R47, R56, UR46, -R73.reuse ;  /* 0x0000002e382f7c23 */ /* 0x100fe20008010849 */
[----:B------:R-:W-:Y:S01]  /*e5e0*/  FMNMX.FTZ R56, R6, R5, !PT ;  /* 0x0000000506387209 */ /* 0x000fe20007810000 */
[--C-:B------:R-:W-:Y:S01]  /*e5f0*/  FFMA.FTZ R160, R57, UR46, -R73.reuse ;  /* 0x0000002e39a07c23 */ /* 0x100fe20008010849 */
[--C-:B------:R-:W-:Y:S01]  /*e600*/  FFMA.FTZ R51, R59, UR46, -R73.reuse ;  /* 0x0000002e3b337c23 */ /* 0x100fe20008010849 */
        /* <DEDUP_REMOVED lines=8> */
[----:B0-----:R-:W-:Y:S01]  /*e690*/  FSEL R44, R83, -INF , P3 ;  /* 0xff800000532c7808 */ /* 0x001fe20001800000 */
[--C-:B------:R-:W-:Y:S01]  /*e6a0*/  FFMA.FTZ R178, R48, UR46, -R73.reuse ;  /* 0x0000002e30b27c23 */ /* 0x100fe20008010849 */
[----:B------:R-:W-:Y:S01]  /*e6b0*/  FMNMX.FTZ R57, R13, R56, !PT ;  /* 0x000000380d397209 */ /* 0x000fe20007810000 */
[--C-:B------:R-:W-:Y:S01]  /*e6c0*/  FFMA.FTZ R182, R38, UR46, -R73.reuse ;  /* 0x0000002e26b67c23 */ /* 0x100fe20008010849 */
[--C-:B------:R-:W-:Y:S01]  /*e6d0*/  FFMA.FTZ R184, R43, UR46, -R73.reuse ;  /* 0x0000002e2bb87c23 */ /* 0x100fe20008010849 */
[--C-:B------:R-:W-:Y:S01]  /*e6e0*/  FFMA.FTZ R190, R65, UR46, -R73.reuse ;  /* 0x0000002e41be7c23 */ /* 0x100fe20008010849 */
[----:B------:R-:W-:Y:S01]  /*e6f0*/  FMNMX.FTZ R56, R12, R57, !PT ;  /* 0x000000390c387209 */ /* 0x000fe20007810000 */
[----:B------:R-:W-:Y:S01]  /*e700*/  MUFU.EX2 R160, R160 ;  /* 0x000000a000a07308 */ /* 0x000fe20000000800 */
[--C-:B------:R-:W-:Y:S01]  /*e710*/  FFMA.FTZ R164, R70, UR46, -R73.reuse ;  /* 0x0000002e46a47c23 */ /* 0x100fe20008010849 */
[--C-:B------:R-:W-:Y:S01]  /*e720*/  FFMA.FTZ R64, R64, UR46, -R73.reuse ;  /* 0x0000002e40407c23 */ /* 0x100fe20008010849 */
[----:B------:R-:W-:Y:S01]  /*e730*/  FMNMX.FTZ R59, R21, R56, !PT ;  /* 0x00000038153b7209 */ /* 0x000fe20007810000 */
[--C-:B------:R-:W-:Y:S01]  /*e740*/  FFMA.FTZ R168, R68, UR46, -R73.reuse ;  /* 0x0000002e44a87c23 */ /* 0x100fe20008010849 */
[--C-:B------:R-:W-:Y:S01]  /*e750*/  FFMA.FTZ R60, R60, UR46, -R73.reuse ;  /* 0x0000002e3c3c7c23 */ /* 0x100fe20008010849 */
[--C-:B------:R-:W-:Y:S01]  /*e760*/  FFMA.FTZ R62, R62, UR46, -R73.reuse ;  /* 0x0000002e3e3e7c23 */ /* 0x100fe20008010849 */
[----:B------:R-:W-:Y:S01]  /*e770*/  FMNMX.FTZ R56, R20, R59, !PT ;  /* 0x0000003b14387209 */ /* 0x000fe20007810000 */
[----:B------:R2:W-:Y:S01]  /*e780*/  MUFU.EX2 R57, R58 ;  /* 0x0000003a00397308 */ /* 0x0005e20000000800 */
[--C-:B------:R-:W-:Y:S01]  /*e790*/  FFMA.FTZ R172, R66, UR46, -R73.reuse ;  /* 0x0000002e42ac7c23 */ /* 0x100fe20008010849 */
[--C-:B------:R-:W-:Y:S01]  /*e7a0*/  FFMA.FTZ R41, R41, UR46, -R73.reuse ;  /* 0x0000002e29297c23 */ /* 0x100fe20008010849 */
[----:B------:R-:W-:Y:S01]  /*e7b0*/  FMNMX.FTZ R59, R27, R56, !PT ;  /* 0x000000381b3b7209 */ /* 0x000fe20007810000 */
[--C-:B------:R-:W-:Y:S01]  /*e7c0*/  FFMA.FTZ R45, R45, UR46, -R73.reuse ;  /* 0x0000002e2d2d7c23 */ /* 0x100fe20008010849 */
[--C-:B------:R-:W-:Y:S01]  /*e7d0*/  FFMA.FTZ R49, R49, UR46, -R73.reuse ;  /* 0x0000002e31317c23 */ /* 0x100fe20008010849 */
[--C-:B------:R-:W-:Y:S01]  /*e7e0*/  FFMA.FTZ R180, R53, UR46, -R73.reuse ;  /* 0x0000002e35b47c23 */ /* 0x100fe20008010849 */
[----:B------:R-:W-:Y:S01]  /*e7f0*/  FMNMX.FTZ R56, R26, R59, !PT ;  /* 0x0000003b1a387209 */ /* 0x000fe20007810000 */
[----:B------:R-:W0:Y:S01]  /*e800*/  MUFU.EX2 R47, R47 ;  /* 0x0000002f002f7308 */ /* 0x000e220000000800 */
[----:B--2---:R-:W-:Y:S01]  /*e810*/  FSEL R58, R87, -INF , P5 ;  /* 0xff800000573a7808 */ /* 0x004fe20002800000 */
[--C-:B------:R-:W-:Y:S01]  /*e820*/  FFMA.FTZ R53, R52, UR46, -R73.reuse ;  /* 0x0000002e34357c23 */ /* 0x100fe20008010849 */
[----:B------:R-:W-:Y:S01]  /*e830*/  FMNMX.FTZ R61, R31, R56, !PT ;  /* 0x000000381f3d7209 */ /* 0x000fe20007810000 */
[--C-:B------:R-:W-:Y:S01]  /*e840*/  FFMA.FTZ R186, R50, UR46, -R73.reuse ;  /* 0x0000002e32ba7c23 */ /* 0x100fe20008010849 */
[--C-:B------:R-:W-:Y:S01]  /*e850*/  FFMA.FTZ R188, R55, UR46, -R73.reuse ;  /* 0x0000002e37bc7c23 */ /* 0x100fe20008010849 */
[--C-:B------:R-:W-:Y:S01]  /*e860*/  FFMA.FTZ R55, R63, UR46, -R73.reuse ;  /* 0x0000002e3f377c23 */ /* 0x100fe20008010849 */
[----:B------:R-:W-:Y:S01]  /*e870*/  FMNMX.FTZ R56, R30, R61, !PT ;  /* 0x0000003d1e387209 */ /* 0x000fe20007810000 */
[----:B------:R-:W1:Y:S01]  /*e880*/  MUFU.EX2 R162, R162 ;  /* 0x000000a200a27308 */ /* 0x000e620000000800 */
[----:B------:R-:W-:-:S02]  /*e890*/  FFMA.FTZ R63, R71, UR46, -R73 ;  /* 0x0000002e473f7c23 */ /* 0x000fc40008010849 */
[----:B------:R-:W-:-:S04]  /*e8a0*/  FMNMX.FTZ R61, R35, R56, !PT ;  /* 0x00000038233d7209 */ /* 0x000fc80007810000 */
[----:B------:R-:W-:Y:S01]  /*e8b0*/  FMNMX.FTZ R69, R34, R61, !PT ;  /* 0x0000003d22457209 */ /* 0x000fe20007810000 */
[----:B------:R-:W2:Y:S03]  /*e8c0*/  MUFU.EX2 R51, R51 ;  /* 0x0000003300337308 */ /* 0x000ea60000000800 */
[----:B------:R-:W-:-:S04]  /*e8d0*/  FMNMX.FTZ R56, R4, R69, !PT ;  /* 0x0000004504387209 */ /* 0x000fc80007810000 */
[----:B------:R-:W-:Y:S01]  /*e8e0*/  FMNMX.FTZ R56, R39, R56, !PT ;  /* 0x0000003827387209 */ /* 0x000fe20007810000 */
[----:B------:R-:W3:Y:S03]  /*e8f0*/  MUFU.EX2 R164, R164 ;  /* 0x000000a400a47308 */ /* 0x000ee60000000800 */
[----:B------:R-:W-:-:S04]  /*e900*/  FMNMX.FTZ R67, R7, R56, !PT ;  /* 0x0000003807437209 */ /* 0x000fc80007810000 */
[----:B------:R-:W-:Y:S01]  /*e910*/  FMNMX.FTZ R56, R10, R67, !PT ;  /* 0x000000430a387209 */ /* 0x000fe20007810000 */
[----:B------:R-:W4:Y:S03]  /*e920*/  MUFU.EX2 R166, R166 ;  /* 0x000000a600a67308 */ /* 0x000f260000000800 */
[----:B------:R-:W-:-:S04]  /*e930*/  FMNMX.FTZ R69, R11, R56, !PT ;  /* 0x000000380b457209 */ /* 0x000fc80007810000 */
[----:B------:R-:W-:Y:S01]  /*e940*/  FMNMX.FTZ R56, R14, R69, !PT ;  /* 0x000000450e387209 */ /* 0x000fe20007810000 */
[----:B------:R-:W5:Y:S03]  /*e950*/  MUFU.EX2 R59, R64 ;  /* 0x00000040003b7308 */ /* 0x000f660000000800 */
[----:B------:R-:W-:Y:S01]  /*e960*/  FMNMX.FTZ R69, R25, R56, !PT ;  /* 0x0000003819457209 */ /* 0x000fe20007810000 */
[----:B------:R-:W-:-:S03]  /*e970*/  FFMA.FTZ R56, R36, UR46, -R73 ;  /* 0x0000002e24387c23 */ /* 0x000fc60008010849 */
[----:B------:R-:W-:Y:S01]  /*e980*/  FMNMX.FTZ R36, R24, R69, !PT ;  /* 0x0000004518247209 */ /* 0x000fe20007810000 */
[----:B------:R-:W-:Y:S03]  /*e990*/  MUFU.EX2 R168, R168 ;  /* 0x000000a800a87308 */ /* 0x000fe60000000800 */
[----:B------:R-:W-:-:S04]  /*e9a0*/  FMNMX.FTZ R75, R15, R36, !PT ;  /* 0x000000240f4b7209 */ /* 0x000fc80007810000 */
[----:B------:R-:W-:Y:S01]  /*e9b0*/  FMNMX.FTZ R36, R28, R75, !PT ;  /* 0x0000004b1c247209 */ /* 0x000fe20007810000 */
[----:B------:R0:W-:Y:S03]  /*e9c0*/  MUFU.EX2 R69, R56 ;  /* 0x0000003800457308 */ /* 0x0001e60000000800 */
[----:B------:R-:W-:Y:S02]  /*e9d0*/  FMNMX.FTZ R75, R29, R36, !PT ;  /* 0x000000241d4b7209 */ /* 0x000fe40007810000 */
[----:B------:R-:W-:Y:S01]  /*e9e0*/  FSEL R36, R79, -INF , P1 ;  /* 0xff8000004f247808 */ /* 0x000fe20000800000 */
[----:B------:R-:W-:Y:S01]  /*e9f0*/  FFMA.FTZ R79, R54, UR46, -R73 ;  /* 0x0000002e364f7c23 */ /* 0x000fe20008010849 */
[----:B------:R-:W-:Y:S01]  /*ea00*/  FMNMX.FTZ R40, R32, R75, !PT ;  /* 0x0000004b20287209 */ /* 0x000fe20007810000 */
[----:B------:R-:W-:Y:S01]  /*ea10*/  MUFU.EX2 R61, R60 ;  /* 0x0000003c003d7308 */ /* 0x000fe20000000800 */
[----:B0-----:R-:W-:-:S02]  /*ea20*/  FSEL R56, R86, -INF , P4 ;  /* 0xff80000056387808 */ /* 0x001fc40002000000 */
[----:B------:R-:W-:Y:S02]  /*ea30*/  FMNMX.FTZ R75, R33, R40, !PT ;  /* 0x00000028214b7209 */ /* 0x000fe40007810000 */
[----:B------:R-:W-:Y:S02]  /*ea40*/  FSEL R40, R82, -INF , P2 ;  /* 0xff80000052287808 */ /* 0x000fe40001000000 */
[----:B------:R-:W-:Y:S01]  /*ea50*/  FMNMX.FTZ R75, R36, R75, !PT ;  /* 0x0000004b244b7209 */ /* 0x000fe20007810000 */
[----:B------:R-:W-:Y:S03]  /*ea60*/  MUFU.EX2 R170, R170 ;  /* 0x000000aa00aa7308 */ /* 0x000fe60000000800 */
[----:B------:R-:W-:-:S04]  /*ea70*/  FMNMX.FTZ R75, R40, R75, !PT ;  /* 0x0000004b284b7209 */ /* 0x000fc80007810000 */
[----:B------:R-:W-:Y:S01]  /*ea80*/  FMNMX.FTZ R75, R44, R75, !PT ;  /* 0x0000004b2c4b7209 */ /* 0x000fe20007810000 */
[----:B------:R-:W-:Y:S03]  /*ea90*/  MUFU.EX2 R67, R62 ;  /* 0x0000003e00437308 */ /* 0x000fe60000000800 */
[----:B------:R-:W-:-:S04]  /*eaa0*/  FMNMX.FTZ R75, R56, R75, !PT ;  /* 0x0000004b384b7209 */ /* 0x000fc80007810000 */
[----:B------:R-:W-:Y:S01]  /*eab0*/  FMNMX.FTZ R48, R58, R75, !PT ;  /* 0x0000004b3a307209 */ /* 0x000fe20007810000 */
[--C-:B------:R-:W-:Y:S01]  /*eac0*/  FFMA.FTZ R75, R42, UR46, -R73.reuse ;  /* 0x0000002e2a4b7c23 */ /* 0x100fe20008010849 */
[----:B------:R-:W-:Y:S03]  /*ead0*/  MUFU.EX2 R172, R172 ;  /* 0x000000ac00ac7308 */ /* 0x000fe60000000800 */
[----:B------:R-:W0:Y:S05]  /*eae0*/  SHFL.BFLY PT, R77, R48, 0x2, 0x1f ;  /* 0x0c401f00304d7f89 */ /* 0x000e2a00000e0000 */
[----:B------:R-:W-:Y:S08]  /*eaf0*/  MUFU.EX2 R174, R174 ;  /* 0x000000ae00ae7308 */ /* 0x000ff00000000800 */
[----:B------:R-:W-:Y:S08]  /*eb00*/  MUFU.EX2 R41, R41 ;  /* 0x0000002900297308 */ /* 0x000ff00000000800 */
[----:B------:R-:W-:Y:S01]  /*eb10*/  MUFU.EX2 R176, R176 ;  /* 0x000000b000b07308 */ /* 0x000fe20000000800 */
[----:B0-----:R-:W-:Y:S01]  /*eb20*/  FMNMX.FTZ R38, R48, R77, !PT ;  /* 0x0000004d30267209 */ /* 0x001fe20007810000 */
[----:B------:R-:W-:Y:S01]  /*eb30*/  FFMA.FTZ R77, R46, UR46, -R73 ;  /* 0x0000002e2e4d7c23 */ /* 0x000fe20008010849 */
[----:B------:R-:W-:-:S03]  /*eb40*/  IMAD.U32 R46, RZ, RZ, UR38 ;  /* 0x00000026ff2e7e24 */ /* 0x000fc6000f8e00ff */
[----:B------:R-:W0:Y:S02]  /*eb50*/  SHFL.BFLY PT, R43, R38, 0x1, 0x1f ;  /* 0x0c201f00262b7f89 */ /* 0x000e2400000e0000 */
[----:B------:R-:W-:Y:S01]  /*eb60*/  MUFU.EX2 R45, R45 ;  /* 0x0000002d002d7308 */ /* 0x000fe20000000800 */
[----:B------:R-:W-:-:S04]  /*eb70*/  PRMT R3, R46, 0x654, R3 ;  /* 0x000006542e037816 */ /* 0x000fc80000000003 */
[----:B------:R5:W-:Y:S03]  /*eb80*/  SYNCS.ARRIVE.TRANS64.RED.A1T0 RZ, [R3+URZ], RZ ;  /* 0x000000ff03ff79a7 */ /* 0x000be6000810043f */
[----:B------:R-:W-:Y:S08]  /*eb90*/  MUFU.EX2 R178, R178 ;  /* 0x000000b200b27308 */ /* 0x000ff00000000800 */
[----:B------:R-:W-:Y:S01]  /*eba0*/  MUFU.EX2 R49, R49 ;  /* 0x0000003100317308 */ /* 0x000fe20000000800 */
[----:B0-----:R-:W-:-:S07]  /*ebb0*/  FMNMX.FTZ R43, R38, R43, !PT ;  /* 0x0000002b262b7209 */ /* 0x001fce0007810000 */
[----:B------:R-:W-:Y:S01]  /*ebc0*/  MUFU.EX2 R180, R180 ;  /* 0x000000b400b47308 */ /* 0x000fe20000000800 */
[C---:B------:R-:W-:Y:S01]  /*ebd0*/  FSETP.NEU.FTZ.AND P1, PT, R43.reuse, -INF , PT ;  /* 0xff8000002b00780b */ /* 0x040fe20003f3d000 */
[----:B------:R-:W-:-:S06]  /*ebe0*/  FMUL.FTZ R65, R43, UR46 ;  /* 0x0000002e2b417c20 */ /* 0x000fcc0008410000 */
[----:B------:R-:W-:Y:S01]  /*ebf0*/  MUFU.EX2 R53, R53 ;  /* 0x0000003500357308 */ /* 0x000fe20000000800 */
[----:B------:R-:W-:-:S05]  /*ec00*/  FSEL R65, R65, RZ, P1 ;  /* 0x000000ff41417208 */ /* 0x000fca0000800000 */
[--C-:B------:R-:W-:Y:S01]  /*ec10*/  FFMA.FTZ R161, R6, UR46, -R65.reuse ;  /* 0x0000002e06a17c23 */ /* 0x100fe20008010841 */
[--C-:B------:R-:W-:Y:S01]  /*ec20*/  FFMA.FTZ R6, R5, UR46, -R65.reuse ;  /* 0x0000002e05067c23 */ /* 0x100fe20008010841 */
[----:B------:R-:W-:Y:S01]  /*ec30*/  FFMA.FTZ R163, R9, UR46, -R65 ;  /* 0x0000002e09a37c23 */ /* 0x000fe20008010841 */
[----:B------:R-:W-:Y:S01]  /*ec40*/  FADD.FTZ R5, R160, R47 ;  /* 0x0000002fa0057221 */ /* 0x000fe20000010000 */
[--C-:B------:R-:W-:Y:S01]  /*ec50*/  FFMA.FTZ R8, R8, UR46, -R65.reuse ;  /* 0x0000002e08087c23 */ /* 0x100fe20008010841 */
[----:B------:R-:W-:Y:S01]  /*ec60*/  FFMA.FTZ R165, R13, UR46, -R65 ;  /* 0x0000002e0da57c23 */ /* 0x000fe20008010841 */
[----:B------:R-:W-:Y:S01]  /*ec70*/  MUFU.EX2 R161, R161 ;  /* 0x000000a100a17308 */ /* 0x000fe20000000800 */
[----:B-1----:R-:W-:Y:S01]  /*ec80*/  FADD.FTZ R38, R162, R5 ;  /* 0x00000005a2267221 */ /* 0x002fe20000010000 */
[--C-:B------:R-:W-:Y:S01]  /*ec90*/  FFMA.FTZ R12, R12, UR46, -R65.reuse ;  /* 0x0000002e0c0c7c23 */ /* 0x100fe20008010841 */
[--C-:B------:R-:W-:Y:S01]  /*eca0*/  FFMA.FTZ R167, R21, UR46, -R65.reuse ;  /* 0x0000002e15a77c23 */ /* 0x100fe20008010841 */
[--C-:B------:R-:W-:Y:S01]  /*ecb0*/  FFMA.FTZ R20, R20, UR46, -R65.reuse ;  /* 0x0000002e14147c23 */ /* 0x100fe20008010841 */
[----:B--2---:R-:W-:Y:S01]  /*ecc0*/  FADD.FTZ R5, R51, R38 ;  /* 0x0000002633057221 */ /* 0x004fe20000010000 */
[--C-:B------:R-:W-:Y:S01]  /*ecd0*/  FFMA.FTZ R169, R27, UR46, -R65.reuse ;  /* 0x0000002e1ba97c23 */ /* 0x100fe20008010841 */
[----:B------:R-:W-:Y:S01]  /*ece0*/  FFMA.FTZ R177, R7, UR46, -R65 ;  /* 0x0000002e07b17c23 */ /* 0x000fe20008010841 */
[----:B------:R-:W0:Y:S01]  /*ecf0*/  MUFU.EX2 R6, R6 ;  /* 0x0000000600067308 */ /* 0x000e220000000800 */
[----:B---3--:R-:W-:Y:S01]  /*ed00*/  FADD.FTZ R38, R164, R5 ;  /* 0x00000005a4267221 */ /* 0x008fe20000010000 */
[--C-:B------:R-:W-:Y:S01]  /*ed10*/  FFMA.FTZ R26, R26, UR46, -R65.reuse ;  /* 0x0000002e1a1a7c23 */ /* 0x100fe20008010841 */
[--C-:B------:R-:W-:Y:S01]  /*ed20*/  FFMA.FTZ R171, R31, UR46, -R65.reuse ;  /* 0x0000002e1fab7c23 */ /* 0x100fe20008010841 */
[--C-:B------:R-:W-:Y:S01]  /*ed30*/  FFMA.FTZ R30, R30, UR46, -R65.reuse ;  /* 0x0000002e1e1e7c23 */ /* 0x100fe20008010841 */
[----:B------:R-:W-:Y:S01]  /*ed40*/  FADD.FTZ R5, R57, R38 ;  /* 0x0000002639057221 */ /* 0x000fe20000010000 */
[--C-:B------:R-:W-:Y:S01]  /*ed50*/  FFMA.FTZ R173, R35, UR46, -R65.reuse ;  /* 0x0000002e23ad7c23 */ /* 0x100fe20008010841 */
[----:B------:R-:W-:Y:S01]  /*ed60*/  FFMA.FTZ R34, R34, UR46, -R65 ;  /* 0x0000002e22227c23 */ /* 0x000fe20008010841 */
[----:B------:R-:W1:Y:S01]  /*ed70*/  MUFU.EX2 R163, R163 ;  /* 0x000000a300a37308 */ /* 0x000e620000000800 */
[----:B----4-:R-:W-:Y:S01]  /*ed80*/  FADD.FTZ R42, R166, R5 ;  /* 0x00000005a62a7221 */ /* 0x010fe20000010000 */
[--C-:B------:R-:W-:Y:S01]  /*ed90*/  FFMA.FTZ R175, R4, UR46, -R65.reuse ;  /* 0x0000002e04af7c23 */ /* 0x100fe20008010841 */
[--C-:B------:R-:W-:Y:S01]  /*eda0*/  FFMA.FTZ R4, R39, UR46, -R65.reuse ;  /* 0x0000002e27047c23 */ /* 0x100fe20008010841 */
[--C-:B------:R-:W-:Y:S01]  /*edb0*/  FFMA.FTZ R10, R10, UR46, -R65.reuse ;  /* 0x0000002e0a0a7c23 */ /* 0x100fe20008010841 */
[----:B-----5:R-:W-:Y:S01]  /*edc0*/  FADD.FTZ R7, R59, R42 ;  /* 0x0000002a3b077221 */ /* 0x020fe20000010000 */
[--C-:B------:R-:W-:Y:S01]  /*edd0*/  FFMA.FTZ R179, R11, UR46, -R65.reuse ;  /* 0x0000002e0bb37c23 */ /* 0x100fe20008010841 */
[----:B------:R-:W-:Y:S01]  /*ede0*/  FFMA.FTZ R14, R14, UR46, -R65 ;  /* 0x0000002e0e0e7c23 */ /* 0x000fe20008010841 */
[----:B------:R-:W2:Y:S01]  /*edf0*/  MUFU.EX2 R8, R8 ;  /* 0x0000000800087308 */ /* 0x000ea20000000800 */
[----:B0-----:R-:W-:Y:S01]  /*ee00*/  FADD.FTZ R38, R161, R6 ;  /* 0x00000006a1267221 */ /* 0x001fe20000010000 */
[----:B------:R-:W-:Y:S01]  /*ee10*/  FADD.FTZ R42, R168, R7 ;  /* 0x00000007a82a7221 */ /* 0x000fe20000010000 */
[--C-:B------:R-:W-:Y:S01]  /*ee20*/  FFMA.FTZ R181, R25, UR46, -R65.reuse ;  /* 0x0000002e19b57c23 */ /* 0x100fe20008010841 */
[--C-:B------:R-:W-:Y:S01]  /*ee30*/  FFMA.FTZ R24, R24, UR46, -R65.reuse ;  /* 0x0000002e18187c23 */ /* 0x100fe20008010841 */
[--C-:B------:R-:W-:Y:S01]  /*ee40*/  FFMA.FTZ R15, R15, UR46, -R65.reuse ;  /* 0x0000002e0f0f7c23 */ /* 0x100fe20008010841 */
[----:B------:R-:W-:Y:S01]  /*ee50*/  FADD.FTZ R7, R61, R42 ;  /* 0x0000002a3d077221 */ /* 0x000fe20000010000 */
[----:B------:R-:W-:Y:S01]  /*ee60*/  FFMA.FTZ R28, R28, UR46, -R65 ;  /* 0x0000002e1c1c7c23 */ /* 0x000fe20008010841 */
[----:B------:R-:W0:Y:S01]  /*ee70*/  MUFU.EX2 R165, R165 ;  /* 0x000000a500a57308 */ /* 0x000e220000000800 */
[----:B-1----:R-:W-:Y:S01]  /*ee80*/  FADD.FTZ R5, R163, R38 ;  /* 0x00000026a3057221 */ /* 0x002fe20000010000 */
[----:B------:R-:W-:Y:S01]  /*ee90*/  FADD.FTZ R42, R170, R7 ;  /* 0x00000007aa2a7221 */ /* 0x000fe20000010000 */
[--C-:B------:R-:W-:Y:S01]  /*eea0*/  FFMA.FTZ R29, R29, UR46, -R65.reuse ;  /* 0x0000002e1d1d7c23 */ /* 0x100fe20008010841 */
[--C-:B------:R-:W-:Y:S01]  /*eeb0*/  FFMA.FTZ R32, R32, UR46, -R65.reuse ;  /* 0x0000002e20207c23 */ /* 0x100fe20008010841 */
[--C-:B------:R-:W-:Y:S01]  /*eec0*/  FFMA.FTZ R33, R33, UR46, -R65.reuse ;  /* 0x0000002e21217c23 */ /* 0x100fe20008010841 */
[----:B------:R-:W-:Y:S01]  /*eed0*/  FADD.FTZ R7, R67, R42 ;  /* 0x0000002a43077221 */ /* 0x000fe20000010000 */
[----:B------:R-:W-:Y:S01]  /*eee0*/  FFMA.FTZ R36, R36, UR46, -R65 ;  /* 0x0000002e24247c23 */ /* 0x000fe20008010841 */
[----:B------:R-:W1:Y:S01]  /*eef0*/  MUFU.EX2 R12, R12 ;  /* 0x0000000c000c7308 */ /* 0x000e620000000800 */
[----:B--2---:R-:W-:Y:S01]  /*ef00*/  FADD.FTZ R38, R8, R5 ;  /* 0x0000000508267221 */ /* 0x004fe20000010000 */
[----:B------:R-:W-:Y:S01]  /*ef10*/  FADD.FTZ R42, R172, R7 ;  /* 0x00000007ac2a7221 */ /* 0x000fe20000010000 */
[--C-:B------:R-:W-:Y:S01]  /*ef20*/  FFMA.FTZ R40, R40, UR46, -R65.reuse ;  /* 0x0000002e28287c23 */ /* 0x100fe20008010841 */
[--C-:B------:R-:W-:Y:S01]  /*ef30*/  FFMA.FTZ R44, R44, UR46, -R65.reuse ;  /* 0x0000002e2c2c7c23 */ /* 0x100fe20008010841 */
[--C-:B------:R-:W-:Y:S01]  /*ef40*/  FFMA.FTZ R56, R56, UR46, -R65.reuse ;  /* 0x0000002e38387c23 */ /* 0x100fe20008010841 */
[----:B------:R-:W-:Y:S01]  /*ef50*/  FADD.FTZ R7, R69, R42 ;  /* 0x0000002a45077221 */ /* 0x000fe20000010000 */
[----:B------:R-:W-:Y:S01]  /*ef60*/  FFMA.FTZ R58, R58, UR46, -R65 ;  /* 0x0000002e3a3a7c23 */ /* 0x000fe20008010841 */
[----:B------:R-:W2:Y:S01]  /*ef70*/  MUFU.EX2 R167, R167 ;  /* 0x000000a700a77308 */ /* 0x000ea20000000800 */
[----:B0-----:R-:W-:Y:S01]  /*ef80*/  FADD.FTZ R5, R165, R38 ;  /* 0x00000026a5057221 */ /* 0x001fe20000010000 */
[----:B------:R-:W-:Y:S01]  /*ef90*/  FADD.FTZ R42, R174, R7 ;  /* 0x00000007ae2a7221 */ /* 0x000fe20000010000 */
[----:B------:R-:W-:Y:S01]  /*efa0*/  VIADD R9, R92, 0xfffffffe ;  /* 0xfffffffe5c097836 */ /* 0x000fe20000000000 */
[----:B------:R-:W-:Y:S01]  /*efb0*/  F2FP.BF16.F32.PACK_AB R161, R6, R161 ;  /* 0x000000a106a1723e */ /* 0x000fe200000010ff */
[----:B------:R-:W-:Y:S01]  /*efc0*/  IMAD.MOV.U32 R92, RZ, RZ, R151 ;  /* 0x000000ffff5c7224 */ /* 0x000fe200078e0097 */
[----:B------:R-:W-:-:S02]  /*efd0*/  F2FP.BF16.F32.PACK_AB R163, R8, R163 ;  /* 0x000000a308a3723e */ /* 0x000fc400000010ff */
[----:B------:R-:W0:Y:S01]  /*efe0*/  MUFU.EX2 R20, R20 ;  /* 0x0000001400147308 */ /* 0x000e220000000800 */
[----:B-1----:R-:W-:Y:S01]  /*eff0*/  FADD.FTZ R38, R12, R5 ;  /* 0x000000050c267221 */ /* 0x002fe20000010000 */
[----:B------:R-:W-:Y:S02]  /*f000*/  ISETP.GE.AND P1, PT, R9, R194, PT ;  /* 0x000000c20900720c */ /* 0x000fe40003f26270 */
[----:B------:R-:W-:Y:S02]  /*f010*/  F2FP.BF16.F32.PACK_AB R160, R47, R160 ;  /* 0x000000a02fa0723e */ /* 0x000fe400000010ff */
[----:B------:R-:W-:Y:S02]  /*f020*/  F2FP.BF16.F32.PACK_AB R162, R51, R162 ;  /* 0x000000a233a2723e */ /* 0x000fe400000010ff */
[----:B------:R-:W1:Y:S01]  /*f030*/  MUFU.EX2 R169, R169 ;  /* 0x000000a900a97308 */ /* 0x000e620000000800 */
[----:B--2---:R-:W-:Y:S01]  /*f040*/  FADD.FTZ R5, R167, R38 ;  /* 0x00000026a7057221 */ /* 0x004fe20000010000 */
[----:B------:R-:W-:-:S02]  /*f050*/  F2FP.BF16.F32.PACK_AB R164, R57, R164 ;  /* 0x000000a439a4723e */ /* 0x000fc400000010ff */
[----:B------:R-:W-:Y:S02]  /*f060*/  F2FP.BF16.F32.PACK_AB R166, R59, R166 ;  /* 0x000000a63ba6723e */ /* 0x000fe400000010ff */
[----:B------:R-:W-:Y:S02]  /*f070*/  F2FP.BF16.F32.PACK_AB R168, R61, R168 ;  /* 0x000000a83da8723e */ /* 0x000fe400000010ff */
[----:B------:R-:W2:Y:S01]  /*f080*/  MUFU.EX2 R26, R26 ;  /* 0x0000001a001a7308 */ /* 0x000ea20000000800 */
[----:B0-----:R-:W-:Y:S01]  /*f090*/  FADD.FTZ R38, R20, R5 ;  /* 0x0000000514267221 */ /* 0x001fe20000010000 */
[----:B------:R-:W-:Y:S02]  /*f0a0*/  F2FP.BF16.F32.PACK_AB R170, R67, R170 ;  /* 0x000000aa43aa723e */ /* 0x000fe400000010ff */
[----:B------:R-:W-:Y:S02]  /*f0b0*/  F2FP.BF16.F32.PACK_AB R172, R69, R172 ;  /* 0x000000ac45ac723e */ /* 0x000fe400000010ff */
[----:B------:R-:W-:-:S02]  /*f0c0*/  F2FP.BF16.F32.PACK_AB R174, R41, R174 ;  /* 0x000000ae29ae723e */ /* 0x000fc400000010ff */
[----:B------:R-:W0:Y:S01]  /*f0d0*/  MUFU.EX2 R171, R171 ;  /* 0x000000ab00ab7308 */ /* 0x000e220000000800 */
[----:B-1----:R-:W-:Y:S01]  /*f0e0*/  FADD.FTZ R5, R169, R38 ;  /* 0x00000026a9057221 */ /* 0x002fe20000010000 */
[----:B------:R-:W-:Y:S02]  /*f0f0*/  F2FP.BF16.F32.PACK_AB R165, R12, R165 ;  /* 0x000000a50ca5723e */ /* 0x000fe400000010ff */
[----:B------:R-:W-:-:S04]  /*f100*/  F2FP.BF16.F32.PACK_AB R167, R20, R167 ;  /* 0x000000a714a7723e */ /* 0x000fc800000010ff */
[----:B------:R-:W1:Y:S01]  /*f110*/  MUFU.EX2 R30, R30 ;  /* 0x0000001e001e7308 */ /* 0x000e620000000800 */
[C---:B--2---:R-:W-:Y:S01]  /*f120*/  FADD.FTZ R38, R26.reuse, R5 ;  /* 0x000000051a267221 */ /* 0x044fe20000010000 */
[----:B------:R-:W-:Y:S01]  /*f130*/  FADD.FTZ R5, R41, R42 ;  /* 0x0000002a29057221 */ /* 0x000fe20000010000 */
[----:B------:R-:W-:-:S03]  /*f140*/  F2FP.BF16.F32.PACK_AB R169, R26, R169 ;  /* 0x000000a91aa9723e */ /* 0x000fc600000010ff */
[----:B------:R-:W-:Y:S01]  /*f150*/  FADD.FTZ R42, R176, R5 ;  /* 0x00000005b02a7221 */ /* 0x000fe20000010000 */
[----:B------:R-:W-:Y:S01]  /*f160*/  F2FP.BF16.F32.PACK_AB R176, R45, R176 ;  /* 0x000000b02db0723e */ /* 0x000fe200000010ff */
[----:B------:R-:W2:Y:S01]  /*f170*/  MUFU.EX2 R173, R173 ;  /* 0x000000ad00ad7308 */ /* 0x000ea20000000800 */
[----:B0-----:R-:W-:Y:S01]  /*f180*/  FADD.FTZ R3, R171, R38 ;  /* 0x00000026ab037221 */ /* 0x001fe20000010000 */
[----:B------:R-:W-:-:S04]  /*f190*/  FADD.FTZ R5, R45, R42 ;  /* 0x0000002a2d057221 */ /* 0x000fc80000010000 */
[----:B------:R-:W-:Y:S01]  /*f1a0*/  FADD.FTZ R42, R178, R5 ;  /* 0x00000005b22a7221 */ /* 0x000fe20000010000 */
[C---:B------:R-:W-:Y:S01]  /*f1b0*/  F2FP.BF16.F32.PACK_AB R178, R49.reuse, R178 ;  /* 0x000000b231b2723e */ /* 0x040fe200000010ff */
[----:B------:R-:W0:Y:S01]  /*f1c0*/  MUFU.EX2 R34, R34 ;  /* 0x0000002200227308 */ /* 0x000e220000000800 */
[C---:B-1----:R-:W-:Y:S01]  /*f1d0*/  FADD.FTZ R38, R30.reuse, R3 ;  /* 0x000000031e267221 */ /* 0x042fe20000010000 */
[----:B------:R-:W-:Y:S01]  /*f1e0*/  FADD.FTZ R5, R49, R42 ;  /* 0x0000002a31057221 */ /* 0x000fe20000010000 */
[----:B------:R-:W-:-:S03]  /*f1f0*/  F2FP.BF16.F32.PACK_AB R171, R30, R171 ;  /* 0x000000ab1eab723e */ /* 0x000fc600000010ff */
[----:B------:R-:W-:Y:S01]  /*f200*/  FADD.FTZ R42, R180, R5 ;  /* 0x00000005b42a7221 */ /* 0x000fe20000010000 */
[----:B------:R-:W-:Y:S01]  /*f210*/  F2FP.BF16.F32.PACK_AB R180, R53, R180 ;  /* 0x000000b435b4723e */ /* 0x000fe200000010ff */
[----:B------:R-:W1:Y:S01]  /*f220*/  MUFU.EX2 R175, R175 ;  /* 0x000000af00af7308 */ /* 0x000e620000000800 */
[----:B--2---:R-:W-:Y:S01]  /*f230*/  FADD.FTZ R3, R173, R38 ;  /* 0x00000026ad037221 */ /* 0x004fe20000010000 */
[----:B------:R-:W-:-:S06]  /*f240*/  FADD.FTZ R5, R53, R42 ;  /* 0x0000002a35057221 */ /* 0x000fcc0000010000 */
        /* <DEDUP_REMOVED lines=13> */
[----:B------:R-:W1:Y:S01]  /*f320*/  MUFU.EX2 R75, R75 ;  /* 0x0000004b004b7308 */ /* 0x000e620000000800 */
[----:B--2---:R-:W-:-:S07]  /*f330*/  FADD.FTZ R42, R182, R5 ;  /* 0x00000005b62a7221 */ /* 0x004fce0000010000 */
[----:B------:R-:W2:Y:S01]  /*f340*/  MUFU.EX2 R14, R14 ;  /* 0x0000000e000e7308 */ /* 0x000ea20000000800 */
[----:B0-----:R-:W-:-:S07]  /*f350*/  FADD.FTZ R3, R179, R38 ;  /* 0x00000026b3037221 */ /* 0x001fce0000010000 */
[----:B------:R-:W0:Y:S01]  /*f360*/  MUFU.EX2 R184, R184 ;  /* 0x000000b800b87308 */ /* 0x000e220000000800 */
[C---:B-1----:R-:W-:Y:S01]  /*f370*/  FADD.FTZ R5, R75.reuse, R42 ;  /* 0x0000002a4b057221 */ /* 0x042fe20000010000 */
[----:B------:R-:W-:-:S06]  /*f380*/  F2FP.BF16.F32.PACK_AB R182, R75, R182 ;  /* 0x000000b64bb6723e */ /* 0x000fcc00000010ff */
[----:B------:R-:W1:Y:S01]  /*f390*/  MUFU.EX2 R181, R181 ;  /* 0x000000b500b57308 */ /* 0x000e620000000800 */
[C---:B--2---:R-:W-:Y:S01]  /*f3a0*/  FADD.FTZ R38, R14.reuse, R3 ;  /* 0x000000030e267221 */ /* 0x044fe20000010000 */
[----:B------:R-:W-:-:S06]  /*f3b0*/  F2FP.BF16.F32.PACK_AB R179, R14, R179 ;  /* 0x000000b30eb3723e */ /* 0x000fcc00000010ff */
[----:B------:R-:W2:Y:S01]  /*f3c0*/  MUFU.EX2 R77, R77 ;  /* 0x0000004d004d7308 */ /* 0x000ea20000000800 */
[----:B0-----:R-:W-:-:S07]  /*f3d0*/  FADD.FTZ R42, R184, R5 ;  /* 0x00000005b82a7221 */ /* 0x001fce0000010000 */
[----:B------:R-:W0:Y:S01]  /*f3e0*/  MUFU.EX2 R24, R24 ;  /* 0x0000001800187308 */ /* 0x000e220000000800 */
[----:B-1----:R-:W-:-:S07]  /*f3f0*/  FADD.FTZ R3, R181, R38 ;  /* 0x00000026b5037221 */ /* 0x002fce0000010000 */
[----:B------:R-:W1:Y:S01]  /*f400*/  MUFU.EX2 R186, R186 ;  /* 0x000000ba00ba7308 */ /* 0x000e620000000800 */
[C---:B--2---:R-:W-:Y:S01]  /*f410*/  FADD.FTZ R5, R77.reuse, R42 ;  /* 0x0000002a4d057221 */ /* 0x044fe20000010000 */
[----:B------:R-:W-:-:S06]  /*f420*/  F2FP.BF16.F32.PACK_AB R184, R77, R184 ;  /* 0x000000b84db8723e */ /* 0x000fcc00000010ff */
[----:B------:R-:W2:Y:S01]  /*f430*/  MUFU.EX2 R15, R15 ;  /* 0x0000000f000f7308 */ /* 0x000ea20000000800 */
[C---:B0-----:R-:W-:Y:S01]  /*f440*/  FADD.FTZ R38, R24.reuse, R3 ;  /* 0x0000000318267221 */ /* 0x041fe20000010000 */
[----:B------:R-:W-:-:S06]  /*f450*/  F2FP.BF16.F32.PACK_AB R181, R24, R181 ;  /* 0x000000b518b5723e */ /* 0x000fcc00000010ff */
[----:B------:R-:W0:Y:S01]  /*f460*/  MUFU.EX2 R79, R79 ;  /* 0x0000004f004f7308 */ /* 0x000e220000000800 */
[----:B-1----:R-:W-:-:S07]  /*f470*/  FADD.FTZ R42, R186, R5 ;  /* 0x00000005ba2a7221 */ /* 0x002fce0000010000 */
[----:B------:R-:W1:Y:S01]  /*f480*/  MUFU.EX2 R28, R28 ;  /* 0x0000001c001c7308 */ /* 0x000e620000000800 */
[----:B--2---:R-:W-:-:S07]  /*f490*/  FADD.FTZ R3, R15, R38 ;  /* 0x000000260f037221 */ /* 0x004fce0000010000 */
[----:B------:R-:W2:Y:S01]  /*f4a0*/  MUFU.EX2 R188, R188 ;  /* 0x000000bc00bc7308 */ /* 0x000ea20000000800 */
[C---:B0-----:R-:W-:Y:S01]  /*f4b0*/  FADD.FTZ R5, R79.reuse, R42 ;  /* 0x0000002a4f057221 */ /* 0x041fe20000010000 */
[----:B------:R-:W-:-:S06]  /*f4c0*/  F2FP.BF16.F32.PACK_AB R186, R79, R186 ;  /* 0x000000ba4fba723e */ /* 0x000fcc00000010ff */
        /* <DEDUP_REMOVED lines=26> */
[----:B--2---:R-:W-:-:S04]  /*f670*/  FADD.FTZ R8, R56, R5 ;  /* 0x0000000538087221 */ /* 0x004fc80000010000 */
[C---:B0-----:R-:W-:Y:S01]  /*f680*/  FADD.FTZ R8, R191.reuse, R8 ;  /* 0x00000008bf087221 */ /* 0x041fe20000010000 */
[----:B------:R-:W-:Y:S01]  /*f690*/  F2FP.BF16.F32.PACK_AB R191, R191, R56 ;  /* 0x00000038bfbf723e */ /* 0x000fe200000010ff */
[C---:B-1----:R-:W-:Y:S01]  /*f6a0*/  FADD.FTZ R3, R63.reuse, R42 ;  /* 0x0000002a3f037221 */ /* 0x042fe20000010000 */
[----:B------:R-:W-:Y:S01]  /*f6b0*/  F2FP.BF16.F32.PACK_AB R190, R63, R190 ;  /* 0x000000be3fbe723e */ /* 0x000fe200000010ff */
[----:B------:R-:W-:Y:S06]  /*f6c0*/  @!P1 BRA `(.L_x_637) ;  /* 0x0000002c001c9947 */ /* 0x000fec0003800000 */
[----:B------:R-:W-:Y:S01]  /*f6d0*/  IMAD.MOV.U32 R10, RZ, RZ, R43 ;  /* 0x000000ffff0a7224 */ /* 0x000fe200078e002b */
[----:B------:R-:W-:Y:S01]  /*f6e0*/  MOV R11, R37 ;  /* 0x00000025000b7202 */ /* 0x000fe20000000f00 */
[----:B------:R-:W-:Y:S01]  /*f6f0*/  IMAD.MOV.U32 R4, RZ, RZ, R158 ;  /* 0x000000ffff047224 */ /* 0x000fe200078e009e */
[----:B------:R-:W-:Y:S01]  /*f700*/  CS2R R150, SRZ ;  /* 0x0000000000967805 */ /* 0x000fe2000001ff00 */
[----:B------:R-:W-:Y:S01]  /*f710*/  IMAD.MOV.U32 R12, RZ, RZ, R157 ;  /* 0x000000ffff0c7224 */ /* 0x000fe200078e009d */
        /* <DEDUP_REMOVED lines=30> */
[----:B------:R-:W-:-:S07]  /*f900*/  CS2R R88, SRZ ;  /* 0x0000000000587805 */ /* 0x000fce000001ff00 */
.L_x_649:
[----:B------:R-:W-:Y:S01]  /*f910*/  ISETP.NE.AND P1, PT, R12, 0x1, PT ;  /* 0x000000010c00780c */ /* 0x000fe20003f25270 */
[----:B------:R-:W-:Y:S05]  /*f920*/  YIELD ;  /* 0x0000000000007946 */ /* 0x000fea0003800000 */
[----:B------:R-:W-:Y:S02]  /*f930*/  SEL R5, RZ, 0x1, P1 ;  /* 0x00000001ff057807 */ /* 0x000fe40000800000 */
[----:B------:R-:W-:Y:S02]  /*f940*/  ISETP.NE.AND P1, PT, R195, RZ, PT ;  /* 0x000000ffc300720c */ /* 0x000fe40003f25270 */
[----:B------:R-:W-:-:S11]  /*f950*/  LOP3.LUT R158, R4, R5, RZ, 0x3c, !PT ;  /* 0x00000005049e7212 */ /* 0x000fd600078e3cff */
[----:B------:R-:W-:Y:S05]  /*f960*/  @P1 BRA `(.L_x_638) ;  /* 0x00000000003c1947 */ /* 0x000fea0003800000 */
[----:B------:R-:W-:Y:S05]  /*f970*/  @!P0 BRA `(.L_x_639) ;  /* 0x0000000000048947 */ /* 0x000fea0003800000 */
[----:B------:R-:W-:Y:S01]  /*f980*/  BPT.TRAP 0x1 ;  /* 0x000000040000795c */ /* 0x000fe20000300000 */
.L_x_639:
[----:B------:R-:W-:Y:S01]  /*f990*/  VIADD R5, R12, 0x1 ;  /* 0x000000010c057836 */ /* 0x000fe20000000000 */
[----:B------:R-:W-:-:S04]  /*f9a0*/  SHF.L.U32 R6, R158, 0x1f, RZ ;  /* 0x0000001f9e067819 */ /* 0x000fc800000006ff */
[----:B------:R-:W-:-:S04]  /*f9b0*/  ISETP.NE.AND P2, PT, R5, 0x2, PT ;  /* 0x000000020500780c */ /* 0x000fc80003f45270 */
[----:B------:R-:W-:-:S05]  /*f9c0*/  SEL R5, R5, RZ, P2 ;  /* 0x000000ff05057207 */ /* 0x000fca0001000000 */
[----:B------:R-:W-:-:S04]  /*f9d0*/  IMAD R5, R5, 0x8, R156 ;  /* 0x0000000805057824 */ /* 0x000fc800078e029c */
[----:B------:R0:W1:Y:S01]  /*f9e0*/  SYNCS.PHASECHK.TRANS64.TRYWAIT P2, [R5+URZ+0x28830], R6 ;  /* 0x02883006050075a7 */ /* 0x000062000804017f */
[----:B------:R-:W-:Y:S05]  /*f9f0*/  @!P0 BRA `(.L_x_640) ;  /* 0x0000000000048947 */ /* 0x000fea0003800000 */
[----:B------:R-:W-:Y:S01]  /*fa00*/  BPT.TRAP 0x1 ;  /* 0x000000040000795c */ /* 0x000fe20000300000 */
.L_x_640:
[----:B------:R-:W-:Y:S04]  /*fa10*/  BSSY B0, `(.L_x_638) ;  /* 0x0000004000007945 */ /* 0x000fe80003800000 */
[----:B-1----:R-:W-:Y:S05]  /*fa20*/  @P2 BRA `(.L_x_641) ;  /* 0x0000000000082947 */ /* 0x002fea0003800000 */
[----:B------:R-:W1:Y:S02]  /*fa30*/  SYNCS.PHASECHK.TRANS64.TRYWAIT P2, [R5+URZ+0x28830], R6 ;  /* 0x02883006050075a7 */ /* 0x000e64000804017f */
[----:B-1----:R-:W-:Y:S05]  /*fa40*/  @!P2 BRA `(.L_x_642) ;  /* 0x000000e400e4a947 */ /* 0x002fea0003800000 */
.L_x_641:
[----:B------:R-:W-:Y:S05]  /*fa50*/  BSYNC B0 ;  /* 0x0000000000007941 */ /* 0x000fea0003800000 */
.L_x_638:
[----:B01----:R-:W0:Y:S01]  /*fa60*/  S2R R5, SR_TID.X ;  /* 0x0000000000057919 */ /* 0x003e220000002100 */
[----:B------:R-:W-:Y:S01]  /*fa70*/  VIADD R157, R12, 0x1 ;  /* 0x000000010c9d7836 */ /* 0x000fe20000000000 */
[----:B------:R-:W-:Y:S05]  /*fa80*/  WARPSYNC.ALL ;  /* 0x0000000000007948 */ /* 0x000fea0003800000 */
[C---:B------:R-:W-:Y:S01]  /*fa90*/  ISETP.NE.AND P2, PT, R157.reuse, 0x2, PT ;  /* 0x000000029d00780c */ /* 0x040fe20003f45270 */
[----:B------:R-:W-:Y:S02]  /*faa0*/  IMAD.MOV.U32 R7, RZ, RZ, 0x40000040 ;  /* 0x40000040ff077424 */ /* 0x000fe400078e00ff */
[----:B------:R-:W-:Y:S01]  /*fab0*/  IMAD.MOV.U32 R25, RZ, RZ, 0x40000040 ;  /* 0x40000040ff197424 */ /* 0x000fe200078e00ff */
[----:B------:R-:W-:Y:S01]  /*fac0*/  SEL R157, R157, RZ, P2 ;  /* 0x000000ff9d9d7207 */ /* 0x000fe20001000000 */
[----:B------:R-:W-:Y:S01]  /*fad0*/  IMAD.MOV.U32 R21, RZ, RZ, 0x40000040 ;  /* 0x40000040ff157424 */ /* 0x000fe200078e00ff */
[----:B------:R-:W-:Y:S01]  /*fae0*/  R2UR UR7, R7 ;  /* 0x00000000070772ca */ /* 0x000fe200000e0000 */
[----:B------:R-:W-:Y:S01]  /*faf0*/  IMAD.MOV.U32 R15, RZ, RZ, 0x40000040 ;  /* 0x40000040ff0f7424 */ /* 0x000fe200078e00ff */
[----:B------:R-:W-:Y:S01]  /*fb00*/  R2UR UR15, R25 ;  /* 0x00000000190f72ca */ /* 0x000fe200000e0000 */
[----:B------:R-:W-:Y:S01]  /*fb10*/  IMAD R6, R157, 0x800, R0 ;  /* 0x000008009d067824 */ /* 0x000fe200078e0200 */
[----:B------:R-:W-:-:S02]  /*fb20*/  R2UR UR31, R25 ;  /* 0x00000000191f72ca */ /* 0x000fc400000e0000 */
[----:B------:R-:W-:Y:S01]  /*fb30*/  R2UR UR11, R21 ;  /* 0x00000000150b72ca */ /* 0x000fe200000e0000 */
[C---:B------:R-:W-:Y:S01]  /*fb40*/  VIADD R20, R6.reuse, 0x2 ;  /* 0x0000000206147836 */ /* 0x040fe20000000000 */
[C---:B------:R-:W-:Y:S01]  /*fb50*/  IADD3 R24, R6.reuse, 0x4, RZ ;  /* 0x0000000406187810 */ /* 0x040fe20007ffe0ff */
[C---:B------:R-:W-:Y:S01]  /*fb60*/  VIADD R14, R6.reuse, 0x6 ;  /* 0x00000006060e7836 */ /* 0x040fe20000000000 */
[----:B------:R-:W-:Y:S02]  /*fb70*/  R2UR UR6, R6 ;  /* 0x00000000060672ca */ /* 0x000fe400000e0000 */
[----:B------:R-:W-:Y:S01]  /*fb80*/  R2UR UR14, R24 ;  /* 0x00000000180e72ca */ /* 0x000fe200000e0000 */
[----:B------:R-:W-:Y:S01]  /*fb90*/  VIADD R24, R6, 0x404 ;  /* 0x0000040406187836 */ /* 0x000fe20000000000 */
[----:B------:R-:W-:Y:S01]  /*fba0*/  R2UR UR10, R20 ;  /* 0x00000000140a72ca */ /* 0x000fe200000e0000 */
[----:B------:R-:W-:Y:S01]  /*fbb0*/  VIADD R20, R6, 0x400 ;  /* 0x0000040006147836 */ /* 0x000fe20000000000 */
[----:B------:R-:W-:Y:S01]  /*fbc0*/  R2UR UR18, R14 ;  /* 0x000000000e1272ca */ /* 0x000fe200000e0000 */
[----:B------:R-:W-:Y:S01]  /*fbd0*/  VIADD R14, R6, 0x402 ;  /* 0x00000402060e7836 */ /* 0x000fe20000000000 */
[----:B------:R-:W-:-:S02]  /*fbe0*/  R2UR UR30, R24 ;  /* 0x00000000181e72ca */ /* 0x000fc400000e0000 */
[----:B0-----:R-:W-:Y:S02]  /*fbf0*/  SHF.R.U32.HI R5, RZ, 0x7, R5 ;  /* 0x00000007ff057819 */ /* 0x001fe40000011605 */
[----:B------:R-:W-:Y:S02]  /*fc00*/  R2UR UR19, R15 ;  /* 0x000000000f1372ca */ /* 0x000fe400000e0000 */
[----:B------:R-:W-:Y:S01]  /*fc10*/  R2UR UR22, R20 ;  /* 0x00000000141672ca */ /* 0x000fe200000e0000 */
[----:B------:R-:W-:Y:S01]  /*fc20*/  VIADD R5, R5, 0x8 ;  /* 0x0000000805057836 */ /* 0x000fe20000000000 */
[----:B------:R-:W-:Y:S02]  /*fc30*/  R2UR UR23, R21 ;  /* 0x00000000151772ca */ /* 0x000fe400000e0000 */
[----:B------:R-:W-:Y:S02]  /*fc40*/  R2UR UR26, R14 ;  /* 0x000000000e1a72ca */ /* 0x000fe400000e0000 */
[----:B------:R0:W-:Y:S01]  /*fc50*/  BAR.SYNC.DEFER_BLOCKING R5, 0x100 ;  /* 0x000400050000751d */ /* 0x0001e20000010000 */
[----:B------:R-:W-:-:S02]  /*fc60*/  R2UR UR27, R15 ;  /* 0x000000000f1b72ca */ /* 0x000fc400000e0000 */
[----:B------:R-:W-:Y:S02]  /*fc70*/  IADD3 R6, R6, 0x406, RZ ;  /* 0x0000040606067810 */ /* 0x000fe40007ffe0ff */
[----:B------:R-:W-:Y:S02]  /*fc80*/  R2UR UR35, R7 ;  /* 0x00000000072372ca */ /* 0x000fe400000e0000 */
[----:B------:R-:W-:Y:S01]  /*fc90*/  R2UR UR34, R6 ;  /* 0x00000000062272ca */ /* 0x000fe200000e0000 */
        /* <DEDUP_REMOVED lines=27> */
.L_x_644:
[----:B------:R-:W-:Y:S01]  /*fe50*/  SHF.L.U32 R4, R4, 0x1f, RZ ;  /* 0x0000001f04047819 */ /* 0x000fe200000006ff */
[----:B------:R-:W-:-:S04]  /*fe60*/  IMAD R5, R12, 0x8, R156 ;  /* 0x000000080c057824 */ /* 0x000fc800078e029c */
[----:B------:R0:W1:Y:S01]  /*fe70*/  SYNCS.PHASECHK.TRANS64.TRYWAIT P1, [R5+URZ+0x28850], R4 ;  /* 0x02885004050075a7 */ /* 0x000062000802017f */
[----:B------:R-:W-:Y:S05]  /*fe80*/  @!P0 BRA `(.L_x_645) ;  /* 0x0000000000048947 */ /* 0x000fea0003800000 */
[----:B------:R-:W-:Y:S01]  /*fe90*/  BPT.TRAP 0x1 ;  /* 0x000000040000795c */ /* 0x000fe20000300000 */
.L_x_645:
[----:B-1----:R-:W-:Y:S05]  /*fea0*/  @P1 BRA `(.L_x_643) ;  /* 0x0000000000081947 */ /* 0x002fea0003800000 */
[----:B------:R-:W1:Y:S02]  /*feb0*/  SYNCS.PHASECHK.TRANS64.TRYWAIT P1, [R5+URZ+0x28850], R4 ;  /* 0x02885004050075a7 */ /* 0x000e64000802017f */
[----:B-1----:R-:W-:Y:S05]  /*fec0*/  @!P1 BRA `(.L_x_646) ;  /* 0x000000e000d89947 */ /* 0x002fea0003800000 */
.L_x_643:
[----:B01----:R-:W-:Y:S01]  /*fed0*/  VIADD R4, R156, 0x400 ;  /* 0x000004009c047836 */ /* 0x003fe20000000000 */
[----:B------:R-:W-:Y:S05]  /*fee0*/  WARPSYNC.ALL ;  /* 0x0000000000007948 */ /* 0x000fea0003800000 */
[----:B------:R-:W-:Y:S01]  /*fef0*/  SHF.R.U32.HI R4, RZ, 0x4, R4 ;  /* 0x00000004ff047819 */ /* 0x000fe20000011604 */
[----:B------:R-:W-:Y:S01]  /*ff00*/  IMAD.MOV.U32 R5, RZ, RZ, 0x40000040 ;  /* 0x40000040ff057424 */ /* 0x000fe200078e00ff */
[----:B------:R-:W-:Y:S01]  /*ff10*/  WARPGROUP.ARRIVE ;  /* 0x00000000000079c5 */ /* 0x000fe20000000000 */
[----:B------:R-:W-:Y:S01]  /*ff20*/  IMAD.MOV.U32 R7, RZ, RZ, 0x40000040 ;  /* 0x40000040ff077424 */ /* 0x000fe200078e00ff */
[----:B------:R-:W-:-:S04]  /*ff30*/  LOP3.LUT R4, R4, 0x3fff, RZ, 0xc0, !PT ;  /* 0x00003fff04047812 */ /* 0x000fc800078ec0ff */
[----:B------:R-:W0:Y:S01]  /*ff40*/  S2R R13, SR_TID.X ;  /* 0x00000000000d7919 */ /* 0x000e220000002100 */
[----:B------:R-:W-:Y:S02]  /*ff50*/  R2UR UR7, R5 ;  /* 0x00000000050772ca */ /* 0x000fe400000e0000 */
[----:B------:R-:W-:Y:S02]  /*ff60*/  LOP3.LUT R4, R4, 0x4000000, RZ, 0xfc, !PT ;  /* 0x0400000004047812 */ /* 0x000fe400078efcff */
[----:B------:R-:W-:-:S03]  /*ff70*/  MOV R5, 0x40000040 ;  /* 0x4000004000057802 */ /* 0x000fc60000000f00 */
[----:B------:R-:W-:-:S04]  /*ff80*/  IMAD R4, R12, 0x800, R4 ;  /* 0x000008000c047824 */ /* 0x000fc800078e0204 */
[C---:B------:R-:W-:Y:S01]  /*ff90*/  VIADD R6, R4.reuse, 0x80 ;  /* 0x0000008004067836 */ /* 0x040fe20000000000 */
[----:B------:R-:W-:-:S13]  /*ffa0*/  R2UR UR6, R4 ;  /* 0x00000000040672ca */ /* 0x000fda00000e0000 */
[----:B------:R-:W-:Y:S01]  /*ffb0*/  HGMMA.64x128x16.F32.BF16 R88, R160, gdesc[UR4].tnspB, R88, gsb0 ;  /* 0x41e00004a0587df0 */ /* 0x000fe20008001858 */
[----:B------:R-:W-:Y:S01]  /*ffc0*/  R2UR UR6, R6 ;  /* 0x00000000060672ca */ /* 0x000fe200000e0000 */
[----:B------:R-:W-:Y:S01]  /*ffd0*/  VIADD R6, R4, 0x100 ;  /* 0x0000010004067836 */ /* 0x000fe20000000000 */
[----:B------:R-:W-:Y:S01]  /*ffe0*/  R2UR UR7, R7 ;  /* 0x00000000070772ca */ /* 0x000fe200000e0000 */
[----:B------:R-:W-:Y:S01]  /*fff0*/  IMAD.MOV.U32 R7, RZ, RZ, 0x40000040 ;  /* 0x40000040ff077424 */ /* 0x000fe200078e00ff */
[----:B0-----:R-:W-:Y:S01]  /*10000*/  SHF.R.U32.HI R13, RZ, 0x7, R13 ;  /* 0x00000007ff0d7819 */ /* 0x001fe2000001160d */
[----:B------:R-:W-:Y:S02]  /*10010*/  WARPGROUP.DEPBAR.LE gsb0, 0x0 ;  /* 0x00008000000079c5 */ /* 0x000fe40000010000 */
[----:B------:R-:W-:-:S08]  /*10020*/  WARPGROUP.ARRIVE ;  /* 0x00000000000079c5 */ /* 0x000fd00000000000 */
[----:B------:R-:W-:Y:S01]  /*10030*/  HGMMA.64x128x16.F32.BF16 R88, R164, gdesc[UR4].tnspB, R88, gsb0 ;  /* 0x41e00004a4587df0 */ /* 0x000fe20008001858 */
[----:B------:R-:W-:Y:S02]  /*10040*/  R2UR UR6, R6 ;  /* 0x00000000060672ca */ /* 0x000fe400000e0000 */
[----:B------:R-:W-:Y:S01]  /*10050*/  R2UR UR7, R7 ;  /* 0x00000000070772ca */ /* 0x000fe200000e0000 */
[----:B------:R-:W-:Y:S01]  /*10060*/  IMAD.MOV.U32 R7, RZ, RZ, 0x40000040 ;  /* 0x40000040ff077424 */ /* 0x000fe200078e00ff */
[----:B------:R-:W-:Y:S01]  /*10070*/  IADD3 R6, R4, 0x180, RZ ;  /* 0x0000018004067810 */ /* 0x000fe20007ffe0ff */
[----:B------:R-:W-:Y:S02]  /*10080*/  WARPGROUP.DEPBAR.LE gsb0, 0x0 ;  /* 0x00008000000079c5 */ /* 0x000fe40000010000 */
[----:B------:R-:W-:-:S08]  /*10090*/  WARPGROUP.ARRIVE ;  /* 0x00000000000079c5 */ /* 0x000fd00000000000 */
[----:B------:R-:W-:Y:S01]  /*100a0*/  HGMMA.64x128x16.F32.BF16 R88, R168, gdesc[UR4].tnspB, R88, gsb0 ;  /* 0x41e00004a8587df0 */ /* 0x000fe20008001858 */
[----:B------:R-:W-:Y:S01]  /*100b0*/  R2UR UR6, R6 ;  /* 0x00000000060672ca */ /* 0x000fe200000e0000 */
[----:B------:R-:W-:Y:S01]  /*100c0*/  VIADD R6, R4, 0x200 ;  /* 0x0000020004067836 */ /* 0x000fe20000000000 */
[----:B------:R-:W-:Y:S01]  /*100d0*/  R2UR UR7, R7 ;  /* 0x00000000070772ca */ /* 0x000fe200000e0000 */
[----:B------:R-:W-:Y:S01]  /*100e0*/  IMAD.MOV.U32 R7, RZ, RZ, 0x40000040 ;  /* 0x40000040ff077424 */ /* 0x000fe200078e00ff */
[----:B------:R-:W-:Y:S02]  /*100f0*/  WARPGROUP.DEPBAR.LE gsb0, 0x0 ;  /* 0x00008000000079c5 */ /* 0x000fe40000010000 */
[----:B------:R-:W-:-:S09]  /*10100*/  WARPGROUP.ARRIVE ;  /* 0x00000000000079c5 */ /* 0x000fd20000000000 */
        /* <DEDUP_REMOVED lines=9> */
[C---:B------:R-:W-:Y:S01]  /*101a0*/  VIADD R6, R4.reuse, 0x300 ;  /* 0x0000030004067836 */ /* 0x040fe20000000000 */
[----:B------:R-:W-:Y:S01]  /*101b0*/  R2UR UR7, R7 ;  /* 0x00000000070772ca */ /* 0x000fe200000e0000 */
[----:B------:R-:W-:Y:S02]  /*101c0*/  IMAD.MOV.U32 R7, RZ, RZ, 0x40000040 ;  /* 0x40000040ff077424 */ /* 0x000fe400078e00ff */
[----:B------:R-:W-:Y:S01]  /*101d0*/  VIADD R4, R4, 0x380 ;  /* 0x0000038004047836 */ /* 0x000fe20000000000 */
[----:B------:R-:W-:Y:S02]  /*101e0*/  WARPGROUP.DEPBAR.LE gsb0, 0x0 ;  /* 0x00008000000079c5 */ /* 0x000fe40000010000 */
[----:B------:R-:W-:-:S07]  /*101f0*/  WARPGROUP.ARRIVE ;  /* 0x00000000000079c5 */ /* 0x000fce0000000000 */
[----:B------:R-:W-:Y:S01]  /*10200*/  HGMMA.64x128x16.F32.BF16 R88, R180, gdesc[UR4].tnspB, R88, gsb0 ;  /* 0x41e00004b4587df0 */ /* 0x000fe20008001858 */
[----:B------:R-:W-:Y:S02]  /*10210*/  R2UR UR6, R6 ;  /* 0x00000000060672ca */ /* 0x000fe400000e0000 */
[----:B------:R-:W-:Y:S01]  /*10220*/  R2UR UR7, R7 ;  /* 0x00000000070772ca */ /* 0x000fe200000e0000 */
[----:B------:R-:W-:Y:S02]  /*10230*/  WARPGROUP.DEPBAR.LE gsb0, 0x0 ;  /* 0x00008000000079c5 */ /* 0x000fe40000010000 */
[----:B------:R-:W-:-:S10]  /*10240*/  WARPGROUP.ARRIVE ;  /* 0x00000000000079c5 */ /* 0x000fd40000000000 */
[----:B------:R-:W-:Y:S01]  /*10250*/  HGMMA.64x128x16.F32.BF16 R88, R184, gdesc[UR4].tnspB, R88, gsb0 ;  /* 0x41e00004b8587df0 */ /* 0x000fe20008001858 */
[----:B------:R-:W-:Y:S02]  /*10260*/  R2UR UR6, R4 ;  /* 0x00000000040672ca */ /* 0x000fe400000e0000 */
[----:B------:R-:W-:Y:S02]  /*10270*/  R2UR UR7, R5 ;  /* 0x00000000050772ca */ /* 0x000fe400000e0000 */
[----:B------:R-:W-:Y:S01]  /*10280*/  IADD3 R4, -R13, 0xb, RZ ;  /* 0x0000000b0d047810 */ /* 0x000fe20007ffe1ff */
[----:B------:R-:W-:Y:S02]  /*10290*/  WARPGROUP.DEPBAR.LE gsb0, 0x0 ;  /* 0x00008000000079c5 */ /* 0x000fe40000010000 */
[----:B------:R-:W-:-:S08]  /*102a0*/  WARPGROUP.ARRIVE ;  /* 0x00000000000079c5 */ /* 0x000fd00000000000 */
[----:B------:R-:W-:Y:S03]  /*102b0*/  HGMMA.64x128x16.F32.BF16 R88, R188, gdesc[UR4].tnspB, R88, gsb0 ;  /* 0x41e00004bc587df0 */ /* 0x000fe60008001858 */
[----:B------:R-:W-:Y:S02]  /*102c0*/  WARPGROUP.DEPBAR.LE gsb0, 0x0 ;  /* 0x00008000000079c5 */ /* 0x000fe40000010000 */
[----:B------:R0:W-:Y:S06]  /*102d0*/  BAR.ARV R4, 0x100 ;  /* 0x000400040000751d */ /* 0x0001ec0000002000 */
[----:B------:R-:W-:Y:S05]  /*102e0*/  @!P0 BRA `(.L_x_647) ;  /* 0x0000000000048947 */ /* 0x000fea0003800000 */
[----:B------:R-:W-:Y:S01]  /*102f0*/  BPT.TRAP 0x1 ;  /* 0x000000040000795c */ /* 0x000fe20000300000 */
.L_x_647:
        /* <DEDUP_REMOVED lines=72> */
[----:B------:R-:W-:-:S06]  /*10780*/  UMOV UR46, UR44 ;  /* 0x0000002c002e7c82 */ /* 0x000fcc0008000000 */
        /* <DEDUP_REMOVED lines=11> */
[----:B0-----:R-:W-:Y:S01]  /*10840*/  FMNMX.FTZ R37, R27, R70, !PT ;  /* 0x000000461b257209 */ /* 0x001fe20007810000 */
[----:B------:R-:W-:Y:S01]  /*10850*/  FMUL.FTZ R70, R77, UR45 ;  /* 0x0000002d4d467c20 */ /* 0x000fe20008410000 */
[----:B------:R-:W-:-:S05]  /*10860*/  FMUL.FTZ R77, R84, UR45 ;  /* 0x0000002d544d7c20 */ /* 0x000fca0008410000 */
        /* <DEDUP_REMOVED lines=15> */
[----:B--2---:R-:W-:Y:S01]  /*10960*/  FMNMX.FTZ R37, R35, R72, !PT ;  /* 0x0000004823257209 */ /* 0x004fe20007810000 */
[----:B------:R-:W-:Y:S01]  /*10970*/  FMUL.FTZ R72, R79, UR45 ;  /* 0x0000002d4f487c20 */ /* 0x000fe20008410000 */
[----:B------:R-:W-:-:S05]  /*10980*/  FMUL.FTZ R79, R86, UR45 ;  /* 0x0000002d564f7c20 */ /* 0x000fca0008410000 */
        /* <DEDUP_REMOVED lines=15> */
[----:B-1----:R-:W-:Y:S01]  /*10a80*/  FMNMX.FTZ R37, R45, R74, !PT ;  /* 0x0000004a2d257209 */ /* 0x002fe20007810000 */
[----:B------:R-:W-:-:S06]  /*10a90*/  FMUL.FTZ R74, R81, UR45 ;  /* 0x0000002d514a7c20 */ /* 0x000fcc0008410000 */
        /* <DEDUP_REMOVED lines=16> */
[----:B------:R-:W-:-:S06]  /*10ba0*/  FMUL.FTZ R76, R83, UR45 ;  /* 0x0000002d534c7c20 */ /* 0x000fcc0008410000 */
        /* <DEDUP_REMOVED lines=16> */
[----:B------:R-:W-:-:S06]  /*10cb0*/  FMUL.FTZ R78, R85, UR45 ;  /* 0x0000002d554e7c20 */ /* 0x000fcc0008410000 */
        /* <DEDUP_REMOVED lines=35> */
[----:B--2---:R-:W-:-:S03]  /*10ef0*/  FMNMX.FTZ R43, R79, R84, !PT ;  /* 0x000000544f2b7209 */ /* 0x004fc60007810000 */
[----:B------:R-:W1:Y:S01]  /*10f00*/  SHFL.BFLY PT, R84, R81, 0x2, 0x1f ;  /* 0x0c401f0051547f89 */ /* 0x000e6200000e0000 */
[----:B0-----:R-:W-:-:S05]  /*10f10*/  FMNMX.FTZ R82, R80, R43, !PT ;  /* 0x0000002b50527209 */ /* 0x001fca0007810000 */
[----:B------:R-:W0:Y:S01]  /*10f20*/  SHFL.BFLY PT, R37, R82, 0x2, 0x1f ;  /* 0x0c401f0052257f89 */ /* 0x000e2200000e0000 */
[----:B-1----:R-:W-:Y:S02]  /*10f30*/  FMNMX.FTZ R84, R81, R84, !PT ;  /* 0x0000005451547209 */ /* 0x002fe40007810000 */
[----:B0-----:R-:W-:-:S03]  /*10f40*/  FMNMX.FTZ R83, R82, R37, !PT ;  /* 0x0000002552537209 */ /* 0x001fc60007810000 */
[----:B------:R-:W0:Y:S04]  /*10f50*/  SHFL.BFLY PT, R37, R84, 0x1, 0x1f ;  /* 0x0c201f0054257f89 */ /* 0x000e2800000e0000 */
[----:B------:R-:W1:Y:S01]  /*10f60*/  SHFL.BFLY PT, R86, R83, 0x1, 0x1f ;  /* 0x0c201f0053567f89 */ /* 0x000e6200000e0000 */
[----:B0-----:R-:W-:Y:S02]  /*10f70*/  FMNMX.FTZ R37, R84, R37, !PT ;  /* 0x0000002554257209 */ /* 0x001fe40007810000 */
[----:B-1----:R-:W-:-:S03]  /*10f80*/  FMNMX.FTZ R43, R83, R86, !PT ;  /* 0x00000056532b7209 */ /* 0x002fc60007810000 */
[C---:B------:R-:W-:Y:S01]  /*10f90*/  FMUL.FTZ R81, R37.reuse, UR46 ;  /* 0x0000002e25517c20 */ /* 0x040fe20008410000 */
[----:B------:R-:W-:-:S03]  /*10fa0*/  FADD.FTZ R11, -R37, R11 ;  /* 0x0000000b250b7221 */ /* 0x000fc60000010100 */
[--C-:B------:R-:W-:Y:S01]  /*10fb0*/  FFMA.FTZ R168, R31, UR46, -R81.reuse ;  /* 0x0000002e1fa87c23 */ /* 0x100fe20008010851 */
[--C-:B------:R-:W-:Y:S01]  /*10fc0*/  FFMA.FTZ R31, R41, UR46, -R81.reuse ;  /* 0x0000002e291f7c23 */ /* 0x100fe20008010851 */
[C---:B------:R-:W-:Y:S01]  /*10fd0*/  FADD.FTZ R10, -R43.reuse, R10 ;  /* 0x0000000a2b0a7221 */ /* 0x040fe20000010100 */
[----:B------:R-:W-:Y:S01]  /*10fe0*/  FMUL.FTZ R41, R43, UR46 ;  /* 0x0000002e2b297c20 */ /* 0x000fe20008410000 */
[----:B------:R-:W-:Y:S01]  /*10ff0*/  FMUL.FTZ R11, R11, UR46 ;  /* 0x0000002e0b0b7c20 */ /* 0x000fe20008410000 */
[----:B------:R-:W-:Y:S01]  /*11000*/  FFMA.FTZ R160, R4, UR46, -R81 ;  /* 0x0000002e04a07c23 */ /* 0x000fe20008010851 */
[----:B------:R-:W-:Y:S01]  /*11010*/  FMUL.FTZ R10, R10, UR46 ;  /* 0x0000002e0a0a7c20 */ /* 0x000fe20008410000 */
[----:B------:R-:W-:Y:S01]  /*11020*/  FFMA.FTZ R161, R6, UR46, -R41 ;  /* 0x0000002e06a17c23 */ /* 0x000fe20008010829 */
[--C-:B------:R-:W-:Y:S01]  /*11030*/  FFMA.FTZ R86, R5, UR46, -R81.reuse ;  /* 0x0000002e05567c23 */ /* 0x100fe20008010851 */
[----:B------:R-:W-:Y:S01]  /*11040*/  FFMA.FTZ R176, R49, UR46, -R81 ;  /* 0x0000002e31b07c23 */ /* 0x000fe20008010851 */
[----:B------:R-:W-:Y:S01]  /*11050*/  FFMA.FTZ R49, R7, UR46, -R41 ;  /* 0x0000002e07317c23 */ /* 0x000fe20008010829 */
[----:B------:R-:W-:Y:S01]  /*11060*/  MUFU.EX2 R11, R11 ;  /* 0x0000000b000b7308 */ /* 0x000fe20000000800 */
[----:B------:R-:W-:Y:S01]  /*11070*/  FFMA.FTZ R162, R13, UR46, -R81 ;  /* 0x0000002e0da27c23 */ /* 0x000fe20008010851 */
[----:B------:R-:W-:Y:S01]  /*11080*/  FFMA.FTZ R163, R15, UR46, -R41 ;  /* 0x0000002e0fa37c23 */ /* 0x000fe20008010829 */
[--C-:B------:R-:W-:Y:S01]  /*11090*/  FFMA.FTZ R83, R28, UR46, -R81.reuse ;  /* 0x0000002e1c537c23 */ /* 0x100fe20008010851 */
[--C-:B------:R-:W-:Y:S01]  /*110a0*/  FFMA.FTZ R85, R14, UR46, -R81.reuse ;  /* 0x0000002e0e557c23 */ /* 0x100fe20008010851 */
[----:B------:R-:W-:Y:S01]  /*110b0*/  FFMA.FTZ R28, R46, UR46, -R81 ;  /* 0x0000002e2e1c7c23 */ /* 0x000fe20008010851 */
[----:B------:R-:W-:Y:S01]  /*110c0*/  FFMA.FTZ R46, R20, UR46, -R41 ;  /* 0x0000002e142e7c23 */ /* 0x000fe20008010829 */
[----:B------:R-:W-:Y:S01]  /*110d0*/  FFMA.FTZ R164, R21, UR46, -R81 ;  /* 0x0000002e15a47c23 */ /* 0x000fe20008010851 */
[----:B------:R-:W0:Y:S01]  /*110e0*/  MUFU.EX2 R160, R160 ;  /* 0x000000a000a07308 */ /* 0x000e220000000800 */
[----:B------:R-:W-:Y:S01]  /*110f0*/  FFMA.FTZ R165, R25, UR46, -R41 ;  /* 0x0000002e19a57c23 */ /* 0x000fe20008010829 */
[--C-:B------:R-:W-:Y:S01]  /*11100*/  FFMA.FTZ R84, R24, UR46, -R81.reuse ;  /* 0x0000002e18547c23 */ /* 0x100fe20008010851 */
[----:B------:R-:W-:Y:S01]  /*11110*/  FFMA.FTZ R174, R45, UR46, -R81 ;  /* 0x0000002e2dae7c23 */ /* 0x000fe20008010851 */
[----:B------:R-:W-:Y:S01]  /*11120*/  FFMA.FTZ R45, R26, UR46, -R41 ;  /* 0x0000002e1a2d7c23 */ /* 0x000fe20008010829 */
[----:B------:R-:W-:Y:S01]  /*11130*/  FFMA.FTZ R166, R27, UR46, -R81 ;  /* 0x0000002e1ba67c23 */ /* 0x000fe20008010851 */
[----:B------:R-:W-:Y:S01]  /*11140*/  FFMA.FTZ R167, R29, UR46, -R41 ;  /* 0x0000002e1da77c23 */ /* 0x000fe20008010829 */
[----:B------:R-:W-:Y:S01]  /*11150*/  FFMA.FTZ R172, R40, UR46, -R81 ;  /* 0x0000002e28ac7c23 */ /* 0x000fe20008010851 */
[----:B------:R-:W-:Y:S01]  /*11160*/  MUFU.EX2 R10, R10 ;  /* 0x0000000a000a7308 */ /* 0x000fe20000000800 */
[--C-:B------:R-:W-:Y:S01]  /*11170*/  FFMA.FTZ R40, R30, UR46, -R41.reuse ;  /* 0x0000002e1e287c23 */ /* 0x100fe20008010829 */
[----:B------:R-:W-:Y:S01]  /*11180*/  FFMA.FTZ R169, R33, UR46, -R41 ;  /* 0x0000002e21a97c23 */ /* 0x000fe20008010829 */
[--C-:B------:R-:W-:Y:S01]  /*11190*/  FFMA.FTZ R82, R32, UR46, -R81.reuse ;  /* 0x0000002e20527c23 */ /* 0x100fe20008010851 */
[----:B------:R-:W-:Y:S01]  /*111a0*/  FFMA.FTZ R32, R36, UR46, -R81 ;  /* 0x0000002e24207c23 */ /* 0x000fe20008010851 */
[----:B------:R-:W-:Y:S01]  /*111b0*/  FFMA.FTZ R36, R34, UR46, -R41 ;  /* 0x0000002e22247c23 */ /* 0x000fe20008010829 */
[----:B------:R-:W-:Y:S01]  /*111c0*/  FFMA.FTZ R170, R35, UR46, -R81 ;  /* 0x0000002e23aa7c23 */ /* 0x000fe20008010851 */
[--C-:B------:R-:W-:Y:S01]  /*111d0*/  FFMA.FTZ R171, R38, UR46, -R41.reuse ;  /* 0x0000002e26ab7c23 */ /* 0x100fe20008010829 */
[----:B------:R-:W1:Y:S01]  /*111e0*/  MUFU.EX2 R161, R161 ;  /* 0x000000a100a17308 */ /* 0x000e620000000800 */
[----:B0-----:R-:W-:Y:S01]  /*111f0*/  FFMA.FTZ R3, R11, R3, R160 ;  /* 0x000000030b037223 */ /* 0x001fe200000100a0 */
[--C-:B------:R-:W-:Y:S01]  /*11200*/  FFMA.FTZ R34, R39, UR46, -R41.reuse ;  /* 0x0000002e27227c23 */ /* 0x100fe20008010829 */
[--C-:B------:R-:W-:Y:S01]  /*11210*/  FFMA.FTZ R173, R42, UR46, -R41.reuse ;  /* 0x0000002e2aad7c23 */ /* 0x100fe20008010829 */
[--C-:B------:R-:W-:Y:S01]  /*11220*/  FFMA.FTZ R33, R44, UR46, -R41.reuse ;  /* 0x0000002e2c217c23 */ /* 0x100fe20008010829 */
[--C-:B------:R-:W-:Y:S01]  /*11230*/  FFMA.FTZ R175, R47, UR46, -R41.reuse ;  /* 0x0000002e2faf7c23 */ /* 0x100fe20008010829 */
[--C-:B------:R-:W-:Y:S01]  /*11240*/  FFMA.FTZ R30, R48, UR46, -R41.reuse ;  /* 0x0000002e301e7c23 */ /* 0x100fe20008010829 */
[----:B------:R-:W-:Y:S01]  /*11250*/  FFMA.FTZ R177, R51, UR46, -R41 ;  /* 0x0000002e33b17c23 */ /* 0x000fe20008010829 */
[----:B------:R-:W0:Y:S01]  /*11260*/  MUFU.EX2 R86, R86 ;  /* 0x0000005600567308 */ /* 0x000e220000000800 */
[----:B------:R-:W-:Y:S01]  /*11270*/  FFMA.FTZ R27, R50, UR46, -R81 ;  /* 0x0000002e321b7c23 */ /* 0x000fe20008010851 */
[----:B------:R-:W-:Y:S01]  /*11280*/  FFMA.FTZ R29, R52, UR46, -R41 ;  /* 0x0000002e341d7c23 */ /* 0x000fe20008010829 */
[----:B------:R-:W-:Y:S01]  /*11290*/  FFMA.FTZ R178, R53, UR46, -R81 ;  /* 0x0000002e35b27c23 */ /* 0x000fe20008010851 */
[----:B------:R-:W-:Y:S01]  /*112a0*/  FFMA.FTZ R179, R55, UR46, -R41 ;  /* 0x0000002e37b37c23 */ /* 0x000fe20008010829 */
[----:B------:R-:W-:Y:S01]  /*112b0*/  FFMA.FTZ R24, R54, UR46, -R81 ;  /* 0x0000002e36187c23 */ /* 0x000fe20008010851 */
[----:B------:R-:W-:Y:S01]  /*112c0*/  FFMA.FTZ R26, R56, UR46, -R41 ;  /* 0x0000002e381a7c23 */ /* 0x000fe20008010829 */
[----:B------:R-:W-:Y:S01]  /*112d0*/  FFMA.FTZ R180, R57, UR46, -R81 ;  /* 0x0000002e39b47c23 */ /* 0x000fe20008010851 */
[----:B------:R-:W2:Y:S01]  /*112e0*/  MUFU.EX2 R49, R49 ;  /* 0x0000003100317308 */ /* 0x000ea20000000800 */
[----:B-1----:R-:W-:Y:S01]  /*112f0*/  FFMA.FTZ R8, R10, R8, R161 ;  /* 0x000000080a087223 */ /* 0x002fe200000100a1 */
[----:B------:R-:W-:Y:S01]  /*11300*/  FFMA.FTZ R181, R59, UR46, -R41 ;  /* 0x0000002e3bb57c23 */ /* 0x000fe20008010829 */
[----:B------:R-:W-:Y:S01]  /*11310*/  FFMA.FTZ R21, R58, UR46, -R81 ;  /* 0x0000002e3a157c23 */ /* 0x000fe20008010851 */
[----:B------:R-:W-:Y:S01]  /*11320*/  FFMA.FTZ R25, R60, UR46, -R41 ;  /* 0x0000002e3c197c23 */ /* 0x000fe20008010829 */
[----:B------:R-:W-:Y:S01]  /*11330*/  FFMA.FTZ R182, R61, UR46, -R81 ;  /* 0x0000002e3db67c23 */ /* 0x000fe20008010851 */
[----:B------:R-:W-:Y:S01]  /*11340*/  FFMA.FTZ R183, R63, UR46, -R41 ;  /* 0x0000002e3fb77c23 */ /* 0x000fe20008010829 */
[----:B------:R-:W-:Y:S01]  /*11350*/  FFMA.FTZ R14, R62, UR46, -R81 ;  /* 0x0000002e3e0e7c23 */ /* 0x000fe20008010851 */
[----:B------:R-:W1:Y:S01]  /*11360*/  MUFU.EX2 R162, R162 ;  /* 0x000000a200a27308 */ /* 0x000e620000000800 */
[----:B0-----:R-:W-:Y:S01]  /*11370*/  FADD.FTZ R3, R86, R3 ;  /* 0x0000000356037221 */ /* 0x001fe20000010000 */
[----:B------:R-:W-:Y:S01]  /*11380*/  FFMA.FTZ R20, R64, UR46, -R41 ;  /* 0x0000002e40147c23 */ /* 0x000fe20008010829 */
[----:B------:R-:W-:Y:S01]  /*11390*/  FFMA.FTZ R184, R65, UR46, -R81 ;  /* 0x0000002e41b87c23 */ /* 0x000fe20008010851 */
[----:B------:R-:W-:Y:S01]  /*113a0*/  FFMA.FTZ R185, R67, UR46, -R41 ;  /* 0x0000002e43b97c23 */ /* 0x000fe20008010829 */
[----:B------:R-:W-:Y:S01]  /*113b0*/  FFMA.FTZ R13, R66, UR46, -R81 ;  /* 0x0000002e420d7c23 */ /* 0x000fe20008010851 */
[----:B------:R-:W-:Y:S01]  /*113c0*/  FFMA.FTZ R15, R68, UR46, -R41 ;  /* 0x0000002e440f7c23 */ /* 0x000fe20008010829 */
[----:B------:R-:W-:Y:S01]  /*113d0*/  FFMA.FTZ R186, R69, UR46, -R81 ;  /* 0x0000002e45ba7c23 */ /* 0x000fe20008010851 */
[----:B------:R-:W0:Y:S01]  /*113e0*/  MUFU.EX2 R163, R163 ;  /* 0x000000a300a37308 */ /* 0x000e220000000800 */
[----:B--2---:R-:W-:Y:S01]  /*113f0*/  FADD.FTZ R8, R49, R8 ;  /* 0x0000000831087221 */ /* 0x004fe20000010000 */
[----:B------:R-:W-:Y:S01]  /*11400*/  FFMA.FTZ R187, R71, UR46, -R41 ;  /* 0x0000002e47bb7c23 */ /* 0x000fe20008010829 */
[--C-:B------:R-:W-:Y:S01]  /*11410*/  FFMA.FTZ R5, R70, UR46, -R81.reuse ;  /* 0x0000002e46057c23 */ /* 0x100fe20008010851 */
[----:B------:R-:W-:Y:S01]  /*11420*/  FFMA.FTZ R188, R73, UR46, -R81 ;  /* 0x0000002e49bc7c23 */ /* 0x000fe20008010851 */
[----:B------:R-:W-:Y:S01]  /*11430*/  FFMA.FTZ R189, R75, UR46, -R41 ;  /* 0x0000002e4bbd7c23 */ /* 0x000fe20008010829 */
[----:B------:R-:W-:Y:S01]  /*11440*/  FFMA.FTZ R4, R74, UR46, -R81 ;  /* 0x0000002e4a047c23 */ /* 0x000fe20008010851 */
[----:B------:R-:W-:Y:S01]  /*11450*/  IMAD R42, R157, 0x8, R156 ;  /* 0x000000089d2a7824 */ /* 0x000fe200078e029c */
[----:B------:R-:W2:Y:S01]  /*11460*/  MUFU.EX2 R85, R85 ;  /* 0x0000005500557308 */ /* 0x000ea20000000800 */
[----:B-1----:R-:W-:Y:S01]  /*11470*/  FADD.FTZ R6, R162, R3 ;  /* 0x00000003a2067221 */ /* 0x002fe20000010000 */
[----:B------:R-:W-:Y:S01]  /*11480*/  FFMA.FTZ R190, R77, UR46, -R81 ;  /* 0x0000002e4dbe7c23 */ /* 0x000fe20008010851 */
[----:B------:R-:W-:Y:S01]  /*11490*/  FFMA.FTZ R191, R79, UR46, -R41 ;  /* 0x0000002e4fbf7c23 */ /* 0x000fe20008010829 */
[----:B------:R-:W-:-:S02]  /*114a0*/  IMAD.U32 R44, RZ, RZ, UR38 ;  /* 0x00000026ff2c7e24 */ /* 0x000fc4000f8e00ff */
[----:B------:R-:W-:Y:S02]  /*114b0*/  FFMA.FTZ R35, R78, UR46, -R81 ;  /* 0x0000002e4e237c23 */ /* 0x000fe40008010851 */
        /* <DEDUP_REMOVED lines=54> */
[----:B------:R-:W-:-:S06]  /*11820*/  FFMA.FTZ R7, R72, UR46, -R41 ;  /* 0x0000002e48077c23 */ /* 0x000fcc0008010829 */
        /* <DEDUP_REMOVED lines=34> */
[----:B--2---:R-:W-:Y:S01]  /*11a50*/  FADD.FTZ R38, R184, R3 ;  /* 0x00000003b8267221 */ /* 0x004fe20000010000 */
[----:B------:R-:W-:-:S05]  /*11a60*/  VIADD R3, R42, 0x28840 ;  /* 0x000288402a037836 */ /* 0x000fca0000000000 */
[----:B------:R-:W-:Y:S01]  /*11a70*/  PRMT R3, R44, 0x654, R3 ;  /* 0x000006542c037816 */ /* 0x000fe20000000003 */
[----:B------:R-:W2:Y:S01]  /*11a80*/  MUFU.EX2 R15, R15 ;  /* 0x0000000f000f7308 */ /* 0x000ea20000000800 */
[----:B-1----:R-:W-:Y:S02]  /*11a90*/  FADD.FTZ R8, R185, R8 ;  /* 0x00000008b9087221 */ /* 0x002fe40000010000 */
[----:B------:R1:W-:Y:S05]  /*11aa0*/  SYNCS.ARRIVE.TRANS64.RED.A1T0 RZ, [R3+URZ], RZ ;  /* 0x000000ff03ff79a7 */ /* 0x0003ea000810043f */
[----:B------:R-:W3:Y:S01]  /*11ab0*/  MUFU.EX2 R186, R186 ;  /* 0x000000ba00ba7308 */ /* 0x000ee20000000800 */
[----:B0-----:R-:W-:Y:S01]  /*11ac0*/  FADD.FTZ R39, R13, R38 ;  /* 0x000000260d277221 */ /* 0x001fe20000010000 */
[----:B------:R-:W-:-:S06]  /*11ad0*/  FFMA.FTZ R38, R80, UR46, -R41 ;  /* 0x0000002e50267c23 */ /* 0x000fcc0008010829 */
[----:B------:R-:W0:Y:S01]  /*11ae0*/  MUFU.EX2 R187, R187 ;  /* 0x000000bb00bb7308 */ /* 0x000e220000000800 */
[----:B--2---:R-:W-:-:S07]  /*11af0*/  FADD.FTZ R8, R15, R8 ;  /* 0x000000080f087221 */ /* 0x004fce0000010000 */
[----:B------:R-:W1:Y:S01]  /*11b00*/  MUFU.EX2 R5, R5 ;  /* 0x0000000500057308 */ /* 0x000e620000000800 */
[----:B---3--:R-:W-:-:S07]  /*11b10*/  FADD.FTZ R42, R186, R39 ;  /* 0x00000027ba2a7221 */ /* 0x008fce0000010000 */
        /* <DEDUP_REMOVED lines=18> */
[----:B0-----:R-:W-:-:S03]  /*11c40*/  FADD.FTZ R3, R35, R42 ;  /* 0x0000002a23037221 */ /* 0x001fc60000010000 */
[----:B-1----:R-:W-:Y:S01]  /*11c50*/  FADD.FTZ R8, R38, R39 ;  /* 0x0000002726087221 */ /* 0x002fe20000010000 */
[----:B------:R-:W-:Y:S06]  /*11c60*/  @!P0 BRA `(.L_x_648) ;  /* 0x0000000000048947 */ /* 0x000fec0003800000 */
[----:B------:R-:W-:Y:S01]  /*11c70*/  BPT.TRAP 0x1 ;  /* 0x000000040000795c */ /* 0x000fe20000300000 */
.L_x_648:
[----:B------:R-:W-:Y:S01]  /*11c80*/  IMAD R12, R12, 0x8, R156 ;  /* 0x000000080c0c7824 */ /* 0x000fe200078e029c */
[----:B------:R-:W-:Y:S01]  /*11c90*/  ISETP.GT.AND P1, PT, R9, R194, PT ;  /* 0x000000c20900720c */ /* 0x000fe20003f24270 */
[----:B------:R-:W-:Y:S01]  /*11ca0*/  IMAD.U32 R39, RZ, RZ, UR38 ;  /* 0x00000026ff277e24 */ /* 0x000fe2000f8e00ff */
[----:B------:R-:W-:Y:S01]  /*11cb0*/  F2FP.BF16.F32.PACK_AB R188, R4, R188 ;  /* 0x000000bc04bc723e */ /* 0x000fe200000010ff */
[----:B------:R-:W-:Y:S02]  /*11cc0*/  VIADD R12, R12, 0x28860 ;  /* 0x000288600c0c7836 */ /* 0x000fe40000000000 */
[-C--:B------:R-:W-:Y:S01]  /*11cd0*/  FMUL.FTZ R88, R88, R11.reuse ;  /* 0x0000000b58587220 */ /* 0x080fe20000410000 */
[-C--:B------:R-:W-:Y:S01]  /*11ce0*/  FMUL.FTZ R89, R89, R11.reuse ;  /* 0x0000000b59597220 */ /* 0x080fe20000410000 */
[-C--:B------:R-:W-:Y:S01]  /*11cf0*/  FMUL.FTZ R92, R92, R11.reuse ;  /* 0x0000000b5c5c7220 */ /* 0x080fe20000410000 */
[-C--:B------:R-:W-:Y:S01]  /*11d00*/  FMUL.FTZ R93, R93, R11.reuse ;  /* 0x0000000b5d5d7220 */ /* 0x080fe20000410000 */
[----:B------:R-:W-:Y:S01]  /*11d10*/  PRMT R12, R39, 0x654, R12 ;  /* 0x00000654270c7816 */ /* 0x000fe2000000000c */
[-C--:B------:R-:W-:Y:S01]  /*11d20*/  FMUL.FTZ R96, R96, R11.reuse ;  /* 0x0000000b60607220 */ /* 0x080fe20000410000 */
[-C--:B------:R-:W-:Y:S01]  /*11d30*/  FMUL.FTZ R97, R97, R11.reuse ;  /* 0x0000000b61617220 */ /* 0x080fe20000410000 */
[-C--:B------:R-:W-:Y:S01]  /*11d40*/  FMUL.FTZ R100, R100, R11.reuse ;  /* 0x0000000b64647220 */ /* 0x080fe20000410000 */
[----:B------:R0:W-:Y:S01]  /*11d50*/  SYNCS.ARRIVE.TRANS64.RED.A1T0 RZ, [R12+URZ], RZ ;  /* 0x000000ff0cff79a7 */ /* 0x0001e2000810043f */
        /* <DEDUP_REMOVED lines=63> */
[----:B------:R-:W-:Y:S01]  /*12150*/  F2FP.BF16.F32.PACK_AB R163, R46, R163 ;  /* 0x000000a32ea3723e */ /* 0x000fe200000010ff */
[----:B0-----:R-:W-:Y:S01]  /*12160*/  IMAD.MOV.U32 R12, RZ, RZ, R157 ;  /* 0x000000ffff0c7224 */ /* 0x001fe200078e009d */
        /* <DEDUP_REMOVED lines=27> */
[----:B------:R-:W-:Y:S01]  /*12320*/  MOV R11, R37 ;  /* 0x00000025000b7202 */ /* 0x000fe20000000f00 */
[----:B------:R-:W-:Y:S06]  /*12330*/  @P1 BRA `(.L_x_649) ;  /* 0xffffffd400741947 */ /* 0x000fec000383ffff */
.L_x_637:
[----:B------:R-:W-:Y:S05]  /*12340*/  WARPSYNC.ALL ;  /* 0x0000000000007948 */ /* 0x000fea0003800000 */
[----:B------:R-:W-:Y:S06]  /*12350*/  BAR.ARV 0x8, 0x180 ;  /* 0x0206000000007b1d */ /* 0x000fec0000002000 */
[----:B------:R-:W-:Y:S05]  /*12360*/  @!P0 BRA `(.L_x_650) ;  /* 0x0000000000048947 */ /* 0x000fea0003800000 */
[----:B------:R-:W-:Y:S01]  /*12370*/  BPT.TRAP 0x1 ;  /* 0x000000040000795c */ /* 0x000fe20000300000 */
.L_x_650:
[----:B------:R-:W-:Y:S01]  /*12380*/  IMAD R9, R157, 0x8, R156 ;  /* 0x000000089d097824 */ /* 0x000fe200078e029c */
[----:B------:R-:W-:-:S04]  /*12390*/  SHF.L.U32 R0, R158, 0x1f, RZ ;  /* 0x0000001f9e007819 */ /* 0x000fc800000006ff */
[----:B------:R0:W1:Y:S01]  /*123a0*/  SYNCS.PHASECHK.TRANS64.TRYWAIT P1, [R9+URZ+0x28850], R0 ;  /* 0x02885000090075a7 */ /* 0x000062000802017f */
[----:B------:R-:W-:Y:S05]  /*123b0*/  @!P0 BRA `(.L_x_651) ;  /* 0x0000000000048947 */ /* 0x000fea0003800000 */
[----:B------:R-:W-:Y:S01]  /*123c0*/  BPT.TRAP 0x1 ;  /* 0x000000040000795c */ /* 0x000fe20000300000 */
.L_x_651:
[----:B------:R-:W-:-:S05]  /*123d0*/  VIADD R156, R156, 0x400 ;  /* 0x000004009c9c7836 */ /* 0x000fca0000000000 */
[----:B------:R-:W-:-:S04]  /*123e0*/  SHF.R.U32.HI R156, RZ, 0x4, R156 ;  /* 0x00000004ff9c7819 */ /* 0x000fc8000001169c */
[----:B------:R-:W-:-:S04]  /*123f0*/  LOP3.LUT R156, R156, 0x3fff, RZ, 0xc0, !PT ;  /* 0x00003fff9c9c7812 */ /* 0x000fc800078ec0ff */
[----:B------:R-:W-:Y:S01]  /*12400*/  LOP3.LUT R156, R156, 0x4000000, RZ, 0xfc, !PT ;  /* 0x040000009c9c7812 */ /* 0x000fe200078efcff */
[----:B-1----:R-:W-:Y:S06]  /*12410*/  @P1 BRA `(.L_x_652) ;  /* 0x0000000000081947 */ /* 0x002fec0003800000 */
[----:B------:R-:W1:Y:S02]  /*12420*/  SYNCS.PHASECHK.TRANS64.TRYWAIT P1, [R9+URZ+0x28850], R0 ;  /* 0x02885000090075a7 */ /* 0x000e64000802017f */
[----:B-1----:R-:W-:Y:S05]  /*12430*/  @!P1 BRA `(.L_x_653) ;  /* 0x000000bc00909947 */ /* 0x002fea0003800000 */
.L_x_652:
[----:B------:R-:W-:Y:S01]  /*12440*/  IMAD R4, R157, 0x800, R156 ;  /* 0x000008009d047824 */ /* 0x000fe200078e029c */
[----:B------:R-:W-:Y:S05]  /*12450*/  WARPSYNC.ALL ;  /* 0x0000000000007948 */ /* 0x000fea0003800000 */
[----:B------:R-:W-:Y:S01]  /*12460*/  IMAD.MOV.U32 R5, RZ, RZ, 0x40000040 ;  /* 0x40000040ff057424 */ /* 0x000fe200078e00ff */
[C---:B------:R-:W-:Y:S01]  /*12470*/  R2UR UR6, R4.reuse ;  /* 0x00000000040672ca */ /* 0x040fe200000e0000 */
[----:B------:R-:W-:Y:S01]  /*12480*/  WARPGROUP.ARRIVE ;  /* 0x00000000000079c5 */ /* 0x000fe20000000000 */
[----:B------:R-:W-:Y:S01]  /*12490*/  VIADD R6, R4, 0x80 ;  /* 0x0000008004067836 */ /* 0x000fe20000000000 */
[----:B01----:R-:W0:Y:S01]  /*124a0*/  SHFL.BFLY PT, R0, R3, 0x2, 0x1f ;  /* 0x0c401f0003007f89 */ /* 0x003e2200000e0000 */
[----:B------:R-:W-:Y:S01]  /*124b0*/  R2UR UR7, R5 ;  /* 0x00000000050772ca */ /* 0x000fe200000e0000 */
[----:B------:R-:W-:-:S02]  /*124c0*/  IMAD.MOV.U32 R7, RZ, RZ, 0x40000040 ;  /* 0x40000040ff077424 */ /* 0x000fc400078e00ff */
[----:B------:R-:W-:Y:S02]  /*124d0*/  IMAD.MOV.U32 R5, RZ, RZ, 0x40000040 ;  /* 0x40000040ff057424 */ /* 0x000fe400078e00ff */
[----:B------:R-:W-:Y:S02]  /*124e0*/  IMAD.MOV.U32 R69, RZ, RZ, RZ ;  /* 0x000000ffff457224 */ /* 0x000fe400078e00ff */
[----:B------:R-:W-:-:S06]  /*124f0*/  IMAD.U32 R13, RZ, RZ, UR46 ;  /* 0x0000002eff0d7e24 */ /* 0x000fcc000f8e00ff */
[----:B------:R-:W-:Y:S01]  /*12500*/  HGMMA.64x128x16.F32.BF16 R88, R160, gdesc[UR4].tnspB, R88, gsb0 ;  /* 0x41e00004a0587df0 */ /* 0x000fe20008001858 */
[----:B------:R-:W-:Y:S02]  /*12510*/  R2UR UR6, R6 ;  /* 0x00000000060672ca */ /* 0x000fe400000e0000 */
[----:B------:R-:W-:Y:S01]  /*12520*/  R2UR UR7, R7 ;  /* 0x00000000070772ca */ /* 0x000fe200000e0000 */
[----:B------:R-:W-:Y:S01]  /*12530*/  IMAD.MOV.U32 R7, RZ, RZ, 0x40000040 ;  /* 0x40000040ff077424 */ /* 0x000fe200078e00ff */
[----:B------:R-:W-:Y:S01]  /*12540*/  IADD3 R6, R4, 0x100, RZ ;  /* 0x0000010004067810 */ /* 0x000fe20007ffe0ff */
[----:B0-----:R-:W-:Y:S01]  /*12550*/  FADD.FTZ R0, R0, R3 ;  /* 0x0000000300007221 */ /* 0x001fe20000010000 */
[----:B------:R-:W-:Y:S01]  /*12560*/  IMAD.MOV.U32 R3, RZ, RZ, -0x800000 ;  /* 0xff800000ff037424 */ /* 0x000fe200078e00ff */
[----:B------:R-:W-:Y:S02]  /*12570*/  WARPGROUP.DEPBAR.LE gsb0, 0x0 ;  /* 0x00008000000079c5 */ /* 0x000fe40000010000 */
[----:B------:R-:W-:-:S06]  /*12580*/  WARPGROUP.ARRIVE ;  /* 0x00000000000079c5 */ /* 0x000fcc0000000000 */
        /* <DEDUP_REMOVED lines=25> */
[----:B------:R-:W-:Y:S01]  /*12720*/  VIADD R4, R4, 0x380 ;  /* 0x0000038004047836 */ /* 0x000fe20000000000 */
[----:B------:R-:W-:Y:S01]  /*12730*/  MOV R7, 0x40000040 ;  /* 0x4000004000077802 */ /* 0x000fe20000000f00 */
[----:B------:R-:W-:Y:S02]  /*12740*/  WARPGROUP.DEPBAR.LE gsb0, 0x0 ;  /* 0x00008000000079c5 */ /* 0x000fe40000010000 */
[----:B------:R-:W-:-:S08]  /*12750*/  WARPGROUP.ARRIVE ;  /* 0x00000000000079c5 */ /* 0x000fd00000000000 */
[----:B------:R-:W-:Y:S01]  /*12760*/  HGMMA.64x128x16.F32.BF16 R88, R180, gdesc[UR4].tnspB, R88, gsb0 ;  /* 0x41e00004b4587df0 */ /* 0x000fe20008001858 */
[----:B------:R-:W-:Y:S01]  /*12770*/  R2UR UR6, R6 ;  /* 0x00000000060672ca */ /* 0x000fe200000e0000 */
[----:B------:R-:W-:Y:S01]  /*12780*/  IMAD.MOV.U32 R6, RZ, RZ, RZ ;  /* 0x000000ffff067224 */ /* 0x000fe200078e00ff */
[----:B------:R-:W-:Y:S01]  /*12790*/  R2UR UR7, R7 ;  /* 0x00000000070772ca */ /* 0x000fe200000e0000 */
[----:B------:R-:W-:Y:S02]  /*127a0*/  WARPGROUP.DEPBAR.LE gsb0, 0x0 ;  /* 0x00008000000079c5 */ /* 0x000fe40000010000 */
[----:B------:R-:W-:-:S10]  /*127b0*/  WARPGROUP.ARRIVE ;  /* 0x00000000000079c5 */ /* 0x000fd40000000000 */
[----:B------:R-:W-:Y:S01]  /*127c0*/  HGMMA.64x128x16.F32.BF16 R88, R184, gdesc[UR4].tnspB, R88, gsb0 ;  /* 0x41e00004b8587df0 */ /* 0x000fe20008001858 */
[----:B------:R-:W-:Y:S02]  /*127d0*/  R2UR UR6, R4 ;  /* 0x00000000040672ca */ /* 0x000fe400000e0000 */
[----:B------:R-:W-:Y:S02]  /*127e0*/  R2UR UR7, R5 ;  /* 0x00000000050772ca */ /* 0x000fe400000e0000 */
[----:B------:R-:W0:Y:S02]  /*127f0*/  SHFL.BFLY PT, R5, R8, 0x2, 0x1f ;  /* 0x0c401f0008057f89 */ /* 0x000e2400000e0000 */
[----:B0-----:R-:W-:Y:S01]  /*12800*/  FADD.FTZ R4, R5, R8 ;  /* 0x0000000805047221 */ /* 0x001fe20000010000 */
[----:B------:R-:W-:Y:S01]  /*12810*/  IMAD.U32 R8, RZ, RZ, UR46 ;  /* 0x0000002eff087e24 */ /* 0x000fe2000f8e00ff */
[----:B------:R-:W0:Y:S04]  /*12820*/  SHFL.BFLY PT, R5, R0, 0x1, 0x1f ;  /* 0x0c201f0000057f89 */ /* 0x000e2800000e0000 */
[----:B------:R-:W1:Y:S01]  /*12830*/  SHFL.BFLY PT, R7, R4, 0x1, 0x1f ;  /* 0x0c201f0004077f89 */ /* 0x000e6200000e0000 */
[----:B0-----:R-:W-:Y:S01]  /*12840*/  FADD.FTZ R10, R0, R5 ;  /* 0x00000005000a7221 */ /* 0x001fe20000010000 */
[----:B------:R-:W-:-:S02]  /*12850*/  IMAD.MOV.U32 R0, RZ, RZ, -0x800000 ;  /* 0xff800000ff007424 */ /* 0x000fc400078e00ff */
[----:B-1----:R-:W-:Y:S02]  /*12860*/  FADD.FTZ R11, R4, R7 ;  /* 0x00000007040b7221 */ /* 0x002fe40000010000 */
[----:B------:R-:W-:-:S03]  /*12870*/  FSETP.NE.FTZ.AND P1, PT, R10, RZ, PT ;  /* 0x000000ff0a00720b */ /* 0x000fc60003f35000 */
[----:B------:R-:W-:-:S10]  /*12880*/  FSETP.NE.FTZ.AND P2, PT, R11, RZ, PT ;  /* 0x000000ff0b00720b */ /* 0x000fd40003f55000 */
[----:B------:R-:W0:Y:S01]  /*12890*/  @P1 MUFU.LG2 R5, R10 ;  /* 0x0000000a00051308 */ /* 0x000e220000000c00 */
[----:B------:R-:W-:Y:S02]  /*128a0*/  @P1 FMUL.FTZ R4, R8, 0.69314718246459960938 ;  /* 0x3f31721808041820 */ /* 0x000fe40000410000 */
[----:B------:R-:W-:-:S05]  /*128b0*/  @P2 FMUL.FTZ R13, R13, 0.69314718246459960938 ;  /* 0x3f3172180d0d2820 */ /* 0x000fca0000410000 */
        /* <DEDUP_REMOVED lines=9> */
[----:B------:R-:W-:Y:S03]  /*12950*/  HGMMA.64x128x16.F32.BF16 R88, R188, gdesc[UR4].tnspB, R88, gsb0 ;  /* 0x41e00004bc587df0 */ /* 0x000fe60008001858 */
[----:B------:R-:W-:Y:S02]  /*12960*/  WARPGROUP.DEPBAR.LE gsb0, 0x0 ;  /* 0x00008000000079c5 */ /* 0x000fe40000010000 */
[----:B--23--:R-:W-:Y:S05]  /*12970*/  @!P0 BRA `(.L_x_654) ;  /* 0x0000000000048947 */ /* 0x00cfea0003800000 */
[----:B------:R-:W-:Y:S01]  /*12980*/  BPT.TRAP 0x1 ;  /* 0x000000040000795c */ /* 0x000fe20000300000 */
.L_x_654:
[----:B------:R-:W-:Y:S01]  /*12990*/  IMAD.U32 R5, RZ, RZ, UR38 ;  /* 0x00000026ff057e24 */ /* 0x000fe2000f8e00ff */
[----:B------:R-:W-:Y:S01]  /*129a0*/  IADD3 R4, R9, 0x28860, RZ ;  /* 0x0002886009047810 */ /* 0x000fe20007ffe0ff */
[----:B------:R-:W-:Y:S02]  /*129b0*/  VIADD R157, R157, 0x1 ;  /* 0x000000019d9d7836 */ /* 0x000fe40000000000 */
[-C--:B------:R-:W-:Y:S01]  /*129c0*/  FMUL.FTZ R20, R88, R69.reuse ;  /* 0x0000004558147220 */ /* 0x080fe20000410000 */
[-C--:B------:R-:W-:Y:S01]  /*129d0*/  FMUL.FTZ R21, R89, R69.reuse ;  /* 0x0000004559157220 */ /* 0x080fe20000410000 */
[----:B------:R-:W-:Y:S01]  /*129e0*/  PRMT R4, R5, 0x654, R4 ;  /* 0x0000065405047816 */ /* 0x000fe20000000004 */
[-C--:B------:R-:W-:Y:S01]  /*129f0*/  FMUL.FTZ R40, R92, R69.reuse ;  /* 0x000000455c287220 */ /* 0x080fe20000410000 */
[----:B------:R-:W-:Y:S01]  /*12a00*/  ISETP.NE.AND P1, PT, R157, 0x2, PT ;  /* 0x000000029d00780c */ /* 0x000fe20003f25270 */
[-C--:B------:R-:W-:Y:S01]  /*12a10*/  FMUL.FTZ R41, R93, R69.reuse ;  /* 0x000000455d297220 */ /* 0x080fe20000410000 */
[----:B------:R1:W-:Y:S01]  /*12a20*/  SYNCS.ARRIVE.TRANS64.RED.A1T0 RZ, [R4+URZ], RZ ;  /* 0x000000ff04ff79a7 */ /* 0x0003e2000810043f */
[-C--:B------:R-:W-:Y:S01]  /*12a30*/  FMUL.FTZ R42, R96, R69.reuse ;  /* 0x00000045602a7220 */ /* 0x080fe20000410000 */
[----:B------:R-:W-:Y:S01]  /*12a40*/  SEL R5, RZ, 0x1, P1 ;  /* 0x00000001ff057807 */ /* 0x000fe20000800000 */
        /* <DEDUP_REMOVED lines=26> */
[-C--:B0-----:R-:W-:Y:S01]  /*12bf0*/  FMUL.FTZ R70, R90, R6.reuse ;  /* 0x000000065a467220 */ /* 0x081fe20000410000 */
        /* <DEDUP_REMOVED lines=33> */
[----:B------:R-:W-:Y:S01]  /*12e10*/  LOP3.LUT R158, R158, R5, RZ, 0x3c, !PT ;  /* 0x000000059e9e7212 */ /* 0x000fe200078e3cff */
[----:B------:R-:W-:Y:S01]  /*12e20*/  UIADD3 UR39, UR39, 0x1, URZ ;  /* 0x0000000127277890 */ /* 0x000fe2000fffe03f */
[----:B-1----:R-:W-:-:S11]  /*12e30*/  SEL R157, R157, RZ, P1 ;  /* 0x000000ff9d9d7207 */ /* 0x002fd60000800000 */
.L_x_590:
[----:B------:R-:W-:Y:S05]  /*12e40*/  WARPSYNC.ALL ;  /* 0x0000000000007948 */ /* 0x000fea0003800000 */
[----:B------:R-:W1:Y:S08]  /*12e50*/  S2UR UR38, SR_CgaCtaId ;  /* 0x00000000002679c3 */ /* 0x000e700000008800 */
[----:B------:R-:W-:Y:S06]  /*12e60*/  BAR.SYNC.DEFER_BLOCKING 0x5, 0x180 ;  /* 0x0146000000007b1d */ /* 0x000fec0000010000 */
[----:B------:R-:W-:Y:S01]  /*12e70*/  UMOV UR4, 0x400 ;  /* 0x0000040000047882 */ /* 0x000fe20000000000 */
[----:B------:R-:W-:Y:S01]  /*12e80*/  BSSY B0, `(.L_x_655) ;  /* 0x00002f0000007945 */ /* 0x000fe20003800000 */
[----:B-1----:R-:W-:-:S06]  /*12e90*/  ULEA UR4, UR38, UR4, 0x18 ;  /* 0x0000000426047291 */ /* 0x002fcc000f8ec03f */
[----:B------:R-:W-:-:S05]  /*12ea0*/  IMAD.U32 R156, RZ, RZ, UR4 ;  /* 0x00000004ff9c7e24 */ /* 0x000fca000f8e00ff */
[----:B------:R1:W3:Y:S01]  /*12eb0*/  LDS.128 R28, [R156+0x288d0] ;  /* 0x0288d0009c1c7984 */ /* 0x0002e20000000c00 */
[----:B------:R-:W-:Y:S06]  /*12ec0*/  BAR.ARV 0x4, 0x180 ;  /* 0x0106000000007b1d */ /* 0x000fec0000002000 */
[----:B------:R-:W-:Y:S05]  /*12ed0*/  @P0 BRA `(.L_x_656) ;  /* 0x0000002000a40947 */ /* 0x000fea0003800000 */
[----:B------:R-:W0:Y:S01]  /*12ee0*/  LDL R4, [R1+0x20] ;  /* 0x0000200001047983 */ /* 0x000e220000100800 */
[----:B------:R-:W-:Y:S01]  /*12ef0*/  ULDC UR4, c[0x0][0xad4] ;  /* 0x0002b50000047ab9 */ /* 0x000fe20000000800 */
[----:B------:R-:W-:Y:S01]  /*12f00*/  F2FP.BF16.F32.PACK_AB R34, R61, R60 ;  /* 0x0000003c3d22723e */ /* 0x000fe200000010ff */
[----:B------:R-:W4:Y:S01]  /*12f10*/  S2R R5, SR_SWINHI ;  /* 0x0000000000057919 */ /* 0x000f220000002f00 */
[----:B------:R-:W-:Y:S02]  /*12f20*/  F2FP.BF16.F32.PACK_AB R36, R63, R62 ;  /* 0x0000003e3f24723e */ /* 0x000fe400000010ff */
[----:B------:R-:W-:Y:S02]  /*12f30*/  MOV R92, R156 ;  /* 0x0000009c005c7202 */ /* 0x000fe40000000f00 */
[----:B----4-:R-:W-:-:S03]  /*12f40*/  MOV R93, R5 ;  /* 0x00000005005d7202 */ /* 0x010fc60000000f00 */
[----:B0-----:R-:W-:-:S03]  /*12f50*/  IMAD.WIDE R8, R4, 0x2, R92 ;  /* 0x0000000204087825 */ /* 0x001fc600078e025c */
[C---:B------:R-:W-:Y:S02]  /*12f60*/  IADD3 R37, P0, R8.reuse, 0x40, RZ ;  /* 0x0000004008257810 */ /* 0x040fe40007f1e0ff */
[C---:B------:R-:W-:Y:S02]  /*12f70*/  IADD3 R35, P5, R8.reuse, 0x20, RZ ;  /* 0x0000002008237810 */ /* 0x040fe40007fbe0ff */
[----:B------:R-:W-:Y:S01]  /*12f80*/  IADD3 R39, P1, R8, 0x60, RZ ;  /* 0x0000006008277810 */ /* 0x000fe20007f3e0ff */
[--C-:B------:R-:W-:Y:S01]  /*12f90*/  IMAD.X R25, RZ, RZ, R9.reuse, P0 ;  /* 0x000000ffff197224 */ /* 0x100fe200000e0609 */
[----:B------:R-:W-:Y:S01]  /*12fa0*/  ISETP.NE.AND P0, PT, R204, RZ, PT ;  /* 0x000000ffcc00720c */ /* 0x000fe20003f05270 */
[--C-:B------:R-:W-:Y:S01]  /*12fb0*/  IMAD.X R27, RZ, RZ, R9.reuse, P5 ;  /* 0x000000ffff1b7224 */ /* 0x100fe200028e0609 */
[----:B------:R-:W-:Y:S01]  /*12fc0*/  LOP3.LUT R11, R8, 0x380, RZ, 0xc0, !PT ;  /* 0x00000380080b7812 */ /* 0x000fe200078ec0ff */
[----:B------:R-:W-:Y:S01]  /*12fd0*/  IMAD.X R15, RZ, RZ, R9, P1 ;  /* 0x000000ffff0f7224 */ /* 0x000fe200008e0609 */
[----:B------:R-:W-:Y:S01]  /*12fe0*/  SEL R204, R204, UR4, P0 ;  /* 0x00000004cccc7c07 */ /* 0x000fe20008000000 */
[----:B------:R-:W-:Y:S05]  /*12ff0*/  WARPSYNC.ALL ;  /* 0x0000000000007948 */ /* 0x000fea0003800000 */
[----:B------:R-:W-:Y:S01]  /*13000*/  LOP3.LUT R4, R35, 0x380, RZ, 0xc0, !PT ;  /* 0x0000038023047812 */ /* 0x000fe200078ec0ff */
[----:B------:R-:W-:Y:S01]  /*13010*/  ULDC.64 UR6, c[0x0][0xc08] ;  /* 0x0003020000067ab9 */ /* 0x000fe20000000a00 */
[----:B------:R-:W-:Y:S01]  /*13020*/  LOP3.LUT R10, R39, 0x380, RZ, 0xc0, !PT ;  /* 0x00000380270a7812 */ /* 0x000fe200078ec0ff */
[----:B------:R-:W-:Y:S01]  /*13030*/  ULDC.64 UR4, c[0x0][0xc00] ;  /* 0x0003000000047ab9 */ /* 0x000fe20000000a00 */
[----:B------:R-:W-:-:S02]  /*13040*/  LOP3.LUT R6, R37, 0x380, RZ, 0xc0, !PT ;  /* 0x0000038025067812 */ /* 0x000fc400078ec0ff */
[----:B------:R-:W-:Y:S02]  /*13050*/  SHF.R.U64 R11, R11, 0x3, RZ ;  /* 0x000000030b0b7819 */ /* 0x000fe400000012ff */
[----:B------:R-:W-:Y:S02]  /*13060*/  SHF.R.U64 R4, R4, 0x3, RZ ;  /* 0x0000000304047819 */ /* 0x000fe400000012ff */
[C---:B------:R-:W-:Y:S02]  /*13070*/  IADD3 R95, P2, R8.reuse, 0x4000, RZ ;  /* 0x00004000085f7810 */ /* 0x040fe40007f5e0ff */
[----:B---3--:R-:W-:Y:S02]  /*13080*/  IADD3 R28, P5, R8, 0x4060, RZ ;  /* 0x00004060081c7810 */ /* 0x008fe40007fbe0ff */
[----:B------:R-:W-:Y:S01]  /*13090*/  SHF.R.U64 R10, R10, 0x3, RZ ;  /* 0x000000030a0a7819 */ /* 0x000fe200000012ff */
[--C-:B--2---:R-:W-:Y:S01]  /*130a0*/  IMAD.X R13, RZ, RZ, R9.reuse, P2 ;  /* 0x000000ffff0d7224 */ /* 0x104fe200010e0609 */
[----:B------:R-:W-:Y:S01]  /*130b0*/  IADD3 R107, P4, R8, 0x4040, RZ ;  /* 0x00004040086b7810 */ /* 0x000fe20007f9e0ff */
[----:B------:R-:W-:Y:S01]  /*130c0*/  IMAD.X R33, RZ, RZ, R9, P5 ;  /* 0x000000ffff217224 */ /* 0x000fe200028e0609 */
[----:B------:R-:W-:Y:S01]  /*130d0*/  SHF.R.U64 R6, R6, 0x3, RZ ;  /* 0x0000000306067819 */ /* 0x000fe200000012ff */
[----:B------:R-:W-:Y:S01]  /*130e0*/  BAR.SYNC.DEFER_BLOCKING 0x1, 0x100 ;  /* 0x0044000000007b1d */ /* 0x000fe20000010000 */
[----:B------:R-:W-:-:S02]  /*130f0*/  IADD3 R105, P3, R8, 0x4020, RZ ;  /* 0x0000402008697810 */ /* 0x000fc40007f7e0ff */
[----:B------:R-:W-:Y:S02]  /*13100*/  LOP3.LUT R8, R11, R8, RZ, 0x3c, !PT ;  /* 0x000000080b087212 */ /* 0x000fe400078e3cff */
[----:B------:R-:W-:Y:S01]  /*13110*/  LOP3.LUT R26, R4, R35, RZ, 0x3c, !PT ;  /* 0x00000023041a7212 */ /* 0x000fe200078e3cff */
[----:B------:R-:W-:Y:S01]  /*13120*/  IMAD.X R7, RZ, RZ, R9, P3 ;  /* 0x000000ffff077224 */ /* 0x000fe200018e0609 */
[----:B------:R-:W-:Y:S02]  /*13130*/  LOP3.LUT R14, R10, R39, RZ, 0x3c, !PT ;  /* 0x000000270a0e7212 */ /* 0x000fe400078e3cff */
[----:B------:R-:W-:Y:S02]  /*13140*/  LOP3.LUT R4, R95, 0x380, RZ, 0xc0, !PT ;  /* 0x000003805f047812 */ /* 0x000fe400078ec0ff */
[----:B------:R-:W-:Y:S02]  /*13150*/  LOP3.LUT R11, R28, 0x380, RZ, 0xc0, !PT ;  /* 0x000003801c0b7812 */ /* 0x000fe400078ec0ff */
[----:B-----5:R-:W-:-:S02]  /*13160*/  LOP3.LUT R24, R6, R37, RZ, 0x3c, !PT ;  /* 0x0000002506187212 */ /* 0x020fc400078e3cff */
[----:B------:R-:W-:Y:S02]  /*13170*/  LOP3.LUT R10, R107, 0x380, RZ, 0xc0, !PT ;  /* 0x000003806b0a7812 */ /* 0x000fe400078ec0ff */
[----:B------:R-:W-:Y:S02]  /*13180*/  LOP3.LUT R6, R105, 0x380, RZ, 0xc0, !PT ;  /* 0x0000038069067812 */ /* 0x000fe400078ec0ff */
[----:B------:R-:W-:Y:S02]  /*13190*/  SHF.R.U64 R4, R4, 0x3, RZ ;  /* 0x0000000304047819 */ /* 0x000fe400000012ff */
[----:B------:R-:W-:Y:S02]  /*131a0*/  SHF.R.U64 R11, R11, 0x3, RZ ;  /* 0x000000030b0b7819 */ /* 0x000fe400000012ff */
[----:B------:R-:W-:Y:S02]  /*131b0*/  SHF.R.U64 R10, R10, 0x3, RZ ;  /* 0x000000030a0a7819 */ /* 0x000fe400000012ff */
[----:B------:R-:W-:-:S02]  /*131c0*/  SHF.R.U64 R6, R6, 0x3, RZ ;  /* 0x0000000306067819 */ /* 0x000fc400000012ff */
[----:B------:R-:W-:Y:S02]  /*131d0*/  LOP3.LUT R12, R4, R95, RZ, 0x3c, !PT ;  /* 0x0000005f040c7212 */ /* 0x000fe400078e3cff */
[----:B------:R-:W-:Y:S02]  /*131e0*/  LOP3.LUT R32, R11, R28, RZ, 0x3c, !PT ;  /* 0x0000001c0b207212 */ /* 0x000fe400078e3cff */
[----:B------:R-:W-:Y:S02]  /*131f0*/  IADD3.X R5, RZ, R9, RZ, P4, !PT ;  /* 0x00000009ff057210 */ /* 0x000fe400027fe4ff */
[----:B------:R-:W-:Y:S02]  /*13200*/  LOP3.LUT R4, R10, R107, RZ, 0x3c, !PT ;  /* 0x0000006b0a047212 */ /* 0x000fe400078e3cff */
[----:B------:R-:W-:Y:S02]  /*13210*/  MOV R28, R8 ;  /* 0x00000008001c7202 */ /* 0x000fe40000000f00 */
[----:B------:R-:W-:-:S02]  /*13220*/  LOP3.LUT R6, R6, R105, RZ, 0x3c, !PT ;  /* 0x0000006906067212 */ /* 0x000fc400078e3cff */
[----:B------:R-:W-:Y:S02]  /*13230*/  F2FP.BF16.F32.PACK_AB R8, R21, R20 ;  /* 0x000000141508723e */ /* 0x000fe400000010ff */
[----:B------:R-:W-:Y:S02]  /*13240*/  F2FP.BF16.F32.PACK_AB R9, R71, R70 ;  /* 0x000000464709723e */ /* 0x000fe400000010ff */
        /* <DEDUP_REMOVED lines=10> */
[----:B------:R-:W-:Y:S02]  /*132f0*/  MOV R38, R24 ;  /* 0x0000001800267202 */ /* 0x000fe40000000f00 */
[----:B------:R-:W-:Y:S01]  /*13300*/  MOV R39, R14 ;  /* 0x0000000e00277202 */ /* 0x000fe20000000f00 */
[----:B------:R-:W-:Y:S01]  /*13310*/  STSM.16.M88.4 [R37], R4 ;  /* 0x0000000425007844 */ /* 0x000fe20000000200 */
[----:B------:R-:W-:-:S02]  /*13320*/  MOV R104, R12 ;  /* 0x0000000c00687202 */ /* 0x000fc40000000f00 */
[----:B0-----:R-:W-:Y:S02]  /*13330*/  F2FP.BF16.F32.PACK_AB R8, R47, R46 ;  /* 0x0000002e2f08723e */ /* 0x001fe400000010ff */
[----:B------:R-:W-:Y:S02]  /*13340*/  F2FP.BF16.F32.PACK_AB R9, R79, R78 ;  /* 0x0000004e4f09723e */ /* 0x000fe400000010ff */
[----:B------:R-:W-:Y:S02]  /*13350*/  F2FP.BF16.F32.PACK_AB R10, R49, R48 ;  /* 0x00000030310a723e */ /* 0x000fe400000010ff */
[----:B------:R-:W-:Y:S02]  /*13360*/  F2FP.BF16.F32.PACK_AB R11, R81, R80 ;  /* 0x00000050510b723e */ /* 0x000fe400000010ff */
[----:B------:R-:W-:Y:S02]  /*13370*/  F2FP.BF16.F32.PACK_AB R12, R51, R50 ;  /* 0x00000032330c723e */ /* 0x000fe400000010ff */
[----:B------:R-:W-:Y:S01]  /*13380*/  F2FP.BF16.F32.PACK_AB R13, R83, R82 ;  /* 0x00000052530d723e */ /* 0x000fe200000010ff */
[----:B------:R0:W-:Y:S01]  /*13390*/  STSM.16.M88.4 [R38], R8 ;  /* 0x0000000826007844 */ /* 0x0001e20000000200 */
[----:B------:R-:W-:-:S02]  /*133a0*/  F2FP.BF16.F32.PACK_AB R14, R53, R52 ;  /* 0x00000034350e723e */ /* 0x000fc400000010ff */
[----:B------:R-:W-:Y:S02]  /*133b0*/  F2FP.BF16.F32.PACK_AB R15, R85, R84 ;  /* 0x00000054550f723e */ /* 0x000fe400000010ff */
[----:B------:R-:W-:Y:S02]  /*133c0*/  F2FP.BF16.F32.PACK_AB R24, R55, R54 ;  /* 0x000000363718723e */ /* 0x000fe400000010ff */
[----:B------:R-:W-:Y:S01]  /*133d0*/  F2FP.BF16.F32.PACK_AB R25, R87, R86 ;  /* 0x000000565719723e */ /* 0x000fe200000010ff */
[----:B------:R2:W-:Y:S01]  /*133e0*/  STSM.16.M88.4 [R39], R12 ;  /* 0x0000000c27007844 */ /* 0x0005e20000000200 */
[----:B------:R-:W-:Y:S02]  /*133f0*/  F2FP.BF16.F32.PACK_AB R26, R57, R56 ;  /* 0x00000038391a723e */ /* 0x000fe400000010ff */
[----:B------:R-:W-:Y:S02]  /*13400*/  F2FP.BF16.F32.PACK_AB R27, R89, R88 ;  /* 0x00000058591b723e */ /* 0x000fe400000010ff */
[----:B------:R-:W-:-:S02]  /*13410*/  MOV R28, R32 ;  /* 0x00000020001c7202 */ /* 0x000fc40000000f00 */
[----:B------:R-:W-:Y:S01]  /*13420*/  F2FP.BF16.F32.PACK_AB R32, R59, R58 ;  /* 0x0000003a3b20723e */ /* 0x000fe200000010ff */
[----:B------:R-:W-:Y:S01]  /*13430*/  STSM.16.M88.4 [R104], R24 ;  /* 0x0000001868007844 */ /* 0x000fe20000000200 */
[----:B------:R-:W-:Y:S01]  /*13440*/  F2FP.BF16.F32.PACK_AB R33, R91, R90 ;  /* 0x0000005a5b21723e */ /* 0x000fe200000010ff */
[----:B0-----:R-:W-:Y:S01]  /*13450*/  IMAD.MOV.U32 R10, RZ, RZ, RZ ;  /* 0x000000ffff0a7224 */ /* 0x001fe200078e00ff */
[----:B------:R-:W-:Y:S01]  /*13460*/  F2FP.BF16.F32.PACK_AB R35, R97, R96 ;  /* 0x000000606123723e */ /* 0x000fe200000010ff */
[----:B------:R-:W0:Y:S01]  /*13470*/  LDC R9, c[0x0][0xbe8] ;  /* 0x0002fa00ff097b82 */ /* 0x000e220000000800 */
[----:B------:R-:W-:Y:S02]  /*13480*/  F2FP.BF16.F32.PACK_AB R37, R99, R98 ;  /* 0x000000626325723e */ /* 0x000fe400000010ff */
[----:B------:R-:W-:Y:S01]  /*13490*/  F2FP.BF16.F32.PACK_AB R38, R65, R64 ;  /* 0x000000404126723e */ /* 0x000fe200000010ff */
[----:B------:R-:W-:Y:S01]  /*134a0*/  STSM.16.M88.4 [R95], R32 ;  /* 0x000000205f007844 */ /* 0x000fe20000000200 */
[----:B--2---:R-:W-:-:S02]  /*134b0*/  F2FP.BF16.F32.PACK_AB R39, R101, R100 ;  /* 0x000000646527723e */ /* 0x004fc400000010ff */
[----:B------:R-:W-:Y:S02]  /*134c0*/  F2FP.BF16.F32.PACK_AB R4, R67, R66 ;  /* 0x000000424304723e */ /* 0x000fe400000010ff */
[----:B------:R-:W-:Y:S01]  /*134d0*/  F2FP.BF16.F32.PACK_AB R5, R103, R102 ;  /* 0x000000666705723e */ /* 0x000fe200000010ff */
[----:B------:R-:W-:Y:S01]  /*134e0*/  STSM.16.M88.4 [R94], R36 ;  /* 0x000000245e007844 */ /* 0x000fe20000000200 */
[----:B------:R-:W-:Y:S02]  /*134f0*/  F2FP.BF16.F32.PACK_AB R6, R69, R68 ;  /* 0x000000444506723e */ /* 0x000fe400000010ff */
[----:B------:R-:W-:Y:S02]  /*13500*/  F2FP.BF16.F32.PACK_AB R7, R151, R150 ;  /* 0x000000969707723e */ /* 0x000fe400000010ff */
[----:B------:R-:W-:Y:S02]  /*13510*/  ISETP.NE.U32.AND P3, PT, RZ, UR6, PT ;  /* 0x00000006ff007c0c */ /* 0x000fe4000bf65070 */
[----:B------:R-:W-:Y:S01]  /*13520*/  ISETP.NE.U32.AND P0, PT, RZ, UR4, PT ;  /* 0x00000004ff007c0c */ /* 0x000fe2000bf05070 */
[----:B------:R2:W-:Y:S01]  /*13530*/  STSM.16.M88.4 [R28], R4 ;  /* 0x000000041c007844 */ /* 0x0005e20000000200 */
[----:B------:R-:W-:Y:S01]  /*13540*/  BAR.SYNC.DEFER_BLOCKING 0x1, 0x100 ;  /* 0x0044000000007b1d */ /* 0x000fe20000010000 */
[----:B------:R-:W-:-:S02]  /*13550*/  ISETP.NE.AND.EX P3, PT, RZ, UR7, PT, P3 ;  /* 0x00000007ff007c0c */ /* 0x000fc4000bf65330 */
[----:B------:R-:W-:Y:S02]  /*13560*/  IADD3 R14, P1, R206, UR4, RZ ;  /* 0x00000004ce0e7c10 */ /* 0x000fe4000ff3e0ff */
[----:B------:R-:W-:Y:S02]  /*13570*/  ISETP.NE.AND.EX P0, PT, RZ, UR5, PT, P0 ;  /* 0x00000005ff007c0c */ /* 0x000fe4000bf05300 */
[----:B------:R-:W-:-:S07]  /*13580*/  IADD3.X R15, R207, UR5, RZ, P1, !PT ;  /* 0x00000005cf0f7c10 */ /* 0x000fce0008ffe4ff */
[----:B------:R-:W-:Y:S01]  /*13590*/  @P3 IADD3 R206, P1, R206, UR6, RZ ;  /* 0x00000006cece3c10 */ /* 0x000fe2000ff3e0ff */
[----:B------:R-:W-:Y:S02]  /*135a0*/  ULDC UR6, c[0x0][0xa88] ;  /* 0x0002a20000067ab9 */ /* 0x000fe40000000800 */
[----:B------:R-:W-:Y:S01]  /*135b0*/  IMAD.U32 R8, RZ, RZ, UR6 ;  /* 0x00000006ff087e24 */ /* 0x000fe2000f8e00ff */
[----:B------:R-:W-:Y:S01]  /*135c0*/  @P3 IADD3.X R207, R207, UR7, RZ, P1, !PT ;  /* 0x00000007cfcf3c10 */ /* 0x000fe20008ffe4ff */
[----:B------:R3:W5:Y:S04]  /*135d0*/  @P0 LDG.E R10, desc[UR42][R14.64] ;  /* 0x0000002a0e0a0981 */ /* 0x000768000c1e1900 */
[----:B------:R3:W5:Y:S01]  /*135e0*/  @P3 LDG.E R8, desc[UR42][R206.64] ;  /* 0x0000002ace083981 */ /* 0x000762000c1e1900 */
[----:B--2---:R-:W-:Y:S01]  /*135f0*/  IMAD.MOV.U32 R6, RZ, RZ, 0x9b8 ;  /* 0x000009b8ff067424 */ /* 0x004fe200078e00ff */
[----:B------:R-:W-:-:S02]  /*13600*/  ISETP.GT.AND P2, PT, R204, 0x1, PT ;  /* 0x00000001cc00780c */ /* 0x000fc40003f44270 */
[----:B0-----:R-:W-:Y:S02]  /*13610*/  ISETP.NE.AND P1, PT, R9, 0x1, PT ;  /* 0x000000010900780c */ /* 0x001fe40003f25270 */
[----:B------:R-:W-:-:S04]  /*13620*/  SEL R6, R6, 0x978, P2 ;  /* 0x0000097806067807 */ /* 0x000fc80001000000 */
[----:B------:R3:W0:Y:S08]  /*13630*/  LDC.64 R24, c[0x0][R6+0x220] ;  /* 0x0000880006187b82 */ /* 0x0006300000000a00 */
[----:B------:R3:W2:Y:S08]  /*13640*/  LDC.64 R26, c[0x0][R6+0x218] ;  /* 0x00008600061a7b82 */ /* 0x0006b00000000a00 */
[----:B------:R3:W4:Y:S01]  /*13650*/  LDC.64 R12, c[0x0][R6+0x228] ;  /* 0x00008a00060c7b82 */ /* 0x0007220000000a00 */
[----:B------:R-:W-:Y:S05]  /*13660*/  @P3 BRA `(.L_x_657) ;  /* 0x0000000000103947 */ /* 0x000fea0003800000 */
[----:B------:R-:W-:Y:S05]  /*13670*/  @!P0 BRA `(.L_x_657) ;  /* 0x00000000000c8947 */ /* 0x000fea0003800000 */
[----:B------:R-:W3:Y:S04]  /*13680*/  LDG.E R5, desc[UR42][R14.64] ;  /* 0x0000002a0e057981 */ /* 0x000ee8000c1e1900 */
[----:B-----5:R-:W3:Y:S02]  /*13690*/  LDG.E R8, desc[UR42][R14.64+0x4] ;  /* 0x0000042a0e087981 */ /* 0x020ee4000c1e1900 */
[----:B---3--:R-:W-:-:S07]  /*136a0*/  IMAD.IADD R8, R8, 0x1, -R5 ;  /* 0x0000000108087824 */ /* 0x008fce00078e0a05 */
.L_x_657:
[----:B---3--:R-:W3:Y:S01]  /*136b0*/  LDL R15, [R1+0x1c] ;  /* 0x00001c00010f7983 */ /* 0x008ee20000100800 */
[----:B------:R-:W1:Y:S01]  /*136c0*/  LDC.64 R6, c[0x0][R6+0x210] ;  /* 0x0000840006067b82 */ /* 0x000e620000000a00 */
[----:B------:R-:W-:Y:S02]  /*136d0*/  ISETP.NE.U32.AND P0, PT, RZ, UR4, PT ;  /* 0x00000004ff007c0c */ /* 0x000fe4000bf05070 */
[----:B------:R-:W4:Y:S02]  /*136e0*/  LDL R32, [R1+0x18] ;  /* 0x0000180001207983 */ /* 0x000f240000100800 */
[----:B------:R-:W-:-:S03]  /*136f0*/  ISETP.NE.AND.EX P0, PT, RZ, UR5, PT, P0 ;  /* 0x00000005ff007c0c */ /* 0x000fc6000bf05300 */
[----:B------:R-:W1:Y:S01]  /*13700*/  @P1 LDC R14, c[0x0][0xbec] ;  /* 0x0002fb00ff0e1b82 */ /* 0x000e620000000800 */
[----:B------:R-:W-:Y:S02]  /*13710*/  SEL R205, R205, RZ, !P0 ;  /* 0x000000ffcdcd7207 */ /* 0x000fe40004000000 */
[----:B------:R-:W-:-:S03]  /*13720*/  SEL R217, R217, RZ, !P0 ;  /* 0x000000ffd9d97207 */ /* 0x000fc60004000000 */
[----:B0-----:R-:W-:Y:S02]  /*13730*/  IMAD R11, R25, R205, RZ ;  /* 0x000000cd190b7224 */ /* 0x001fe400078e02ff */
[----:B------:R-:W0:Y:S02]  /*13740*/  @P1 LDC R33, c[0x0][0xbf0] ;  /* 0x0002fc00ff211b82 */ /* 0x000e240000000800 */
[C---:B------:R-:W-:Y:S02]  /*13750*/  IMAD R217, R24.reuse, R217, R11 ;  /* 0x000000d918d97224 */ /* 0x040fe400078e020b */
[----:B------:R-:W-:-:S04]  /*13760*/  IMAD.WIDE.U32 R24, R24, R205, RZ ;  /* 0x000000cd18187225 */ /* 0x000fc800078e00ff */
[----:B------:R-:W1:Y:S01]  /*13770*/  LDC.64 R4, c[0x0][0xba8] ;  /* 0x0002ea00ff047b82 */ /* 0x000e620000000a00 */
[-C--:B--2---:R-:W-:Y:S02]  /*13780*/  IMAD R11, R27, R2.reuse, RZ ;  /* 0x000000021b0b7224 */ /* 0x084fe400078e02ff */
[----:B------:R-:W-:Y:S02]  /*13790*/  IMAD.IADD R217, R25, 0x1, R217 ;  /* 0x0000000119d97824 */ /* 0x000fe400078e02d9 */
[----:B------:R-:W-:-:S04]  /*137a0*/  IMAD.WIDE.U32 R26, R26, R2, RZ ;  /* 0x000000021a1a7225 */ /* 0x000fc800078e00ff */
[----:B------:R-:W-:Y:S01]  /*137b0*/  IMAD.IADD R28, R27, 0x1, R11 ;  /* 0x000000011b1c7824 */ /* 0x000fe200078e020b */
[--C-:B-----5:R-:W-:Y:S02]  /*137c0*/  IADD3 R24, P0, P3, R24, R26, R10.reuse ;  /* 0x0000001a18187210 */ /* 0x120fe40007b1e00a */
[----:B------:R-:W-:Y:S01]  /*137d0*/  SHF.R.S32.HI R11, RZ, 0x1f, R10 ;  /* 0x0000001fff0b7819 */ /* 0x000fe2000001140a */
[----:B-1----:R-:W1:Y:S08]  /*137e0*/  @!P2 LDC R4, c[0x0][0xb50] ;  /* 0x0002d400ff04ab82 */ /* 0x002e700000000800 */
[----:B------:R-:W2:Y:S01]  /*137f0*/  @!P2 LDC R5, c[0x0][0xb54] ;  /* 0x0002d500ff05ab82 */ /* 0x000ea20000000800 */
[----:B------:R-:W-:-:S02]  /*13800*/  IMAD R8, R8, R9, RZ ;  /* 0x0000000908087224 */ /* 0x000fc400078e02ff */
[----:B---3--:R-:W-:-:S04]  /*13810*/  IMAD R35, R208, 0x80, R15 ;  /* 0x00000080d0237824 */ /* 0x008fc800078e020f */
[----:B------:R-:W-:Y:S01]  /*13820*/  @P1 IMAD.HI.U32 R14, R35, R14, RZ ;  /* 0x0000000e230e1227 */ /* 0x000fe200078e00ff */
[----:B------:R-:W-:Y:S02]  /*13830*/  MOV R25, R35 ;  /* 0x0000002300197202 */ /* 0x000fe40000000f00 */
[----:B------:R-:W-:Y:S02]  /*13840*/  SEL R15, R209, RZ, P2 ;  /* 0x000000ffd10f7207 */ /* 0x000fe40001000000 */
[----:B0-----:R-:W-:-:S03]  /*13850*/  @P1 SHF.R.U32.HI R25, RZ, R33, R14 ;  /* 0x00000021ff191219 */ /* 0x001fc6000001160e */
[-C--:B----4-:R-:W-:Y:S02]  /*13860*/  IMAD R27, R13, R15.reuse, RZ ;  /* 0x0000000f0d1b7224 */ /* 0x090fe400078e02ff */
[----:B------:R-:W-:Y:S02]  /*13870*/  IMAD.MOV R26, RZ, RZ, -R25 ;  /* 0x000000ffff1a7224 */ /* 0x000fe400078e0a19 */
[----:B------:R-:W-:Y:S01]  /*13880*/  IMAD.WIDE.U32 R12, R12, R15, RZ ;  /* 0x0000000f0c0c7225 */ /* 0x000fe200078e00ff */
[----:B------:R-:W-:-:S03]  /*13890*/  IADD3.X R14, R217, R28, R11, P0, P3 ;  /* 0x0000001cd90e7210 */ /* 0x000fc600007e640b */
[----:B------:R-:W-:Y:S01]  /*138a0*/  IMAD R15, R9, R26, R35 ;  /* 0x0000001a090f7224 */ /* 0x000fe200078e0223 */
[----:B------:R-:W-:Y:S01]  /*138b0*/  IADD3 R12, P0, P3, R25, R24, R12 ;  /* 0x00000018190c7210 */ /* 0x000fe20007b1e00c */
[----:B------:R-:W-:Y:S01]  /*138c0*/  IMAD.IADD R27, R13, 0x1, R27 ;  /* 0x000000010d1b7824 */ /* 0x000fe200078e021b */
[----:B------:R-:W-:Y:S01]  /*138d0*/  SHF.R.S32.HI R13, RZ, 0x1f, R25 ;  /* 0x0000001fff0d7819 */ /* 0x000fe20000011419 */
[----:B------:R-:W-:Y:S01]  /*138e0*/  IMAD R7, R7, R15, RZ ;  /* 0x0000000f07077224 */ /* 0x000fe200078e02ff */
[----:B------:R-:W-:Y:S02]  /*138f0*/  SHF.R.S32.HI R25, RZ, 0x1f, R15 ;  /* 0x0000001fff197819 */ /* 0x000fe4000001140f */
[----:B------:R-:W-:-:S03]  /*13900*/  IADD3.X R13, R13, R14, R27, P0, P3 ;  /* 0x0000000e0d0d7210 */ /* 0x000fc600007e641b */
[C---:B------:R-:W-:Y:S02]  /*13910*/  IMAD R25, R6.reuse, R25, R7 ;  /* 0x0000001906197224 */ /* 0x040fe400078e0207 */
[----:B------:R-:W-:-:S04]  /*13920*/  IMAD.WIDE.U32 R6, R6, R15, R12 ;  /* 0x0000000f06067225 */ /* 0x000fc800078e000c */
[----:B------:R-:W-:Y:S01]  /*13930*/  IMAD.IADD R7, R7, 0x1, R25 ;  /* 0x0000000107077824 */ /* 0x000fe200078e0219 */
[----:B-1----:R-:W-:-:S04]  /*13940*/  LEA R4, P0, R6, R4, 0x2 ;  /* 0x0000000406047211 */ /* 0x002fc800078010ff */
[----:B--2---:R-:W-:Y:S01]  /*13950*/  LEA.HI.X R14, R6, R5, R7, 0x2, P0 ;  /* 0x00000005060e7211 */ /* 0x004fe200000f1407 */
[----:B------:R-:W-:Y:S01]  /*13960*/  SHFL.IDX PT, R12, R4, 0x1, 0x1c1f ;  /* 0x003c1f00040c7f89 */ /* 0x000fe200000e0000 */
[----:B------:R-:W-:-:S03]  /*13970*/  IMAD R25, R208, 0x80, R32 ;  /* 0x00000080d0197824 */ /* 0x000fc600078e0220 */
[----:B------:R-:W-:Y:S04]  /*13980*/  SHFL.IDX PT, R6, R4, RZ, 0x1c1f ;  /* 0x001c1fff04067589 */ /* 0x000fe800000e0000 */
[----:B------:R-:W0:Y:S04]  /*13990*/  SHFL.IDX PT, R7, R14, RZ, 0x1c1f ;  /* 0x001c1fff0e077589 */ /* 0x000e2800000e0000 */
[----:B------:R-:W1:Y:S01]  /*139a0*/  SHFL.IDX PT, R13, R14, 0x1, 0x1c1f ;  /* 0x003c1f000e0d7f89 */ /* 0x000e6200000e0000 */
[----:B------:R-:W-:Y:S01]  /*139b0*/  LOP3.LUT P0, RZ, R218, 0x3, RZ, 0xc0, !PT ;  /* 0x00000003daff7812 */ /* 0x000fe2000780c0ff */
[----:B------:R-:W-:-:S03]  /*139c0*/  VIADD R5, R25, 0x8 ;  /* 0x0000000819057836 */ /* 0x000fc60000000000 */
[-C--:B------:R-:W-:Y:S02]  /*139d0*/  ISETP.GE.OR P3, PT, R25, R8.reuse, P0 ;  /* 0x000000081900720c */ /* 0x080fe40000766670 */
[----:B------:R-:W-:-:S11]  /*139e0*/  ISETP.GE.OR P0, PT, R5, R8, P0 ;  /* 0x000000080500720c */ /* 0x000fd60000706670 */
[----:B0-----:R0:W-:Y:S04]  /*139f0*/  @!P3 ST.E desc[UR42][R6.64], R3 ;  /* 0x000000030600b985 */ /* 0x0011e8000c10192a */
[----:B-1----:R0:W-:Y:S01]  /*13a00*/  @!P0 ST.E desc[UR42][R12.64], R0 ;  /* 0x000000000c008985 */ /* 0x0021e2000c10192a */
[----:B------:R-:W-:Y:S05]  /*13a10*/  @P2 BRA `(.L_x_658) ;  /* 0x0000000800a02947 */ /* 0x000fea0003800000 */
[----:B------:R-:W-:Y:S01]  /*13a20*/  IMAD.SHL.U32 R32, R153, 0x40, RZ ;  /* 0x0000004099207824 */ /* 0x000fe200078e00ff */
[----:B0-----:R-:W0:Y:S01]  /*13a30*/  @P1 LDC R13, c[0x0][0xbec] ;  /* 0x0002fb00ff0d1b82 */ /* 0x001e220000000800 */
[----:B------:R-:W-:Y:S02]  /*13a40*/  ULDC.64 UR4, c[0x0][0xaa0] ;  /* 0x0002a80000047ab9 */ /* 0x000fe40000000a00 */
[----:B------:R-:W-:-:S04]  /*13a50*/  IMAD.IADD R3, R16, 0x1, R32 ;  /* 0x0000000110037824 */ /* 0x000fc800078e0220 */
[----:B------:R-:W-:Y:S01]  /*13a60*/  IMAD.WIDE R92, R3, 0x2, R92 ;  /* 0x00000002035c7825 */ /* 0x000fe200078e025c */
[----:B------:R-:W1:Y:S02]  /*13a70*/  @P1 LDC R21, c[0x0][0xbf0] ;  /* 0x0002fc00ff151b82 */ /* 0x000e640000000800 */
[C---:B------:R-:W-:Y:S02]  /*13a80*/  IADD3 R33, P0, R92.reuse, 0x2000, RZ ;  /* 0x000020005c217810 */ /* 0x040fe40007f1e0ff */
[----:B------:R-:W-:Y:S02]  /*13a90*/  IADD3 R25, P5, R92, 0x1000, RZ ;  /* 0x000010005c197810 */ /* 0x000fe40007fbe0ff */
[----:B------:R-:W-:Y:S02]  /*13aa0*/  LOP3.LUT R32, R33, 0x380, RZ, 0xc0, !PT ;  /* 0x0000038021207812 */ /* 0x000fe400078ec0ff */
[----:B------:R-:W-:Y:S02]  /*13ab0*/  LOP3.LUT R24, R25, 0x380, RZ, 0xc0, !PT ;  /* 0x0000038019187812 */ /* 0x000fe400078ec0ff */
[----:B------:R-:W-:-:S02]  /*13ac0*/  SHF.R.U64 R32, R32, 0x3, RZ ;  /* 0x0000000320207819 */ /* 0x000fc400000012ff */
[----:B------:R-:W-:Y:S02]  /*13ad0*/  SHF.R.U64 R24, R24, 0x3, RZ ;  /* 0x0000000318187819 */ /* 0x000fe400000012ff */
[----:B------:R-:W-:Y:S02]  /*13ae0*/  LOP3.LUT R32, R32, R33, RZ, 0x3c, !PT ;  /* 0x0000002120207212 */ /* 0x000fe400078e3cff */
[----:B------:R-:W-:Y:S02]  /*13af0*/  IADD3.X R33, RZ, R93, RZ, P0, !PT ;  /* 0x0000005dff217210 */ /* 0x000fe400007fe4ff */
[----:B------:R-:W-:Y:S02]  /*13b00*/  IADD3 R3, P0, R92, 0x7000, RZ ;  /* 0x000070005c037810 */ /* 0x000fe40007f1e0ff */
[----:B------:R-:W-:Y:S01]  /*13b10*/  LOP3.LUT R24, R24, R25, RZ, 0x3c, !PT ;  /* 0x0000001918187212 */ /* 0x000fe200078e3cff */
[--C-:B------:R-:W-:Y:S01]  /*13b20*/  IMAD.X R25, RZ, RZ, R93.reuse, P5 ;  /* 0x000000ffff197224 */ /* 0x100fe200028e065d */
[C---:B------:R-:W-:Y:S01]  /*13b30*/  IADD3 R37, P2, R92.reuse, 0x3000, RZ ;  /* 0x000030005c257810 */ /* 0x040fe20007f5e0ff */
[----:B------:R-:W-:Y:S01]  /*13b40*/  IMAD R11, R11, UR4, RZ ;  /* 0x000000040b0b7c24 */ /* 0x000fe2000f8e02ff */
[C---:B------:R-:W-:Y:S01]  /*13b50*/  IADD3 R41, P3, R92.reuse, 0x4000, RZ ;  /* 0x000040005c297810 */ /* 0x040fe20007f7e0ff */
[----:B------:R-:W-:Y:S01]  /*13b60*/  IMAD.X R53, RZ, RZ, R93, P0 ;  /* 0x000000ffff357224 */ /* 0x000fe200000e065d */
[C---:B------:R-:W-:Y:S01]  /*13b70*/  IADD3 R45, P4, R92.reuse, 0x5000, RZ ;  /* 0x000050005c2d7810 */ /* 0x040fe20007f9e0ff */
[----:B------:R-:W5:Y:S01]  /*13b80*/  LD.E.128 R24, desc[UR42][R24.64] ;  /* 0x0000002a18187980 */ /* 0x000f62000c101d00 */
[----:B------:R-:W-:-:S02]  /*13b90*/  IADD3 R49, P5, R92, 0x6000, RZ ;  /* 0x000060005c317810 */ /* 0x000fc40007fbe0ff */
[----:B------:R-:W-:Y:S01]  /*13ba0*/  LOP3.LUT R0, R3, 0x380, RZ, 0xc0, !PT ;  /* 0x0000038003007812 */ /* 0x000fe200078ec0ff */
[----:B------:R-:W5:Y:S01]  /*13bb0*/  LD.E.128 R32, desc[UR42][R32.64] ;  /* 0x0000002a20207980 */ /* 0x000f62000c101d00 */
[----:B------:R-:W-:Y:S02]  /*13bc0*/  LOP3.LUT R36, R37, 0x380, RZ, 0xc0, !PT ;  /* 0x0000038025247812 */ /* 0x000fe400078ec0ff */
[----:B------:R-:W-:Y:S02]  /*13bd0*/  LOP3.LUT R40, R41, 0x380, RZ, 0xc0, !PT ;  /* 0x0000038029287812 */ /* 0x000fe400078ec0ff */
[----:B------:R-:W-:Y:S02]  /*13be0*/  LOP3.LUT R44, R45, 0x380, RZ, 0xc0, !PT ;  /* 0x000003802d2c7812 */ /* 0x000fe400078ec0ff */
[----:B------:R-:W-:Y:S02]  /*13bf0*/  LOP3.LUT R48, R49, 0x380, RZ, 0xc0, !PT ;  /* 0x0000038031307812 */ /* 0x000fe400078ec0ff */
[----:B------:R-:W-:-:S02]  /*13c00*/  SHF.R.U64 R0, R0, 0x3, RZ ;  /* 0x0000000300007819 */ /* 0x000fc400000012ff */
[----:B------:R-:W-:Y:S02]  /*13c10*/  LOP3.LUT R5, R92, 0x380, RZ, 0xc0, !PT ;  /* 0x000003805c057812 */ /* 0x000fe400078ec0ff */
[----:B------:R-:W-:Y:S02]  /*13c20*/  SHF.R.U64 R36, R36, 0x3, RZ ;  /* 0x0000000324247819 */ /* 0x000fe400000012ff */
[----:B------:R-:W-:Y:S02]  /*13c30*/  SHF.R.U64 R40, R40, 0x3, RZ ;  /* 0x0000000328287819 */ /* 0x000fe400000012ff */
[----:B------:R-:W-:Y:S02]  /*13c40*/  SHF.R.U64 R44, R44, 0x3, RZ ;  /* 0x000000032c2c7819 */ /* 0x000fe400000012ff */
[----:B------:R-:W-:Y:S02]  /*13c50*/  SHF.R.U64 R48, R48, 0x3, RZ ;  /* 0x0000000330307819 */ /* 0x000fe400000012ff */
[----:B------:R-:W-:Y:S01]  /*13c60*/  LOP3.LUT R52, R0, R3, RZ, 0x3c, !PT ;  /* 0x0000000300347212 */ /* 0x000fe200078e3cff */
[C---:B------:R-:W-:Y:S01]  /*13c70*/  IMAD R3, R10.reuse, UR5, R11 ;  /* 0x000000050a037c24 */ /* 0x040fe2000f8e020b */
[----:B------:R-:W-:Y:S01]  /*13c80*/  SHF.R.U64 R5, R5, 0x3, RZ ;  /* 0x0000000305057819 */ /* 0x000fe200000012ff */
[----:B------:R-:W-:Y:S01]  /*13c90*/  IMAD.WIDE.U32 R10, R10, UR4, RZ ;  /* 0x000000040a0a7c25 */ /* 0x000fe2000f8e00ff */
[----:B------:R-:W-:Y:S01]  /*13ca0*/  LOP3.LUT R36, R36, R37, RZ, 0x3c, !PT ;  /* 0x0000002524247212 */ /* 0x000fe200078e3cff */
[----:B------:R-:W-:Y:S01]  /*13cb0*/  ULDC.64 UR4, c[0x0][0xae8] ;  /* 0x0002ba0000047ab9 */ /* 0x000fe20000000a00 */
        /* <DEDUP_REMOVED lines=8> */
[----:B------:R-:W5:Y:S01]  /*13d40*/  LD.E.128 R36, desc[UR42][R36.64] ;  /* 0x0000002a24247980 */ /* 0x000f62000c101d00 */
[----:B------:R-:W-:-:S02]  /*13d50*/  IMAD.IADD R11, R11, 0x1, R3 ;  /* 0x000000010b0b7824 */ /* 0x000fc400078e0203 */
[----:B------:R-:W-:Y:S01]  /*13d60*/  IMAD R3, R203, 0x20, R153 ;  /* 0x00000020cb037824 */ /* 0x000fe200078e0299 */
[----:B------:R2:W5:Y:S01]  /*13d70*/  LD.E.128 R4, desc[UR42][R92.64] ;  /* 0x0000002a5c047980 */ /* 0x000562000c101d00 */
[----:B------:R-:W-:Y:S01]  /*13d80*/  IMAD.WIDE.U32 R10, R2, UR4, R10 ;  /* 0x00000004020a7c25 */ /* 0x000fe2000f8e000a */
[----:B------:R-:W-:Y:S02]  /*13d90*/  SHF.R.S32.HI R0, RZ, 0x1f, R205 ;  /* 0x0000001fff007819 */ /* 0x000fe400000114cd */
[----:B------:R-:W5:Y:S01]  /*13da0*/  LD.E.128 R40, desc[UR42][R40.64] ;  /* 0x0000002a28287980 */ /* 0x000f62000c101d00 */
[----:B------:R-:W-:-:S03]  /*13db0*/  IMAD R14, R208, 0x80, R3 ;  /* 0x00000080d00e7824 */ /* 0x000fc600078e0203 */
[----:B------:R-:W5:Y:S01]  /*13dc0*/  LD.E.128 R44, desc[UR42][R44.64] ;  /* 0x0000002a2c2c7980 */ /* 0x000f62000c101d00 */
[----:B------:R-:W-:Y:S01]  /*13dd0*/  IMAD R11, R2, UR5, R11 ;  /* 0x00000005020b7c24 */ /* 0x000fe2000f8e020b */
[----:B------:R-:W-:Y:S02]  /*13de0*/  ULDC.64 UR4, c[0x0][0xaf0] ;  /* 0x0002bc0000047ab9 */ /* 0x000fe40000000a00 */
[----:B------:R-:W5:Y:S04]  /*13df0*/  LD.E.128 R48, desc[UR42][R48.64] ;  /* 0x0000002a30307980 */ /* 0x000f68000c101d00 */
[----:B------:R-:W5:Y:S01]  /*13e00*/  LD.E.128 R52, desc[UR42][R52.64] ;  /* 0x0000002a34347980 */ /* 0x000f62000c101d00 */
[----:B------:R-:W-:Y:S01]  /*13e10*/  @!PT LDS RZ, [RZ] ;  /* 0x00000000fffff984 */ /* 0x000fe20000000800 */
[----:B------:R-:W-:Y:S01]  /*13e20*/  @!PT LDS RZ, [RZ] ;  /* 0x00000000fffff984 */ /* 0x000fe20000000800 */
[----:B------:R-:W-:Y:S01]  /*13e30*/  @!PT LDS RZ, [RZ] ;  /* 0x00000000fffff984 */ /* 0x000fe20000000800 */
[----:B------:R-:W-:Y:S01]  /*13e40*/  @!PT LDS RZ, [RZ] ;  /* 0x00000000fffff984 */ /* 0x000fe20000000800 */
[----:B------:R3:W-:Y:S06]  /*13e50*/  MEMBAR.ALL.CTA ;  /* 0x0000000000007992 */ /* 0x0007ec0000008000 */
[----:B---3--:R-:W3:Y:S01]  /*13e60*/  FENCE.VIEW.ASYNC.S ;  /* 0x00000000000073c6 */ /* 0x008ee20000000000 */
[----:B------:R-:W-:-:S02]  /*13e70*/  IMAD R2, R0, UR4, RZ ;  /* 0x0000000400027c24 */ /* 0x000fc4000f8e02ff */
[----:B0-----:R-:W-:Y:S01]  /*13e80*/  @P1 IMAD.HI.U32 R0, R14, R13, RZ ;  /* 0x0000000d0e001227 */ /* 0x001fe200078e00ff */
[----:B------:R-:W-:-:S04]  /*13e90*/  MOV R13, R14 ;  /* 0x0000000e000d7202 */ /* 0x000fc80000000f00 */
[----:B-1----:R-:W-:Y:S01]  /*13ea0*/  @P1 SHF.R.U32.HI R13, RZ, R21, R0 ;  /* 0x00000015ff0d1219 */ /* 0x002fe20000011600 */
[C---:B------:R-:W-:Y:S02]  /*13eb0*/  IMAD R15, R205.reuse, UR5, R2 ;  /* 0x00000005cd0f7c24 */ /* 0x040fe4000f8e0202 */
[----:B------:R-:W-:Y:S01]  /*13ec0*/  IMAD.WIDE.U32 R2, R205, UR4, R10 ;  /* 0x00000004cd027c25 */ /* 0x000fe2000f8e000a */
[--C-:B------:R-:W-:Y:S01]  /*13ed0*/  SHF.R.S32.HI R10, RZ, 0x1f, R13.reuse ;  /* 0x0000001fff0a7819 */ /* 0x100fe2000001140d */
[----:B------:R-:W-:Y:S02]  /*13ee0*/  ULDC.64 UR4, c[0x0][0xae0] ;  /* 0x0002b80000047ab9 */ /* 0x000fe40000000a00 */
[----:B------:R-:W-:Y:S02]  /*13ef0*/  VIADD R0, R156, 0x28820 ;  /* 0x000288209c007836 */ /* 0x000fe40000000000 */
[----:B------:R-:W-:Y:S02]  /*13f00*/  IMAD.MOV R12, RZ, RZ, -R13 ;  /* 0x000000ffff0c7224 */ /* 0x000fe400078e0a0d */
[----:B------:R-:W-:Y:S01]  /*13f10*/  IMAD.IADD R3, R3, 0x1, R15 ;  /* 0x0000000103037824 */ /* 0x000fe200078e020f */
[----:B------:R-:W-:Y:S01]  /*13f20*/  PRMT R0, RZ, 0x654, R0 ;  /* 0x00000654ff007816 */ /* 0x000fe20000000000 */
[----:B------:R-:W-:-:S02]  /*13f30*/  IMAD R9, R9, R12, R14 ;  /* 0x0000000c09097224 */ /* 0x000fc400078e020e */
[----:B------:R-:W-:Y:S01]  /*13f40*/  IMAD R10, R10, UR4, RZ ;  /* 0x000000040a0a7c24 */ /* 0x000fe2000f8e02ff */
[----:B---3--:R0:W-:Y:S01]  /*13f50*/  SYNCS.ARRIVE.TRANS64.RED.A1T0 RZ, [R0+URZ], RZ ;  /* 0x000000ff00ff79a7 */ /* 0x0081e2000810043f */
[----:B------:R-:W-:-:S04]  /*13f60*/  IMAD.WIDE.U32 R2, R13, UR4, R2 ;  /* 0x000000040d027c25 */ /* 0x000fc8000f8e0002 */
[----:B------:R-:W-:Y:S01]  /*13f70*/  IMAD R11, R13, UR5, R10 ;  /* 0x000000050d0b7c24 */ /* 0x000fe2000f8e020a */
[----:B------:R-:W-:Y:S01]  /*13f80*/  ULDC.64 UR4, c[0x0][0xad8] ;  /* 0x0002b60000047ab9 */ /* 0x000fe20000000a00 */
[----:B0-----:R-:W-:Y:S02]  /*13f90*/  SHF.R.S32.HI R0, RZ, 0x1f, R9 ;  /* 0x0000001fff007819 */ /* 0x001fe40000011409 */
[----:B------:R-:W-:-:S03]  /*13fa0*/  IMAD.IADD R3, R3, 0x1, R11 ;  /* 0x0000000103037824 */ /* 0x000fc600078e020b */
[----:B------:R-:W-:Y:S02]  /*13fb0*/  IMAD R0, R0, UR4, RZ ;  /* 0x0000000400007c24 */ /* 0x000fe4000f8e02ff */
[----:B------:R-:W-:-:S04]  /*13fc0*/  IMAD.WIDE.U32 R2, R9, UR4, R2 ;  /* 0x0000000409027c25 */ /* 0x000fc8000f8e0002 */
[----:B------:R-:W-:Y:S01]  /*13fd0*/  IMAD R9, R9, UR5, R0 ;  /* 0x0000000509097c24 */ /* 0x000fe2000f8e0200 */
[----:B------:R-:W-:Y:S02]  /*13fe0*/  ULDC.64 UR4, c[0x0][0xa80] ;  /* 0x0002a00000047ab9 */ /* 0x000fe40000000a00 */
[----:B------:R-:W-:Y:S01]  /*13ff0*/  LEA R0, P0, R2, UR4, 0x1 ;  /* 0x0000000402007c11 */ /* 0x000fe2000f8008ff */
[----:B------:R-:W-:Y:S01]  /*14000*/  IMAD.IADD R3, R3, 0x1, R9 ;  /* 0x0000000103037824 */ /* 0x000fe200078e0209 */
[----:B------:R-:W-:Y:S01]  /*14010*/  UMOV UR4, 0xffffffff ;  /* 0xffffffff00047882 */ /* 0x000fe20000000000 */
[----:B------:R-:W-:-:S03]  /*14020*/  IMAD R9, R208, 0x80, R153 ;  /* 0x00000080d0097824 */ /* 0x000fc600078e0299 */
[----:B------:R-:W-:Y:S01]  /*14030*/  LEA.HI.X R2, R2, UR5, R3, 0x1, P0 ;  /* 0x0000000502027c11 */ /* 0x000fe200080f0c03 */
[----:B--2---:R-:W-:Y:S06]  /*14040*/  BRA.DIV UR4, `(.L_x_659) ;  /* 0x000000a204a07947 */ /* 0x004fec000b800000 */
[----:B------:R0:W1:Y:S04]  /*14050*/  SHFL.IDX PT, R3, R2, RZ, 0x181f ;  /* 0x00181fff02037589 */ /* 0x00006800000e0000 */
[----:B------:R0:W2:Y:S02]  /*14060*/  SHFL.IDX PT, R14, R0, RZ, 0x181f ;  /* 0x00181fff000e7589 */ /* 0x0000a400000e0000 */
.L_x_879:
[----:B------:R-:W-:Y:S01]  /*14070*/  ISETP.GE.AND P0, PT, R9, R8, PT ;  /* 0x000000080900720c */ /* 0x000fe20003f06270 */
[----:B------:R-:W-:-:S12]  /*14080*/  BSSY B1, `(.L_x_660) ;  /* 0x000000b000017945 */ /* 0x000fd80003800000 */
[----:B------:R-:W-:Y:S05]  /*14090*/  @P0 BRA `(.L_x_661) ;  /* 0x0000000000240947 */ /* 0x000fea0003800000 */
[----:B------:R-:W-:Y:S02]  /*140a0*/  ULDC UR4, c[0x0][0xac8] ;  /* 0x0002b20000047ab9 */ /* 0x000fe40000000800 */
[----:B------:R-:W-:Y:S02]  /*140b0*/  ISETP.GE.AND P0, PT, R16, UR4, PT ;  /* 0x0000000410007c0c */ /* 0x000fe4000bf06270 */
[----:B------:R-:W-:-:S11]  /*140c0*/  ISETP.GE.AND P1, PT, R23, UR4, PT ;  /* 0x0000000417007c0c */ /* 0x000fd6000bf26270 */
[CC--:B--2---:R-:W-:Y:S02]  /*140d0*/  @!P0 LEA R10, P2, R16.reuse, R14.reuse, 0x1 ;  /* 0x0000000e100a8211 */ /* 0x0c4fe400078408ff */
[C---:B------:R-:W-:Y:S02]  /*140e0*/  @!P1 LEA R14, P3, R23.reuse, R14, 0x1 ;  /* 0x0000000e170e9211 */ /* 0x040fe400078608ff */
[-C--:B-1----:R-:W-:Y:S02]  /*140f0*/  @!P0 LEA.HI.X R11, R16, R3.reuse, R17, 0x1, P2 ;  /* 0x00000003100b8211 */ /* 0x082fe400010f0c11 */
[----:B------:R-:W-:-:S03]  /*14100*/  @!P1 LEA.HI.X R15, R23, R3, R22, 0x1, P3 ;  /* 0x00000003170f9211 */ /* 0x000fc600018f0c16 */
[----:B-----5:R3:W-:Y:S04]  /*14110*/  @!P0 ST.E.128 desc[UR42][R10.64], R4 ;  /* 0x000000040a008985 */ /* 0x0207e8000c101d2a */
[----:B------:R3:W-:Y:S02]  /*14120*/  @!P1 ST.E.128 desc[UR42][R14.64], R40 ;  /* 0x000000280e009985 */ /* 0x0007e4000c101d2a */
.L_x_661:
[----:B------:R-:W-:Y:S05]  /*14130*/  BSYNC B1 ;  /* 0x0000000000017941 */ /* 0x000fea0003800000 */
.L_x_660:
[----:B------:R-:W-:-:S03]  /*14140*/  UMOV UR4, 0xffffffff ;  /* 0xffffffff00047882 */ /* 0x000fc60000000000 */
[----:B------:R-:W-:Y:S05]  /*14150*/  BRA.DIV UR4, `(.L_x_662) ;  /* 0x000000a204907947 */ /* 0x000fea000b800000 */
[----:B-1----:R1:W4:Y:S04]  /*14160*/  SHFL.IDX PT, R3, R2, 0x1, 0x181f ;  /* 0x00381f0002037f89 */ /* 0x00232800000e0000 */
[----:B--23--:R1:W2:Y:S02]  /*14170*/  SHFL.IDX PT, R14, R0, 0x1, 0x181f ;  /* 0x00381f00000e7f89 */ /* 0x00c2a400000e0000 */
.L_x_883:
[----:B-----5:R-:W-:Y:S01]  /*14180*/  VIADD R5, R9, 0x20 ;  /* 0x0000002009057836 */ /* 0x020fe20000000000 */
[----:B------:R-:W-:Y:S04]  /*14190*/  BSSY B1, `(.L_x_663) ;  /* 0x000000c000017945 */ /* 0x000fe80003800000 */
[----:B------:R-:W-:-:S13]  /*141a0*/  ISETP.GE.AND P0, PT, R5, R8, PT ;  /* 0x000000080500720c */ /* 0x000fda0003f06270 */
[----:B------:R-:W-:Y:S05]  /*141b0*/  @P0 BRA `(.L_x_664) ;  /* 0x0000000000240947 */ /* 0x000fea0003800000 */
[----:B------:R-:W-:Y:S02]  /*141c0*/  ULDC UR4, c[0x0][0xac8] ;  /* 0x0002b20000047ab9 */ /* 0x000fe40000000800 */
[----:B------:R-:W-:Y:S02]  /*141d0*/  ISETP.GE.AND P2, PT, R16, UR4, PT ;  /* 0x0000000410007c0c */ /* 0x000fe4000bf46270 */
[----:B------:R-:W-:-:S11]  /*141e0*/  ISETP.GE.AND P3, PT, R23, UR4, PT ;  /* 0x0000000417007c0c */ /* 0x000fd6000bf66270 */
[CC--:B--2---:R-:W-:Y:S02]  /*141f0*/  @!P2 LEA R4, P0, R16.reuse, R14.reuse, 0x1 ;  /* 0x0000000e1004a211 */ /* 0x0c4fe400078008ff */
[C---:B------:R-:W-:Y:S02]  /*14200*/  @!P3 LEA R14, P1, R23.reuse, R14, 0x1 ;  /* 0x0000000e170eb211 */ /* 0x040fe400078208ff */
[-C--:B----4-:R-:W-:Y:S02]  /*14210*/  @!P2 LEA.HI.X R5, R16, R3.reuse, R17, 0x1, P0 ;  /* 0x000000031005a211 */ /* 0x090fe400000f0c11 */
[----:B------:R-:W-:-:S03]  /*14220*/  @!P3 LEA.HI.X R15, R23, R3, R22, 0x1, P1 ;  /* 0x00000003170fb211 */ /* 0x000fc600008f0c16 */
[----:B------:R3:W-:Y:S04]  /*14230*/  @!P2 ST.E.128 desc[UR42][R4.64], R24 ;  /* 0x000000180400a985 */ /* 0x0007e8000c101d2a */
[----:B------:R3:W-:Y:S02]  /*14240*/  @!P3 ST.E.128 desc[UR42][R14.64], R44 ;  /* 0x0000002c0e00b985 */ /* 0x0007e4000c101d2a */
.L_x_664:
[----:B------:R-:W-:Y:S05]  /*14250*/  BSYNC B1 ;  /* 0x0000000000017941 */ /* 0x000fea0003800000 */
.L_x_663:
[----:B------:R-:W-:-:S03]  /*14260*/  UMOV UR4, 0xffffffff ;  /* 0xffffffff00047882 */ /* 0x000fc60000000000 */
[----:B------:R-:W-:Y:S05]  /*14270*/  BRA.DIV UR4, `(.L_x_665) ;  /* 0x000000a204907947 */ /* 0x000fea000b800000 */
[----:B----4-:R4:W0:Y:S04]  /*14280*/  SHFL.IDX PT, R3, R2, 0x2, 0x181f ;  /* 0x00581f0002037f89 */ /* 0x01082800000e0000 */
[----:B--23--:R4:W2:Y:S02]  /*14290*/  SHFL.IDX PT, R14, R0, 0x2, 0x181f ;  /* 0x00581f00000e7f89 */ /* 0x00c8a400000e0000 */
.L_x_887:
[----:B------:R-:W-:Y:S01]  /*142a0*/  VIADD R5, R9, 0x40 ;  /* 0x0000004009057836 */ /* 0x000fe20000000000 */
        /* <DEDUP_REMOVED lines=8> */
[-C--:B0-----:R-:W-:Y:S02]  /*14330*/  @!P2 LEA.HI.X R5, R16, R3.reuse, R17, 0x1, P0 ;  /* 0x000000031005a211 */ /* 0x081fe400000f0c11 */
[----:B------:R-:W-:-:S03]  /*14340*/  @!P3 LEA.HI.X R15, R23, R3, R22, 0x1, P1 ;  /* 0x00000003170fb211 */ /* 0x000fc600008f0c16 */
[----:B------:R3:W-:Y:S04]  /*14350*/  @!P2 ST.E.128 desc[UR42][R4.64], R32 ;  /* 0x000000200400a985 */ /* 0x0007e8000c101d2a */
[----:B------:R3:W-:Y:S02]  /*14360*/  @!P3 ST.E.128 desc[UR42][R14.64], R48 ;  /* 0x000000300e00b985 */ /* 0x0007e4000c101d2a */
.L_x_667:
[----:B------:R-:W-:Y:S05]  /*14370*/  BSYNC B1 ;  /* 0x0000000000017941 */ /* 0x000fea0003800000 */
.L_x_666:
[----:B------:R-:W-:-:S03]  /*14380*/  UMOV UR4, 0xffffffff ;  /* 0xffffffff00047882 */ /* 0x000fc60000000000 */
[----:B------:R-:W-:Y:S05]  /*14390*/  BRA.DIV UR4, `(.L_x_668) ;  /* 0x000000a204907947 */ /* 0x000fea000b800000 */
[----:B0-----:R0:W0:Y:S04]  /*143a0*/  SHFL.IDX PT, R3, R2, 0x3, 0x181f ;  /* 0x00781f0002037f89 */ /* 0x00102800000e0000 */
[----:B--23--:R2:W3:Y:S02]  /*143b0*/  SHFL.IDX PT, R14, R0, 0x3, 0x181f ;  /* 0x00781f00000e7f89 */ /* 0x00c4e400000e0000 */
.L_x_891:
[----:B------:R-:W-:-:S04]  /*143c0*/  IADD3 R5, R9, 0x60, RZ ;  /* 0x0000006009057810 */ /* 0x000fc80007ffe0ff */
[----:B------:R-:W-:-:S13]  /*143d0*/  ISETP.GE.AND P0, PT, R5, R8, PT ;  /* 0x000000080500720c */ /* 0x000fda0003f06270 */
        /* <DEDUP_REMOVED lines=8> */
[----:B------:R-:W-:-:S04]  /*14460*/  LEA R14, P0, R23, R14, 0x1 ;  /* 0x0000000e170e7211 */ /* 0x000fc800078008ff */
[----:B------:R-:W-:-:S05]  /*14470*/  LEA.HI.X R15, R23, R3, R22, 0x1, P0 ;  /* 0x00000003170f7211 */ /* 0x000fca00000f0c16 */
[----:B------:R3:W-:Y:S01]  /*14480*/  ST.E.128 desc[UR42][R14.64], R52 ;  /* 0x000000340e007985 */ /* 0x0007e2000c101d2a */
[----:B------:R-:W-:Y:S05]  /*14490*/  BRA `(.L_x_669) ;  /* 0x0000001800387947 */ /* 0x000fea0003800000 */
.L_x_658:
[----:B------:R-:W1:Y:S01]  /*144a0*/  @P1 LDC R4, c[0x0][0xbec] ;  /* 0x0002fb00ff041b82 */ /* 0x000e620000000800 */
[----:B------:R-:W-:Y:S01]  /*144b0*/  ULDC.64 UR4, c[0x0][0xb08] ;  /* 0x0002c20000047ab9 */ /* 0x000fe20000000a00 */
[----:B0-----:R-:W-:Y:S01]  /*144c0*/  SHF.R.S32.HI R0, RZ, 0x1f, R205 ;  /* 0x0000001fff007819 */ /* 0x001fe200000114cd */
[----:B------:R-:W-:Y:S01]  /*144d0*/  IMAD R11, R11, UR4, RZ ;  /* 0x000000040b0b7c24 */ /* 0x000fe2000f8e02ff */
[----:B------:R-:W-:Y:S01]  /*144e0*/  ULDC.64 UR6, c[0x0][0xb30] ;  /* 0x0002cc0000067ab9 */ /* 0x000fe20000000a00 */
[----:B------:R-:W-:Y:S01]  /*144f0*/  IMAD.WIDE.U32 R6, R10, UR4, RZ ;  /* 0x000000040a067c25 */ /* 0x000fe2000f8e00ff */
[----:B------:R-:W-:Y:S02]  /*14500*/  IADD3 R28, R202, 0x10, RZ ;  /* 0x00000010ca1c7810 */ /* 0x000fe40007ffe0ff */
[----:B------:R-:W0:Y:S01]  /*14510*/  @P1 LDC R13, c[0x0][0xbf0] ;  /* 0x0002fc00ff0d1b82 */ /* 0x000e220000000800 */
[----:B------:R-:W-:Y:S01]  /*14520*/  IMAD R11, R10, UR5, R11 ;  /* 0x000000050a0b7c24 */ /* 0x000fe2000f8e020b */
[----:B------:R-:W-:Y:S01]  /*14530*/  ULDC.64 UR4, c[0x0][0xb38] ;  /* 0x0002ce0000047ab9 */ /* 0x000fe20000000a00 */
[C---:B------:R-:W-:Y:S01]  /*14540*/  VIADD R33, R202.reuse, 0x18 ;  /* 0x00000018ca217836 */ /* 0x040fe20000000000 */
[----:B------:R-:W-:Y:S01]  /*14550*/  SHF.R.S32.HI R105, RZ, 0x1f, R210 ;  /* 0x0000001fff697819 */ /* 0x000fe200000114d2 */
[----:B------:R-:W-:Y:S01]  /*14560*/  IMAD.IADD R7, R7, 0x1, R11 ;  /* 0x0000000107077824 */ /* 0x000fe200078e020b */
[----:B------:R-:W-:Y:S01]  /*14570*/  SHF.R.S32.HI R32, RZ, 0x1f, R28 ;  /* 0x0000001fff207819 */ /* 0x000fe2000001141c */
[----:B------:R-:W-:Y:S01]  /*14580*/  VIADD R37, R202, 0x28 ;  /* 0x00000028ca257836 */ /* 0x000fe20000000000 */
[----:B------:R-:W-:Y:S01]  /*14590*/  SHF.R.S32.HI R34, RZ, 0x1f, R33 ;  /* 0x0000001fff227819 */ /* 0x000fe20000011421 */
[----:B------:R-:W-:-:S03]  /*145a0*/  IMAD.WIDE.U32 R6, R2, UR4, R6 ;  /* 0x0000000402067c25 */ /* 0x000fc6000f8e0006 */
[----:B------:R-:W-:Y:S01]  /*145b0*/  SHF.R.S32.HI R38, RZ, 0x1f, R37 ;  /* 0x0000001fff267819 */ /* 0x000fe20000011425 */
[----:B------:R-:W-:Y:S01]  /*145c0*/  IMAD R7, R2, UR5, R7 ;  /* 0x0000000502077c24 */ /* 0x000fe2000f8e0207 */
[----:B------:R-:W-:Y:S01]  /*145d0*/  ULDC.64 UR4, c[0x0][0xb40] ;  /* 0x0002d00000047ab9 */ /* 0x000fe20000000a00 */
[----:B------:R-:W-:Y:S02]  /*145e0*/  VIADD R39, R202, 0x30 ;  /* 0x00000030ca277836 */ /* 0x000fe40000000000 */
[----:B------:R-:W-:Y:S02]  /*145f0*/  IMAD R0, R0, UR4, RZ ;  /* 0x0000000400007c24 */ /* 0x000fe4000f8e02ff */
[----:B-1----:R-:W-:Y:S01]  /*14600*/  @P1 IMAD.HI.U32 R4, R35, R4, RZ ;  /* 0x0000000423041227 */ /* 0x002fe200078e00ff */
[----:B------:R-:W-:-:S03]  /*14610*/  SHF.R.S32.HI R92, RZ, 0x1f, R39 ;  /* 0x0000001fff5c7819 */ /* 0x000fc60000011427 */
[----:B------:R-:W-:-:S04]  /*14620*/  IMAD.WIDE.U32 R2, R205, UR4, R6 ;  /* 0x00000004cd027c25 */ /* 0x000fc8000f8e0006 */
[----:B------:R-:W-:Y:S01]  /*14630*/  IMAD R11, R205, UR5, R0 ;  /* 0x00000005cd0b7c24 */ /* 0x000fe2000f8e0200 */
[----:B------:R-:W-:Y:S01]  /*14640*/  ULDC.64 UR4, c[0x0][0xb48] ;  /* 0x0002d20000047ab9 */ /* 0x000fe20000000a00 */
[----:B------:R-:W-:Y:S01]  /*14650*/  IMAD.MOV.U32 R7, RZ, RZ, R35 ;  /* 0x000000ffff077224 */ /* 0x000fe200078e0023 */
[----:B0-----:R-:W-:Y:S01]  /*14660*/  @P1 SHF.R.U32.HI R7, RZ, R13, R4 ;  /* 0x0000000dff071219 */ /* 0x001fe20000011604 */
[----:B------:R-:W-:Y:S02]  /*14670*/  IMAD.IADD R3, R3, 0x1, R11 ;  /* 0x0000000103037824 */ /* 0x000fe400078e020b */
[----:B------:R-:W-:Y:S01]  /*14680*/  VIADD R93, R202, 0x38 ;  /* 0x00000038ca5d7836 */ /* 0x000fe20000000000 */
[--C-:B------:R-:W-:Y:S01]  /*14690*/  SHF.R.S32.HI R0, RZ, 0x1f, R7.reuse ;  /* 0x0000001fff007819 */ /* 0x100fe20000011407 */
[----:B------:R-:W-:Y:S02]  /*146a0*/  IMAD.MOV R4, RZ, RZ, -R7 ;  /* 0x000000ffff047224 */ /* 0x000fe400078e0a07 */
[----:B------:R-:W-:Y:S01]  /*146b0*/  IMAD.WIDE.U32 R2, R209, UR4, R2 ;  /* 0x00000004d1027c25 */ /* 0x000fe2000f8e0002 */
[----:B------:R-:W-:-:S03]  /*146c0*/  SHF.R.S32.HI R94, RZ, 0x1f, R93 ;  /* 0x0000001fff5e7819 */ /* 0x000fc6000001145d */
        /* <DEDUP_REMOVED lines=9> */
[----:B------:R-:W-:Y:S02]  /*14760*/  VIADD R4, R156, 0x28820 ;  /* 0x000288209c047836 */ /* 0x000fe40000000000 */
[C---:B------:R-:W-:Y:S02]  /*14770*/  IMAD R7, R9.reuse, UR5, R0 ;  /* 0x0000000509077c24 */ /* 0x040fe4000f8e0200 */
[----:B------:R-:W-:Y:S01]  /*14780*/  IMAD.WIDE.U32 R2, R9, UR4, R2 ;  /* 0x0000000409027c25 */ /* 0x000fe2000f8e0002 */
[----:B------:R-:W-:Y:S01]  /*14790*/  PRMT R4, RZ, 0x654, R4 ;  /* 0x00000654ff047816 */ /* 0x000fe20000000004 */
[----:B------:R-:W-:-:S02]  /*147a0*/  ULDC.64 UR4, c[0x0][0xb00] ;  /* 0x0002c00000047ab9 */ /* 0x000fc40000000a00 */
[----:B------:R-:W-:Y:S01]  /*147b0*/  IMAD.IADD R3, R3, 0x1, R7 ;  /* 0x0000000103037824 */ /* 0x000fe200078e0207 */
[----:B------:R-:W-:Y:S01]  /*147c0*/  LEA R0, P0, R2, UR4, 0x2 ;  /* 0x0000000402007c11 */ /* 0x000fe2000f8010ff */
[----:B------:R0:W-:Y:S01]  /*147d0*/  SYNCS.ARRIVE.TRANS64.RED.A1T0 RZ, [R4+URZ], RZ ;  /* 0x000000ff04ff79a7 */ /* 0x0001e2000810043f */
[C---:B------:R-:W-:Y:S01]  /*147e0*/  VIADD R35, R202.reuse, 0x20 ;  /* 0x00000020ca237836 */ /* 0x040fe20000000000 */
[----:B------:R-:W-:Y:S01]  /*147f0*/  UMOV UR4, 0xffffffff ;  /* 0xffffffff00047882 */ /* 0x000fe20000000000 */
[----:B------:R-:W-:Y:S01]  /*14800*/  VIADD R95, R202, 0x40 ;  /* 0x00000040ca5f7836 */ /* 0x000fe20000000000 */
[----:B------:R-:W-:Y:S02]  /*14810*/  LEA.HI.X R2, R2, UR5, R3, 0x2, P0 ;  /* 0x0000000502027c11 */ /* 0x000fe400080f1403 */
[----:B------:R-:W-:Y:S01]  /*14820*/  SHF.R.S32.HI R36, RZ, 0x1f, R35 ;  /* 0x0000001fff247819 */ /* 0x000fe20000011423 */
[----:B0-----:R-:W-:Y:S01]  /*14830*/  VIADD R4, R202, 0x8 ;  /* 0x00000008ca047836 */ /* 0x001fe20000000000 */
[----:B------:R-:W-:-:S04]  /*14840*/  SHF.R.S32.HI R104, RZ, 0x1f, R95 ;  /* 0x0000001fff687819 */ /* 0x000fc8000001145f */
[----:B------:R-:W-:Y:S01]  /*14850*/  SHF.R.S32.HI R9, RZ, 0x1f, R4 ;  /* 0x0000001fff097819 */ /* 0x000fe20000011404 */
[----:B------:R-:W-:Y:S06]  /*14860*/  BRA.DIV UR4, `(.L_x_670) ;  /* 0x0000009e04a47947 */ /* 0x000fec000b800000 */
[----:B------:R0:W1:Y:S04]  /*14870*/  SHFL.IDX PT, R3, R2, RZ, 0x1c1f ;  /* 0x001c1fff02037589 */ /* 0x00006800000e0000 */
[----:B------:R0:W2:Y:S02]  /*14880*/  SHFL.IDX PT, R14, R0, RZ, 0x1c1f ;  /* 0x001c1fff000e7589 */ /* 0x0000a400000e0000 */
.L_x_894:
[----:B------:R-:W-:Y:S01]  /*14890*/  ISETP.GE.AND P0, PT, R25, R8, PT ;  /* 0x000000081900720c */ /* 0x000fe20003f06270 */
[----:B------:R-:W-:-:S12]  /*148a0*/  BSSY B1, `(.L_x_671) ;  /* 0x0000043000017945 */ /* 0x000fd80003800000 */
[----:B------:R-:W-:Y:S05]  /*148b0*/  @P0 BRA `(.L_x_672) ;  /* 0x0000000400040947 */ /* 0x000fea0003800000 */
[----:B------:R-:W-:Y:S02]  /*148c0*/  ULDC UR4, c[0x0][0xac8] ;  /* 0x0002b20000047ab9 */ /* 0x000fe40000000800 */
[----:B------:R-:W-:Y:S02]  /*148d0*/  ISETP.GE.AND P0, PT, R202, UR4, PT ;  /* 0x00000004ca007c0c */ /* 0x000fe4000bf06270 */
[----:B------:R-:W-:Y:S02]  /*148e0*/  ISETP.GE.AND P2, PT, R4, UR4, PT ;  /* 0x0000000404007c0c */ /* 0x000fe4000bf46270 */
[----:B------:R-:W-:Y:S02]  /*148f0*/  ISETP.GE.AND P3, PT, R28, UR4, PT ;  /* 0x000000041c007c0c */ /* 0x000fe4000bf66270 */
[----:B------:R-:W-:-:S07]  /*14900*/  ISETP.GE.AND P1, PT, R33, UR4, PT ;  /* 0x0000000421007c0c */ /* 0x000fce000bf26270 */
[----:B-1----:R-:W-:Y:S02]  /*14910*/  @!P0 IMAD.MOV.U32 R15, RZ, RZ, R3 ;  /* 0x000000ffff0f8224 */ /* 0x002fe400078e0003 */
[----:B--2---:R-:W-:Y:S01]  /*14920*/  @!P2 LEA R6, P4, R4, R14, 0x2 ;  /* 0x0000000e0406a211 */ /* 0x004fe200078810ff */
[----:B------:R-:W-:-:S03]  /*14930*/  @!P0 IMAD.WIDE R10, R202, 0x4, R14 ;  /* 0x00000004ca0a8825 */ /* 0x000fc600078e020e */
[-C--:B------:R-:W-:Y:S02]  /*14940*/  @!P2 LEA.HI.X R7, R4, R3.reuse, R9, 0x2, P4 ;  /* 0x000000030407a211 */ /* 0x080fe400020f1409 */
[CC--:B------:R-:W-:Y:S01]  /*14950*/  @!P3 LEA R12, P4, R28.reuse, R14.reuse, 0x2 ;  /* 0x0000000e1c0cb211 */ /* 0x0c0fe200078810ff */
[----:B------:R1:W-:Y:S01]  /*14960*/  @!P0 ST.E.64 desc[UR42][R10.64], R20 ;  /* 0x000000140a008985 */ /* 0x0003e2000c101b2a */
[----:B------:R-:W-:Y:S02]  /*14970*/  ISETP.GE.AND P0, PT, R35, UR4, PT ;  /* 0x0000000423007c0c */ /* 0x000fe4000bf06270 */
[----:B------:R-:W-:Y:S01]  /*14980*/  @!P1 LEA R24, P5, R33, R14, 0x2 ;  /* 0x0000000e21189211 */ /* 0x000fe200078a10ff */
[----:B------:R2:W-:Y:S01]  /*14990*/  @!P2 ST.E.64 desc[UR42][R6.64], R40 ;  /* 0x000000280600a985 */ /* 0x0005e2000c101b2a */
[----:B------:R-:W-:Y:S02]  /*149a0*/  ISETP.GE.AND P2, PT, R37, UR4, PT ;  /* 0x0000000425007c0c */ /* 0x000fe4000bf46270 */
[----:B------:R-:W-:-:S02]  /*149b0*/  @!P3 LEA.HI.X R13, R28, R3, R32, 0x2, P4 ;  /* 0x000000031c0db211 */ /* 0x000fc400020f1420 */
[----:B------:R-:W-:Y:S02]  /*149c0*/  @!P1 LEA.HI.X R25, R33, R3, R34, 0x2, P5 ;  /* 0x0000000321199211 */ /* 0x000fe400028f1422 */
[----:B------:R-:W-:Y:S01]  /*149d0*/  ISETP.GE.AND P4, PT, R39, UR4, PT ;  /* 0x0000000427007c0c */ /* 0x000fe2000bf86270 */
[----:B------:R3:W-:Y:S02]  /*149e0*/  @!P3 ST.E.64 desc[UR42][R12.64], R42 ;  /* 0x0000002a0c00b985 */ /* 0x0007e4000c101b2a */
[-C--:B------:R-:W-:Y:S02]  /*149f0*/  @!P0 LEA R26, P3, R35, R14.reuse, 0x2 ;  /* 0x0000000e231a8211 */ /* 0x080fe400078610ff */
[----:B------:R4:W-:Y:S01]  /*14a00*/  @!P1 ST.E.64 desc[UR42][R24.64], R44 ;  /* 0x0000002c18009985 */ /* 0x0009e2000c101b2a */
[----:B------:R-:W-:Y:S02]  /*14a10*/  ISETP.GE.AND P1, PT, R93, UR4, PT ;  /* 0x000000045d007c0c */ /* 0x000fe4000bf26270 */
[----:B-1----:R-:W-:-:S02]  /*14a20*/  @!P2 LEA R10, P5, R37, R14, 0x2 ;  /* 0x0000000e250aa211 */ /* 0x002fc400078a10ff */
[-C--:B------:R-:W-:Y:S02]  /*14a30*/  @!P0 LEA.HI.X R27, R35, R3.reuse, R36, 0x2, P3 ;  /* 0x00000003231b8211 */ /* 0x080fe400018f1424 */
[----:B------:R-:W-:Y:S02]  /*14a40*/  @!P2 LEA.HI.X R11, R37, R3, R38, 0x2, P5 ;  /* 0x00000003250ba211 */ /* 0x000fe400028f1426 */
[----:B------:R-:W-:Y:S01]  /*14a50*/  ISETP.GE.AND P3, PT, R95, UR4, PT ;  /* 0x000000045f007c0c */ /* 0x000fe2000bf66270 */
[----:B------:R-:W-:Y:S01]  /*14a60*/  @!P0 ST.E.64 desc[UR42][R26.64], R46 ;  /* 0x0000002e1a008985 */ /* 0x000fe2000c101b2a */
[----:B--2---:R-:W-:-:S03]  /*14a70*/  @!P4 LEA R6, P0, R39, R14, 0x2 ;  /* 0x0000000e2706c211 */ /* 0x004fc600078010ff */
[----:B------:R1:W-:Y:S01]  /*14a80*/  @!P2 ST.E.64 desc[UR42][R10.64], R48 ;  /* 0x000000300a00a985 */ /* 0x0003e2000c101b2a */
[-C--:B---3--:R-:W-:Y:S02]  /*14a90*/  @!P1 LEA R12, P5, R93, R14.reuse, 0x2 ;  /* 0x0000000e5d0c9211 */ /* 0x088fe400078a10ff */
[----:B------:R-:W-:Y:S02]  /*14aa0*/  ISETP.GE.AND P2, PT, R210, UR4, PT ;  /* 0x00000004d2007c0c */ /* 0x000fe4000bf46270 */
[-C--:B------:R-:W-:Y:S02]  /*14ab0*/  @!P4 LEA.HI.X R7, R39, R3.reuse, R92, 0x2, P0 ;  /* 0x000000032707c211 */ /* 0x080fe400000f145c */
[----:B------:R-:W-:Y:S02]  /*14ac0*/  ISETP.GE.AND P0, PT, R216, UR4, PT ;  /* 0x00000004d8007c0c */ /* 0x000fe4000bf06270 */
[----:B------:R-:W-:Y:S01]  /*14ad0*/  @!P1 LEA.HI.X R13, R93, R3, R94, 0x2, P5 ;  /* 0x000000035d0d9211 */ /* 0x000fe200028f145e */
[----:B------:R2:W-:Y:S01]  /*14ae0*/  @!P4 ST.E.64 desc[UR42][R6.64], R50 ;  /* 0x000000320600c985 */ /* 0x0005e2000c101b2a */
[----:B------:R-:W-:-:S03]  /*14af0*/  @!P3 LEA R20, P5, R95, R14, 0x2 ;  /* 0x0000000e5f14b211 */ /* 0x000fc600078a10ff */
[----:B------:R3:W-:Y:S01]  /*14b00*/  @!P1 ST.E.64 desc[UR42][R12.64], R52 ;  /* 0x000000340c009985 */ /* 0x0007e2000c101b2a */
[----:B------:R-:W-:Y:S02]  /*14b10*/  ISETP.GE.AND P1, PT, R215, UR4, PT ;  /* 0x00000004d7007c0c */ /* 0x000fe4000bf26270 */
[-C--:B------:R-:W-:Y:S02]  /*14b20*/  @!P3 LEA.HI.X R21, R95, R3.reuse, R104, 0x2, P5 ;  /* 0x000000035f15b211 */ /* 0x080fe400028f1468 */
[-C--:B----4-:R-:W-:Y:S02]  /*14b30*/  @!P2 LEA R24, P4, R210, R14.reuse, 0x2 ;  /* 0x0000000ed218a211 */ /* 0x090fe400078810ff */
        /* <DEDUP_REMOVED lines=14> */
[CC--:B-1----:R-:W-:Y:S02]  /*14c20*/  @!P4 LEA R20, P1, R213.reuse, R14.reuse, 0x2 ;  /* 0x0000000ed514c211 */ /* 0x0c2fe400078210ff */
[-C--:B------:R-:W-:Y:S02]  /*14c30*/  @!P3 LEA.HI.X R13, R214, R3.reuse, R224, 0x2, P5 ;  /* 0x00000003d60db211 */ /* 0x080fe400028f14e0 */
[CC--:B----4-:R-:W-:Y:S02]  /*14c40*/  @!P2 LEA R24, P5, R212.reuse, R14.reuse, 0x2 ;  /* 0x0000000ed418a211 */ /* 0x0d0fe400078a10ff */
        /* <DEDUP_REMOVED lines=8> */
.L_x_672:
[----:B------:R-:W-:Y:S05]  /*14cd0*/  BSYNC B1 ;  /* 0x0000000000017941 */ /* 0x000fea0003800000 */
.L_x_671:
[----:B------:R-:W-:-:S03]  /*14ce0*/  UMOV UR4, 0xffffffff ;  /* 0xffffffff00047882 */ /* 0x000fc60000000000 */
[----:B------:R-:W-:Y:S05]  /*14cf0*/  BRA.DIV UR4, `(.L_x_673) ;  /* 0x0000009a04b47947 */ /* 0x000fea000b800000 */
[----:B-1----:R1:W3:Y:S04]  /*14d00*/  SHFL.IDX PT, R3, R2, 0x1, 0x1c1f ;  /* 0x003c1f0002037f89 */ /* 0x0022e800000e0000 */
[----:B--2---:R1:W2:Y:S02]  /*14d10*/  SHFL.IDX PT, R14, R0, 0x1, 0x1c1f ;  /* 0x003c1f00000e7f89 */ /* 0x0042a400000e0000 */
.L_x_898:
[----:B------:R-:W-:-:S13]  /*14d20*/  ISETP.GE.AND P0, PT, R5, R8, PT ;  /* 0x000000080500720c */ /* 0x000fda0003f06270 */
[----:B------:R-:W-:Y:S05]  /*14d30*/  @P0 BRA `(.L_x_669) ;  /* 0x0000001000100947 */ /* 0x000fea0003800000 */
[----:B------:R-:W-:Y:S02]  /*14d40*/  ULDC UR4, c[0x0][0xac8] ;  /* 0x0002b20000047ab9 */ /* 0x000fe40000000800 */
[----:B------:R-:W-:Y:S02]  /*14d50*/  ISETP.GE.AND P3, PT, R4, UR4, PT ;  /* 0x0000000404007c0c */ /* 0x000fe4000bf66270 */
[----:B------:R-:W-:Y:S02]  /*14d60*/  ISETP.GE.AND P1, PT, R202, UR4, PT ;  /* 0x00000004ca007c0c */ /* 0x000fe4000bf26270 */
[----:B------:R-:W-:Y:S02]  /*14d70*/  ISETP.GE.AND P4, PT, R28, UR4, PT ;  /* 0x000000041c007c0c */ /* 0x000fe4000bf86270 */
[----:B------:R-:W-:-:S07]  /*14d80*/  ISETP.GE.AND P2, PT, R33, UR4, PT ;  /* 0x0000000421007c0c */ /* 0x000fce000bf46270 */
[CC--:B--2---:R-:W-:Y:S02]  /*14d90*/  @!P3 LEA R6, P0, R4.reuse, R14.reuse, 0x2 ;  /* 0x0000000e0406b211 */ /* 0x0c4fe400078010ff */
[----:B01----:R-:W-:Y:S02]  /*14da0*/  @!P1 IMAD.MOV.U32 R2, RZ, RZ, R14 ;  /* 0x000000ffff029224 */ /* 0x003fe400078e000e */
[----:B---3--:R-:W-:Y:S02]  /*14db0*/  @!P3 LEA.HI.X R7, R4, R3, R9, 0x2, P0 ;  /* 0x000000030407b211 */ /* 0x008fe400000f1409 */
[----:B------:R-:W-:Y:S01]  /*14dc0*/  @!P1 IMAD.WIDE R4, R202, 0x4, R2 ;  /* 0x00000004ca049825 */ /* 0x000fe200078e0202 */
[----:B------:R-:W-:Y:S02]  /*14dd0*/  ISETP.GE.AND P0, PT, R35, UR4, PT ;  /* 0x0000000423007c0c */ /* 0x000fe4000bf06270 */
[----:B------:R-:W-:Y:S02]  /*14de0*/  @!P4 LEA R8, P5, R28, R14, 0x2 ;  /* 0x0000000e1c08c211 */ /* 0x000fe400078a10ff */
[----:B------:R0:W-:Y:S01]  /*14df0*/  @!P1 ST.E.64 desc[UR42][R4.64], R70 ;  /* 0x0000004604009985 */ /* 0x0001e2000c101b2a */
[----:B------:R-:W-:-:S02]  /*14e00*/  ISETP.GE.AND P1, PT, R37, UR4, PT ;  /* 0x0000000425007c0c */ /* 0x000fc4000bf26270 */
[-C--:B------:R-:W-:Y:S01]  /*14e10*/  @!P4 LEA.HI.X R9, R28, R3.reuse, R32, 0x2, P5 ;  /* 0x000000031c09c211 */ /* 0x080fe200028f1420 */
[----:B------:R1:W-:Y:S01]  /*14e20*/  @!P3 ST.E.64 desc[UR42][R6.64], R72 ;  /* 0x000000480600b985 */ /* 0x0003e2000c101b2a */
[-C--:B------:R-:W-:Y:S02]  /*14e30*/  @!P2 LEA R10, P5, R33, R14.reuse, 0x2 ;  /* 0x0000000e210aa211 */ /* 0x080fe400078a10ff */
[----:B------:R-:W-:Y:S01]  /*14e40*/  ISETP.GE.AND P3, PT, R93, UR4, PT ;  /* 0x000000045d007c0c */ /* 0x000fe2000bf66270 */
[----:B------:R2:W-:Y:S01]  /*14e50*/  @!P4 ST.E.64 desc[UR42][R8.64], R74 ;  /* 0x0000004a0800c985 */ /* 0x0005e2000c101b2a */
[-C--:B------:R-:W-:Y:S02]  /*14e60*/  @!P2 LEA.HI.X R11, R33, R3.reuse, R34, 0x2, P5 ;  /* 0x00000003210ba211 */ /* 0x080fe400028f1422 */
[----:B------:R-:W-:Y:S02]  /*14e70*/  @!P0 LEA R12, P5, R35, R14, 0x2 ;  /* 0x0000000e230c8211 */ /* 0x000fe400078a10ff */
[----:B------:R-:W-:Y:S01]  /*14e80*/  ISETP.GE.AND P4, PT, R39, UR4, PT ;  /* 0x0000000427007c0c */ /* 0x000fe2000bf86270 */
[----:B------:R3:W-:Y:S01]  /*14e90*/  @!P2 ST.E.64 desc[UR42][R10.64], R76 ;  /* 0x0000004c0a00a985 */ /* 0x0007e2000c101b2a */
[----:B------:R-:W-:-:S02]  /*14ea0*/  @!P0 LEA.HI.X R13, R35, R3, R36, 0x2, P5 ;  /* 0x00000003230d8211 */ /* 0x000fc400028f1424 */
[----:B------:R-:W-:Y:S02]  /*14eb0*/  @!P1 LEA R20, P5, R37, R14, 0x2 ;  /* 0x0000000e25149211 */ /* 0x000fe400078a10ff */
[----:B------:R-:W-:Y:S01]  /*14ec0*/  ISETP.GE.AND P2, PT, R95, UR4, PT ;  /* 0x000000045f007c0c */ /* 0x000fe2000bf46270 */
[----:B------:R4:W-:Y:S01]  /*14ed0*/  @!P0 ST.E.64 desc[UR42][R12.64], R78 ;  /* 0x0000004e0c008985 */ /* 0x0009e2000c101b2a */
[----:B------:R-:W-:Y:S02]  /*14ee0*/  @!P1 LEA.HI.X R21, R37, R3, R38, 0x2, P5 ;  /* 0x0000000325159211 */ /* 0x000fe400028f1426 */
[----:B------:R-:W-:-:S03]  /*14ef0*/  ISETP.GE.AND P0, PT, R210, UR4, PT ;  /* 0x00000004d2007c0c */ /* 0x000fc6000bf06270 */
[----:B------:R-:W-:Y:S01]  /*14f00*/  @!P1 ST.E.64 desc[UR42][R20.64], R80 ;  /* 0x0000005014009985 */ /* 0x000fe2000c101b2a */
[-C--:B0-----:R-:W-:Y:S02]  /*14f10*/  @!P4 LEA R4, P5, R39, R14.reuse, 0x2 ;  /* 0x0000000e2704c211 */ /* 0x081fe400078a10ff */
[-C--:B-1----:R-:W-:Y:S02]  /*14f20*/  @!P3 LEA R6, P1, R93, R14.reuse, 0x2 ;  /* 0x0000000e5d06b211 */ /* 0x082fe400078210ff */
[-C--:B------:R-:W-:Y:S02]  /*14f30*/  @!P4 LEA.HI.X R5, R39, R3.reuse, R92, 0x2, P5 ;  /* 0x000000032705c211 */ /* 0x080fe400028f145c */
[----:B------:R-:W-:Y:S02]  /*14f40*/  @!P3 LEA.HI.X R7, R93, R3, R94, 0x2, P1 ;  /* 0x000000035d07b211 */ /* 0x000fe400008f145e */
[----:B------:R-:W-:Y:S01]  /*14f50*/  ISETP.GE.AND P1, PT, R216, UR4, PT ;  /* 0x00000004d8007c0c */ /* 0x000fe2000bf26270 */
[----:B------:R0:W-:Y:S01]  /*14f60*/  @!P4 ST.E.64 desc[UR42][R4.64], R82 ;  /* 0x000000520400c985 */ /* 0x0001e2000c101b2a */
[----:B--2---:R-:W-:-:S02]  /*14f70*/  @!P2 LEA R8, P5, R95, R14, 0x2 ;  /* 0x0000000e5f08a211 */ /* 0x004fc400078a10ff */
[CC--:B---3--:R-:W-:Y:S01]  /*14f80*/  @!P0 LEA R10, P4, R210.reuse, R14.reuse, 0x2 ;  /* 0x0000000ed20a8211 */ /* 0x0c8fe200078810ff */
[----:B------:R1:W-:Y:S01]  /*14f90*/  @!P3 ST.E.64 desc[UR42][R6.64], R84 ;  /* 0x000000540600b985 */ /* 0x0003e2000c101b2a */
[-C--:B------:R-:W-:Y:S02]  /*14fa0*/  @!P2 LEA.HI.X R9, R95, R3.reuse, R104, 0x2, P5 ;  /* 0x000000035f09a211 */ /* 0x080fe400028f1468 */
[----:B------:R-:W-:Y:S02]  /*14fb0*/  ISETP.GE.AND P3, PT, R215, UR4, PT ;  /* 0x00000004d7007c0c */ /* 0x000fe4000bf66270 */
[----:B------:R-:W-:Y:S01]  /*14fc0*/  @!P0 LEA.HI.X R11, R210, R3, R105, 0x2, P4 ;  /* 0x00000003d20b8211 */ /* 0x000fe200020f1469 */
[----:B------:R2:W-:Y:S01]  /*14fd0*/  @!P2 ST.E.64 desc[UR42][R8.64], R86 ;  /* 0x000000560800a985 */ /* 0x0005e2000c101b2a */
[----:B------:R-:W-:Y:S02]  /*14fe0*/  ISETP.GE.AND P4, PT, R214, UR4, PT ;  /* 0x00000004d6007c0c */ /* 0x000fe4000bf86270 */
[----:B----4-:R-:W-:Y:S01]  /*14ff0*/  @!P1 LEA R12, P5, R216, R14, 0x2 ;  /* 0x0000000ed80c9211 */ /* 0x010fe200078a10ff */
[----:B------:R3:W-:Y:S01]  /*15000*/  @!P0 ST.E.64 desc[UR42][R10.64], R88 ;  /* 0x000000580a008985 */ /* 0x0007e2000c101b2a */
[----:B------:R-:W-:-:S02]  /*15010*/  ISETP.GE.AND P2, PT, R213, UR4, PT ;  /* 0x00000004d5007c0c */ /* 0x000fc4000bf46270 */
[----:B------:R-:W-:Y:S02]  /*15020*/  ISETP.GE.AND P0, PT, R212, UR4, PT ;  /* 0x00000004d4007c0c */ /* 0x000fe4000bf06270 */
[----:B------:R-:W-:Y:S02]  /*15030*/  @!P1 LEA.HI.X R13, R216, R3, R226, 0x2, P5 ;  /* 0x00000003d80d9211 */ /* 0x000fe400028f14e2 */
[----:B0-----:R-:W-:-:S03]  /*15040*/  @!P3 LEA R4, P5, R215, R14, 0x2 ;  /* 0x0000000ed704b211 */ /* 0x001fc600078a10ff */
[----:B------:R3:W-:Y:S01]  /*15050*/  @!P1 ST.E.64 desc[UR42][R12.64], R90 ;  /* 0x0000005a0c009985 */ /* 0x0007e2000c101b2a */
[CC--:B-1----:R-:W-:Y:S02]  /*15060*/  @!P4 LEA R6, P1, R214.reuse, R14.reuse, 0x2 ;  /* 0x0000000ed606c211 */ /* 0x0c2fe400078210ff */
[-C--:B------:R-:W-:Y:S02]  /*15070*/  @!P3 LEA.HI.X R5, R215, R3.reuse, R225, 0x2, P5 ;  /* 0x00000003d705b211 */ /* 0x080fe400028f14e1 */
[CC--:B--2---:R-:W-:Y:S02]  /*15080*/  @!P2 LEA R8, P5, R213.reuse, R14.reuse, 0x2 ;  /* 0x0000000ed508a211 */ /* 0x0c4fe400078a10ff */
[-C--:B------:R-:W-:Y:S01]  /*15090*/  @!P4 LEA.HI.X R7, R214, R3.reuse, R224, 0x2, P1 ;  /* 0x00000003d607c211 */ /* 0x080fe200008f14e0 */
[----:B------:R3:W-:Y:S01]  /*150a0*/  @!P3 ST.E.64 desc[UR42][R4.64], R96 ;  /* 0x000000600400b985 */ /* 0x0007e2000c101b2a */
[C---:B------:R-:W-:Y:S02]  /*150b0*/  @!P0 LEA R20, P1, R212.reuse, R14, 0x2 ;  /* 0x0000000ed4148211 */ /* 0x040fe400078210ff */
[-C--:B------:R-:W-:Y:S01]  /*150c0*/  @!P2 LEA.HI.X R9, R213, R3.reuse, R223, 0x2, P5 ;  /* 0x00000003d509a211 */ /* 0x080fe200028f14df */
[----:B------:R3:W-:Y:S01]  /*150d0*/  @!P4 ST.E.64 desc[UR42][R6.64], R98 ;  /* 0x000000620600c985 */ /* 0x0007e2000c101b2a */
[----:B------:R-:W-:-:S03]  /*150e0*/  @!P0 LEA.HI.X R21, R212, R3, R222, 0x2, P1 ;  /* 0x00000003d4158211 */ /* 0x000fc600008f14de */
[----:B------:R3:W-:Y:S04]  /*150f0*/  @!P2 ST.E.64 desc[UR42][R8.64], R100 ;  /* 0x000000640800a985 */ /* 0x0007e8000c101b2a */
[----:B------:R3:W-:Y:S01]  /*15100*/  @!P0 ST.E.64 desc[UR42][R20.64], R102 ;  /* 0x0000006614008985 */ /* 0x0007e2000c101b2a */
[----:B------:R-:W-:-:S13]  /*15110*/  ISETP.GE.AND P0, PT, R211, UR4, PT ;  /* 0x00000004d3007c0c */ /* 0x000fda000bf06270 */
[----:B---3--:R-:W-:Y:S05]  /*15120*/  @P0 BRA `(.L_x_669) ;  /* 0x0000000c00140947 */ /* 0x008fea0003800000 */
[----:B------:R-:W-:-:S04]  /*15130*/  LEA R14, P0, R211, R14, 0x2 ;  /* 0x0000000ed30e7211 */ /* 0x000fc800078010ff */
[----:B------:R-:W-:-:S05]  /*15140*/  LEA.HI.X R15, R211, R3, R221, 0x2, P0 ;  /* 0x00000003d30f7211 */ /* 0x000fca00000f14dd */
[----:B------:R0:W-:Y:S01]  /*15150*/  ST.E.64 desc[UR42][R14.64], R150 ;  /* 0x000000960e007985 */ /* 0x0001e2000c101b2a */
[----:B------:R-:W-:Y:S05]  /*15160*/  BRA `(.L_x_669) ;  /* 0x0000000c00047947 */ /* 0x000fea0003800000 */
.L_x_656:
[----:B------:R-:W-:Y:S01]  /*15170*/  ULDC.64 UR6, c[0x0][0xc08] ;  /* 0x0003020000067ab9 */ /* 0x000fe20000000a00 */
[----:B------:R-:W-:Y:S01]  /*15180*/  ULDC.64 UR4, c[0x0][0xc00] ;  /* 0x0003000000047ab9 */ /* 0x000fe20000000a00 */
[----:B------:R-:W-:Y:S02]  /*15190*/  ISETP.NE.U32.AND P1, PT, RZ, UR6, PT ;  /* 0x00000006ff007c0c */ /* 0x000fe4000bf25070 */
[----:B------:R-:W-:Y:S02]  /*151a0*/  ISETP.NE.U32.AND P0, PT, RZ, UR4, PT ;  /* 0x00000004ff007c0c */ /* 0x000fe4000bf05070 */
[----:B------:R-:W-:Y:S02]  /*151b0*/  ISETP.NE.AND.EX P1, PT, RZ, UR7, PT, P1 ;  /* 0x00000007ff007c0c */ /* 0x000fe4000bf25310 */
[----:B------:R-:W-:Y:S02]  /*151c0*/  IADD3 R4, P2, R206, UR4, RZ ;  /* 0x00000004ce047c10 */ /* 0x000fe4000ff5e0ff */
[----:B------:R-:W-:-:S02]  /*151d0*/  ISETP.NE.AND.EX P0, PT, RZ, UR5, PT, P0 ;  /* 0x00000005ff007c0c */ /* 0x000fc4000bf05300 */
[----:B------:R-:W-:Y:S01]  /*151e0*/  IADD3.X R5, R207, UR5, RZ, P2, !PT ;  /* 0x00000005cf057c10 */ /* 0x000fe200097fe4ff */
[----:B------:R-:W-:Y:S01]  /*151f0*/  ULDC UR4, c[0x0][0xa88] ;  /* 0x0002a20000047ab9 */ /* 0x000fe20000000800 */
[----:B------:R-:W-:Y:S01]  /*15200*/  MOV R3, RZ ;  /* 0x000000ff00037202 */ /* 0x000fe20000000f00 */
[----:B------:R-:W-:-:S04]  /*15210*/  IMAD.U32 R20, RZ, RZ, UR4 ;  /* 0x00000004ff147e24 */ /* 0x000fc8000f8e00ff */
[----:B------:R-:W-:-:S04]  /*15220*/  @P1 IADD3 R206, P2, R206, UR6, RZ ;  /* 0x00000006cece1c10 */ /* 0x000fc8000ff5e0ff */
[----:B------:R-:W-:Y:S01]  /*15230*/  @P1 IADD3.X R207, R207, UR7, RZ, P2, !PT ;  /* 0x00000007cfcf1c10 */ /* 0x000fe200097fe4ff */
[----:B------:R4:W5:Y:S04]  /*15240*/  @P0 LDG.E R3, desc[UR42][R4.64] ;  /* 0x0000002a04030981 */ /* 0x000968000c1e1900 */
[----:B------:R4:W5:Y:S01]  /*15250*/  @P1 LDG.E R20, desc[UR42][R206.64] ;  /* 0x0000002ace141981 */ /* 0x000962000c1e1900 */
[----:B------:R-:W-:Y:S01]  /*15260*/  ISETP.NE.AND P2, PT, R204, RZ, PT ;  /* 0x000000ffcc00720c */ /* 0x000fe20003f45270 */
[----:B------:R-:W0:-:S12]  /*15270*/  S2R R0, SR_TID.X ;  /* 0x0000000000007919 */ /* 0x000e180000002100 */
[----:B------:R-:W2:Y:S01]  /*15280*/  @!P2 LDC R204, c[0x0][0xad4] ;  /* 0x0002b500ffccab82 */ /* 0x000ea20000000800 */
[----:B0-----:R-:W-:Y:S01]  /*15290*/  VIADD R0, R0, 0xffffff80 ;  /* 0xffffff8000007836 */ /* 0x001fe20000000000 */
[----:B--2---:R-:W-:-:S04]  /*152a0*/  ISETP.GT.AND P2, PT, R204, 0x1, PT ;  /* 0x00000001cc00780c */ /* 0x004fc80003f44270 */
[----:B------:R-:W-:Y:S01]  /*152b0*/  ISETP.GT.AND P3, PT, R0, 0x7f, PT ;  /* 0x0000007f0000780c */ /* 0x000fe20003f64270 */
[----:B----4-:R-:W-:-:S12]  /*152c0*/  @P1 BRA `(.L_x_674) ;  /* 0x0000000000101947 */ /* 0x010fd80003800000 */
[----:B------:R-:W-:Y:S05]  /*152d0*/  @!P0 BRA `(.L_x_674) ;  /* 0x00000000000c8947 */ /* 0x000fea0003800000 */
[----:B------:R-:W2:Y:S04]  /*152e0*/  LDG.E R7, desc[UR42][R4.64] ;  /* 0x0000002a04077981 */ /* 0x000ea8000c1e1900 */
[----:B-----5:R-:W2:Y:S02]  /*152f0*/  LDG.E R20, desc[UR42][R4.64+0x4] ;  /* 0x0000042a04147981 */ /* 0x020ea4000c1e1900 */
[----:B--2---:R-:W-:-:S07]  /*15300*/  IMAD.IADD R20, R20, 0x1, -R7 ;  /* 0x0000000114147824 */ /* 0x004fce00078e0a07 */
.L_x_674:
[----:B------:R-:W-:Y:S01]  /*15310*/  BSSY B1, `(.L_x_675) ;  /* 0x0000037000017945 */ /* 0x000fe20003800000 */
[----:B------:R-:W-:Y:S02]  /*15320*/  SEL R205, R205, RZ, !P0 ;  /* 0x000000ffcdcd7207 */ /* 0x000fe40004000000 */
[----:B------:R-:W-:Y:S02]  /*15330*/  SEL R217, R217, RZ, !P0 ;  /* 0x000000ffd9d97207 */ /* 0x000fe40004000000 */
[----:B-----5:R-:W-:Y:S01]  /*15340*/  SHF.R.S32.HI R24, RZ, 0x1f, R3 ;  /* 0x0000001fff187819 */ /* 0x020fe20000011403 */
[----:B------:R-:W-:Y:S06]  /*15350*/  @P3 BRA `(.L_x_676) ;  /* 0x0000000000c83947 */ /* 0x000fec0003800000 */
[----:B------:R-:W0:Y:S01]  /*15360*/  S2R R5, SR_TID.X ;  /* 0x0000000000057919 */ /* 0x000e220000002100 */
[----:B------:R-:W2:Y:S02]  /*15370*/  LDC R33, c[0x0][0xbe8] ;  /* 0x0002fa00ff217b82 */ /* 0x000ea40000000800 */
[----:B--2---:R-:W-:Y:S02]  /*15380*/  IMAD R4, R20, R33, RZ ;  /* 0x0000002114047224 */ /* 0x004fe400078e02ff */
[----:B0-----:R-:W-:-:S04]  /*15390*/  IMAD R0, R208, 0x80, R5 ;  /* 0x00000080d0007824 */ /* 0x001fc800078e0205 */
[----:B------:R-:W-:-:S05]  /*153a0*/  VIADD R25, R0, 0xffffff80 ;  /* 0xffffff8000197836 */ /* 0x000fca0000000000 */
[----:B------:R-:W-:-:S13]  /*153b0*/  ISETP.GE.AND P0, PT, R25, R4, PT ;  /* 0x000000041900720c */ /* 0x000fda0003f06270 */
[----:B------:R-:W-:Y:S05]  /*153c0*/  @P0 BRA `(.L_x_676) ;  /* 0x0000000000ac0947 */ /* 0x000fea0003800000 */
[----:B------:R-:W-:Y:S01]  /*153d0*/  IMAD.MOV.U32 R14, RZ, RZ, 0x9b8 ;  /* 0x000009b8ff0e7424 */ /* 0x000fe200078e00ff */
[----:B------:R-:W-:Y:S01]  /*153e0*/  ISETP.GT.AND P0, PT, R204, 0x1, PT ;  /* 0x00000001cc00780c */ /* 0x000fe20003f04270 */
[----:B------:R-:W0:Y:S01]  /*153f0*/  LDC.64 R26, c[0x0][0xba8] ;  /* 0x0002ea00ff1a7b82 */ /* 0x000e220000000a00 */
[----:B------:R-:W-:Y:S01]  /*15400*/  ISETP.NE.AND P1, PT, R33, 0x1, PT ;  /* 0x000000012100780c */ /* 0x000fe20003f25270 */
[----:B------:R-:W-:Y:S01]  /*15410*/  IMAD.MOV.U32 R15, RZ, RZ, R25 ;  /* 0x000000ffff0f7224 */ /* 0x000fe200078e0019 */
[----:B------:R-:W-:Y:S02]  /*15420*/  SEL R14, R14, 0x978, P0 ;  /* 0x000009780e0e7807 */ /* 0x000fe40000000000 */
[----:B------:R-:W-:-:S03]  /*15430*/  SEL R209, R209, RZ, P0 ;  /* 0x000000ffd1d17207 */ /* 0x000fc60000000000 */
[----:B------:R-:W2:Y:S08]  /*15440*/  LDC.64 R6, c[0x0][R14+0x220] ;  /* 0x000088000e067b82 */ /* 0x000eb00000000a00 */
[----:B------:R-:W4:Y:S08]  /*15450*/  LDC.64 R4, c[0x0][R14+0x218] ;  /* 0x000086000e047b82 */ /* 0x000f300000000a00 */
[----:B------:R-:W5:Y:S08]  /*15460*/  LDC.64 R8, c[0x0][R14+0x228] ;  /* 0x00008a000e087b82 */ /* 0x000f700000000a00 */
[----:B------:R-:W1:Y:S08]  /*15470*/  LDC.64 R10, c[0x0][R14+0x210] ;  /* 0x000084000e0a7b82 */ /* 0x000e700000000a00 */
[----:B------:R-:W3:Y:S08]  /*15480*/  @P1 LDC R0, c[0x0][0xbec] ;  /* 0x0002fb00ff001b82 */ /* 0x000ef00000000800 */
[----:B------:R-:W5:Y:S01]  /*15490*/  @P1 LDC R35, c[0x0][0xbf0] ;  /* 0x0002fc00ff231b82 */ /* 0x000f620000000800 */
[----:B--2---:R-:W-:-:S07]  /*154a0*/  IMAD R7, R7, R205, RZ ;  /* 0x000000cd07077224 */ /* 0x004fce00078e02ff */
[----:B0-----:R-:W0:Y:S01]  /*154b0*/  @!P0 LDC R26, c[0x0][0xb50] ;  /* 0x0002d400ff1a8b82 */ /* 0x001e220000000800 */
[----:B------:R-:W-:-:S04]  /*154c0*/  IMAD.WIDE.U32 R12, R6, R205, RZ ;  /* 0x000000cd060c7225 */ /* 0x000fc800078e00ff */
[----:B------:R-:W-:Y:S02]  /*154d0*/  IMAD R7, R6, R217, R7 ;  /* 0x000000d906077224 */ /* 0x000fe400078e0207 */
[----:B---3--:R-:W-:Y:S01]  /*154e0*/  @P1 IMAD.HI.U32 R0, R25, R0, RZ ;  /* 0x0000000019001227 */ /* 0x008fe200078e00ff */
[----:B------:R-:W2:Y:S03]  /*154f0*/  @!P0 LDC R27, c[0x0][0xb54] ;  /* 0x0002d500ff1b8b82 */ /* 0x000ea60000000800 */
[-C--:B----4-:R-:W-:Y:S02]  /*15500*/  IMAD R21, R5, R2.reuse, RZ ;  /* 0x0000000205157224 */ /* 0x090fe400078e02ff */
[----:B------:R-:W-:Y:S01]  /*15510*/  IMAD.WIDE.U32 R4, R4, R2, RZ ;  /* 0x0000000204047225 */ /* 0x000fe200078e00ff */
[----:B-----5:R-:W-:-:S03]  /*15520*/  @P1 SHF.R.U32.HI R15, RZ, R35, R0 ;  /* 0x00000023ff0f1219 */ /* 0x020fc60000011600 */
[----:B------:R-:W-:Y:S01]  /*15530*/  IMAD.IADD R21, R5, 0x1, R21 ;  /* 0x0000000105157824 */ /* 0x000fe200078e0215 */
[----:B------:R-:W-:Y:S01]  /*15540*/  IADD3 R0, P1, P3, R12, R4, R3 ;  /* 0x000000040c007210 */ /* 0x000fe20007b3e003 */
[----:B------:R-:W-:Y:S01]  /*15550*/  IMAD.IADD R12, R13, 0x1, R7 ;  /* 0x000000010d0c7824 */ /* 0x000fe200078e0207 */
[----:B------:R-:W-:Y:S01]  /*15560*/  IADD3 R6, -R15, RZ, RZ ;  /* 0x000000ff0f067210 */ /* 0x000fe20007ffe1ff */
[----:B------:R-:W-:-:S04]  /*15570*/  IMAD.WIDE.U32 R4, R8, R209, RZ ;  /* 0x000000d108047225 */ /* 0x000fc800078e00ff */
[----:B------:R-:W-:Y:S02]  /*15580*/  IMAD R9, R9, R209, RZ ;  /* 0x000000d109097224 */ /* 0x000fe400078e02ff */
[----:B------:R-:W-:Y:S01]  /*15590*/  IMAD R7, R33, R6, R25 ;  /* 0x0000000621077224 */ /* 0x000fe200078e0219 */
[----:B------:R-:W-:Y:S01]  /*155a0*/  IADD3.X R6, R12, R21, R24, P1, P3 ;  /* 0x000000150c067210 */ /* 0x000fe20000fe6418 */
[----:B------:R-:W-:Y:S01]  /*155b0*/  IMAD.IADD R9, R5, 0x1, R9 ;  /* 0x0000000105097824 */ /* 0x000fe200078e0209 */
[----:B------:R-:W-:Y:S01]  /*155c0*/  IADD3 R4, P0, P1, R15, R0, R4 ;  /* 0x000000000f047210 */ /* 0x000fe2000791e004 */
[----:B-1----:R-:W-:Y:S01]  /*155d0*/  IMAD R0, R11, R7, RZ ;  /* 0x000000070b007224 */ /* 0x002fe200078e02ff */
[----:B------:R-:W-:-:S04]  /*155e0*/  SHF.R.S32.HI R15, RZ, 0x1f, R15 ;  /* 0x0000001fff0f7819 */ /* 0x000fc8000001140f */
[----:B------:R-:W-:Y:S02]  /*155f0*/  IADD3.X R5, R15, R6, R9, P0, P1 ;  /* 0x000000060f057210 */ /* 0x000fe400007e2409 */
[----:B------:R-:W-:Y:S01]  /*15600*/  SHF.R.S32.HI R9, RZ, 0x1f, R7 ;  /* 0x0000001fff097819 */ /* 0x000fe20000011407 */
[----:B------:R-:W-:-:S04]  /*15610*/  IMAD.WIDE.U32 R4, R10, R7, R4 ;  /* 0x000000070a047225 */ /* 0x000fc800078e0004 */
[----:B------:R-:W-:Y:S01]  /*15620*/  IMAD R9, R10, R9, R0 ;  /* 0x000000090a097224 */ /* 0x000fe200078e0200 */
[----:B0-----:R-:W-:-:S03]  /*15630*/  LEA R6, P0, R4, R26, 0x2 ;  /* 0x0000001a04067211 */ /* 0x001fc600078010ff */
[----:B------:R-:W-:Y:S02]  /*15640*/  IMAD.IADD R0, R5, 0x1, R9 ;  /* 0x0000000105007824 */ /* 0x000fe400078e0209 */
[----:B------:R-:W-:-:S03]  /*15650*/  IMAD.MOV.U32 R5, RZ, RZ, -0x800000 ;  /* 0xff800000ff057424 */ /* 0x000fc600078e00ff */
[----:B--2---:R-:W-:-:S05]  /*15660*/  LEA.HI.X R7, R4, R27, R0, 0x2, P0 ;  /* 0x0000001b04077211 */ /* 0x004fca00000f1400 */
[----:B------:R0:W-:Y:S02]  /*15670*/  STG.E desc[UR42][R6.64], R5 ;  /* 0x0000000506007986 */ /* 0x0001e4000c10192a */
.L_x_676:
[----:B------:R-:W-:Y:S05]  /*15680*/  BSYNC B1 ;  /* 0x0000000000017941 */ /* 0x000fea0003800000 */
.L_x_675:
[----:B------:R-:W-:Y:S05]  /*15690*/  @P2 BRA `(.L_x_669) ;  /* 0x0000000400b82947 */ /* 0x000fea0003800000 */
[----:B------:R-:W2:Y:S01]  /*156a0*/  LDC R21, c[0x0][0xbe8] ;  /* 0x0002fa00ff157b82 */ /* 0x000ea20000000800 */
[----:B------:R-:W-:Y:S01]  /*156b0*/  ULDC.64 UR4, c[0x0][0xaa0] ;  /* 0x0002a80000047ab9 */ /* 0x000fe20000000a00 */
[----:B------:R-:W-:Y:S01]  /*156c0*/  ULDC.64 UR6, c[0x0][0xaf0] ;  /* 0x0002bc0000067ab9 */ /* 0x000fe20000000a00 */
[----:B------:R-:W-:Y:S02]  /*156d0*/  IMAD R0, R24, UR4, RZ ;  /* 0x0000000418007c24 */ /* 0x000fe4000f8e02ff */
[----:B0-----:R-:W-:-:S04]  /*156e0*/  IMAD.WIDE.U32 R4, R3, UR4, RZ ;  /* 0x0000000403047c25 */ /* 0x001fc8000f8e00ff */
[----:B------:R-:W-:Y:S01]  /*156f0*/  IMAD R7, R3, UR5, R0 ;  /* 0x0000000503077c24 */ /* 0x000fe2000f8e0200 */
[----:B------:R-:W-:Y:S01]  /*15700*/  ULDC.64 UR4, c[0x0][0xae8] ;  /* 0x0002ba0000047ab9 */ /* 0x000fe20000000a00 */
[----:B------:R-:W-:Y:S02]  /*15710*/  IMAD R3, R203, 0x20, R153 ;  /* 0x00000020cb037824 */ /* 0x000fe400078e0299 */
[----:B------:R-:W-:Y:S02]  /*15720*/  IMAD.IADD R5, R5, 0x1, R7 ;  /* 0x0000000105057824 */ /* 0x000fe400078e0207 */
[----:B------:R-:W-:Y:S02]  /*15730*/  IMAD R6, R208, 0x80, R3 ;  /* 0x00000080d0067824 */ /* 0x000fe400078e0203 */
[----:B------:R-:W-:-:S04]  /*15740*/  IMAD.WIDE.U32 R4, R2, UR4, R4 ;  /* 0x0000000402047c25 */ /* 0x000fc8000f8e0004 */
[----:B------:R-:W-:Y:S02]  /*15750*/  IMAD R3, R217, UR6, RZ ;  /* 0x00000006d9037c24 */ /* 0x000fe4000f8e02ff */
[----:B------:R-:W-:Y:S01]  /*15760*/  IMAD.MOV.U32 R7, RZ, RZ, R6 ;  /* 0x000000ffff077224 */ /* 0x000fe200078e0006 */
[----:B--2---:R-:W-:Y:S01]  /*15770*/  ISETP.NE.AND P0, PT, R21, 0x1, PT ;  /* 0x000000011500780c */ /* 0x004fe20003f05270 */
[----:B------:R-:W-:Y:S01]  /*15780*/  IMAD R5, R2, UR5, R5 ;  /* 0x0000000502057c24 */ /* 0x000fe2000f8e0205 */
[----:B------:R-:W-:-:S11]  /*15790*/  ULDC.64 UR4, c[0x0][0xae0] ;  /* 0x0002b80000047ab9 */ /* 0x000fd60000000a00 */
[----:B------:R-:W0:Y:S08]  /*157a0*/  @P0 LDC R9, c[0x0][0xbec] ;  /* 0x0002fb00ff090b82 */ /* 0x000e300000000800 */
[----:B------:R-:W2:Y:S01]  /*157b0*/  @P0 LDC R11, c[0x0][0xbf0] ;  /* 0x0002fc00ff0b0b82 */ /* 0x000ea20000000800 */
[----:B0-----:R-:W-:-:S04]  /*157c0*/  @P0 IMAD.HI.U32 R0, R6, R9, RZ ;  /* 0x0000000906000227 */ /* 0x001fc800078e00ff */
[C---:B------:R-:W-:Y:S02]  /*157d0*/  IMAD R9, R205.reuse, UR7, R3 ;  /* 0x00000007cd097c24 */ /* 0x040fe4000f8e0203 */
[----:B------:R-:W-:Y:S01]  /*157e0*/  IMAD.WIDE.U32 R2, R205, UR6, R4 ;  /* 0x00000006cd027c25 */ /* 0x000fe2000f8e0004 */
[----:B--2---:R-:W-:-:S03]  /*157f0*/  @P0 SHF.R.U32.HI R7, RZ, R11, R0 ;  /* 0x0000000bff070219 */ /* 0x004fc60000011600 */
[----:B------:R-:W-:Y:S01]  /*15800*/  IMAD.IADD R3, R3, 0x1, R9 ;  /* 0x0000000103037824 */ /* 0x000fe200078e0209 */
[----:B------:R-:W-:Y:S02]  /*15810*/  SHF.R.S32.HI R0, RZ, 0x1f, R7 ;  /* 0x0000001fff007819 */ /* 0x000fe40000011407 */
[C---:B------:R-:W-:Y:S01]  /*15820*/  IADD3 R5, -R7.reuse, RZ, RZ ;  /* 0x000000ff07057210 */ /* 0x040fe20007ffe1ff */
[----:B------:R-:W-:-:S04]  /*15830*/  IMAD.WIDE.U32 R2, R7, UR4, R2 ;  /* 0x0000000407027c25 */ /* 0x000fc8000f8e0002 */
[----:B------:R-:W-:Y:S02]  /*15840*/  IMAD R0, R0, UR4, RZ ;  /* 0x0000000400007c24 */ /* 0x000fe4000f8e02ff */
[----:B------:R-:W-:Y:S02]  /*15850*/  IMAD R5, R21, R5, R6 ;  /* 0x0000000515057224 */ /* 0x000fe400078e0206 */
[----:B------:R-:W-:Y:S01]  /*15860*/  IMAD R9, R7, UR5, R0 ;  /* 0x0000000507097c24 */ /* 0x000fe2000f8e0200 */
[----:B------:R-:W-:Y:S02]  /*15870*/  ULDC.64 UR4, c[0x0][0xad8] ;  /* 0x0002b60000047ab9 */ /* 0x000fe40000000a00 */
[----:B------:R-:W-:Y:S01]  /*15880*/  SHF.R.S32.HI R0, RZ, 0x1f, R5 ;  /* 0x0000001fff007819 */ /* 0x000fe20000011405 */
[----:B------:R-:W-:-:S04]  /*15890*/  IMAD.IADD R3, R3, 0x1, R9 ;  /* 0x0000000103037824 */ /* 0x000fc800078e0209 */
        /* <DEDUP_REMOVED lines=9> */
[----:B------:R-:W-:Y:S06]  /*15930*/  BRA.DIV UR4, `(.L_x_677) ;  /* 0x0000008e04ec7947 */ /* 0x000fec000b800000 */
[----:B------:R0:W2:Y:S04]  /*15940*/  SHFL.IDX PT, R3, R2, RZ, 0x181f ;  /* 0x00181fff02037589 */ /* 0x0000a800000e0000 */
[----:B------:R0:W4:Y:S02]  /*15950*/  SHFL.IDX PT, R14, R0, RZ, 0x181f ;  /* 0x00181fff000e7589 */ /* 0x00012400000e0000 */
.L_x_901:
[----:B------:R-:W-:Y:S01]  /*15960*/  IMAD R21, R20, R21, RZ ;  /* 0x0000001514157224 */ /* 0x000fe200078e02ff */
[----:B------:R-:W-:Y:S04]  /*15970*/  BSSY B1, `(.L_x_678) ;  /* 0x000000c000017945 */ /* 0x000fe80003800000 */
[----:B------:R-:W-:-:S13]  /*15980*/  ISETP.GE.AND P0, PT, R5, R21, PT ;  /* 0x000000150500720c */ /* 0x000fda0003f06270 */
[----:B------:R-:W-:Y:S05]  /*15990*/  @P0 BRA `(.L_x_679) ;  /* 0x0000000000240947 */ /* 0x000fea0003800000 */
[----:B------:R-:W-:Y:S02]  /*159a0*/  ULDC UR4, c[0x0][0xac8] ;  /* 0x0002b20000047ab9 */ /* 0x000fe40000000800 */
[----:B------:R-:W-:Y:S02]  /*159b0*/  ISETP.GE.AND P2, PT, R16, UR4, PT ;  /* 0x0000000410007c0c */ /* 0x000fe4000bf46270 */
[----:B------:R-:W-:-:S11]  /*159c0*/  ISETP.GE.AND P3, PT, R23, UR4, PT ;  /* 0x0000000417007c0c */ /* 0x000fd6000bf66270 */
[CC--:B----4-:R-:W-:Y:S02]  /*159d0*/  @!P2 LEA R6, P0, R16.reuse, R14.reuse, 0x1 ;  /* 0x0000000e1006a211 */ /* 0x0d0fe400078008ff */
[C---:B------:R-:W-:Y:S02]  /*159e0*/  @!P3 LEA R14, P1, R23.reuse, R14, 0x1 ;  /* 0x0000000e170eb211 */ /* 0x040fe400078208ff */
[-C--:B--2---:R-:W-:Y:S02]  /*159f0*/  @!P2 LEA.HI.X R7, R16, R3.reuse, R17, 0x1, P0 ;  /* 0x000000031007a211 */ /* 0x084fe400000f0c11 */
[----:B------:R-:W-:-:S03]  /*15a00*/  @!P3 LEA.HI.X R15, R23, R3, R22, 0x1, P1 ;  /* 0x00000003170fb211 */ /* 0x000fc600008f0c16 */
[----:B------:R2:W-:Y:S04]  /*15a10*/  @!P2 ST.E.128 desc[UR42][R6.64], RZ ;  /* 0x000000ff0600a985 */ /* 0x0005e8000c101d2a */
[----:B------:R2:W-:Y:S02]  /*15a20*/  @!P3 ST.E.128 desc[UR42][R14.64], RZ ;  /* 0x000000ff0e00b985 */ /* 0x0005e4000c101d2a */
.L_x_679:
[----:B------:R-:W-:Y:S05]  /*15a30*/  BSYNC B1 ;  /* 0x0000000000017941 */ /* 0x000fea0003800000 */
.L_x_678:
[----:B------:R-:W-:-:S03]  /*15a40*/  UMOV UR4, 0xffffffff ;  /* 0xffffffff00047882 */ /* 0x000fc60000000000 */
[----:B------:R-:W-:Y:S05]  /*15a50*/  BRA.DIV UR4, `(.L_x_680) ;  /* 0x0000008e04d87947 */ /* 0x000fea000b800000 */
[----:B--2---:R2:W0:Y:S04]  /*15a60*/  SHFL.IDX PT, R3, R2, 0x1, 0x181f ;  /* 0x00381f0002037f89 */ /* 0x00442800000e0000 */
[----:B----4-:R2:W4:Y:S02]  /*15a70*/  SHFL.IDX PT, R14, R0, 0x1, 0x181f ;  /* 0x00381f00000e7f89 */ /* 0x01052400000e0000 */
.L_x_905:
[----:B------:R-:W-:Y:S01]  /*15a80*/  VIADD R4, R5, 0x20 ;  /* 0x0000002005047836 */ /* 0x000fe20000000000 */
        /* <DEDUP_REMOVED lines=8> */
[-C--:B0-----:R-:W-:Y:S02]  /*15b10*/  @!P2 LEA.HI.X R7, R16, R3.reuse, R17, 0x1, P0 ;  /* 0x000000031007a211 */ /* 0x081fe400000f0c11 */
[----:B------:R-:W-:-:S03]  /*15b20*/  @!P3 LEA.HI.X R15, R23, R3, R22, 0x1, P1 ;  /* 0x00000003170fb211 */ /* 0x000fc600008f0c16 */
[----:B------:R0:W-:Y:S04]  /*15b30*/  @!P2 ST.E.128 desc[UR42][R6.64], RZ ;  /* 0x000000ff0600a985 */ /* 0x0001e8000c101d2a */
[----:B------:R0:W-:Y:S02]  /*15b40*/  @!P3 ST.E.128 desc[UR42][R14.64], RZ ;  /* 0x000000ff0e00b985 */ /* 0x0001e4000c101d2a */
.L_x_682:
[----:B------:R-:W-:Y:S05]  /*15b50*/  BSYNC B1 ;  /* 0x0000000000017941 */ /* 0x000fea0003800000 */
.L_x_681:
[----:B------:R-:W-:-:S03]  /*15b60*/  UMOV UR4, 0xffffffff ;  /* 0xffffffff00047882 */ /* 0x000fc60000000000 */
[----:B------:R-:W-:Y:S05]  /*15b70*/  BRA.DIV UR4, `(.L_x_683) ;  /* 0x0000008e04d87947 */ /* 0x000fea000b800000 */
[----:B0-----:R0:W0:Y:S04]  /*15b80*/  SHFL.IDX PT, R3, R2, 0x2, 0x181f ;  /* 0x00581f0002037f89 */ /* 0x00102800000e0000 */
[----:B----4-:R4:W0:Y:S02]  /*15b90*/  SHFL.IDX PT, R14, R0, 0x2, 0x181f ;  /* 0x00581f00000e7f89 */ /* 0x01082400000e0000 */
.L_x_909:
[----:B------:R-:W-:Y:S01]  /*15ba0*/  VIADD R4, R5, 0x40 ;  /* 0x0000004005047836 */ /* 0x000fe20000000000 */
[----:B------:R-:W-:Y:S04]  /*15bb0*/  BSSY B1, `(.L_x_684) ;  /* 0x000000c000017945 */ /* 0x000fe80003800000 */
[----:B------:R-:W-:-:S13]  /*15bc0*/  ISETP.GE.AND P0, PT, R4, R21, PT ;  /* 0x000000150400720c */ /* 0x000fda0003f06270 */
[----:B------:R-:W-:Y:S05]  /*15bd0*/  @P0 BRA `(.L_x_685) ;  /* 0x0000000000240947 */ /* 0x000fea0003800000 */
[----:B------:R-:W-:Y:S02]  /*15be0*/  ULDC UR4, c[0x0][0xac8] ;  /* 0x0002b20000047ab9 */ /* 0x000fe40000000800 */
[----:B------:R-:W-:Y:S02]  /*15bf0*/  ISETP.GE.AND P2, PT, R16, UR4, PT ;  /* 0x0000000410007c0c */ /* 0x000fe4000bf46270 */
[----:B------:R-:W-:-:S11]  /*15c00*/  ISETP.GE.AND P3, PT, R23, UR4, PT ;  /* 0x0000000417007c0c */ /* 0x000fd6000bf66270 */
[CC--:B0-----:R-:W-:Y:S02]  /*15c10*/  @!P2 LEA R6, P0, R16.reuse, R14.reuse, 0x1 ;  /* 0x0000000e1006a211 */ /* 0x0c1fe400078008ff */
[C---:B------:R-:W-:Y:S02]  /*15c20*/  @!P3 LEA R14, P1, R23.reuse, R14, 0x1 ;  /* 0x0000000e170eb211 */ /* 0x040fe400078208ff */
[-C--:B------:R-:W-:Y:S02]  /*15c30*/  @!P2 LEA.HI.X R7, R16, R3.reuse, R17, 0x1, P0 ;  /* 0x000000031007a211 */ /* 0x080fe400000f0c11 */
[----:B------:R-:W-:-:S03]  /*15c40*/  @!P3 LEA.HI.X R15, R23, R3, R22, 0x1, P1 ;  /* 0x00000003170fb211 */ /* 0x000fc600008f0c16 */
[----:B------:R0:W-:Y:S04]  /*15c50*/  @!P2 ST.E.128 desc[UR42][R6.64], RZ ;  /* 0x000000ff0600a985 */ /* 0x0001e8000c101d2a */
[----:B------:R0:W-:Y:S02]  /*15c60*/  @!P3 ST.E.128 desc[UR42][R14.64], RZ ;  /* 0x000000ff0e00b985 */ /* 0x0001e4000c101d2a */
.L_x_685:
[----:B------:R-:W-:Y:S05]  /*15c70*/  BSYNC B1 ;  /* 0x0000000000017941 */ /* 0x000fea0003800000 */
.L_x_684:
[----:B------:R-:W-:-:S03]  /*15c80*/  UMOV UR4, 0xffffffff ;  /* 0xffffffff00047882 */ /* 0x000fc60000000000 */
[----:B------:R-:W-:Y:S05]  /*15c90*/  BRA.DIV UR4, `(.L_x_686) ;  /* 0x0000008e04d87947 */ /* 0x000fea000b800000 */
[----:B0-----:R0:W0:Y:S04]  /*15ca0*/  SHFL.IDX PT, R3, R2, 0x3, 0x181f ;  /* 0x00781f0002037f89 */ /* 0x00102800000e0000 */
[----:B------:R0:W0:Y:S02]  /*15cb0*/  SHFL.IDX PT, R14, R0, 0x3, 0x181f ;  /* 0x00781f00000e7f89 */ /* 0x00002400000e0000 */
.L_x_913:
[----:B0-2-4-:R-:W-:-:S05]  /*15cc0*/  VIADD R0, R5, 0x60 ;  /* 0x0000006005007836 */ /* 0x015fca0000000000 */
[----:B------:R-:W-:-:S13]  /*15cd0*/  ISETP.GE.AND P0, PT, R0, R21, PT ;  /* 0x000000150000720c */ /* 0x000fda0003f06270 */
[----:B------:R-:W-:Y:S05]  /*15ce0*/  @P0 BRA `(.L_x_669) ;  /* 0x0000000000240947 */ /* 0x000fea0003800000 */
[----:B------:R-:W-:Y:S02]  /*15cf0*/  ULDC UR4, c[0x0][0xac8] ;  /* 0x0002b20000047ab9 */ /* 0x000fe40000000800 */
[----:B------:R-:W-:Y:S02]  /*15d00*/  ISETP.GE.AND P2, PT, R16, UR4, PT ;  /* 0x0000000410007c0c */ /* 0x000fe4000bf46270 */
[----:B------:R-:W-:-:S11]  /*15d10*/  ISETP.GE.AND P3, PT, R23, UR4, PT ;  /* 0x0000000417007c0c */ /* 0x000fd6000bf66270 */
[CC--:B------:R-:W-:Y:S02]  /*15d20*/  @!P2 LEA R4, P0, R16.reuse, R14.reuse, 0x1 ;  /* 0x0000000e1004a211 */ /* 0x0c0fe400078008ff */
[C---:B------:R-:W-:Y:S02]  /*15d30*/  @!P3 LEA R14, P1, R23.reuse, R14, 0x1 ;  /* 0x0000000e170eb211 */ /* 0x040fe400078208ff */
[-C--:B------:R-:W-:Y:S02]  /*15d40*/  @!P2 LEA.HI.X R5, R16, R3.reuse, R17, 0x1, P0 ;  /* 0x000000031005a211 */ /* 0x080fe400000f0c11 */
[----:B------:R-:W-:-:S03]  /*15d50*/  @!P3 LEA.HI.X R15, R23, R3, R22, 0x1, P1 ;  /* 0x00000003170fb211 */ /* 0x000fc600008f0c16 */
[----:B------:R2:W-:Y:S04]  /*15d60*/  @!P2 ST.E.128 desc[UR42][R4.64], RZ ;  /* 0x000000ff0400a985 */ /* 0x0005e8000c101d2a */
[----:B------:R2:W-:Y:S02]  /*15d70*/  @!P3 ST.E.128 desc[UR42][R14.64], RZ ;  /* 0x000000ff0e00b985 */ /* 0x0005e4000c101d2a */
.L_x_669:
[----:B------:R-:W-:Y:S05]  /*15d80*/  BSYNC B0 ;  /* 0x0000000000007941 */ /* 0x000fea0003800000 */
.L_x_655:
[----:B------:R-:W-:Y:S02]  /*15d90*/  ULDC UR4, c[0x0][0xc3c] ;  /* 0x00030f0000047ab9 */ /* 0x000fe40000000800 */
[----:B---3--:R-:W-:-:S13]  /*15da0*/  ISETP.GE.AND P0, PT, R31, UR4, PT ;  /* 0x000000041f007c0c */ /* 0x008fda000bf06270 */
[----:B------:R-:W-:Y:S05]  /*15db0*/  @!P0 BRA `(.L_x_687) ;  /* 0xfffffeb400288947 */ /* 0x000fea000383ffff */
[----:B------:R-:W-:Y:S05]  /*15dc0*/  BRA `(.L_x_478) ;  /* 0x0000006c00d07947 */ /* 0x000fea0003800000 */
.L_x_476:
[----:B------:R-:W-:-:S08]  /*15dd0*/  NOP ;  /* 0x0000000000007918 */ /* 0x000fd00000000000 */
[----:B------:R-:W0:-:S00]  /*15de0*/  USETMAXREG.DEALLOC.CTAPOOL 0x28 ;  /* 0x00000028000079c8 */ /* 0x000e0000080e0500 */
[----:B0-----:R-:W2:Y:S01]  /*15df0*/  LDL.LU R3, [R1] ;  /* 0x0000000001037983 */ /* 0x001ea20000300800 */
[----:B------:R-:W-:Y:S01]  /*15e00*/  LOP3.LUT R2, R2, 0x3, RZ, 0xc0, !PT ;  /* 0x0000000302027812 */ /* 0x000fe200078ec0ff */
[----:B------:R-:W-:-:S05]  /*15e10*/  IMAD.MOV.U32 R6, RZ, RZ, RZ ;  /* 0x000000ffff067224 */ /* 0x000fca00078e00ff */
[----:B------:R-:W0:Y:S02]  /*15e20*/  SHFL.IDX PT, R2, R2, RZ, 0x1f ;  /* 0x00001fff02027589 */ /* 0x000e2400000e0000 */
[----:B0-----:R-:W-:Y:S02]  /*15e30*/  ISETP.NE.AND P0, PT, R2, RZ, PT ;  /* 0x000000ff0200720c */ /* 0x001fe40003f05270 */
[----:B--2---:R-:W-:-:S11]  /*15e40*/  LOP3.LUT R3, R3, 0xfffffff7, RZ, 0xc0, !PT ;  /* 0xfffffff703037812 */ /* 0x004fd600078ec0ff */
[----:B------:R-:W-:-:S05]  /*15e50*/  @P0 LOP3.LUT R3, R3, 0x8, RZ, 0xfc, !PT ;  /* 0x0000000803030812 */ /* 0x000fca00078efcff */
[----:B------:R0:W-:Y:S01]  /*15e60*/  STL [R1], R3 ;  /* 0x0000000301007387 */ /* 0x0001e20000100800 */
[----:B------:R-:W-:Y:S05]  /*15e70*/  @!P0 BRA `(.L_x_688) ;  /* 0x00000000001c8947 */ /* 0x000fea0003800000 */
[----:B------:R-:W1:Y:S08]  /*15e80*/  S2UR UR5, SR_CgaCtaId ;  /* 0x00000000000579c3 */ /* 0x000e700000008800 */
[----:B------:R-:W-:Y:S06]  /*15e90*/  BAR.SYNC.DEFER_BLOCKING 0x5, 0x180 ;  /* 0x0146000000007b1d */ /* 0x000fec0000010000 */
[----:B------:R-:W-:-:S02]  /*15ea0*/  UMOV UR4, 0x400 ;  /* 0x0000040000047882 */ /* 0x000fc40000000000 */
[----:B-1----:R-:W-:-:S09]  /*15eb0*/  ULEA UR4, UR5, UR4, 0x18 ;  /* 0x0000000405047291 */ /* 0x002fd2000f8ec03f */
[----:B------:R-:W1:Y:S01]  /*15ec0*/  LDS.128 R16, [UR4+0x288d0] ;  /* 0x0288d004ff107984 */ /* 0x000e620008000c00 */
[----:B------:R-:W-:Y:S06]  /*15ed0*/  BAR.ARV 0x4, 0x180 ;  /* 0x0106000000007b1d */ /* 0x000fec0000002000 */
[----:B------:R-:W-:Y:S05]  /*15ee0*/  BRA `(.L_x_689) ;  /* 0x0000000800947947 */ /* 0x000fea0003800000 */
.L_x_688:
[----:B------:R-:W-:Y:S01]  /*15ef0*/  LOP3.LUT R7, R0, 0x1f, RZ, 0xc0, !PT ;  /* 0x0000001f00077812 */ /* 0x000fe200078ec0ff */
[----:B------:R-:W-:Y:S01]  /*15f00*/  ULDC UR4, c[0x0][0xc3c] ;  /* 0x00030f0000047ab9 */ /* 0x000fe20000000800 */
[----:B------:R-:W-:Y:S01]  /*15f10*/  MOV R9, RZ ;  /* 0x000000ff00097202 */ /* 0x000fe20000000f00 */
[----:B------:R-:W1:Y:S01]  /*15f20*/  S2UR UR6, SR_CTAID.X ;  /* 0x00000000000679c3 */ /* 0x000e620000002500 */
[----:B------:R-:W-:Y:S01]  /*15f30*/  ISETP.NE.AND P0, PT, R7, 0x1f, PT ;  /* 0x0000001f0700780c */ /* 0x000fe20003f05270 */
[----:B------:R-:W-:-:S03]  /*15f40*/  ULDC UR5, c[0x0][0xc38] ;  /* 0x00030e0000057ab9 */ /* 0x000fc60000000800 */
[----:B------:R-:W-:-:S13]  /*15f50*/  ISETP.GE.OR P1, PT, R7, UR4, !P0 ;  /* 0x0000000407007c0c */ /* 0x000fda000c726670 */
[----:B------:R-:W2:Y:S08]  /*15f60*/  @!P1 LDC.64 R4, c[0x0][0xc80] ;  /* 0x00032000ff049b82 */ /* 0x000eb00000000a00 */
[----:B0-----:R-:W0:Y:S01]  /*15f70*/  @!P1 LDC.64 R2, c[0x0][0xc78] ;  /* 0x00031e00ff029b82 */ /* 0x001e220000000a00 */
[----:B--2---:R-:W-:-:S05]  /*15f80*/  @!P1 IMAD.WIDE.U32 R4, R7, 0x4, R4 ;  /* 0x0000000407049825 */ /* 0x004fca00078e0004 */
[----:B------:R-:W2:Y:S01]  /*15f90*/  @!P1 LDG.E R6, desc[UR42][R4.64] ;  /* 0x0000002a04069981 */ /* 0x000ea2000c1e1900 */
[----:B0-----:R-:W-:-:S05]  /*15fa0*/  @!P1 IMAD.WIDE.U32 R2, R7, 0x4, R2 ;  /* 0x0000000407029825 */ /* 0x001fca00078e0002 */
[----:B------:R-:W2:Y:S01]  /*15fb0*/  @!P1 LDG.E R9, desc[UR42][R2.64] ;  /* 0x0000002a02099981 */ /* 0x000ea2000c1e1900 */
[C---:B------:R-:W-:Y:S02]  /*15fc0*/  ISETP.NE.AND P1, PT, R7.reuse, RZ, PT ;  /* 0x000000ff0700720c */ /* 0x040fe40003f25270 */
[C---:B------:R-:W-:Y:S02]  /*15fd0*/  ISETP.GE.U32.AND P2, PT, R7.reuse, 0x2, PT ;  /* 0x000000020700780c */ /* 0x040fe40003f46070 */
[C---:B------:R-:W-:Y:S02]  /*15fe0*/  ISETP.GE.U32.AND P3, PT, R7.reuse, 0x4, PT ;  /* 0x000000040700780c */ /* 0x040fe40003f66070 */
[C---:B------:R-:W-:Y:S02]  /*15ff0*/  ISETP.GE.U32.AND P4, PT, R7.reuse, 0x8, PT ;  /* 0x000000080700780c */ /* 0x040fe40003f86070 */
[----:B------:R-:W-:Y:S01]  /*16000*/  ISETP.GE.U32.AND P5, PT, R7, 0x10, PT ;  /* 0x000000100700780c */ /* 0x000fe20003fa6070 */
[----:B------:R-:W-:Y:S01]  /*16010*/  UMOV UR4, URZ ;  /* 0x0000003f00047c82 */ /* 0x000fe20008000000 */
[----:B--2---:R-:W-:-:S05]  /*16020*/  IMAD R8, R6, R9, RZ ;  /* 0x0000000906087224 */ /* 0x004fca00078e02ff */
        /* <DEDUP_REMOVED lines=23> */
.L_x_692:
[----:B------:R-:W0:Y:S01]  /*161a0*/  LDC R2, c[0x0][0xc3c] ;  /* 0x00030f00ff027b82 */ /* 0x000e220000000800 */
[----:B------:R-:W-:Y:S01]  /*161b0*/  UIADD3 UR4, UR4, 0x1f, URZ ;  /* 0x0000001f04047890 */ /* 0x000fe2000fffe03f */
[----:B------:R-:W-:Y:S02]  /*161c0*/  ULDC UR7, c[0x0][0xc3c] ;  /* 0x00030f0000077ab9 */ /* 0x000fe40000000800 */
[----:B------:R-:W-:-:S03]  /*161d0*/  IMAD.U32 R19, RZ, RZ, UR7 ;  /* 0x00000007ff137e24 */ /* 0x000fc6000f8e00ff */
[----:B0-----:R-:W-:-:S13]  /*161e0*/  ISETP.LE.AND P6, PT, R2, UR4, PT ;  /* 0x0000000402007c0c */ /* 0x001fda000bfc3270 */
[----:B------:R-:W-:Y:S05]  /*161f0*/  @P6 BRA `(.L_x_691) ;  /* 0x0000000400ac6947 */ /* 0x000fea0003800000 */
[----:B------:R-:W-:Y:S01]  /*16200*/  IADD3 R9, R7, UR4, RZ ;  /* 0x0000000407097c10 */ /* 0x000fe2000fffe0ff */
[----:B------:R-:W-:-:S03]  /*16210*/  IMAD.MOV.U32 R6, RZ, RZ, RZ ;  /* 0x000000ffff067224 */ /* 0x000fc600078e00ff */
[----:B------:R-:W-:-:S13]  /*16220*/  ISETP.GE.OR P6, PT, R9, R2, !P0 ;  /* 0x000000020900720c */ /* 0x000fda00047c6670 */
        /* <DEDUP_REMOVED lines=28> */
.L_x_690:
[----:B------:R-:W-:Y:S01]  /*163f0*/  IADD3 R11, -R3, R8, RZ ;  /* 0x00000008030b7210 */ /* 0x000fe20007ffe1ff */
[----:B------:R-:W-:-:S04]  /*16400*/  IMAD.MOV.U32 R16, RZ, RZ, RZ ;  /* 0x000000ffff107224 */ /* 0x000fc800078e00ff */
        /* <DEDUP_REMOVED lines=10> */
[----:B0-----:R-:W-:-:S06]  /*164b0*/  VIADD R2, R10, 0xffffffe ;  /* 0x0ffffffe0a027836 */ /* 0x001fcc0000000000 */
[----:B------:R-:W0:Y:S02]  /*164c0*/  F2I.FTZ.U32.TRUNC.NTZ R3, R2 ;  /* 0x0000000200037305 */ /* 0x000e24000021f000 */
[----:B0-----:R-:W-:Y:S01]  /*164d0*/  IMAD.MOV R12, RZ, RZ, -R3 ;  /* 0x000000ffff0c7224 */ /* 0x001fe200078e0a03 */
[----:B-12---:R-:W-:Y:S06]  /*164e0*/  @!P0 BRA `(.L_x_693) ;  /* 0x0000000000088947 */ /* 0x006fec0003800000 */
[----:B------:R-:W-:-:S06]  /*164f0*/  VIADD R16, R19, 0xffffffff ;  /* 0xffffffff13107836 */ /* 0x000fcc0000000000 */
[----:B------:R0:W1:Y:S02]  /*16500*/  SHFL.IDX PT, R16, R5, R16, 0x1f ;  /* 0x00001f1005107589 */ /* 0x00006400000e0000 */
.L_x_693:
[----:B-1----:R-:W-:Y:S01]  /*16510*/  IMAD R16, R16, UR5, R11 ;  /* 0x0000000510107c24 */ /* 0x002fe2000f8e020b */
[----:B0-----:R-:W-:Y:S01]  /*16520*/  IABS R5, R9 ;  /* 0x0000000900057213 */ /* 0x001fe20000000000 */
[----:B------:R-:W-:Y:S01]  /*16530*/  IMAD.MOV.U32 R11, RZ, RZ, R12 ;  /* 0x000000ffff0b7224 */ /* 0x000fe200078e000c */
[----:B------:R-:W-:Y:S01]  /*16540*/  IABS R12, R6 ;  /* 0x00000006000c7213 */ /* 0x000fe20000000000 */
[----:B------:R-:W-:Y:S01]  /*16550*/  IMAD.MOV.U32 R2, RZ, RZ, RZ ;  /* 0x000000ffff027224 */ /* 0x000fe200078e00ff */
[----:B------:R-:W-:Y:S01]  /*16560*/  IADD3 R17, -R16, UR6, RZ ;  /* 0x0000000610117c10 */ /* 0x000fe2000fffe1ff */
[----:B------:R-:W-:Y:S01]  /*16570*/  IMAD R11, R11, R4, RZ ;  /* 0x000000040b0b7224 */ /* 0x000fe200078e02ff */
[----:B------:R-:W0:Y:S01]  /*16580*/  I2F.RP R8, R5 ;  /* 0x0000000500087306 */ /* 0x000e220000209400 */
[----:B------:R-:W-:Y:S01]  /*16590*/  IMAD.MOV R12, RZ, RZ, -R12 ;  /* 0x000000ffff0c7224 */ /* 0x000fe200078e0a0c */
[----:B------:R-:W-:Y:S01]  /*165a0*/  IABS R10, R17 ;  /* 0x00000011000a7213 */ /* 0x000fe20000000000 */
[----:B------:R-:W-:-:S04]  /*165b0*/  IMAD.HI.U32 R2, R3, R11, R2 ;  /* 0x0000000b03027227 */ /* 0x000fc800078e0002 */
[----:B------:R-:W-:Y:S01]  /*165c0*/  IMAD.MOV.U32 R3, RZ, RZ, R10 ;  /* 0x000000ffff037224 */ /* 0x000fe200078e000a */
[----:B------:R-:W-:Y:S01]  /*165d0*/  MOV R10, R12 ;  /* 0x0000000c000a7202 */ /* 0x000fe20000000f00 */
[----:B------:R-:W-:Y:S02]  /*165e0*/  VIADD R19, R19, UR4 ;  /* 0x0000000413137c36 */ /* 0x000fe40008000000 */
        /* <DEDUP_REMOVED lines=8> */
[----:B------:R0:W1:Y:S01]  /*16670*/  F2I.FTZ.U32.TRUNC.NTZ R3, R10 ;  /* 0x0000000a00037305 */ /* 0x000062000021f000 */
[----:B------:R-:W-:Y:S02]  /*16680*/  LOP3.LUT R4, R17, R6, RZ, 0x3c, !PT ;  /* 0x0000000611047212 */ /* 0x000fe400078e3cff */
[----:B------:R-:W-:-:S02]  /*16690*/  ISETP.NE.AND P1, PT, R6, RZ, PT ;  /* 0x000000ff0600720c */ /* 0x000fc40003f25270 */
[----:B------:R-:W-:Y:S02]  /*166a0*/  ISETP.GE.AND P2, PT, R4, RZ, PT ;  /* 0x000000ff0400720c */ /* 0x000fe40003f46270 */
[----:B0-----:R-:W-:-:S04]  /*166b0*/  IABS R10, R9 ;  /* 0x00000009000a7213 */ /* 0x001fc80000000000 */
[----:B------:R-:W-:Y:S02]  /*166c0*/  @P0 VIADD R2, R2, 0x1 ;  /* 0x0000000102020836 */ /* 0x000fe40000000000 */
[----:B------:R-:W-:Y:S02]  /*166d0*/  IMAD.MOV R10, RZ, RZ, -R10 ;  /* 0x000000ffff0a7224 */ /* 0x000fe400078e0a0a */
[----:B------:R-:W-:Y:S02]  /*166e0*/  IMAD.MOV.U32 R8, RZ, RZ, R2 ;  /* 0x000000ffff087224 */ /* 0x000fe400078e0002 */
[----:B-1----:R-:W-:Y:S02]  /*166f0*/  IMAD.MOV R2, RZ, RZ, -R3 ;  /* 0x000000ffff027224 */ /* 0x002fe400078e0a03 */
[----:B------:R-:W-:Y:S01]  /*16700*/  @!P2 IMAD.MOV R8, RZ, RZ, -R8 ;  /* 0x000000ffff08a224 */ /* 0x000fe200078e0a08 */
[----:B------:R-:W-:Y:S01]  /*16710*/  @!P1 LOP3.LUT R8, RZ, R6, RZ, 0x33, !PT ;  /* 0x00000006ff089212 */ /* 0x000fe200078e33ff */
[----:B------:R-:W-:Y:S01]  /*16720*/  IMAD R11, R2, R5, RZ ;  /* 0x00000005020b7224 */ /* 0x000fe200078e02ff */
[----:B------:R-:W-:-:S02]  /*16730*/  MOV R2, RZ ;  /* 0x000000ff00027202 */ /* 0x000fc40000000f00 */
[-C--:B------:R-:W-:Y:S01]  /*16740*/  IABS R4, R8.reuse ;  /* 0x0000000800047213 */ /* 0x080fe20000000000 */
[----:B------:R-:W-:Y:S02]  /*16750*/  IMAD R6, R6, R8, RZ ;  /* 0x0000000806067224 */ /* 0x000fe400078e02ff */
[----:B------:R-:W-:-:S03]  /*16760*/  IMAD.HI.U32 R2, R3, R11, R2 ;  /* 0x0000000b03027227 */ /* 0x000fc600078e0002 */
[----:B------:R-:W-:Y:S01]  /*16770*/  IADD3 R17, R17, -R6, RZ ;  /* 0x8000000611117210 */ /* 0x000fe20007ffe0ff */
[----:B------:R-:W-:Y:S02]  /*16780*/  IMAD.MOV.U32 R3, RZ, RZ, R4 ;  /* 0x000000ffff037224 */ /* 0x000fe400078e0004 */
[----:B------:R-:W-:Y:S02]  /*16790*/  IMAD.MOV.U32 R4, RZ, RZ, R10 ;  /* 0x000000ffff047224 */ /* 0x000fe400078e000a */
[----:B------:R-:W-:-:S04]  /*167a0*/  IMAD.HI.U32 R2, R2, R3, RZ ;  /* 0x0000000302027227 */ /* 0x000fc800078e00ff */
[----:B------:R-:W-:Y:S01]  /*167b0*/  IMAD R4, R2, R4, R3 ;  /* 0x0000000402047224 */ /* 0x000fe200078e0203 */
[----:B------:R-:W-:-:S04]  /*167c0*/  LOP3.LUT R3, R8, R9, RZ, 0x3c, !PT ;  /* 0x0000000908037212 */ /* 0x000fc800078e3cff */
[----:B------:R-:W-:Y:S02]  /*167d0*/  ISETP.GT.U32.AND P1, PT, R5, R4, PT ;  /* 0x000000040500720c */ /* 0x000fe40003f24070 */
[----:B------:R-:W-:-:S11]  /*167e0*/  ISETP.GE.AND P2, PT, R3, RZ, PT ;  /* 0x000000ff0300720c */ /* 0x000fd60003f46270 */
[----:B------:R-:W-:Y:S02]  /*167f0*/  @!P1 IMAD.IADD R4, R4, 0x1, -R5 ;  /* 0x0000000104049824 */ /* 0x000fe400078e0a05 */
[----:B------:R-:W-:Y:S01]  /*16800*/  @!P1 VIADD R2, R2, 0x1 ;  /* 0x0000000102029836 */ /* 0x000fe20000000000 */
[----:B------:R-:W-:Y:S02]  /*16810*/  ISETP.NE.AND P1, PT, R9, RZ, PT ;  /* 0x000000ff0900720c */ /* 0x000fe40003f25270 */
[----:B------:R-:W-:-:S13]  /*16820*/  ISETP.GE.U32.AND P0, PT, R4, R5, PT ;  /* 0x000000050400720c */ /* 0x000fda0003f06070 */
[----:B------:R-:W-:-:S04]  /*16830*/  @P0 VIADD R2, R2, 0x1 ;  /* 0x0000000102020836 */ /* 0x000fc80000000000 */
[----:B------:R-:W-:Y:S01]  /*16840*/  @!P2 IMAD.MOV R2, RZ, RZ, -R2 ;  /* 0x000000ffff02a224 */ /* 0x000fe200078e0a02 */
[----:B------:R-:W-:-:S05]  /*16850*/  @!P1 LOP3.LUT R2, RZ, R9, RZ, 0x33, !PT ;  /* 0x00000009ff029212 */ /* 0x000fca00078e33ff */
[----:B------:R-:W-:-:S04]  /*16860*/  IMAD.MOV R18, RZ, RZ, -R2 ;  /* 0x000000ffff127224 */ /* 0x000fc800078e0a02 */
[C---:B------:R-:W-:Y:S02]  /*16870*/  IMAD R18, R9.reuse, R18, R8 ;  /* 0x0000001209127224 */ /* 0x040fe400078e0208 */
[----:B------:R-:W-:-:S04]  /*16880*/  IMAD R9, R9, 0x1000000, R2 ;  /* 0x0100000009097824 */ /* 0x000fc800078e0202 */
[----:B------:R-:W-:Y:S01]  /*16890*/  IMAD R18, R18, 0x10000, R9 ;  /* 0x0001000012127824 */ /* 0x000fe200078e0209 */
[----:B------:R-:W-:Y:S06]  /*168a0*/  BRA `(.L_x_694) ;  /* 0x00000000000c7947 */ /* 0x000fec0003800000 */
.L_x_691:
[----:B------:R-:W-:Y:S02]  /*168b0*/  IMAD.MOV.U32 R17, RZ, RZ, RZ ;  /* 0x000000ffff117224 */ /* 0x000fe400078e00ff */
[----:B------:R-:W-:Y:S02]  /*168c0*/  IMAD.U32 R16, RZ, RZ, UR6 ;  /* 0x00000006ff107e24 */ /* 0x000fe4000f8e00ff */
[----:B------:R-:W-:-:S07]  /*168d0*/  IMAD.MOV.U32 R18, RZ, RZ, RZ ;  /* 0x000000ffff127224 */ /* 0x000fce00078e00ff */
.L_x_694:
[----:B------:R-:W-:-:S13]  /*168e0*/  ISETP.NE.AND P0, PT, R7, RZ, PT ;  /* 0x000000ff0700720c */ /* 0x000fda0003f05270 */
[----:B------:R-:W0:Y:S01]  /*168f0*/  @!P0 S2R R3, SR_CgaCtaId ;  /* 0x0000000000038919 */ /* 0x000e220000008800 */
[----:B------:R-:W-:-:S04]  /*16900*/  @!P0 MOV R2, 0x400 ;  /* 0x0000040000028802 */ /* 0x000fc80000000f00 */
[----:B0-----:R-:W-:-:S05]  /*16910*/  @!P0 LEA R2, R3, R2, 0x18 ;  /* 0x0000000203028211 */ /* 0x001fca00078ec0ff */
[----:B------:R0:W-:Y:S01]  /*16920*/  @!P0 STS.128 [R2+0x288d0], R16 ;  /* 0x0288d01002008388 */ /* 0x0001e20000000c00 */
[----:B------:R-:W-:Y:S06]  /*16930*/  BAR.ARV 0x5, 0x180 ;  /* 0x0146000000007b1d */ /* 0x000fec0000002000 */
.L_x_689:
[----:B------:R2:W-:Y:S01]  /*16940*/  STL [R1+0x24], RZ ;  /* 0x000024ff01007387 */ /* 0x0005e20000100800 */
[----:B------:R-:W-:Y:S01]  /*16950*/  ULDC UR4, c[0x0][0xc3c] ;  /* 0x00030f0000047ab9 */ /* 0x000fe20000000800 */
[----:B------:R-:W-:Y:S01]  /*16960*/  IMAD.MOV.U32 R28, RZ, RZ, 0x1 ;  /* 0x00000001ff1c7424 */ /* 0x000fe200078e00ff */
[----:B-1----:R-:W-:Y:S01]  /*16970*/  ISETP.GE.AND P0, PT, R19, UR4, PT ;  /* 0x0000000413007c0c */ /* 0x002fe2000bf06270 */
[----:B------:R-:W-:-:S12]  /*16980*/  IMAD.MOV.U32 R25, RZ, RZ, RZ ;  /* 0x000000ffff197224 */ /* 0x000fd800078e00ff */
[----:B--2---:R-:W-:Y:S05]  /*16990*/  @P0 BRA `(.L_x_695) ;  /* 0x0000006000000947 */ /* 0x004fea0003800000 */
[----:B------:R-:W1:Y:S01]  /*169a0*/  S2UR UR5, SR_CgaCtaId ;  /* 0x00000000000579c3 */ /* 0x000e620000008800 */
[C---:B------:R-:W-:Y:S01]  /*169b0*/  IMAD.SHL.U32 R31, R0.reuse, 0x8, RZ ;  /* 0x00000008001f7824 */ /* 0x040fe200078e00ff */
[----:B0-----:R-:W-:Y:S01]  /*169c0*/  LOP3.LUT R2, R0, 0x7f, RZ, 0xc0, !PT ;  /* 0x0000007f00027812 */ /* 0x001fe200078ec0ff */
[----:B------:R-:W-:Y:S01]  /*169d0*/  UMOV UR4, 0x400 ;  /* 0x0000040000047882 */ /* 0x000fe20000000000 */
[----:B------:R0:W-:Y:S01]  /*169e0*/  STL [R1+0x24], RZ ;  /* 0x000024ff01007387 */ /* 0x0001e20000100800 */
[----:B------:R-:W-:Y:S01]  /*169f0*/  BSSY B8, `(.L_x_695) ;  /* 0x00005fa000087945 */ /* 0x000fe20003800000 */
[----:B------:R-:W-:Y:S01]  /*16a00*/  LOP3.LUT R3, R31, 0x1f8, RZ, 0xc0, !PT ;  /* 0x000001f81f037812 */ /* 0x000fe200078ec0ff */
[----:B------:R-:W-:Y:S01]  /*16a10*/  IMAD.MOV.U32 R29, RZ, RZ, 0x1 ;  /* 0x00000001ff1d7424 */ /* 0x000fe200078e00ff */
[----:B------:R-:W-:Y:S01]  /*16a20*/  SHF.L.U32 R34, R2, 0x3, RZ ;  /* 0x0000000302227819 */ /* 0x000fe200000006ff */
[----:B------:R-:W-:Y:S01]  /*16a30*/  IMAD.MOV.U32 R27, RZ, RZ, RZ ;  /* 0x000000ffff1b7224 */ /* 0x000fe200078e00ff */
[----:B------:R-:W-:Y:S01]  /*16a40*/  LOP3.LUT R3, R3, 0x38, R0, 0x78, !PT ;  /* 0x0000003803037812 */ /* 0x000fe200078e7800 */
[----:B------:R-:W-:Y:S01]  /*16a50*/  IMAD.MOV.U32 R25, RZ, RZ, RZ ;  /* 0x000000ffff197224 */ /* 0x000fe200078e00ff */
[----:B------:R-:W-:Y:S01]  /*16a60*/  LOP3.LUT R31, R31, 0x38, RZ, 0xc0, !PT ;  /* 0x000000381f1f7812 */ /* 0x000fe200078ec0ff */
[----:B------:R-:W-:Y:S01]  /*16a70*/  IMAD.MOV.U32 R28, RZ, RZ, 0x1 ;  /* 0x00000001ff1c7424 */ /* 0x000fe200078e00ff */
[----:B------:R-:W-:Y:S01]  /*16a80*/  LOP3.LUT R34, R3, 0x200, R34, 0xf8, !PT ;  /* 0x0000020003227812 */ /* 0x000fe200078ef822 */
[----:B------:R-:W-:Y:S01]  /*16a90*/  ULOP3.LUT UR38, UR36, 0x2, URZ, 0xfc, !UPT ;  /* 0x0000000224267892 */ /* 0x000fe2000f8efc3f */
[----:B------:R-:W-:Y:S01]  /*16aa0*/  LOP3.LUT R30, R31, 0x40, RZ, 0xfc, !PT ;  /* 0x000000401f1e7812 */ /* 0x000fe200078efcff */
[----:B------:R-:W-:Y:S01]  /*16ab0*/  ULDC.64 UR40, c[0x0][0x198] ;  /* 0x0000660000287ab9 */ /* 0x000fe20000000a00 */
[----:B------:R-:W-:Y:S01]  /*16ac0*/  ULDC UR37, c[0x0][0xc] ;  /* 0x0000030000257ab9 */ /* 0x000fe20000000800 */
[----:B-1----:R-:W-:-:S06]  /*16ad0*/  ULEA UR4, UR5, UR4, 0x18 ;  /* 0x0000000405047291 */ /* 0x002fcc000f8ec03f */
[----:B------:R-:W-:-:S04]  /*16ae0*/  IMAD.U32 R22, RZ, RZ, UR4 ;  /* 0x00000004ff167e24 */ /* 0x000fc8000f8e00ff */
[----:B------:R-:W-:-:S05]  /*16af0*/  IMAD R0, R34, 0x2, R22 ;  /* 0x0000000222007824 */ /* 0x000fca00078e0216 */
[----:B------:R0:W-:Y:S02]  /*16b00*/  STL [R1+0x8], R0 ;  /* 0x0000080001007387 */ /* 0x0001e40000100800 */
.L_x_796:
[----:B------:R-:W1:Y:S02]  /*16b10*/  LDC.64 R32, c[0x0][0xc88] ;  /* 0x00032200ff207b82 */ /* 0x000e640000000a00 */
[----:B-1----:R-:W-:-:S06]  /*16b20*/  IMAD.WIDE R32, R19, 0x4, R32 ;  /* 0x0000000413207825 */ /* 0x002fcc00078e0220 */
[----:B0-----:R-:W0:Y:S01]  /*16b30*/  LDG.E R32, desc[UR42][R32.64] ;  /* 0x0000002a20207981 */ /* 0x001e22000c1e1900 */
[----:B------:R-:W-:Y:S05]  /*16b40*/  YIELD ;  /* 0x0000000000007946 */ /* 0x000fea0003800000 */
[----:B------:R-:W-:Y:S01]  /*16b50*/  ULDC.64 UR4, c[0x0][0xa28] ;  /* 0x00028a0000047ab9 */ /* 0x000fe20000000a00 */
[----:B------:R-:W-:Y:S01]  /*16b60*/  IMAD.MOV.U32 R37, RZ, RZ, RZ ;  /* 0x000000ffff257224 */ /* 0x000fe200078e00ff */
[----:B------:R-:W-:Y:S01]  /*16b70*/  ISETP.NE.U32.AND P0, PT, RZ, UR4, PT ;  /* 0x00000004ff007c0c */ /* 0x000fe2000bf05070 */
[----:B------:R-:W-:Y:S01]  /*16b80*/  ULDC.64 UR8, c[0x0][0xa18] ;  /* 0x0002860000087ab9 */ /* 0x000fe20000000a00 */
[----:B------:R-:W-:Y:S01]  /*16b90*/  MOV R6, RZ ;  /* 0x000000ff00067202 */ /* 0x000fe20000000f00 */
[----:B------:R-:W-:Y:S01]  /*16ba0*/  ULDC.64 UR6, c[0x0][0xa10] ;  /* 0x0002840000067ab9 */ /* 0x000fe20000000a00 */
[----:B------:R-:W-:-:S02]  /*16bb0*/  ISETP.NE.AND.EX P0, PT, RZ, UR5, PT, P0 ;  /* 0x00000005ff007c0c */ /* 0x000fc4000bf05300 */
[----:B0-----:R-:W-:-:S11]  /*16bc0*/  SHF.R.S32.HI R0, RZ, 0x1f, R32 ;  /* 0x0000001fff007819 */ /* 0x001fd60000011420 */
        /* <DEDUP_REMOVED lines=8> */
[----:B------:R-:W-:Y:S01]  /*16c50*/  ISETP.NE.U32.AND P1, PT, RZ, UR8, PT ;  /* 0x00000008ff007c0c */ /* 0x000fe2000bf25070 */
[----:B0-----:R-:W-:Y:S01]  /*16c60*/  IMAD.MOV.U32 R0, RZ, RZ, RZ ;  /* 0x000000ffff007224 */ /* 0x001fe200078e00ff */
[----:B------:R-:W-:Y:S02]  /*16c70*/  ISETP.NE.AND.EX P0, PT, RZ, UR5, PT, P0 ;  /* 0x00000005ff007c0c */ /* 0x000fe4000bf05300 */
[----:B------:R-:W-:Y:S02]  /*16c80*/  ISETP.NE.AND.EX P1, PT, RZ, UR9, PT, P1 ;  /* 0x00000009ff007c0c */ /* 0x000fe4000bf25310 */
[----:B------:R-:W-:Y:S02]  /*16c90*/  ISETP.NE.U32.AND P2, PT, RZ, UR6, PT ;  /* 0x00000006ff007c0c */ /* 0x000fe4000bf45070 */
[----:B-1----:R-:W-:-:S02]  /*16ca0*/  IADD3 R2, P3, R23, UR4, RZ ;  /* 0x0000000417027c10 */ /* 0x002fc4000ff7e0ff */
[----:B------:R-:W-:Y:S02]  /*16cb0*/  ISETP.NE.AND.EX P2, PT, RZ, UR7, PT, P2 ;  /* 0x00000007ff007c0c */ /* 0x000fe4000bf45320 */
[----:B------:R-:W-:Y:S02]  /*16cc0*/  IADD3.X R3, R24, UR5, RZ, P3, !PT ;  /* 0x0000000518037c10 */ /* 0x000fe40009ffe4ff */
[----:B------:R-:W-:-:S03]  /*16cd0*/  IADD3 R4, P4, R23, UR6, RZ ;  /* 0x0000000617047c10 */ /* 0x000fc6000ff9e0ff */
[----:B--2---:R-:W2:Y:S01]  /*16ce0*/  @P0 LDG.E R6, desc[UR42][R2.64] ;  /* 0x0000002a02060981 */ /* 0x004ea2000c1e1900 */
[----:B------:R-:W-:Y:S01]  /*16cf0*/  ULDC UR4, c[0x0][0x288] ;  /* 0x0000a20000047ab9 */ /* 0x000fe20000000800 */
[----:B------:R-:W-:Y:S01]  /*16d00*/  IADD3.X R5, R24, UR7, RZ, P4, !PT ;  /* 0x0000000718057c10 */ /* 0x000fe2000a7fe4ff */
[----:B------:R-:W-:Y:S01]  /*16d10*/  IMAD.U32 R8, RZ, RZ, UR4 ;  /* 0x00000004ff087e24 */ /* 0x000fe2000f8e00ff */
[----:B------:R-:W-:-:S03]  /*16d20*/  ULDC.64 UR4, c[0x0][0x418] ;  /* 0x0001060000047ab9 */ /* 0x000fc60000000a00 */
[----:B------:R-:W5:Y:S04]  /*16d30*/  @P2 LDG.E R0, desc[UR42][R4.64] ;  /* 0x0000002a04002981 */ /* 0x000f68000c1e1900 */
[----:B--2---:R0:W-:Y:S02]  /*16d40*/  STL [R1+0xc], R6 ;  /* 0x00000c0601007387 */ /* 0x0041e40000100800 */
[----:B0-----:R-:W-:-:S04]  /*16d50*/  @P1 IADD3 R6, P3, R23, UR8, RZ ;  /* 0x0000000817061c10 */ /* 0x001fc8000ff7e0ff */
[----:B------:R-:W-:-:S05]  /*16d60*/  @P1 IADD3.X R7, R24, UR9, RZ, P3, !PT ;  /* 0x0000000918071c10 */ /* 0x000fca0009ffe4ff */
[----:B------:R0:W2:Y:S01]  /*16d70*/  @P1 LDG.E R8, desc[UR42][R6.64] ;  /* 0x0000002a06081981 */ /* 0x0000a2000c1e1900 */
[----:B------:R-:W-:-:S03]  /*16d80*/  UISETP.NE.U32.AND UP0, UPT, UR4, URZ, UPT ;  /* 0x0000003f0400728c */ /* 0x000fc6000bf05070 */
[----:B------:R-:W-:Y:S01]  /*16d90*/  ULDC UR4, c[0x0][0x424] ;  /* 0x0001090000047ab9 */ /* 0x000fe20000000800 */
[----:B------:R-:W-:-:S03]  /*16da0*/  UISETP.NE.AND.EX UP0, UPT, UR5, URZ, UPT, UP0 ;  /* 0x0000003f0500728c */ /* 0x000fc6000bf05300 */
[----:B------:R-:W-:Y:S01]  /*16db0*/  ULDC UR5, c[0x0][0x2f0] ;  /* 0x0000bc0000057ab9 */ /* 0x000fe20000000800 */
[----:B------:R-:W-:-:S04]  /*16dc0*/  USEL UR4, UR4, 0x1, UP0 ;  /* 0x0000000104047887 */ /* 0x000fc80008000000 */
[----:B------:R-:W-:-:S03]  /*16dd0*/  UIMAD UR4, UR4, UR5, URZ ;  /* 0x00000005040472a4 */ /* 0x000fc6000f8e023f */
[----:B------:R-:W-:Y:S02]  /*16de0*/  ULDC UR5, c[0x0][0x348] ;  /* 0x0000d20000057ab9 */ /* 0x000fe40000000800 */
[----:B0-----:R-:W-:Y:S01]  /*16df0*/  IMAD.U32 R6, RZ, RZ, UR5 ;  /* 0x00000005ff067e24 */ /* 0x001fe2000f8e00ff */
[----:B--2---:R0:W-:Y:S02]  /*16e00*/  STL [R1+0x20], R8 ;  /* 0x0000200801007387 */ /* 0x0041e40000100800 */
[----:B0-----:R-:W-:Y:S01]  /*16e10*/  IMAD.U32 R8, RZ, RZ, UR4 ;  /* 0x00000004ff087e24 */ /* 0x001fe2000f8e00ff */
[----:B------:R-:W-:Y:S06]  /*16e20*/  @P1 BRA `(.L_x_696) ;  /* 0x0000000000141947 */ /* 0x000fec0003800000 */
[----:B------:R-:W-:Y:S05]  /*16e30*/  @!P0 BRA `(.L_x_696) ;  /* 0x0000000000108947 */ /* 0x000fea0003800000 */
[----:B------:R-:W2:Y:S04]  /*16e40*/  LDG.E R10, desc[UR42][R2.64] ;  /* 0x0000002a020a7981 */ /* 0x000ea8000c1e1900 */
[----:B------:R-:W2:Y:S02]  /*16e50*/  LDG.E R7, desc[UR42][R2.64+0x4] ;  /* 0x0000042a02077981 */ /* 0x000ea4000c1e1900 */
[----:B--2---:R-:W-:-:S05]  /*16e60*/  IMAD.IADD R2, R7, 0x1, -R10 ;  /* 0x0000000107027824 */ /* 0x004fca00078e0a0a */
[----:B------:R0:W-:Y:S02]  /*16e70*/  STL [R1+0x20], R2 ;  /* 0x0000200201007387 */ /* 0x0001e40000100800 */
.L_x_696:
[----:B------:R-:W-:Y:S01]  /*16e80*/  ULDC.64 UR4, c[0x0][0xa20] ;  /* 0x0002880000047ab9 */ /* 0x000fe20000000a00 */
[C---:B0-----:R-:W-:Y:S01]  /*16e90*/  LOP3.LUT R2, R18.reuse, 0xff000000, RZ, 0xc0, !PT ;  /* 0xff00000012027812 */ /* 0x041fe200078ec0ff */
[----:B------:R-:W-:Y:S01]  /*16ea0*/  IMAD.MOV.U32 R33, RZ, RZ, R32 ;  /* 0x000000ffff217224 */ /* 0x000fe200078e0020 */
[----:B------:R-:W-:Y:S02]  /*16eb0*/  ISETP.NE.U32.AND P0, PT, RZ, UR4, PT ;  /* 0x00000004ff007c0c */ /* 0x000fe4000bf05070 */
[----:B------:R-:W-:Y:S02]  /*16ec0*/  SHF.R.U32.HI R2, RZ, 0x8, R2 ;  /* 0x00000008ff027819 */ /* 0x000fe40000011602 */
[----:B------:R-:W-:Y:S02]  /*16ed0*/  ISETP.NE.AND.EX P0, PT, RZ, UR5, PT, P0 ;  /* 0x00000005ff007c0c */ /* 0x000fe4000bf05300 */
[C---:B------:R-:W-:Y:S02]  /*16ee0*/  LOP3.LUT R7, R18.reuse, 0xff0000, RZ, 0xc0, !PT ;  /* 0x00ff000012077812 */ /* 0x040fe400078ec0ff */
[----:B------:R-:W-:-:S02]  /*16ef0*/  LOP3.LUT R18, R18, 0xffff, RZ, 0xc0, !PT ;  /* 0x0000ffff12127812 */ /* 0x000fc400078ec0ff */
[----:B------:R-:W-:-:S07]  /*16f00*/  LEA.HI R7, R7, R2, RZ, 0x10 ;  /* 0x0000000207077211 */ /* 0x000fce00078f80ff */
[----:B------:R-:W-:Y:S05]  /*16f10*/  @!P0 BRA `(.L_x_697) ;  /* 0x0000000000108947 */ /* 0x000fea0003800000 */
[----:B------:R-:W-:-:S04]  /*16f20*/  IADD3 R2, P0, R23, UR4, RZ ;  /* 0x0000000417027c10 */ /* 0x000fc8000ff1e0ff */
[----:B------:R-:W-:-:S05]  /*16f30*/  IADD3.X R3, R24, UR5, RZ, P0, !PT ;  /* 0x0000000518037c10 */ /* 0x000fca00087fe4ff */
[----:B------:R0:W5:Y:S01]  /*16f40*/  LDG.E R8, desc[UR42][R2.64] ;  /* 0x0000002a02087981 */ /* 0x000162000c1e1900 */
[----:B------:R-:W-:Y:S05]  /*16f50*/  BRA `(.L_x_698) ;  /* 0x0000000000247947 */ /* 0x000fea0003800000 */
.L_x_697:
[----:B------:R-:W-:Y:S02]  /*16f60*/  ULDC.64 UR4, c[0x0][0xa08] ;  /* 0x0002820000047ab9 */ /* 0x000fe40000000a00 */
[----:B------:R-:W-:-:S04]  /*16f70*/  ISETP.NE.U32.AND P0, PT, RZ, UR4, PT ;  /* 0x00000004ff007c0c */ /* 0x000fc8000bf05070 */
[----:B------:R-:W-:-:S13]  /*16f80*/  ISETP.NE.AND.EX P0, PT, RZ, UR5, PT, P0 ;  /* 0x00000005ff007c0c */ /* 0x000fda000bf05300 */
[----:B------:R-:W-:Y:S05]  /*16f90*/  @!P0 BRA `(.L_x_698) ;  /* 0x0000000000148947 */ /* 0x000fea0003800000 */
[----:B------:R-:W0:Y:S02]  /*16fa0*/  LDC.64 R2, c[0x0][0xa08] ;  /* 0x00028200ff027b82 */ /* 0x000e240000000a00 */
[----:B0-----:R-:W-:-:S05]  /*16fb0*/  IMAD.WIDE R2, R33, 0x4, R2 ;  /* 0x0000000421027825 */ /* 0x001fca00078e0202 */
[----:B------:R-:W2:Y:S04]  /*16fc0*/  LDG.E R8, desc[UR42][R2.64] ;  /* 0x0000002a02087981 */ /* 0x000ea8000c1e1900 */
[----:B------:R-:W2:Y:S02]  /*16fd0*/  LDG.E R9, desc[UR42][R2.64+0x4] ;  /* 0x0000042a02097981 */ /* 0x000ea4000c1e1900 */
[----:B--2---:R-:W-:-:S07]  /*16fe0*/  IMAD.IADD R8, R9, 0x1, -R8 ;  /* 0x0000000109087824 */ /* 0x004fce00078e0a08 */
.L_x_698:
[----:B0-----:R-:W2:Y:S04]  /*16ff0*/  @P2 LDG.E R3, desc[UR42][R4.64] ;  /* 0x0000002a04032981 */ /* 0x001ea8000c1e1900 */
[----:B------:R0:W2:Y:S01]  /*17000*/  @P2 LDG.E R2, desc[UR42][R4.64+0x4] ;  /* 0x0000042a04022981 */ /* 0x0000a2000c1e1900 */
[----:B-----5:R-:W-:Y:S01]  /*17010*/  IADD3 R8, -R37, R8, RZ ;  /* 0x0000000825087210 */ /* 0x020fe20007ffe1ff */
[----:B------:R-:W-:Y:S01]  /*17020*/  BSSY B0, `(.L_x_699) ;  /* 0x0000029000007945 */ /* 0x000fe20003800000 */
[----:B------:R-:W-:Y:S02]  /*17030*/  LOP3.LUT R36, R7, 0xff, RZ, 0xc0, !PT ;  /* 0x000000ff07247812 */ /* 0x000fe400078ec0ff */
[----:B0-----:R-:W-:Y:S01]  /*17040*/  SHF.R.U32.HI R5, RZ, 0x10, R7 ;  /* 0x00000010ff057819 */ /* 0x001fe20000011607 */
[----:B--2---:R-:W-:-:S04]  /*17050*/  @P2 IMAD.IADD R6, R2, 0x1, -R3 ;  /* 0x0000000102062824 */ /* 0x004fc800078e0a03 */
[----:B------:R-:W-:-:S04]  /*17060*/  IMAD.IADD R35, R8, 0x1, R6 ;  /* 0x0000000108237824 */ /* 0x000fc800078e0206 */
[C---:B------:R-:W-:Y:S01]  /*17070*/  VIADD R2, R35.reuse, 0x7f ;  /* 0x0000007f23027836 */ /* 0x040fe20000000000 */
[----:B------:R-:W-:-:S04]  /*17080*/  ISETP.GE.AND P1, PT, R35, 0x1, PT ;  /* 0x000000012300780c */ /* 0x000fc80003f26270 */
[----:B------:R-:W-:-:S04]  /*17090*/  SHF.R.S32.HI R3, RZ, 0x1f, R2 ;  /* 0x0000001fff037819 */ /* 0x000fc80000011402 */
[----:B------:R-:W-:-:S04]  /*170a0*/  LEA.HI R3, R3, R2, RZ, 0x7 ;  /* 0x0000000203037211 */ /* 0x000fc800078f38ff */
[----:B------:R-:W-:Y:S01]  /*170b0*/  SHF.R.S32.HI R4, RZ, 0x7, R3 ;  /* 0x00000007ff047819 */ /* 0x000fe20000011403 */
[----:B------:R-:W-:Y:S01]  /*170c0*/  IMAD.MOV.U32 R3, RZ, RZ, RZ ;  /* 0x000000ffff037224 */ /* 0x000fe200078e00ff */
[----:B------:R-:W-:Y:S06]  /*170d0*/  @!P1 BRA `(.L_x_700) ;  /* 0x0000000000749947 */ /* 0x000fec0003800000 */
[----:B------:R-:W-:Y:S01]  /*170e0*/  ISETP.NE.AND P0, PT, R5, RZ, PT ;  /* 0x000000ff0500720c */ /* 0x000fe20003f05270 */
[----:B------:R-:W-:-:S03]  /*170f0*/  ULDC UR4, c[0x0][0x9f0] ;  /* 0x00027c0000047ab9 */ /* 0x000fc60000000800 */
[----:B------:R-:W-:-:S04]  /*17100*/  SEL R7, R5, UR4, P0 ;  /* 0x0000000405077c07 */ /* 0x000fc80008000000 */
[----:B------:R-:W-:Y:S02]  /*17110*/  IABS R10, R7 ;  /* 0x00000007000a7213 */ /* 0x000fe40000000000 */
[----:B------:R-:W-:Y:S02]  /*17120*/  IADD3 R9, R7, -0x1, R4 ;  /* 0xffffffff07097810 */ /* 0x000fe40007ffe004 */
[----:B------:R-:W0:Y:S08]  /*17130*/  I2F.RP R2, R10 ;  /* 0x0000000a00027306 */ /* 0x000e300000209400 */
[----:B0-----:R-:W0:Y:S02]  /*17140*/  MUFU.RCP R2, R2 ;  /* 0x0000000200027308 */ /* 0x001e240000001000 */
[----:B0-----:R-:W-:-:S06]  /*17150*/  VIADD R2, R2, 0xffffffe ;  /* 0x0ffffffe02027836 */ /* 0x001fcc0000000000 */
[----:B------:R0:W1:Y:S02]  /*17160*/  F2I.FTZ.U32.TRUNC.NTZ R3, R2 ;  /* 0x0000000200037305 */ /* 0x000064000021f000 */
[----:B0-----:R-:W-:-:S04]  /*17170*/  LOP3.LUT R2, R9, R7, RZ, 0x3c, !PT ;  /* 0x0000000709027212 */ /* 0x001fc800078e3cff */
[----:B------:R-:W-:Y:S01]  /*17180*/  ISETP.GE.AND P4, PT, R2, RZ, PT ;  /* 0x000000ff0200720c */ /* 0x000fe20003f86270 */
[----:B-1----:R-:W-:-:S04]  /*17190*/  IMAD.MOV R2, RZ, RZ, -R3 ;  /* 0x000000ffff027224 */ /* 0x002fc800078e0a03 */
[----:B------:R-:W-:Y:S02]  /*171a0*/  IMAD R11, R2, R10, RZ ;  /* 0x0000000a020b7224 */ /* 0x000fe400078e02ff */
[----:B------:R-:W-:-:S04]  /*171b0*/  IMAD.MOV.U32 R2, RZ, RZ, RZ ;  /* 0x000000ffff027224 */ /* 0x000fc800078e00ff */
[----:B------:R-:W-:Y:S01]  /*171c0*/  IMAD.HI.U32 R11, R3, R11, R2 ;  /* 0x0000000b030b7227 */ /* 0x000fe200078e0002 */
[----:B------:R-:W-:Y:S02]  /*171d0*/  IABS R2, R9 ;  /* 0x0000000900027213 */ /* 0x000fe40000000000 */
[----:B------:R-:W-:-:S03]  /*171e0*/  IABS R3, R7 ;  /* 0x0000000700037213 */ /* 0x000fc60000000000 */
[----:B------:R-:W-:-:S04]  /*171f0*/  IMAD.HI.U32 R11, R11, R2, RZ ;  /* 0x000000020b0b7227 */ /* 0x000fc800078e00ff */
[----:B------:R-:W-:-:S04]  /*17200*/  IMAD.MOV R3, RZ, RZ, -R3 ;  /* 0x000000ffff037224 */ /* 0x000fc800078e0a03 */
[----:B------:R-:W-:-:S05]  /*17210*/  IMAD R2, R11, R3, R2 ;  /* 0x000000030b027224 */ /* 0x000fca00078e0202 */
[----:B------:R-:W-:-:S13]  /*17220*/  ISETP.GT.U32.AND P3, PT, R10, R2, PT ;  /* 0x000000020a00720c */ /* 0x000fda0003f64070 */
[----:B------:R-:W-:Y:S01]  /*17230*/  @!P3 IMAD.IADD R2, R2, 0x1, -R10 ;  /* 0x000000010202b824 */ /* 0x000fe200078e0a0a */
[----:B------:R-:W-:Y:S02]  /*17240*/  @!P3 IADD3 R11, R11, 0x1, RZ ;  /* 0x000000010b0bb810 */ /* 0x000fe40007ffe0ff */
[----:B------:R-:W-:Y:S02]  /*17250*/  ISETP.NE.AND P3, PT, R7, RZ, PT ;  /* 0x000000ff0700720c */ /* 0x000fe40003f65270 */
[----:B------:R-:W-:-:S13]  /*17260*/  ISETP.GE.U32.AND P0, PT, R2, R10, PT ;  /* 0x0000000a0200720c */ /* 0x000fda0003f06070 */
[----:B------:R-:W-:-:S04]  /*17270*/  @P0 VIADD R11, R11, 0x1 ;  /* 0x000000010b0b0836 */ /* 0x000fc80000000000 */
[----:B------:R-:W-:-:S04]  /*17280*/  IMAD.MOV.U32 R3, RZ, RZ, R11 ;  /* 0x000000ffff037224 */ /* 0x000fc800078e000b */
[----:B------:R-:W-:Y:S01]  /*17290*/  @!P4 IMAD.MOV R3, RZ, RZ, -R3 ;  /* 0x000000ffff03c224 */ /* 0x000fe200078e0a03 */
[----:B------:R-:W-:-:S07]  /*172a0*/  @!P3 LOP3.LUT R3, RZ, R7, RZ, 0x33, !PT ;  /* 0x00000007ff03b212 */ /* 0x000fce00078e33ff */
.L_x_700:
[----:B------:R-:W-:Y:S05]  /*172b0*/  BSYNC B0 ;  /* 0x0000000000007941 */ /* 0x000fea0003800000 */
.L_x_699:
[-C--:B------:R-:W-:Y:S01]  /*172c0*/  IMAD R7, R36, R3.reuse, RZ ;  /* 0x0000000324077224 */ /* 0x080fe200078e02ff */
[----:B------:R-:W-:Y:S04]  /*172d0*/  BSSY B0, `(.L_x_701) ;  /* 0x0000114000007945 */ /* 0x000fe80003800000 */
[C---:B------:R-:W-:Y:S01]  /*172e0*/  VIADDMNMX R3, R7.reuse, R3, R4, PT ;  /* 0x0000000307037246 */ /* 0x040fe20003800104 */
[----:B------:R-:W-:-:S04]  /*172f0*/  IMAD R7, R7, 0x80, -R8 ;  /* 0x0000008007077824 */ /* 0x000fc800078e0a08 */
[----:B------:R-:W-:Y:S01]  /*17300*/  IMAD R3, R3, 0x80, -R8 ;  /* 0x0000008003037824 */ /* 0x000fe200078e0a08 */
[----:B------:R-:W-:-:S04]  /*17310*/  VIMNMX R7, RZ, R7, !PT ;  /* 0x00000007ff077248 */ /* 0x000fc80007fe0100 */
[----:B------:R-:W-:Y:S02]  /*17320*/  VIMNMX R2, R3, R6, PT ;  /* 0x0000000603027248 */ /* 0x000fe40003fe0100 */
[----:B------:R-:W-:Y:S02]  /*17330*/  SHF.R.U32.HI R6, RZ, 0x7, R7 ;  /* 0x00000007ff067819 */ /* 0x000fe40000011607 */
[----:B------:R-:W-:-:S13]  /*17340*/  ISETP.GT.AND P0, PT, R2, R7, PT ;  /* 0x000000070200720c */ /* 0x000fda0003f04270 */
[----:B------:R-:W-:-:S05]  /*17350*/  @P0 VIADD R2, R2, 0x7f ;  /* 0x0000007f02020836 */ /* 0x000fca0000000000 */
[----:B------:R-:W-:-:S04]  /*17360*/  @P0 SHF.R.S32.HI R3, RZ, 0x1f, R2 ;  /* 0x0000001fff030819 */ /* 0x000fc80000011402 */
[----:B------:R-:W-:Y:S01]  /*17370*/  @P0 LEA.HI R2, R3, R2, RZ, 0x7 ;  /* 0x0000000203020211 */ /* 0x000fe200078f38ff */
[----:B------:R-:W-:-:S03]  /*17380*/  IMAD.MOV.U32 R3, RZ, RZ, R6 ;  /* 0x000000ffff037224 */ /* 0x000fc600078e0006 */
[----:B------:R-:W-:Y:S02]  /*17390*/  @P0 SHF.R.S32.HI R3, RZ, 0x7, R2 ;  /* 0x00000007ff030819 */ /* 0x000fe40000011402 */
[----:B------:R-:W-:Y:S02]  /*173a0*/  PLOP3.LUT P0, PT, PT, PT, PT, 0x80, 0x0 ;  /* 0x000000000000781c */ /* 0x000fe40003f0f070 */
[----:B------:R-:W-:-:S13]  /*173b0*/  ISETP.GT.AND P3, PT, R3, R6, PT ;  /* 0x000000060300720c */ /* 0x000fda0003f64270 */
[----:B------:R-:W-:Y:S05]  /*173c0*/  @!P3 BRA `(.L_x_702) ;  /* 0x000000100010b947 */ /* 0x000fea0003800000 */
[----:B------:R-:W-:Y:S01]  /*173d0*/  UMOV UR4, 0xffffffff ;  /* 0xffffffff00047882 */ /* 0x000fe20000000000 */
[----:B------:R-:W-:Y:S02]  /*173e0*/  SEL R2, R33, RZ, !P2 ;  /* 0x000000ff21027207 */ /* 0x000fe40005000000 */
[----:B------:R-:W-:Y:S05]  /*173f0*/  BRA.DIV UR4, `(.L_x_703) ;  /* 0x0000007a04487947 */ /* 0x000fea000b800000 */
[----:B------:R-:W0:Y:S02]  /*17400*/  S2R R7, SR_TID.X ;  /* 0x0000000000077919 */ /* 0x000e240000002100 */
[----:B0-----:R-:W-:-:S04]  /*17410*/  SHF.R.U32.HI R7, RZ, 0x5, R7 ;  /* 0x00000005ff077819 */ /* 0x001fc80000011607 */
[----:B------:R-:W-:-:S05]  /*17420*/  LOP3.LUT R7, R7, 0x3, RZ, 0xc0, !PT ;  /* 0x0000000307077812 */ /* 0x000fca00078ec0ff */
[----:B------:R0:W1:Y:S02]  /*17430*/  SHFL.IDX PT, R14, R7, RZ, 0x1f ;  /* 0x00001fff070e7589 */ /* 0x00006400000e0000 */
.L_x_916:
[----:B-1----:R-:W-:Y:S02]  /*17440*/  ISETP.NE.AND P0, PT, R14, RZ, PT ;  /* 0x000000ff0e00720c */ /* 0x002fe40003f05270 */
[----:B------:R-:W-:-:S11]  /*17450*/  PLOP3.LUT P6, PT, PT, PT, PT, 0x8, 0x0 ;  /* 0x000000000000781c */ /* 0x000fd60003fce170 */
[----:B------:R-:W-:Y:S05]  /*17460*/  @P0 BRA `(.L_x_704) ;  /* 0x00000000000c0947 */ /* 0x000fea0003800000 */
[----:B------:R-:W-:-:S03]  /*17470*/  UMOV UR4, 0xffffffff ;  /* 0xffffffff00047882 */ /* 0x000fc60000000000 */
[----:B------:R-:W-:Y:S05]  /*17480*/  BRA.DIV UR4, `(.L_x_705) ;  /* 0x0000007a04587947 */ /* 0x000fea000b800000 */
[----:B------:R-:W-:-:S13]  /*17490*/  ELECT P6, URZ, PT ;  /* 0x00000000003f782f */ /* 0x000fda00038c0000 */
.L_x_704:
[----:B0-----:R-:W2:Y:S01]  /*174a0*/  LDL R7, [R1+0x24] ;  /* 0x0000240001077983 */ /* 0x001ea20000100800 */
[----:B------:R-:W-:Y:S01]  /*174b0*/  BSSY B1, `(.L_x_706) ;  /* 0x0000008000017945 */ /* 0x000fe20003800000 */
[----:B--2---:R-:W-:-:S05]  /*174c0*/  VIADD R7, R7, 0x1 ;  /* 0x0000000107077836 */ /* 0x004fca0000000000 */
[----:B------:R-:W-:-:S04]  /*174d0*/  LEA.HI R8, R7, R7, RZ, 0x1 ;  /* 0x0000000707087211 */ /* 0x000fc800078f08ff */
[----:B------:R-:W-:-:S04]  /*174e0*/  LOP3.LUT R8, R8, 0xfffffffe, RZ, 0xc0, !PT ;  /* 0xfffffffe08087812 */ /* 0x000fc800078ec0ff */
[----:B------:R-:W-:-:S04]  /*174f0*/  IADD3 R7, R7, -R8, RZ ;  /* 0x8000000807077210 */ /* 0x000fc80007ffe0ff */
[----:B------:R-:W-:-:S04]  /*17500*/  SHF.L.U32 R7, R7, 0x1f, RZ ;  /* 0x0000001f07077819 */ /* 0x000fc800000006ff */
[----:B------:R-:W0:Y:S02]  /*17510*/  SYNCS.PHASECHK.TRANS64.TRYWAIT P0, [R22+URZ+0x28820], R7 ;  /* 0x02882007160075a7 */ /* 0x000e24000800017f */
[----:B0-----:R-:W-:Y:S05]  /*17520*/  @!P0 BRA `(.L_x_707) ;  /* 0x0000007800508947 */ /* 0x001fea0003800000 */
.L_x_919:
[----:B------:R-:W-:Y:S05]  /*17530*/  BSYNC B1 ;  /* 0x0000000000017941 */ /* 0x000fea0003800000 */
.L_x_706:
[----:B------:R-:W-:Y:S04]  /*17540*/  BSSY B1, `(.L_x_708) ;  /* 0x000006e000017945 */ /* 0x000fe80003800000 */
[----:B------:R-:W-:Y:S05]  /*17550*/  @!P6 BRA `(.L_x_709) ;  /* 0x0000000400b0e947 */ /* 0x000fea0003800000 */
[----:B------:R-:W-:Y:S01]  /*17560*/  IMAD R10, R27, 0x8, R22 ;  /* 0x000000081b0a7824 */ /* 0x000fe200078e0216 */
[----:B------:R-:W-:Y:S01]  /*17570*/  SHF.L.U32 R9, R29, 0x1f, RZ ;  /* 0x0000001f1d097819 */ /* 0x000fe200000006ff */
[----:B------:R-:W1:Y:S01]  /*17580*/  S2R R8, SR_TID.X ;  /* 0x0000000000087919 */ /* 0x000e620000002100 */
[----:B------:R-:W-:Y:S02]  /*17590*/  BSSY B2, `(.L_x_710) ;  /* 0x0000005000027945 */ /* 0x000fe40003800000 */
[----:B------:R-:W2:Y:S01]  /*175a0*/  SYNCS.PHASECHK.TRANS64.TRYWAIT P0, [R10+URZ+0x288a0], R9 ;  /* 0x0288a0090a0075a7 */ /* 0x000ea2000800017f */
[----:B-1----:R-:W-:-:S04]  /*175b0*/  LOP3.LUT R8, R8, 0x7f, RZ, 0xc0, !PT ;  /* 0x0000007f08087812 */ /* 0x002fc800078ec0ff */
[----:B------:R-:W-:Y:S01]  /*175c0*/  ISETP.NE.AND P2, PT, R8, RZ, PT ;  /* 0x000000ff0800720c */ /* 0x000fe20003f45270 */
[----:B--2---:R-:W-:-:S12]  /*175d0*/  @!P0 BRA `(.L_x_711) ;  /* 0x0000007800388947 */ /* 0x004fd80003800000 */
.L_x_920:
[----:B------:R-:W-:Y:S05]  /*175e0*/  BSYNC B2 ;  /* 0x0000000000027941 */ /* 0x000fea0003800000 */
.L_x_710:
[----:B------:R-:W-:Y:S04]  /*175f0*/  BSSY B2, `(.L_x_712) ;  /* 0x0000009000027945 */ /* 0x000fe80003800000 */
[----:B------:R-:W-:Y:S05]  /*17600*/  @P2 BRA `(.L_x_713) ;  /* 0x00000000001c2947 */ /* 0x000fea0003800000 */
[----:B------:R-:W2:Y:S01]  /*17610*/  S2R R8, SR_TID.X ;  /* 0x0000000000087919 */ /* 0x000ea20000002100 */
[----:B0-----:R-:W-:-:S04]  /*17620*/  IMAD.MOV.U32 R7, RZ, RZ, 0x8000 ;  /* 0x00008000ff077424 */ /* 0x001fc800078e00ff */
[----:B------:R3:W-:Y:S01]  /*17630*/  SYNCS.ARRIVE.TRANS64 RZ, [R10+URZ+0x28890], R7 ;  /* 0x028890070aff79a7 */ /* 0x0007e2000800003f */
[----:B--2---:R-:W-:-:S04]  /*17640*/  LOP3.LUT R8, R8, 0x1f, RZ, 0xc0, !PT ;  /* 0x0000001f08087812 */ /* 0x004fc800078ec0ff */
[----:B------:R-:W-:-:S13]  /*17650*/  ISETP.NE.AND P0, PT, R8, RZ, PT ;  /* 0x000000ff0800720c */ /* 0x000fda0003f05270 */
[----:B---3--:R-:W-:Y:S05]  /*17660*/  @!P0 BRA `(.L_x_713) ;  /* 0x0000000000048947 */ /* 0x008fea0003800000 */
[----:B------:R-:W-:Y:S01]  /*17670*/  BPT.TRAP 0x1 ;  /* 0x000000040000795c */ /* 0x000fe20000300000 */
.L_x_713:
[----:B------:R-:W-:Y:S05]  /*17680*/  BSYNC B2 ;  /* 0x0000000000027941 */ /* 0x000fea0003800000 */
.L_x_712:
[----:B------:R-:W-:Y:S01]  /*17690*/  IMAD.MOV.U32 R20, RZ, RZ, RZ ;  /* 0x000000ffff147224 */ /* 0x000fe200078e00ff */
[----:B------:R-:W-:Y:S01]  /*176a0*/  UIADD3 UR4, UP0, UR40, 0x570, URZ ;  /* 0x0000057028047890 */ /* 0x000fe2000ff1e03f */
[----:B0-----:R-:W-:Y:S01]  /*176b0*/  IMAD R7, R27, 0x8000, R22 ;  /* 0x000080001b077824 */ /* 0x001fe200078e0216 */
[----:B------:R-:W-:Y:S01]  /*176c0*/  PLOP3.LUT P0, PT, PT, PT, PT, 0x80, 0x0 ;  /* 0x000000000000781c */ /* 0x000fe20003f0f070 */
[----:B------:R-:W-:Y:S01]  /*176d0*/  IMAD R8, R3, 0x80, R0 ;  /* 0x0000008003087824 */ /* 0x000fe200078e0200 */
[----:B------:R-:W-:Y:S01]  /*176e0*/  R2UR UR10, R20 ;  /* 0x00000000140a72ca */ /* 0x000fe200000e0000 */
[----:B------:R-:W-:Y:S01]  /*176f0*/  IMAD.SHL.U32 R13, R27, 0x4000, RZ ;  /* 0x000040001b0d7824 */ /* 0x000fe200078e00ff */
[----:B------:R-:W-:Y:S01]  /*17700*/  IADD3 R12, R7, 0x18400, RZ ;  /* 0x00018400070c7810 */ /* 0x000fe20007ffe0ff */
[----:B------:R-:W-:Y:S01]  /*17710*/  VIADD R8, R8, 0xffffff80 ;  /* 0xffffff8008087836 */ /* 0x000fe20000000000 */
[----:B------:R-:W-:Y:S01]  /*17720*/  UIADD3.X UR5, URZ, UR41, URZ, UP0, !UPT ;  /* 0x000000293f057290 */ /* 0x000fe200087fe43f */
[----:B------:R-:W-:Y:S01]  /*17730*/  VIADD R11, R10, 0x28890 ;  /* 0x000288900a0b7836 */ /* 0x000fe20000000000 */
[----:B------:R-:W-:Y:S01]  /*17740*/  UMOV UR6, 0x0 ;  /* 0x0000000000067882 */ /* 0x000fe20000000000 */
[----:B------:R-:W-:-:S09]  /*17750*/  UMOV UR7, 0x12f00000 ;  /* 0x12f0000000077882 */ /* 0x000fd20000000000 */
.L_x_714:
[----:B------:R-:W-:-:S13]  /*17760*/  @P0 ELECT P3, URZ, PT ;  /* 0x00000000003f082f */ /* 0x000fda0003860000 */
[----:B------:R-:W-:Y:S02]  /*17770*/  @P3 R2UR UR13, R2 ;  /* 0x00000000020d32ca */ /* 0x000fe400000e0000 */
[----:B------:R-:W-:Y:S02]  /*17780*/  @P3 R2UR UR12, R18 ;  /* 0x00000000120c32ca */ /* 0x000fe400000e0000 */
[----:B------:R-:W-:Y:S02]  /*17790*/  @P3 R2UR UR11, R8 ;  /* 0x00000000080b32ca */ /* 0x000fe400000e0000 */
[----:B------:R-:W-:Y:S02]  /*177a0*/  @P3 R2UR UR9, R11 ;  /* 0x000000000b0932ca */ /* 0x000fe400000e0000 */
[----:B------:R-:W-:Y:S02]  /*177b0*/  @P3 R2UR UR8, R12 ;  /* 0x000000000c0832ca */ /* 0x000fe400000e0000 */
[----:B------:R-:W-:-:S02]  /*177c0*/  @P3 PLOP3.LUT P0, PT, P3, PT, PT, 0x8, 0x0 ;  /* 0x000000000000381c */ /* 0x000fc40001f0e170 */
[----:B------:R-:W-:-:S09]  /*177d0*/  PLOP3.LUT P3, PT, PT, PT, PT, 0x8, 0x0 ;  /* 0x000000000000781c */ /* 0x000fd20003f6e170 */
[----:B------:R0:W-:Y:S02]  /*177e0*/  UTMALDG.4D [UR8], [UR4], desc[UR6] ;  /* 0x00000608040075b4 */ /* 0x0001e40008019000 */
[----:B0-----:R-:W-:Y:S05]  /*177f0*/  @P0 BRA.U.ANY `(.L_x_714) ;  /* 0xfffffffd00d80947 */ /* 0x001fea000393ffff */
[----:B------:R-:W-:Y:S01]  /*17800*/  IMAD.MOV.U32 R12, RZ, RZ, 0x40 ;  /* 0x00000040ff0c7424 */ /* 0x000fe200078e00ff */
[----:B------:R-:W-:Y:S01]  /*17810*/  PLOP3.LUT P0, PT, PT, PT, PT, 0x80, 0x0 ;  /* 0x000000000000781c */ /* 0x000fe20003f0f070 */
[----:B------:R-:W-:Y:S01]  /*17820*/  VIADD R7, R7, 0x1c400 ;  /* 0x0001c40007077836 */ /* 0x000fe20000000000 */
[----:B------:R-:W-:Y:S01]  /*17830*/  UMOV UR6, 0x0 ;  /* 0x0000000000067882 */ /* 0x000fe20000000000 */
[----:B------:R-:W-:Y:S01]  /*17840*/  UMOV UR7, 0x12f00000 ;  /* 0x12f0000000077882 */ /* 0x000fe20000000000 */
[----:B------:R-:W-:-:S15]  /*17850*/  R2UR UR10, R12 ;  /* 0x000000000c0a72ca */ /* 0x000fde00000e0000 */
.L_x_715:
        /* <DEDUP_REMOVED lines=10> */
[----:B------:R-:W0:Y:S01]  /*17900*/  SYNCS.PHASECHK.TRANS64.TRYWAIT P0, [R10+URZ+0x288c0], R9 ;  /* 0x0288c0090a0075a7 */ /* 0x000e22000800017f */
[----:B------:R-:W-:Y:S04]  /*17910*/  BSSY B2, `(.L_x_716) ;  /* 0x0000002000027945 */ /* 0x000fe80003800000 */
[----:B0-----:R-:W-:Y:S05]  /*17920*/  @!P0 BRA `(.L_x_717) ;  /* 0x0000007400788947 */ /* 0x001fea0003800000 */
.L_x_921:
[----:B------:R-:W-:Y:S05]  /*17930*/  BSYNC B2 ;  /* 0x0000000000027941 */ /* 0x000fea0003800000 */
.L_x_716:
[----:B------:R-:W-:Y:S01]  /*17940*/  BSSY B2, `(.L_x_718) ;  /* 0x000000b000027945 */ /* 0x000fe20003800000 */
[----:B------:R-:W-:Y:S02]  /*17950*/  IMAD.MOV.U32 R14, RZ, RZ, 0x0 ;  /* 0x00000000ff0e7424 */ /* 0x000fe400078e00ff */
[----:B------:R-:W-:Y:S01]  /*17960*/  IMAD.MOV.U32 R15, RZ, RZ, 0x12f00000 ;  /* 0x12f00000ff0f7424 */ /* 0x000fe200078e00ff */
[----:B------:R-:W-:Y:S06]  /*17970*/  @P2 BRA `(.L_x_719) ;  /* 0x00000000001c2947 */ /* 0x000fec0003800000 */
[----:B------:R-:W2:Y:S01]  /*17980*/  S2R R11, SR_TID.X ;  /* 0x00000000000b7919 */ /* 0x000ea20000002100 */
[----:B------:R-:W-:-:S04]  /*17990*/  IMAD.MOV.U32 R7, RZ, RZ, 0x8000 ;  /* 0x00008000ff077424 */ /* 0x000fc800078e00ff */
[----:B------:R3:W-:Y:S01]  /*179a0*/  SYNCS.ARRIVE.TRANS64 RZ, [R10+URZ+0x288b0], R7 ;  /* 0x0288b0070aff79a7 */ /* 0x0007e2000800003f */
[----:B--2---:R-:W-:-:S04]  /*179b0*/  LOP3.LUT R11, R11, 0x1f, RZ, 0xc0, !PT ;  /* 0x0000001f0b0b7812 */ /* 0x004fc800078ec0ff */
[----:B------:R-:W-:-:S13]  /*179c0*/  ISETP.NE.AND P0, PT, R11, RZ, PT ;  /* 0x000000ff0b00720c */ /* 0x000fda0003f05270 */
[----:B---3--:R-:W-:Y:S05]  /*179d0*/  @!P0 BRA `(.L_x_719) ;  /* 0x0000000000048947 */ /* 0x008fea0003800000 */
[----:B------:R-:W-:Y:S01]  /*179e0*/  BPT.TRAP 0x1 ;  /* 0x000000040000795c */ /* 0x000fe20000300000 */
.L_x_719:
[----:B------:R-:W-:Y:S05]  /*179f0*/  BSYNC B2 ;  /* 0x0000000000027941 */ /* 0x000fea0003800000 */
.L_x_718:
[----:B------:R-:W-:Y:S01]  /*17a00*/  R2UR UR10, R20 ;  /* 0x00000000140a72ca */ /* 0x000fe200000e0000 */
[----:B------:R-:W-:Y:S01]  /*17a10*/  IMAD R13, R13, 0x2, R22 ;  /* 0x000000020d0d7824 */ /* 0x000fe200078e0216 */
[----:B------:R-:W-:Y:S01]  /*17a20*/  R2UR UR6, R14 ;  /* 0x000000000e0672ca */ /* 0x000fe200000e0000 */
[----:B------:R-:W-:Y:S01]  /*17a30*/  UIADD3 UR4, UP0, UR40, 0x670, URZ ;  /* 0x0000067028047890 */ /* 0x000fe2000ff1e03f */
[----:B------:R-:W-:Y:S01]  /*17a40*/  R2UR UR7, R15 ;  /* 0x000000000f0772ca */ /* 0x000fe200000e0000 */
[----:B01----:R-:W-:Y:S01]  /*17a50*/  VIADD R10, R10, 0x288b0 ;  /* 0x000288b00a0a7836 */ /* 0x003fe20000000000 */
[----:B------:R-:W-:Y:S01]  /*17a60*/  PLOP3.LUT P0, PT, PT, PT, PT, 0x80, 0x0 ;  /* 0x000000000000781c */ /* 0x000fe20003f0f070 */
[----:B------:R-:W-:Y:S01]  /*17a70*/  VIADD R7, R13, 0x400 ;  /* 0x000004000d077836 */ /* 0x000fe20000000000 */
[----:B------:R-:W-:-:S12]  /*17a80*/  UIADD3.X UR5, URZ, UR41, URZ, UP0, !UPT ;  /* 0x000000293f057290 */ /* 0x000fd800087fe43f */
.L_x_720:
        /* <DEDUP_REMOVED lines=10> */
[----:B------:R-:W-:Y:S02]  /*17b30*/  R2UR UR10, R12 ;  /* 0x000000000c0a72ca */ /* 0x000fe400000e0000 */
[----:B------:R-:W-:Y:S02]  /*17b40*/  R2UR UR6, R14 ;  /* 0x000000000e0672ca */ /* 0x000fe400000e0000 */
[----:B------:R-:W-:Y:S02]  /*17b50*/  R2UR UR7, R15 ;  /* 0x000000000f0772ca */ /* 0x000fe400000e0000 */
[----:B------:R-:W-:Y:S02]  /*17b60*/  PLOP3.LUT P0, PT, PT, PT, PT, 0x80, 0x0 ;  /* 0x000000000000781c */ /* 0x000fe40003f0f070 */
[----:B------:R-:W-:-:S11]  /*17b70*/  IADD3 R13, R13, 0x4400, RZ ;  /* 0x000044000d0d7810 */ /* 0x000fd60007ffe0ff */
.L_x_721:
        /* <DEDUP_REMOVED lines=9> */
[----:B-1----:R-:W-:Y:S05]  /*17c10*/  @P0 BRA.U.ANY `(.L_x_721) ;  /* 0xfffffffd00d80947 */ /* 0x002fea000393ffff */
.L_x_709:
[----:B------:R-:W-:Y:S05]  /*17c20*/  BSYNC B1 ;  /* 0x0000000000017941 */ /* 0x000fea0003800000 */
.L_x_708:
[----:B------:R-:W-:Y:S01]  /*17c30*/  VIADD R11, R3, 0xfffffffe ;  /* 0xfffffffe030b7836 */ /* 0x000fe20000000000 */
[----:B------:R-:W-:Y:S01]  /*17c40*/  PLOP3.LUT P0, PT, PT, PT, PT, 0x8, 0x0 ;  /* 0x000000000000781c */ /* 0x000fe20003f0e170 */
[----:B------:R-:W-:-:S03]  /*17c50*/  VIADD R27, R27, 0x1 ;  /* 0x000000011b1b7836 */ /* 0x000fc60000000000 */
[----:B------:R-:W-:Y:S02]  /*17c60*/  ISETP.GE.AND P3, PT, R11, R6, PT ;  /* 0x000000060b00720c */ /* 0x000fe40003f66270 */
[----:B------:R-:W-:-:S04]  /*17c70*/  ISETP.NE.AND P2, PT, R27, 0x2, PT ;  /* 0x000000021b00780c */ /* 0x000fc80003f45270 */
[----:B------:R-:W-:Y:S02]  /*17c80*/  SEL R8, RZ, 0x1, P2 ;  /* 0x00000001ff087807 */ /* 0x000fe40001000000 */
[----:B------:R-:W-:Y:S02]  /*17c90*/  SEL R27, R27, RZ, P2 ;  /* 0x000000ff1b1b7207 */ /* 0x000fe40001000000 */
[----:B------:R-:W-:-:S03]  /*17ca0*/  LOP3.LUT R29, R29, R8, RZ, 0x3c, !PT ;  /* 0x000000081d1d7212 */ /* 0x000fc600078e3cff */
[----:B------:R-:W-:Y:S05]  /*17cb0*/  @!P3 BRA `(.L_x_702) ;  /* 0x0000000400d4b947 */ /* 0x000fea0003800000 */
.L_x_736:
[----:B------:R-:W-:Y:S05]  /*17cc0*/  YIELD ;  /* 0x0000000000007946 */ /* 0x000fea0003800000 */
        /* <DEDUP_REMOVED lines=10> */
.L_x_922:
[----:B------:R-:W-:Y:S05]  /*17d70*/  BSYNC B2 ;  /* 0x0000000000027941 */ /* 0x000fea0003800000 */
.L_x_724:
[----:B------:R-:W-:Y:S04]  /*17d80*/  BSSY B2, `(.L_x_726) ;  /* 0x0000009000027945 */ /* 0x000fe80003800000 */
[----:B------:R-:W-:Y:S05]  /*17d90*/  @P3 BRA `(.L_x_727) ;  /* 0x00000000001c3947 */ /* 0x000fea0003800000 */
[----:B0-----:R-:W0:Y:S01]  /*17da0*/  S2R R7, SR_TID.X ;  /* 0x0000000000077919 */ /* 0x001e220000002100 */
[----:B------:R-:W-:-:S04]  /*17db0*/  IMAD.MOV.U32 R3, RZ, RZ, 0x8000 ;  /* 0x00008000ff037424 */ /* 0x000fc800078e00ff */
[----:B------:R2:W-:Y:S01]  /*17dc0*/  SYNCS.ARRIVE.TRANS64 RZ, [R10+URZ+0x28890], R3 ;  /* 0x028890030aff79a7 */ /* 0x0005e2000800003f */
[----:B0-----:R-:W-:-:S04]  /*17dd0*/  LOP3.LUT R7, R7, 0x1f, RZ, 0xc0, !PT ;  /* 0x0000001f07077812 */ /* 0x001fc800078ec0ff */
[----:B------:R-:W-:-:S13]  /*17de0*/  ISETP.NE.AND P2, PT, R7, RZ, PT ;  /* 0x000000ff0700720c */ /* 0x000fda0003f45270 */
[----:B--2---:R-:W-:Y:S05]  /*17df0*/  @!P2 BRA `(.L_x_727) ;  /* 0x000000000004a947 */ /* 0x004fea0003800000 */
[----:B------:R-:W-:Y:S01]  /*17e00*/  BPT.TRAP 0x1 ;  /* 0x000000040000795c */ /* 0x000fe20000300000 */
.L_x_727:
[----:B------:R-:W-:Y:S05]  /*17e10*/  BSYNC B2 ;  /* 0x0000000000027941 */ /* 0x000fea0003800000 */
.L_x_726:
[----:B------:R-:W-:Y:S01]  /*17e20*/  IMAD.MOV.U32 R14, RZ, RZ, RZ ;  /* 0x000000ffff0e7224 */ /* 0x000fe200078e00ff */
[----:B------:R-:W-:Y:S01]  /*17e30*/  UIADD3 UR4, UP0, UR40, 0x570, URZ ;  /* 0x0000057028047890 */ /* 0x000fe2000ff1e03f */
[----:B------:R-:W-:Y:S01]  /*17e40*/  IMAD R8, R27, 0x8000, R22 ;  /* 0x000080001b087824 */ /* 0x000fe200078e0216 */
[----:B------:R-:W-:Y:S01]  /*17e50*/  PLOP3.LUT P2, PT, PT, PT, PT, 0x80, 0x0 ;  /* 0x000000000000781c */ /* 0x000fe20003f4f070 */
[----:B0-----:R-:W-:Y:S01]  /*17e60*/  IMAD R7, R11, 0x80, R0 ;  /* 0x000000800b077824 */ /* 0x001fe200078e0200 */
[----:B------:R-:W-:Y:S01]  /*17e70*/  R2UR UR10, R14 ;  /* 0x000000000e0a72ca */ /* 0x000fe200000e0000 */
[----:B------:R-:W-:Y:S01]  /*17e80*/  VIADD R3, R10, 0x28890 ;  /* 0x000288900a037836 */ /* 0x000fe20000000000 */
[----:B------:R-:W-:Y:S01]  /*17e90*/  IADD3 R12, R8, 0x18400, RZ ;  /* 0x00018400080c7810 */ /* 0x000fe20007ffe0ff */
[----:B------:R-:W-:Y:S01]  /*17ea0*/  UIADD3.X UR5, URZ, UR41, URZ, UP0, !UPT ;  /* 0x000000293f057290 */ /* 0x000fe200087fe43f */
[----:B------:R-:W-:Y:S01]  /*17eb0*/  UMOV UR6, 0x0 ;  /* 0x0000000000067882 */ /* 0x000fe20000000000 */
[----:B------:R-:W-:-:S10]  /*17ec0*/  UMOV UR7, 0x12f00000 ;  /* 0x12f0000000077882 */ /* 0x000fd40000000000 */
.L_x_728:
        /* <DEDUP_REMOVED lines=16> */
.L_x_729:
        /* <DEDUP_REMOVED lines=13> */
.L_x_923:
[----:B------:R-:W-:Y:S05]  /*180a0*/  BSYNC B2 ;  /* 0x0000000000027941 */ /* 0x000fea0003800000 */
.L_x_730:
        /* <DEDUP_REMOVED lines=11> */
.L_x_733:
[----:B------:R-:W-:Y:S05]  /*18160*/  BSYNC B2 ;  /* 0x0000000000027941 */ /* 0x000fea0003800000 */
.L_x_732:
[----:B------:R-:W-:Y:S01]  /*18170*/  R2UR UR10, R14 ;  /* 0x000000000e0a72ca */ /* 0x000fe200000e0000 */
[----:B------:R-:W-:Y:S01]  /*18180*/  UIADD3 UR4, UP0, UR40, 0x670, URZ ;  /* 0x0000067028047890 */ /* 0x000fe2000ff1e03f */
[----:B------:R-:W-:Y:S01]  /*18190*/  R2UR UR6, R12 ;  /* 0x000000000c0672ca */ /* 0x000fe200000e0000 */
[----:B01----:R-:W-:Y:S01]  /*181a0*/  VIADD R10, R10, 0x288b0 ;  /* 0x000288b00a0a7836 */ /* 0x003fe20000000000 */
[----:B------:R-:W-:Y:S01]  /*181b0*/  R2UR UR7, R13 ;  /* 0x000000000d0772ca */ /* 0x000fe200000e0000 */
[----:B------:R-:W-:Y:S01]  /*181c0*/  VIADD R3, R8, 0x400 ;  /* 0x0000040008037836 */ /* 0x000fe20000000000 */
[----:B------:R-:W-:Y:S01]  /*181d0*/  PLOP3.LUT P2, PT, PT, PT, PT, 0x80, 0x0 ;  /* 0x000000000000781c */ /* 0x000fe20003f4f070 */
[----:B------:R-:W-:-:S12]  /*181e0*/  UIADD3.X UR5, URZ, UR41, URZ, UP0, !UPT ;  /* 0x000000293f057290 */ /* 0x000fd800087fe43f */
.L_x_734:
        /* <DEDUP_REMOVED lines=10> */
[----:B------:R-:W-:Y:S01]  /*18290*/  R2UR UR10, R15 ;  /* 0x000000000f0a72ca */ /* 0x000fe200000e0000 */
[----:B------:R-:W-:Y:S01]  /*182a0*/  VIADD R8, R8, 0x4400 ;  /* 0x0000440008087836 */ /* 0x000fe20000000000 */
[----:B------:R-:W-:Y:S02]  /*182b0*/  R2UR UR6, R12 ;  /* 0x000000000c0672ca */ /* 0x000fe400000e0000 */
[----:B------:R-:W-:Y:S02]  /*182c0*/  R2UR UR7, R13 ;  /* 0x000000000d0772ca */ /* 0x000fe400000e0000 */
[----:B------:R-:W-:-:S13]  /*182d0*/  PLOP3.LUT P2, PT, PT, PT, PT, 0x80, 0x0 ;  /* 0x000000000000781c */ /* 0x000fda0003f4f070 */
.L_x_735:
        /* <DEDUP_REMOVED lines=10> */
.L_x_723:
[----:B------:R-:W-:Y:S05]  /*18380*/  BSYNC B1 ;  /* 0x0000000000017941 */ /* 0x000fea0003800000 */
.L_x_722:
[C---:B------:R-:W-:Y:S01]  /*18390*/  ISETP.GT.AND P3, PT, R11.reuse, R6, PT ;  /* 0x000000060b00720c */ /* 0x040fe20003f64270 */
[----:B------:R-:W-:Y:S01]  /*183a0*/  VIADD R11, R11, 0xffffffff ;  /* 0xffffffff0b0b7836 */ /* 0x000fe20000000000 */
[----:B------:R-:W-:-:S04]  /*183b0*/  IADD3 R27, R27, 0x1, RZ ;  /* 0x000000011b1b7810 */ /* 0x000fc80007ffe0ff */
[----:B------:R-:W-:-:S04]  /*183c0*/  ISETP.NE.AND P2, PT, R27, 0x2, PT ;  /* 0x000000021b00780c */ /* 0x000fc80003f45270 */
[----:B------:R-:W-:Y:S02]  /*183d0*/  SEL R8, RZ, 0x1, P2 ;  /* 0x00000001ff087807 */ /* 0x000fe40001000000 */
[----:B------:R-:W-:Y:S02]  /*183e0*/  SEL R27, R27, RZ, P2 ;  /* 0x000000ff1b1b7207 */ /* 0x000fe40001000000 */
[----:B------:R-:W-:Y:S01]  /*183f0*/  LOP3.LUT R29, R29, R8, RZ, 0x3c, !PT ;  /* 0x000000081d1d7212 */ /* 0x000fe200078e3cff */
[----:B------:R-:W-:Y:S06]  /*18400*/  @P3 BRA `(.L_x_736) ;  /* 0xfffffff8002c3947 */ /* 0x000fec000383ffff */
.L_x_702:
[----:B------:R-:W-:Y:S05]  /*18410*/  BSYNC B0 ;  /* 0x0000000000007941 */ /* 0x000fea0003800000 */
.L_x_701:
[----:B------:R-:W-:Y:S05]  /*18420*/  @!P0 WARPSYNC.ALL ;  /* 0x0000000000008948 */ /* 0x000fea0003800000 */
[----:B------:R-:W-:Y:S01]  /*18430*/  @!P0 BAR.SYNC.DEFER_BLOCKING 0xc, 0x180 ;  /* 0x0306000000008b1d */ /* 0x000fe20000010000 */
[----:B------:R-:W-:-:S05]  /*18440*/  IMAD.MOV.U32 R3, RZ, RZ, RZ ;  /* 0x000000ffff037224 */ /* 0x000fca00078e00ff */
[----:B------:R-:W-:Y:S04]  /*18450*/  BSSY B0, `(.L_x_737) ;  /* 0x000001d000007945 */ /* 0x000fe80003800000 */
[----:B------:R-:W-:Y:S05]  /*18460*/  @!P1 BRA `(.L_x_738) ;  /* 0x00000000006c9947 */ /* 0x000fea0003800000 */
[----:B------:R-:W-:Y:S01]  /*18470*/  ISETP.NE.AND P0, PT, R5, RZ, PT ;  /* 0x000000ff0500720c */ /* 0x000fe20003f05270 */
[----:B------:R-:W-:-:S12]  /*18480*/  IMAD.MOV.U32 R2, RZ, RZ, RZ ;  /* 0x000000ffff027224 */ /* 0x000fd800078e00ff */
[----:B------:R-:W1:Y:S02]  /*18490*/  @!P0 LDC R5, c[0x0][0x9f0] ;  /* 0x00027c00ff058b82 */ /* 0x000e640000000800 */
[----:B-1----:R-:W-:-:S04]  /*184a0*/  IABS R0, R5 ;  /* 0x0000000500007213 */ /* 0x002fc80000000000 */
[----:B0-----:R-:W0:Y:S08]  /*184b0*/  I2F.RP R7, R0 ;  /* 0x0000000000077306 */ /* 0x001e300000209400 */
[----:B0-----:R-:W0:Y:S02]  /*184c0*/  MUFU.RCP R7, R7 ;  /* 0x0000000700077308 */ /* 0x001e240000001000 */
[----:B0-----:R-:W-:-:S06]  /*184d0*/  VIADD R8, R7, 0xffffffe ;  /* 0x0ffffffe07087836 */ /* 0x001fcc0000000000 */
[----:B------:R-:W0:Y:S02]  /*184e0*/  F2I.FTZ.U32.TRUNC.NTZ R3, R8 ;  /* 0x0000000800037305 */ /* 0x000e24000021f000 */
[----:B0-----:R-:W-:-:S04]  /*184f0*/  IMAD.MOV R9, RZ, RZ, -R3 ;  /* 0x000000ffff097224 */ /* 0x001fc800078e0a03 */
[----:B------:R-:W-:-:S04]  /*18500*/  IMAD R9, R9, R0, RZ ;  /* 0x0000000009097224 */ /* 0x000fc800078e02ff */
[----:B------:R-:W-:Y:S01]  /*18510*/  IMAD.HI.U32 R3, R3, R9, R2 ;  /* 0x0000000903037227 */ /* 0x000fe200078e0002 */
[----:B------:R-:W-:Y:S02]  /*18520*/  IADD3 R2, R4, -0x1, R5 ;  /* 0xffffffff04027810 */ /* 0x000fe40007ffe005 */
[-C--:B------:R-:W-:Y:S02]  /*18530*/  IABS R9, R5.reuse ;  /* 0x0000000500097213 */ /* 0x080fe40000000000 */
[----:B------:R-:W-:Y:S02]  /*18540*/  IABS R6, R2 ;  /* 0x0000000200067213 */ /* 0x000fe40000000000 */
[----:B------:R-:W-:Y:S01]  /*18550*/  LOP3.LUT R2, R2, R5, RZ, 0x3c, !PT ;  /* 0x0000000502027212 */ /* 0x000fe200078e3cff */
[----:B------:R-:W-:Y:S02]  /*18560*/  IMAD.MOV R7, RZ, RZ, -R9 ;  /* 0x000000ffff077224 */ /* 0x000fe400078e0a09 */
[----:B------:R-:W-:Y:S01]  /*18570*/  IMAD.HI.U32 R3, R3, R6, RZ ;  /* 0x0000000603037227 */ /* 0x000fe200078e00ff */
[----:B------:R-:W-:-:S03]  /*18580*/  ISETP.GE.AND P2, PT, R2, RZ, PT ;  /* 0x000000ff0200720c */ /* 0x000fc60003f46270 */
        /* <DEDUP_REMOVED lines=9> */
.L_x_738:
[----:B------:R-:W-:Y:S05]  /*18620*/  BSYNC B0 ;  /* 0x0000000000007941 */ /* 0x000fea0003800000 */
.L_x_737:
[-C--:B------:R-:W-:Y:S01]  /*18630*/  IMAD R36, R36, R3.reuse, RZ ;  /* 0x0000000324247224 */ /* 0x080fe200078e02ff */
[----:B------:R-:W-:Y:S04]  /*18640*/  BSSY B7, `(.L_x_739) ;  /* 0x0000371000077945 */ /* 0x000fe80003800000 */
[----:B------:R-:W-:-:S04]  /*18650*/  VIADDMNMX R0, R36, R3, R4, PT ;  /* 0x0000000324007246 */ /* 0x000fc80003800104 */
[----:B------:R-:W-:Y:S01]  /*18660*/  ISETP.GT.AND P0, PT, R0, R36, PT ;  /* 0x000000240000720c */ /* 0x000fe20003f04270 */
[----:B------:R1:W-:-:S12]  /*18670*/  STL [R1+0x1c], R0 ;  /* 0x00001c0001007387 */ /* 0x0003d80000100800 */
[----:B-1----:R-:W-:Y:S05]  /*18680*/  @P0 BRA `(.L_x_740) ;  /* 0x0000000000440947 */ /* 0x002fea0003800000 */
[----:B------:R-:W1:Y:S02]  /*18690*/  S2R R0, SR_TID.X ;  /* 0x0000000000007919 */ /* 0x000e640000002100 */
[----:B-1----:R-:W-:-:S04]  /*186a0*/  LOP3.LUT R0, R0, 0x7f, RZ, 0xc0, !PT ;  /* 0x0000007f00007812 */ /* 0x002fc800078ec0ff */
[----:B------:R-:W-:-:S13]  /*186b0*/  ISETP.NE.AND P0, PT, R0, RZ, PT ;  /* 0x000000ff0000720c */ /* 0x000fda0003f05270 */
[----:B------:R-:W-:Y:S05]  /*186c0*/  @P0 BRA `(.L_x_741) ;  /* 0x0000003400a00947 */ /* 0x000fea0003800000 */
[----:B------:R-:W1:Y:S01]  /*186d0*/  S2R R5, SR_LANEID ;  /* 0x0000000000057919 */ /* 0x000e620000000000 */
[----:B------:R-:W-:Y:S01]  /*186e0*/  VOTEU.ANY UR4, UPT, PT ;  /* 0x0000000000047886 */ /* 0x000fe200038e0100 */
[----:B------:R-:W2:Y:S01]  /*186f0*/  LDC.64 R2, c[0x0][0xc60] ;  /* 0x00031800ff027b82 */ /* 0x000ea20000000a00 */
[----:B------:R-:W1:Y:S02]  /*18700*/  FLO.U32 R0, UR4 ;  /* 0x0000000400007d00 */ /* 0x000e6400080e0000 */
[----:B-1----:R-:W-:-:S06]  /*18710*/  ISETP.EQ.U32.AND P0, PT, R0, R5, PT ;  /* 0x000000050000720c */ /* 0x002fcc0003f02070 */
[----:B------:R-:W2:Y:S07]  /*18720*/  POPC R5, UR4 ;  /* 0x0000000400057d09 */ /* 0x000eae0008000000 */
[----:B--2---:R-:W2:Y:S01]  /*18730*/  @P0 ATOMG.E.ADD.STRONG.GPU PT, R3, desc[UR42][R2.64], R5 ;  /* 0x00000005020309a8 */ /* 0x004ea200081ee1ea */
[----:B------:R-:W1:Y:S02]  /*18740*/  S2R R4, SR_LTMASK ;  /* 0x0000000000047919 */ /* 0x000e640000003900 */
[----:B-1----:R-:W-:-:S04]  /*18750*/  LOP3.LUT R4, R4, UR4, RZ, 0xc0, !PT ;  /* 0x0000000404047c12 */ /* 0x002fc8000f8ec0ff */
[----:B0-----:R-:W0:Y:S01]  /*18760*/  POPC R7, R4 ;  /* 0x0000000400077309 */ /* 0x001e220000000000 */
[----:B--2---:R-:W0:Y:S02]  /*18770*/  SHFL.IDX PT, R0, R3, R0, 0x1f ;  /* 0x00001f0003007589 */ /* 0x004e2400000e0000 */
[----:B0-----:R-:W-:Y:S01]  /*18780*/  IADD3 R16, R0, UR37, R7 ;  /* 0x0000002500107c10 */ /* 0x001fe2000fffe007 */
[----:B------:R-:W-:Y:S06]  /*18790*/  BRA `(.L_x_741) ;  /* 0x00000034006c7947 */ /* 0x000fec0003800000 */
.L_x_740:
        /* <DEDUP_REMOVED lines=9> */
[----:B------:R-:W-:Y:S01]  /*18830*/  MOV R8, 0x70 ;  /* 0x0000007000087802 */ /* 0x000fe20000000f00 */
[----:B------:R-:W1:Y:S01]  /*18840*/  LDC.64 R2, c[0x4][R2] ;  /* 0x0100000002027b82 */ /* 0x000e620000000a00 */
[----:B------:R-:W-:Y:S02]  /*18850*/  IMAD.U32 R5, RZ, RZ, UR7 ;  /* 0x00000007ff057e24 */ /* 0x000fe4000f8e00ff */
[----:B------:R-:W-:Y:S02]  /*18860*/  IMAD.U32 R6, RZ, RZ, UR8 ;  /* 0x00000008ff067e24 */ /* 0x000fe4000f8e00ff */
[----:B0-----:R-:W-:-:S02]  /*18870*/  IMAD.U32 R7, RZ, RZ, UR9 ;  /* 0x00000009ff077e24 */ /* 0x001fc4000f8e00ff */
[----:B------:R-:W-:Y:S02]  /*18880*/  IMAD.U32 R10, RZ, RZ, UR4 ;  /* 0x00000004ff0a7e24 */ /* 0x000fe4000f8e00ff */
[----:B------:R-:W-:Y:S02]  /*18890*/  IMAD.U32 R11, RZ, RZ, UR5 ;  /* 0x00000005ff0b7e24 */ /* 0x000fe4000f8e00ff */
[----:B------:R-:W-:Y:S02]  /*188a0*/  IMAD.MOV.U32 R12, RZ, RZ, 0x1 ;  /* 0x00000001ff0c7424 */ /* 0x000fe400078e00ff */
[----:B------:R-:W-:-:S07]  /*188b0*/  IMAD.MOV.U32 R13, RZ, RZ, RZ ;  /* 0x000000ffff0d7224 */ /* 0x000fce00078e00ff */
[----:B------:R-:W-:-:S07]  /*188c0*/  LEPC R20, `(.L_x_743) ;  /* 0x000000001014794e */ /* 0x000fce0000000000 */
[----:B-1----:R-:W-:Y:S05]  /*188d0*/  CALL.ABS.NOINC R2 ;  /* 0x0000000002007343 */ /* 0x002fea0003c00000 */
.L_x_743:
[----:B------:R-:W-:Y:S05]  /*188e0*/  BSYNC B6 ;  /* 0x0000000000067941 */ /* 0x000fea0003800000 */
.L_x_742:
        /* <DEDUP_REMOVED lines=8> */
[----:B------:R1:W2:Y:S01]  /*18970*/  LDC.64 R2, c[0x4][R26] ;  /* 0x010000001a027b82 */ /* 0x0002a20000000a00 */
[----:B------:R-:W-:Y:S01]  /*18980*/  IMAD.U32 R4, RZ, RZ, UR6 ;  /* 0x00000006ff047e24 */ /* 0x000fe2000f8e00ff */
[----:B------:R-:W-:Y:S01]  /*18990*/  MOV R11, UR5 ;  /* 0x00000005000b7c02 */ /* 0x000fe20008000f00 */
[----:B------:R-:W-:Y:S02]  /*189a0*/  IMAD.U32 R5, RZ, RZ, UR7 ;  /* 0x00000007ff057e24 */ /* 0x000fe4000f8e00ff */
[----:B------:R-:W-:Y:S02]  /*189b0*/  IMAD.U32 R6, RZ, RZ, UR8 ;  /* 0x00000008ff067e24 */ /* 0x000fe4000f8e00ff */
[----:B0-----:R-:W-:-:S02]  /*189c0*/  IMAD.U32 R7, RZ, RZ, UR9 ;  /* 0x00000009ff077e24 */ /* 0x001fc4000f8e00ff */
[----:B------:R-:W-:Y:S02]  /*189d0*/  IMAD.U32 R10, RZ, RZ, UR4 ;  /* 0x00000004ff0a7e24 */ /* 0x000fe4000f8e00ff */
[----:B------:R-:W-:Y:S02]  /*189e0*/  IMAD.MOV.U32 R8, RZ, RZ, 0x70 ;  /* 0x00000070ff087424 */ /* 0x000fe400078e00ff */
[----:B------:R-:W-:Y:S02]  /*189f0*/  IMAD.MOV.U32 R12, RZ, RZ, 0x1 ;  /* 0x00000001ff0c7424 */ /* 0x000fe400078e00ff */
[----:B-1----:R-:W-:-:S07]  /*18a00*/  IMAD.MOV.U32 R13, RZ, RZ, RZ ;  /* 0x000000ffff0d7224 */ /* 0x002fce00078e00ff */
[----:B------:R-:W-:-:S07]  /*18a10*/  LEPC R20, `(.L_x_746) ;  /* 0x000000001014794e */ /* 0x000fce0000000000 */
[----:B--2---:R-:W-:Y:S05]  /*18a20*/  CALL.ABS.NOINC R2 ;  /* 0x0000000002007343 */ /* 0x004fea0003c00000 */
.L_x_746:
[----:B------:R0:W1:Y:S01]  /*18a30*/  LDC.64 R2, c[0x4][R26] ;  /* 0x010000001a027b82 */ /* 0x0000620000000a00 */
[----:B------:R-:W-:Y:S01]  /*18a40*/  ULDC.64 UR4, c[0x4][0x80] ;  /* 0x0100200000047ab9 */ /* 0x000fe20000000a00 */
[----:B------:R-:W-:Y:S01]  /*18a50*/  ULDC.64 UR6, c[0x4][0x88] ;  /* 0x0100220000067ab9 */ /* 0x000fe20000000a00 */
[----:B------:R-:W-:Y:S01]  /*18a60*/  ULDC.64 UR8, c[0x4][0x18] ;  /* 0x0100060000087ab9 */ /* 0x000fe20000000a00 */
[----:B------:R-:W-:Y:S01]  /*18a70*/  IMAD.U32 R4, RZ, RZ, UR4 ;  /* 0x00000004ff047e24 */ /* 0x000fe2000f8e00ff */
[----:B------:R-:W-:Y:S01]  /*18a80*/  MOV R11, UR9 ;  /* 0x00000009000b7c02 */ /* 0x000fe20008000f00 */
[----:B------:R-:W-:Y:S02]  /*18a90*/  IMAD.U32 R5, RZ, RZ, UR5 ;  /* 0x00000005ff057e24 */ /* 0x000fe4000f8e00ff */
        /* <DEDUP_REMOVED lines=8> */
.L_x_745:
[----:B------:R-:W-:Y:S05]  /*18b20*/  BSYNC B6 ;  /* 0x0000000000067941 */ /* 0x000fea0003800000 */
.L_x_744:
[----:B------:R-:W2:Y:S01]  /*18b30*/  LDL R26, [R1+0x1c] ;  /* 0x00001c00011a7983 */ /* 0x000ea20000100800 */
[----:B------:R-:W-:Y:S01]  /*18b40*/  ULDC.64 UR4, c[0x0][0x9f8] ;  /* 0x00027e0000047ab9 */ /* 0x000fe20000000a00 */
[----:B------:R-:W1:Y:S01]  /*18b50*/  LDC R0, c[0x0][0x430] ;  /* 0x00010c00ff007b82 */ /* 0x000e620000000800 */
[----:B------:R-:W-:Y:S01]  /*18b60*/  ISETP.NE.U32.AND P0, PT, RZ, UR4, PT ;  /* 0x00000004ff007c0c */ /* 0x000fe2000bf05070 */
[----:B------:R-:W3:Y:S03]  /*18b70*/  LDL.LU R20, [R1] ;  /* 0x0000000001147983 */ /* 0x000ee60000300800 */
[----:B------:R-:W-:-:S13]  /*18b80*/  ISETP.NE.AND.EX P0, PT, RZ, UR5, PT, P0 ;  /* 0x00000005ff007c0c */ /* 0x000fda000bf05300 */
[----:B------:R-:W-:Y:S01]  /*18b90*/  @P0 IADD3 R2, P1, R23, UR4, RZ ;  /* 0x0000000417020c10 */ /* 0x000fe2000ff3e0ff */
[----:B------:R-:W4:Y:S01]  /*18ba0*/  S2R R4, SR_TID.X ;  /* 0x0000000000047919 */ /* 0x000f220000002100 */
[----:B------:R-:W-:Y:S02]  /*18bb0*/  ULDC UR4, c[0x0][0x2f4] ;  /* 0x0000bd0000047ab9 */ /* 0x000fe40000000800 */
[----:B------:R-:W-:-:S05]  /*18bc0*/  @P0 IADD3.X R3, R24, UR5, RZ, P1, !PT ;  /* 0x0000000518030c10 */ /* 0x000fca0008ffe4ff */
[----:B------:R0:W3:Y:S01]  /*18bd0*/  @P0 LDG.E R33, desc[UR42][R2.64] ;  /* 0x0000002a02210981 */ /* 0x0000e2000c1e1900 */
[----:B-1----:R-:W-:Y:S01]  /*18be0*/  ISETP.NE.AND P1, PT, R0, 0x1, PT ;  /* 0x000000010000780c */ /* 0x002fe20003f25270 */
[----:B------:R-:W1:-:S12]  /*18bf0*/  S2R R21, SR_TID.X ;  /* 0x0000000000157919 */ /* 0x000e580000002100 */
[----:B------:R-:W0:Y:S08]  /*18c00*/  @P1 LDC R10, c[0x0][0x434] ;  /* 0x00010d00ff0a1b82 */ /* 0x000e300000000800 */
[----:B------:R-:W0:Y:S01]  /*18c10*/  @P1 LDC R6, c[0x0][0x438] ;  /* 0x00010e00ff061b82 */ /* 0x000e220000000800 */
[----:B----4-:R-:W-:-:S05]  /*18c20*/  IMAD.SHL.U32 R4, R4, 0x10, RZ ;  /* 0x0000001004047824 */ /* 0x010fca00078e00ff */
[----:B------:R-:W-:Y:S02]  /*18c30*/  LOP3.LUT R4, R4, 0x70, RZ, 0xc0, !PT ;  /* 0x0000007004047812 */ /* 0x000fe400078ec0ff */
[----:B-1----:R-:W-:-:S04]  /*18c40*/  LOP3.LUT R21, R21, 0x7f, RZ, 0xc0, !PT ;  /* 0x0000007f15157812 */ /* 0x002fc800078ec0ff */
[----:B------:R-:W-:Y:S01]  /*18c50*/  SHF.R.U32.HI R21, RZ, 0x3, R21 ;  /* 0x00000003ff157819 */ /* 0x000fe20000011615 */
[----:B------:R-:W-:Y:S01]  /*18c60*/  UMOV UR5, 0xffffffff ;  /* 0xffffffff00057882 */ /* 0x000fe20000000000 */
[----:B--2---:R-:W-:-:S04]  /*18c70*/  VIADD R26, R26, 0xffffffff ;  /* 0xffffffff1a1a7836 */ /* 0x004fc80000000000 */
[----:B------:R-:W-:-:S05]  /*18c80*/  IMAD.SHL.U32 R8, R26, 0x80, RZ ;  /* 0x000000801a087824 */ /* 0x000fca00078e00ff */
[----:B------:R-:W-:-:S04]  /*18c90*/  LOP3.LUT R4, R8, R21, R4, 0xfe, !PT ;  /* 0x0000001508047212 */ /* 0x000fc800078efe04 */
[C---:B------:R-:W-:Y:S01]  /*18ca0*/  ISETP.GE.AND P0, PT, R4.reuse, R35, PT ;  /* 0x000000230400720c */ /* 0x040fe20003f06270 */
[----:B------:R-:W-:-:S04]  /*18cb0*/  IMAD.IADD R5, R4, 0x1, R37 ;  /* 0x0000000104057824 */ /* 0x000fc800078e0225 */
[----:B0-----:R-:W-:-:S04]  /*18cc0*/  @P1 IMAD.HI.U32 R7, R5, R10, RZ ;  /* 0x0000000a05071227 */ /* 0x001fc800078e00ff */
[----:B------:R-:W-:Y:S01]  /*18cd0*/  IMAD.MOV.U32 R4, RZ, RZ, R5 ;  /* 0x000000ffff047224 */ /* 0x000fe200078e0005 */
[----:B------:R-:W-:-:S03]  /*18ce0*/  @P1 SHF.R.U32.HI R4, RZ, R6, R7 ;  /* 0x00000006ff041219 */ /* 0x000fc60000011607 */
[----:B------:R-:W0:Y:S01]  /*18cf0*/  @!P0 LDC.64 R2, c[0x0][0x428] ;  /* 0x00010a00ff028b82 */ /* 0x000e220000000a00 */
[----:B------:R-:W-:Y:S02]  /*18d00*/  IADD3 R6, -R4, RZ, RZ ;  /* 0x000000ff04067210 */ /* 0x000fe40007ffe1ff */
[----:B---3--:R-:W-:-:S03]  /*18d10*/  SHF.R.S32.HI R9, RZ, 0x1f, R33 ;  /* 0x0000001fff097819 */ /* 0x008fc60000011421 */
[----:B------:R-:W-:Y:S01]  /*18d20*/  IMAD R0, R0, R6, R5 ;  /* 0x0000000600007224 */ /* 0x000fe200078e0205 */
[--C-:B------:R-:W-:Y:S01]  /*18d30*/  @!P0 SHF.R.S32.HI R5, RZ, 0x1f, R4.reuse ;  /* 0x0000001fff058819 */ /* 0x100fe20000011404 */
[----:B------:R-:W-:Y:S01]  /*18d40*/  IMAD.U32 R7, RZ, RZ, UR38 ;  /* 0x00000026ff077e24 */ /* 0x000fe2000f8e00ff */
[----:B------:R-:W-:Y:S01]  /*18d50*/  LOP3.LUT R20, R20, 0xfffffffb, RZ, 0xc0, !PT ;  /* 0xfffffffb14147812 */ /* 0x000fe200078ec0ff */
[----:B------:R1:W-:Y:S01]  /*18d60*/  STL [R1+0x4], R9 ;  /* 0x0000040901007387 */ /* 0x0003e20000100800 */
        /* <DEDUP_REMOVED lines=16> */
[----:B------:R-:W-:-:S05]  /*18e70*/  @P0 LOP3.LUT R20, R20, 0x1, RZ, 0xfc, !PT ;  /* 0x0000000114140812 */ /* 0x000fca00078efcff */
[----:B------:R1:W-:Y:S01]  /*18e80*/  STL [R1], R20 ;  /* 0x0000001401007387 */ /* 0x0003e20000100800 */
[----:B------:R-:W-:Y:S05]  /*18e90*/  BRA.DIV UR5, `(.L_x_747) ;  /* 0x0000006205587947 */ /* 0x000fea000b800000 */
.L_x_926:
[----:B------:R-:W-:Y:S05]  /*18ea0*/  @!P2 BRA `(.L_x_748) ;  /* 0x000000000004a947 */ /* 0x000fea0003800000 */
[----:B------:R-:W-:Y:S01]  /*18eb0*/  BPT.TRAP 0x1 ;  /* 0x000000040000795c */ /* 0x000fe20000300000 */
.L_x_748:
[----:B------:R-:W-:Y:S01]  /*18ec0*/  SHF.R.S32.HI R5, RZ, 0x1f, R0 ;  /* 0x0000001fff057819 */ /* 0x000fe20000011400 */
[----:B------:R-:W-:Y:S01]  /*18ed0*/  ULDC.64 UR4, c[0x0][0x328] ;  /* 0x0000ca0000047ab9 */ /* 0x000fe20000000a00 */
[----:B------:R-:W-:Y:S01]  /*18ee0*/  ULDC.64 UR6, c[0x0][0x318] ;  /* 0x0000c60000067ab9 */ /* 0x000fe20000000a00 */
[----:B------:R-:W-:Y:S02]  /*18ef0*/  BSSY B0, `(.L_x_749) ;  /* 0x0000014000007945 */ /* 0x000fe40003800000 */
[----:B-1----:R-:W-:-:S04]  /*18f00*/  IMAD R3, R5, UR4, RZ ;  /* 0x0000000405037c24 */ /* 0x002fc8000f8e02ff */
        /* <DEDUP_REMOVED lines=18> */
.L_x_927:
[----:B------:R-:W-:Y:S05]  /*19030*/  BSYNC B0 ;  /* 0x0000000000007941 */ /* 0x000fea0003800000 */
.L_x_749:
[----:B------:R-:W2:Y:S01]  /*19040*/  LDL R3, [R1] ;  /* 0x0000000001037983 */ /* 0x000ea20000100800 */
[----:B------:R-:W-:Y:S01]  /*19050*/  ULDC.64 UR4, c[0x0][0x300] ;  /* 0x0000c00000047ab9 */ /* 0x000fe20000000a00 */
[----:B------:R-:W-:Y:S01]  /*19060*/  ULDC.64 UR6, c[0x0][0x2e8] ;  /* 0x0000ba0000067ab9 */ /* 0x000fe20000000a00 */
[----:B------:R-:W-:Y:S01]  /*19070*/  IMAD R5, R5, UR4, RZ ;  /* 0x0000000405057c24 */ /* 0x000fe2000f8e02ff */
[----:B------:R-:W1:Y:S03]  /*19080*/  S2R R9, SR_TID.X ;  /* 0x0000000000097919 */ /* 0x000e660000002100 */
[----:B------:R-:W-:Y:S01]  /*19090*/  IMAD R5, R0, UR5, R5 ;  /* 0x0000000500057c24 */ /* 0x000fe2000f8e0205 */
[----:B-1----:R-:W-:-:S04]  /*190a0*/  LOP3.LUT R9, R9, 0x7f, RZ, 0xc0, !PT ;  /* 0x0000007f09097812 */ /* 0x002fc800078ec0ff */
[----:B------:R-:W-:Y:S02]  /*190b0*/  SHF.R.U32.HI R9, RZ, 0x3, R9 ;  /* 0x00000003ff097819 */ /* 0x000fe40000011609 */
[C---:B--2---:R-:W-:Y:S02]  /*190c0*/  LOP3.LUT P3, RZ, R3.reuse, 0x2, RZ, 0xc0, !PT ;  /* 0x0000000203ff7812 */ /* 0x044fe4000786c0ff */
[----:B------:R-:W-:Y:S01]  /*190d0*/  LOP3.LUT P2, RZ, R3, 0x1, RZ, 0xc0, !PT ;  /* 0x0000000103ff7812 */ /* 0x000fe2000784c0ff */
[----:B0-----:R-:W-:Y:S01]  /*190e0*/  IMAD.WIDE.U32 R2, R0, UR4, RZ ;  /* 0x0000000400027c25 */ /* 0x001fe2000f8e00ff */
[----:B------:R-:W-:-:S03]  /*190f0*/  ULDC.64 UR4, c[0x0][0x310] ;  /* 0x0000c40000047ab9 */ /* 0x000fc60000000a00 */
[----:B------:R-:W-:Y:S01]  /*19100*/  IMAD.IADD R3, R3, 0x1, R5 ;  /* 0x0000000103037824 */ /* 0x000fe200078e0205 */
[----:B------:R-:W-:Y:S01]  /*19110*/  LEA R5, R25, R34, 0xe ;  /* 0x0000002219057211 */ /* 0x000fe200078e70ff */
[----:B------:R-:W-:Y:S02]  /*19120*/  IMAD R6, R6, UR4, RZ ;  /* 0x0000000406067c24 */ /* 0x000fe4000f8e02ff */
[----:B------:R-:W-:-:S04]  /*19130*/  IMAD.WIDE.U32 R2, R4, UR4, R2 ;  /* 0x0000000404027c25 */ /* 0x000fc8000f8e0002 */
[----:B------:R-:W-:Y:S01]  /*19140*/  IMAD R6, R4, UR5, R6 ;  /* 0x0000000504067c24 */ /* 0x000fe2000f8e0206 */
[----:B------:R-:W-:-:S03]  /*19150*/  ULDC.64 UR4, c[0x0][0x308] ;  /* 0x0000c20000047ab9 */ /* 0x000fc60000000a00 */
[----:B------:R-:W-:Y:S01]  /*19160*/  IMAD.IADD R3, R3, 0x1, R6 ;  /* 0x0000000103037824 */ /* 0x000fe200078e0206 */
[----:B------:R-:W-:Y:S01]  /*19170*/  IADD3 R6, -R9, R35, -R8 ;  /* 0x0000002309067210 */ /* 0x000fe20007ffe908 */
[----:B------:R-:W-:Y:S01]  /*19180*/  IMAD.WIDE.U32 R2, R18, UR4, R2 ;  /* 0x0000000412027c25 */ /* 0x000fe2000f8e0002 */
[----:B------:R-:W-:-:S03]  /*19190*/  UMOV UR4, 0xffffffff ;  /* 0xffffffff00047882 */ /* 0x000fc60000000000 */
[----:B------:R-:W-:Y:S01]  /*191a0*/  IMAD R0, R18, UR5, R3 ;  /* 0x0000000512007c24 */ /* 0x000fe2000f8e0203 */
[----:B------:R-:W-:-:S04]  /*191b0*/  LEA R4, P0, R2, UR6, 0x1 ;  /* 0x0000000602047c11 */ /* 0x000fc8000f8008ff */
[----:B------:R-:W-:Y:S02]  /*191c0*/  LEA.HI.X R0, R2, UR7, R0, 0x1, P0 ;  /* 0x0000000702007c11 */ /* 0x000fe400080f0c00 */
[----:B------:R-:W-:Y:S01]  /*191d0*/  ISETP.GE.AND P0, PT, R6, 0x1, PT ;  /* 0x000000010600780c */ /* 0x000fe20003f06270 */
[----:B------:R-:W-:-:S12]  /*191e0*/  BRA.DIV UR4, `(.L_x_751) ;  /* 0x0000005e04cc7947 */ /* 0x000fd8000b800000 */
[----:B------:R-:W0:Y:S01]  /*191f0*/  SHFL.IDX PT, R3, R4, RZ, 0x181f ;  /* 0x00181fff04037589 */ /* 0x000e2200000e0000 */
[----:B------:R-:W-:-:S03]  /*19200*/  @P0 IMAD R8, R5, 0x2, R22 ;  /* 0x0000000205080824 */ /* 0x000fc600078e0216 */
[----:B------:R-:W1:Y:S01]  /*19210*/  SHFL.IDX PT, R2, R0, RZ, 0x181f ;  /* 0x00181fff00027589 */ /* 0x000e6200000e0000 */
[----:B0-----:R-:W-:-:S05]  /*19220*/  @P0 LEA R3, P1, R31, R3, 0x1 ;  /* 0x000000031f030211 */ /* 0x001fca00078208ff */
[----:B-1----:R-:W-:-:S05]  /*19230*/  @P0 IMAD.X R2, RZ, RZ, R2, P1 ;  /* 0x000000ffff020224 */ /* 0x002fca00008e0602 */
[----:B------:R-:W-:-:S04]  /*19240*/  @P0 LOP3.LUT R3, R3, R2, RZ, 0x3c, !PT ;  /* 0x0000000203030212 */ /* 0x000fc800078e3cff */
[----:B------:R-:W-:-:S04]  /*19250*/  @P0 LOP3.LUT R2, R3, R2, RZ, 0x3c, !PT ;  /* 0x0000000203020212 */ /* 0x000fc800078e3cff */
[----:B------:R-:W-:-:S05]  /*19260*/  @P0 LOP3.LUT R3, R3, R2, RZ, 0x3c, !PT ;  /* 0x0000000203030212 */ /* 0x000fca00078e3cff */
[----:B------:R-:W-:Y:S01]  /*19270*/  @!PT LDS RZ, [RZ] ;  /* 0x00000000fffff984 */ /* 0x000fe20000000800 */
        /* <DEDUP_REMOVED lines=70> */
.L_x_945:
        /* <DEDUP_REMOVED lines=11> */
.L_x_752:
[----:B------:R-:W-:Y:S02]  /*19790*/  PLOP3.LUT P1, PT, P1, P0, PT, 0xa2, 0x0 ;  /* 0x000000000000781c */ /* 0x000fe40000f21472 */
[----:B------:R-:W-:-:S08]  /*197a0*/  @P0 R2UR P1, UR4, R7 ;  /* 0x00000000070402ca */ /* 0x000fd00000020000 */
[----:B------:R-:W-:-:S05]  /*197b0*/  @P0 PLOP3.LUT P0, PT, P1, PT, PT, 0x80, 0x0 ;  /* 0x000000000000081c */ /* 0x000fca0000f0f070 */
[----:B------:R-:W-:Y:S01]  /*197c0*/  @!P1 SYNCS.ARRIVE.TRANS64.RED.A0T1 RZ, [UR4+0x28830], RZ ;  /* 0x028830ffffff99a7 */ /* 0x000fe20008200404 */
[----:B------:R-:W-:Y:S07]  /*197d0*/  @!P1 ARRIVES.LDGSTSBAR.64.TRANSCNT [UR4+0x28830] ;  /* 0x02883000ff0099b0 */ /* 0x000fee0008000a84 */
[----:B------:R-:W-:Y:S05]  /*197e0*/  @P0 BRA.U.ANY `(.L_x_752) ;  /* 0xfffffffd00e80947 */ /* 0x000fea000393ffff */
[----:B------:R-:W-:Y:S01]  /*197f0*/  NOP ;  /* 0x0000000000007918 */ /* 0x000fe20000000000 */
[----:B------:R-:W-:-:S05]  /*19800*/  IMAD.U32 R0, RZ, RZ, UR38 ;  /* 0x00000026ff007e24 */ /* 0x000fca000f8e00ff */
[----:B------:R-:W-:-:S13]  /*19810*/  ISETP.NE.AND P2, PT, R0, 0x3, PT ;  /* 0x000000030000780c */ /* 0x000fda0003f45270 */
[----:B------:R-:W-:Y:S05]  /*19820*/  @!P2 BRA `(.L_x_753) ;  /* 0x000000000004a947 */ /* 0x000fea0003800000 */
[----:B------:R-:W-:Y:S01]  /*19830*/  BPT.TRAP 0x1 ;  /* 0x000000040000795c */ /* 0x000fe20000300000 */
.L_x_753:
[----:B-1----:R1:W5:Y:S01]  /*19840*/  LDL.LU R3, [R1+0xc] ;  /* 0x00000c0001037983 */ /* 0x0023620000300800 */
[----:B------:R1:W-:Y:S03]  /*19850*/  SYNCS.ARRIVE.TRANS64.A1T0 RZ, [R7+URZ+0x28830], RZ ;  /* 0x028830ff07ff79a7 */ /* 0x0003e6000810003f */
[----:B0-----:R1:W5:Y:S02]  /*19860*/  LDL.LU R4, [R1+0x18] ;  /* 0x0000180001047983 */ /* 0x0013640000300800 */
[----:B------:R-:W-:Y:S05]  /*19870*/  WARPSYNC.ALL ;  /* 0x0000000000007948 */ /* 0x000fea0003800000 */
[----:B------:R-:W-:Y:S01]  /*19880*/  ULDC.64 UR4, c[0x0][0x298] ;  /* 0x0000a60000047ab9 */ /* 0x000fe20000000a00 */
[----:B------:R-:W-:Y:S01]  /*19890*/  ULDC.64 UR6, c[0x0][0xa00] ;  /* 0x0002800000067ab9 */ /* 0x000fe20000000a00 */
[----:B------:R-:W-:Y:S01]  /*198a0*/  IADD3 R2, R22, 0x10400, RZ ;  /* 0x0001040016027810 */ /* 0x000fe20007ffe0ff */
[----:B------:R-:W-:Y:S01]  /*198b0*/  BSSY B6, `(.L_x_754) ;  /* 0x0000020000067945 */ /* 0x000fe20003800000 */
[----:B------:R-:W-:Y:S01]  /*198c0*/  BAR.SYNC.DEFER_BLOCKING 0x8, 0x180 ;  /* 0x0206000000007b1d */ /* 0x000fe20000010000 */
[----:B------:R-:W-:-:S02]  /*198d0*/  ISETP.NE.U32.AND P0, PT, RZ, UR6, PT ;  /* 0x00000006ff007c0c */ /* 0x000fc4000bf05070 */
[----:B------:R-:W-:Y:S02]  /*198e0*/  LOP3.LUT P1, RZ, R2, 0x3ff, RZ, 0xc0, !PT ;  /* 0x000003ff02ff7812 */ /* 0x000fe4000782c0ff */
[----:B------:R-:W-:-:S04]  /*198f0*/  ISETP.NE.AND.EX P0, PT, RZ, UR7, PT, P0 ;  /* 0x00000007ff007c0c */ /* 0x000fc8000bf05300 */
        /* <DEDUP_REMOVED lines=15> */
[----:B------:R-:W-:Y:S01]  /*199f0*/  IMAD.U32 R4, RZ, RZ, UR4 ;  /* 0x00000004ff047e24 */ /* 0x000fe2000f8e00ff */
[----:B------:R-:W-:Y:S01]  /*19a00*/  MOV R12, 0x1 ;  /* 0x00000001000c7802 */ /* 0x000fe20000000f00 */
[----:B------:R-:W0:Y:S01]  /*19a10*/  LDC.64 R2, c[0x4][R2] ;  /* 0x0100000002027b82 */ /* 0x000e220000000a00 */
[----:B------:R-:W-:Y:S02]  /*19a20*/  IMAD.U32 R5, RZ, RZ, UR5 ;  /* 0x00000005ff057e24 */ /* 0x000fe4000f8e00ff */
[----:B------:R-:W-:Y:S02]  /*19a30*/  IMAD.U32 R6, RZ, RZ, UR6 ;  /* 0x00000006ff067e24 */ /* 0x000fe4000f8e00ff */
[----:B-1----:R-:W-:-:S02]  /*19a40*/  IMAD.U32 R7, RZ, RZ, UR7 ;  /* 0x00000007ff077e24 */ /* 0x002fc4000f8e00ff */
[----:B------:R-:W-:Y:S02]  /*19a50*/  IMAD.U32 R10, RZ, RZ, UR8 ;  /* 0x00000008ff0a7e24 */ /* 0x000fe4000f8e00ff */
[----:B------:R-:W-:Y:S02]  /*19a60*/  IMAD.U32 R11, RZ, RZ, UR9 ;  /* 0x00000009ff0b7e24 */ /* 0x000fe4000f8e00ff */
[----:B------:R-:W-:Y:S02]  /*19a70*/  IMAD.MOV.U32 R8, RZ, RZ, 0x70 ;  /* 0x00000070ff087424 */ /* 0x000fe400078e00ff */
[----:B------:R-:W-:-:S07]  /*19a80*/  IMAD.MOV.U32 R13, RZ, RZ, RZ ;  /* 0x000000ffff0d7224 */ /* 0x000fce00078e00ff */
[----:B------:R-:W-:-:S07]  /*19a90*/  LEPC R20, `(.L_x_755) ;  /* 0x000000001014794e */ /* 0x000fce0000000000 */
[----:B0-----:R-:W-:Y:S05]  /*19aa0*/  CALL.ABS.NOINC R2 ;  /* 0x0000000002007343 */ /* 0x001fea0003c00000 */
.L_x_755:
[----:B------:R-:W-:Y:S05]  /*19ab0*/  BSYNC B6 ;  /* 0x0000000000067941 */ /* 0x000fea0003800000 */
.L_x_754:
[----:B------:R-:W2:Y:S01]  /*19ac0*/  LDL.LU R20, [R1+0x18] ;  /* 0x0000180001147983 */ /* 0x000ea20000300800 */
[----:B------:R-:W-:Y:S01]  /*19ad0*/  ULDC.64 UR4, c[0x0][0x2d8] ;  /* 0x0000b60000047ab9 */ /* 0x000fe20000000a00 */
[----:B-1----:R-:W1:Y:S01]  /*19ae0*/  LDC R7, c[0x0][0x448] ;  /* 0x00011200ff077b82 */ /* 0x002e620000000800 */
[----:B------:R-:W3:Y:S01]  /*19af0*/  S2R R6, SR_TID.X ;  /* 0x0000000000067919 */ /* 0x000ee20000002100 */
[----:B0-----:R-:W-:Y:S01]  /*19b00*/  IMAD.SHL.U32 R4, R17, 0x80, RZ ;  /* 0x0000008011047824 */ /* 0x001fe200078e00ff */
[----:B------:R-:W-:Y:S01]  /*19b10*/  ULDC.64 UR6, c[0x0][0x280] ;  /* 0x0000a00000067ab9 */ /* 0x000fe20000000a00 */
[----:B------:R-:W4:Y:S04]  /*19b20*/  LDL.LU R21, [R1+0xc] ;  /* 0x00000c0001157983 */ /* 0x000f280000300800 */
[----:B------:R-:W4:Y:S04]  /*19b30*/  LDL.LU.64 R2, [R1+0x10] ;  /* 0x0000100001027983 */ /* 0x000f280000300a00 */
[----:B------:R0:W5:Y:S01]  /*19b40*/  LDL R9, [R1+0x8] ;  /* 0x0000080001097983 */ /* 0x0001620000100800 */
[----:B-1----:R-:W-:Y:S01]  /*19b50*/  ISETP.NE.AND P0, PT, R7, 0x1, PT ;  /* 0x000000010700780c */ /* 0x002fe20003f05270 */
[----:B----4-:R-:W-:-:S02]  /*19b60*/  IMAD.MOV.U32 R3, RZ, RZ, R21 ;  /* 0x000000ffff037224 */ /* 0x010fc400078e0015 */
[----:B------:R-:W-:-:S04]  /*19b70*/  IMAD.WIDE.U32 R2, R18, UR4, R2 ;  /* 0x0000000412027c25 */ /* 0x000fc8000f8e0002 */
[----:B------:R-:W-:Y:S01]  /*19b80*/  IMAD R3, R18, UR5, R3 ;  /* 0x0000000512037c24 */ /* 0x000fe2000f8e0203 */
[----:B------:R-:W-:Y:S02]  /*19b90*/  ULDC.64 UR4, c[0x0][0x2e0] ;  /* 0x0000b80000047ab9 */ /* 0x000fe40000000a00 */
[----:B--2---:R-:W-:Y:S02]  /*19ba0*/  IMAD R5, R20, UR4, RZ ;  /* 0x0000000414057c24 */ /* 0x004fe4000f8e02ff */
[----:B------:R-:W1:Y:S01]  /*19bb0*/  S2R R20, SR_TID.X ;  /* 0x0000000000147919 */ /* 0x000e620000002100 */
[----:B------:R-:W-:-:S04]  /*19bc0*/  IMAD.WIDE.U32 R2, R32, UR4, R2 ;  /* 0x0000000420027c25 */ /* 0x000fc8000f8e0002 */
[----:B------:R-:W-:Y:S01]  /*19bd0*/  IMAD R0, R32, UR5, R5 ;  /* 0x0000000520007c24 */ /* 0x000fe2000f8e0205 */
[----:B------:R-:W-:Y:S01]  /*19be0*/  ULDC.64 UR4, c[0x0][0x2d0] ;  /* 0x0000b40000047ab9 */ /* 0x000fe20000000a00 */
[----:B------:R-:W2:Y:S02]  /*19bf0*/  @P0 LDC R5, c[0x0][0x44c] ;  /* 0x00011300ff050b82 */ /* 0x000ea40000000800 */
[----:B------:R-:W-:-:S06]  /*19c00*/  IMAD.IADD R3, R3, 0x1, R0 ;  /* 0x0000000103037824 */ /* 0x000fcc00078e0200 */
[----:B------:R-:W4:Y:S01]  /*19c10*/  @P0 LDC R0, c[0x0][0x450] ;  /* 0x00011400ff000b82 */ /* 0x000f220000000800 */
[----:B-1----:R-:W-:-:S04]  /*19c20*/  LOP3.LUT R20, R20, 0x7f, RZ, 0xc0, !PT ;  /* 0x0000007f14147812 */ /* 0x002fc800078ec0ff */
[----:B------:R-:W-:Y:S02]  /*19c30*/  SHF.R.U32.HI R10, RZ, 0x3, R20 ;  /* 0x00000003ff0a7819 */ /* 0x000fe40000011614 */
[----:B------:R0:W5:Y:S01]  /*19c40*/  LDL R20, [R1+0x20] ;  /* 0x0000200001147983 */ /* 0x0001620000100800 */
[----:B---3--:R-:W-:-:S05]  /*19c50*/  IMAD.SHL.U32 R6, R6, 0x10, RZ ;  /* 0x0000001006067824 */ /* 0x008fca00078e00ff */
[----:B------:R-:W-:-:S04]  /*19c60*/  LOP3.LUT R6, R6, 0x70, RZ, 0xc0, !PT ;  /* 0x0000007006067812 */ /* 0x000fc800078ec0ff */
[----:B------:R-:W-:-:S05]  /*19c70*/  LOP3.LUT R6, R4, R10, R6, 0xfe, !PT ;  /* 0x0000000a04067212 */ /* 0x000fca00078efe06 */
[----:B--2---:R-:W-:-:S04]  /*19c80*/  @P0 IMAD.HI.U32 R8, R6, R5, RZ ;  /* 0x0000000506080227 */ /* 0x004fc800078e00ff */
[----:B------:R-:W-:Y:S01]  /*19c90*/  IMAD.MOV.U32 R5, RZ, RZ, R6 ;  /* 0x000000ffff057224 */ /* 0x000fe200078e0006 */
[----:B----4-:R-:W-:-:S05]  /*19ca0*/  @P0 SHF.R.U32.HI R5, RZ, R0, R8 ;  /* 0x00000000ff050219 */ /* 0x010fca0000011608 */
[----:B------:R-:W-:-:S04]  /*19cb0*/  IMAD.MOV R0, RZ, RZ, -R5 ;  /* 0x000000ffff007224 */ /* 0x000fc800078e0a05 */
[----:B------:R-:W-:Y:S01]  /*19cc0*/  IMAD R0, R7, R0, R6 ;  /* 0x0000000007007224 */ /* 0x000fe200078e0206 */
[----:B------:R-:W-:Y:S01]  /*19cd0*/  SHF.R.S32.HI R6, RZ, 0x1f, R5 ;  /* 0x0000001fff067819 */ /* 0x000fe20000011405 */
[----:B------:R-:W-:-:S04]  /*19ce0*/  IMAD.WIDE.U32 R2, R5, UR4, R2 ;  /* 0x0000000405027c25 */ /* 0x000fc8000f8e0002 */
[----:B------:R-:W-:-:S04]  /*19cf0*/  IMAD R6, R6, UR4, RZ ;  /* 0x0000000406067c24 */ /* 0x000fc8000f8e02ff */
[----:B------:R-:W-:Y:S01]  /*19d00*/  IMAD R5, R5, UR5, R6 ;  /* 0x0000000505057c24 */ /* 0x000fe2000f8e0206 */
[----:B------:R-:W-:-:S03]  /*19d10*/  ULDC.64 UR4, c[0x0][0x2c8] ;  /* 0x0000b20000047ab9 */ /* 0x000fc60000000a00 */
[----:B------:R-:W-:Y:S01]  /*19d20*/  IMAD.IADD R3, R3, 0x1, R5 ;  /* 0x0000000103037824 */ /* 0x000fe200078e0205 */
[----:B------:R-:W-:-:S05]  /*19d30*/  SHF.R.S32.HI R5, RZ, 0x1f, R0 ;  /* 0x0000001fff057819 */ /* 0x000fca0000011400 */
[----:B------:R-:W-:Y:S02]  /*19d40*/  IMAD R5, R5, UR4, RZ ;  /* 0x0000000405057c24 */ /* 0x000fe4000f8e02ff */
[----:B------:R-:W-:Y:S01]  /*19d50*/  IMAD.WIDE.U32 R2, R0, UR4, R2 ;  /* 0x0000000400027c25 */ /* 0x000fe2000f8e0002 */
[----:B------:R-:W-:-:S03]  /*19d60*/  ULDC UR4, c[0x0][0x2b8] ;  /* 0x0000ae0000047ab9 */ /* 0x000fc60000000800 */
[----:B------:R-:W-:Y:S01]  /*19d70*/  IMAD R5, R0, UR5, R5 ;  /* 0x0000000500057c24 */ /* 0x000fe2000f8e0205 */
[----:B------:R-:W-:Y:S02]  /*19d80*/  LEA R0, P2, R2, UR6, 0x1 ;  /* 0x0000000602007c11 */ /* 0x000fe4000f8408ff */
[----:B------:R-:W-:Y:S02]  /*19d90*/  ISETP.GE.AND P0, PT, R31, UR4, PT ;  /* 0x000000041f007c0c */ /* 0x000fe4000bf06270 */
[----:B------:R-:W-:Y:S02]  /*19da0*/  IADD3 R5, R3, R5, RZ ;  /* 0x0000000503057210 */ /* 0x000fe40007ffe0ff */
[----:B------:R-:W-:Y:S01]  /*19db0*/  ISETP.GE.AND P1, PT, R30, UR4, PT ;  /* 0x000000041e007c0c */ /* 0x000fe2000bf26270 */
[----:B------:R-:W-:Y:S01]  /*19dc0*/  UMOV UR4, 0xffffffff ;  /* 0xffffffff00047882 */ /* 0x000fe20000000000 */
[----:B------:R-:W-:Y:S02]  /*19dd0*/  LEA.HI.X R5, R2, UR7, R5, 0x1, P2 ;  /* 0x0000000702057c11 */ /* 0x000fe400090f0c05 */
        /* <DEDUP_REMOVED lines=46> */
[----:B-1----:R-:W-:Y:S01]  /*1a0c0*/  @!P3 IMAD.X R7, RZ, RZ, R2, P2 ;  /* 0x000000ffff07b224 */ /* 0x002fe200010e0602 */
[----:B------:R-:W-:Y:S02]  /*1a0d0*/  @!P3 MOV R2, R14 ;  /* 0x0000000e0002b202 */ /* 0x000fe40000000f00 */
[----:B------:R-:W0:Y:S01]  /*1a0e0*/  SHFL.IDX PT, R14, R0, 0x5, 0x181f ;  /* 0x00b81f00000e7f89 */ /* 0x000e2200000e0000 */
        /* <DEDUP_REMOVED lines=18> */
[----:B-1----:R-:W-:-:S02]  /*1a210*/  @!P3 IMAD.X R7, RZ, RZ, R2, P2 ;  /* 0x000000ffff07b224 */ /* 0x002fc400010e0602 */
[----:B------:R-:W-:Y:S02]  /*1a220*/  @!P3 IMAD.MOV.U32 R2, RZ, RZ, R14 ;  /* 0x000000ffff02b224 */ /* 0x000fe400078e000e */
[----:B------:R1:W2:Y:S01]  /*1a230*/  SHFL.IDX PT, R14, R0, 0x7, 0x181f ;  /* 0x00f81f00000e7f89 */ /* 0x0002a200000e0000 */
[----:B------:R-:W-:-:S05]  /*1a240*/  @!P3 MOV R3, R7 ;  /* 0x000000070003b202 */ /* 0x000fca0000000f00 */
[----:B------:R1:W-:Y:S04]  /*1a250*/  @!P3 LDGSTS.E.BYPASS.LTC128B.128 [R9+0x13400], desc[UR42][R2.64], !P0 ;  /* 0x134000000209bfae */ /* 0x0003e8000c101d6a */
[----:B0-----:R1:W-:Y:S02]  /*1a260*/  @!P3 LDGSTS.E.BYPASS.LTC128B.128 [R9+0x17400], desc[UR42][R2.64+0x80], !P1 ;  /* 0x174000800209bfae */ /* 0x0013e4000c901d6a */
.L_x_962:
        /* <DEDUP_REMOVED lines=11> */
.L_x_758:
[----:B------:R-:W-:Y:S05]  /*1a320*/  BSYNC B0 ;  /* 0x0000000000007941 */ /* 0x000fea0003800000 */
.L_x_757:
[----:B------:R-:W-:Y:S01]  /*1a330*/  NOP ;  /* 0x0000000000007918 */ /* 0x000fe20000000000 */
[----:B------:R-:W-:-:S13]  /*1a340*/  PLOP3.LUT P0, PT, PT, PT, PT, 0x80, 0x0 ;  /* 0x000000000000781c */ /* 0x000fda0003f0f070 */
.L_x_759:
        /* <DEDUP_REMOVED lines=21> */
.L_x_963:
[----:B------:R-:W-:Y:S05]  /*1a4a0*/  BSYNC B0 ;  /* 0x0000000000007941 */ /* 0x000fea0003800000 */
.L_x_760:
[----:B------:R-:W-:Y:S04]  /*1a4b0*/  BSSY B0, `(.L_x_762) ;  /* 0x000010a000007945 */ /* 0x000fe80003800000 */
[----:B------:R-:W-:Y:S05]  /*1a4c0*/  @!P1 BRA `(.L_x_763) ;  /* 0x0000001000209947 */ /* 0x000fea0003800000 */
[----:B------:R-:W-:Y:S01]  /*1a4d0*/  ULDC UR4, c[0x0][0x2f4] ;  /* 0x0000bd0000047ab9 */ /* 0x000fe20000000800 */
[----:B------:R-:W-:Y:S01]  /*1a4e0*/  IMAD.MOV.U32 R10, RZ, RZ, R25 ;  /* 0x000000ffff0a7224 */ /* 0x000fe200078e0019 */
[----:B------:R-:W-:Y:S01]  /*1a4f0*/  ISETP.GE.AND P2, PT, R31, UR4, PT ;  /* 0x000000041f007c0c */ /* 0x000fe2000bf46270 */
[----:B------:R-:W-:Y:S01]  /*1a500*/  IMAD.MOV.U32 R17, RZ, RZ, R28 ;  /* 0x000000ffff117224 */ /* 0x000fe200078e001c */
[----:B------:R-:W-:Y:S01]  /*1a510*/  ISETP.GE.AND P1, PT, R30, UR4, PT ;  /* 0x000000041e007c0c */ /* 0x000fe2000bf26270 */
[----:B------:R-:W-:-:S12]  /*1a520*/  IMAD.MOV.U32 R32, RZ, RZ, R26 ;  /* 0x000000ffff207224 */ /* 0x000fd800078e001a */
.L_x_776:
[----:B------:R-:W3:Y:S01]  /*1a530*/  LDL R4, [R1+0x4] ;  /* 0x0000040001047983 */ /* 0x000ee20000100800 */
[----:B------:R-:W1:Y:S01]  /*1a540*/  LDC R7, c[0x0][0x430] ;  /* 0x00010c00ff077b82 */ /* 0x000e620000000800 */
[----:B------:R-:W-:Y:S05]  /*1a550*/  YIELD ;  /* 0x0000000000007946 */ /* 0x000fea0003800000 */
[----:B0-----:R-:W0:Y:S01]  /*1a560*/  S2R R3, SR_TID.X ;  /* 0x0000000000037919 */ /* 0x001e220000002100 */
[----:B------:R-:W-:Y:S01]  /*1a570*/  ULDC.64 UR4, c[0x0][0x428] ;  /* 0x00010a0000047ab9 */ /* 0x000fe20000000a00 */
[----:B------:R-:W4:Y:S01]  /*1a580*/  S2R R0, SR_TID.X ;  /* 0x0000000000007919 */ /* 0x000f220000002100 */
[----:B-1----:R-:W-:-:S13]  /*1a590*/  ISETP.NE.AND P0, PT, R7, 0x1, PT ;  /* 0x000000010700780c */ /* 0x002fda0003f05270 */
[----:B------:R-:W1:Y:S01]  /*1a5a0*/  @P0 LDC R5, c[0x0][0x438] ;  /* 0x00010e00ff050b82 */ /* 0x000e620000000800 */
[----:B0-----:R-:W-:-:S04]  /*1a5b0*/  LOP3.LUT R3, R3, 0x7f, RZ, 0xc0, !PT ;  /* 0x0000007f03037812 */ /* 0x001fc800078ec0ff */
[----:B------:R-:W-:Y:S02]  /*1a5c0*/  SHF.R.U32.HI R8, RZ, 0x3, R3 ;  /* 0x00000003ff087819 */ /* 0x000fe40000011603 */
[----:B----4-:R-:W-:Y:S01]  /*1a5d0*/  SHF.L.U32 R0, R0, 0x4, RZ ;  /* 0x0000000400007819 */ /* 0x010fe200000006ff */
[----:B------:R-:W0:Y:S02]  /*1a5e0*/  @P0 LDC R3, c[0x0][0x434] ;  /* 0x00010d00ff030b82 */ /* 0x000e240000000800 */
[----:B------:R-:W-:Y:S01]  /*1a5f0*/  IMAD R8, R6, 0x80, R8 ;  /* 0x0000008006087824 */ /* 0x000fe200078e0208 */
[----:B------:R-:W-:-:S04]  /*1a600*/  LOP3.LUT R0, R0, 0x70, RZ, 0xc0, !PT ;  /* 0x0000007000007812 */ /* 0x000fc800078ec0ff */
[----:B------:R-:W-:-:S05]  /*1a610*/  IADD3 R8, R0, R8, R37 ;  /* 0x0000000800087210 */ /* 0x000fca0007ffe025 */
[----:B------:R-:W-:Y:S02]  /*1a620*/  IMAD.MOV.U32 R9, RZ, RZ, R8 ;  /* 0x000000ffff097224 */ /* 0x000fe400078e0008 */
[----:B0-----:R-:W-:-:S05]  /*1a630*/  @P0 IMAD.HI.U32 R0, R8, R3, RZ ;  /* 0x0000000308000227 */ /* 0x001fca00078e00ff */
[----:B-1----:R-:W-:-:S04]  /*1a640*/  @P0 SHF.R.U32.HI R9, RZ, R5, R0 ;  /* 0x00000005ff090219 */ /* 0x002fc80000011600 */
[--C-:B------:R-:W-:Y:S01]  /*1a650*/  SHF.R.S32.HI R3, RZ, 0x1f, R9.reuse ;  /* 0x0000001fff037819 */ /* 0x100fe20000011409 */
[----:B------:R-:W-:-:S04]  /*1a660*/  IMAD.MOV.U32 R2, RZ, RZ, R9 ;  /* 0x000000ffff027224 */ /* 0x000fc800078e0009 */
[----:B------:R-:W-:-:S04]  /*1a670*/  IMAD.WIDE.U32 R2, R33, UR4, R2 ;  /* 0x0000000421027c25 */ /* 0x000fc8000f8e0002 */
[----:B---3--:R-:W-:-:S04]  /*1a680*/  IMAD R0, R4, UR4, RZ ;  /* 0x0000000404007c24 */ /* 0x008fc8000f8e02ff */
[----:B------:R-:W-:Y:S01]  /*1a690*/  IMAD R5, R33, UR5, R0 ;  /* 0x0000000521057c24 */ /* 0x000fe2000f8e0200 */
[----:B------:R-:W-:Y:S02]  /*1a6a0*/  ULDC.64 UR4, c[0x0][0x418] ;  /* 0x0001060000047ab9 */ /* 0x000fe40000000a00 */
[----:B------:R-:W-:Y:S01]  /*1a6b0*/  LEA R4, P0, R2, UR4, 0x2 ;  /* 0x0000000402047c11 */ /* 0x000fe2000f8010ff */
[----:B------:R-:W-:-:S05]  /*1a6c0*/  IMAD.IADD R3, R5, 0x1, R3 ;  /* 0x0000000105037824 */ /* 0x000fca00078e0203 */
[----:B------:R-:W-:-:S05]  /*1a6d0*/  LEA.HI.X R5, R2, UR5, R3, 0x2, P0 ;  /* 0x0000000502057c11 */ /* 0x000fca00080f1403 */
[----:B------:R0:W3:Y:S01]  /*1a6e0*/  LDG.E R0, desc[UR42][R4.64] ;  /* 0x0000002a04007981 */ /* 0x0000e2000c1e1900 */
[----:B------:R-:W-:Y:S02]  /*1a6f0*/  IMAD.U32 R11, RZ, RZ, UR38 ;  /* 0x00000026ff0b7e24 */ /* 0x000fe4000f8e00ff */
[----:B------:R-:W-:Y:S02]  /*1a700*/  VIADD R25, R10, 0x1 ;  /* 0x000000010a197836 */ /* 0x000fe40000000000 */
[----:B------:R-:W-:Y:S01]  /*1a710*/  IMAD.MOV R2, RZ, RZ, -R9 ;  /* 0x000000ffff027224 */ /* 0x000fe200078e0a09 */
[----:B------:R-:W-:Y:S01]  /*1a720*/  ISETP.NE.AND P3, PT, R11, 0x3, PT ;  /* 0x000000030b00780c */ /* 0x000fe20003f65270 */
[----:B------:R-:W-:Y:S01]  /*1a730*/  IMAD.MOV.U32 R26, RZ, RZ, R6 ;  /* 0x000000ffff1a7224 */ /* 0x000fe200078e0006 */
[----:B------:R-:W-:Y:S01]  /*1a740*/  ISETP.NE.AND P0, PT, R25, 0x2, PT ;  /* 0x000000021900780c */ /* 0x000fe20003f05270 */
[----:B0-----:R-:W-:-:S03]  /*1a750*/  IMAD R4, R7, R2, R8 ;  /* 0x0000000207047224 */ /* 0x001fc600078e0208 */
[----:B------:R-:W-:Y:S02]  /*1a760*/  SEL R28, RZ, 0x1, P0 ;  /* 0x00000001ff1c7807 */ /* 0x000fe40000000000 */
[----:B------:R-:W-:Y:S02]  /*1a770*/  SEL R25, R25, RZ, P0 ;  /* 0x000000ff19197207 */ /* 0x000fe40000000000 */
[----:B------:R-:W-:Y:S02]  /*1a780*/  LOP3.LUT R28, R17, R28, RZ, 0x3c, !PT ;  /* 0x0000001c111c7212 */ /* 0x000fe400078e3cff */
[----:B---3--:R-:W-:Y:S01]  /*1a790*/  SHF.R.S32.HI R21, RZ, 0x1f, R0 ;  /* 0x0000001fff157819 */ /* 0x008fe20000011400 */
[----:B------:R-:W-:Y:S06]  /*1a7a0*/  @!P3 BRA `(.L_x_764) ;  /* 0x000000000004b947 */ /* 0x000fec0003800000 */
[----:B------:R-:W-:Y:S01]  /*1a7b0*/  BPT.TRAP 0x1 ;  /* 0x000000040000795c */ /* 0x000fe20000300000 */
.L_x_764:
[----:B------:R-:W-:Y:S01]  /*1a7c0*/  LEA R6, R25, R22, 0x3 ;  /* 0x0000001619067211 */ /* 0x000fe200078e18ff */
[----:B------:R-:W-:Y:S01]  /*1a7d0*/  BSSY B1, `(.L_x_765) ;  /* 0x0000004000017945 */ /* 0x000fe20003800000 */
[----:B------:R-:W-:-:S04]  /*1a7e0*/  SHF.L.U32 R3, R28, 0x1f, RZ ;  /* 0x0000001f1c037819 */ /* 0x000fc800000006ff */
[----:B------:R-:W0:Y:S02]  /*1a7f0*/  SYNCS.PHASECHK.TRANS64.TRYWAIT P0, [R6+URZ+0x28840], R3 ;  /* 0x02884003060075a7 */ /* 0x000e24000800017f */
[----:B0-----:R-:W-:Y:S05]  /*1a800*/  @!P0 BRA `(.L_x_766) ;  /* 0x0000005c00a48947 */ /* 0x001fea0003800000 */
.L_x_964:
[----:B------:R-:W-:Y:S05]  /*1a810*/  BSYNC B1 ;  /* 0x0000000000017941 */ /* 0x000fea0003800000 */
.L_x_765:
[----:B------:R-:W3:Y:S01]  /*1a820*/  LDL R2, [R1] ;  /* 0x0000000001027983 */ /* 0x000ee20000100800 */
[----:B------:R-:W-:Y:S01]  /*1a830*/  SHF.R.S32.HI R20, RZ, 0x1f, R4 ;  /* 0x0000001fff147819 */ /* 0x000fe20000011404 */
[----:B------:R-:W-:Y:S01]  /*1a840*/  ULDC.64 UR4, c[0x0][0x300] ;  /* 0x0000c00000047ab9 */ /* 0x000fe20000000a00 */
[----:B------:R-:W-:Y:S01]  /*1a850*/  ULDC.64 UR6, c[0x0][0x2e8] ;  /* 0x0000ba0000067ab9 */ /* 0x000fe20000000a00 */
[----:B------:R-:W-:Y:S02]  /*1a860*/  IMAD R8, R25, 0x4000, R34 ;  /* 0x0000400019087824 */ /* 0x000fe400078e0222 */
[----:B------:R-:W-:-:S04]  /*1a870*/  IMAD R5, R20, UR4, RZ ;  /* 0x0000000414057c24 */ /* 0x000fc8000f8e02ff */
[----:B------:R-:W-:Y:S01]  /*1a880*/  IMAD R5, R4, UR5, R5 ;  /* 0x0000000504057c24 */ /* 0x000fe2000f8e0205 */
[C---:B---3--:R-:W-:Y:S02]  /*1a890*/  LOP3.LUT P4, RZ, R2.reuse, 0x2, RZ, 0xc0, !PT ;  /* 0x0000000202ff7812 */ /* 0x048fe4000788c0ff */
[----:B------:R-:W-:Y:S01]  /*1a8a0*/  LOP3.LUT P3, RZ, R2, 0x1, RZ, 0xc0, !PT ;  /* 0x0000000102ff7812 */ /* 0x000fe2000786c0ff */
[----:B0-----:R-:W-:Y:S01]  /*1a8b0*/  IMAD.WIDE.U32 R2, R4, UR4, RZ ;  /* 0x0000000404027c25 */ /* 0x001fe2000f8e00ff */
        /* <DEDUP_REMOVED lines=60> */
.L_x_982:
        /* <DEDUP_REMOVED lines=9> */
.L_x_768:
[----:B------:R-:W-:Y:S02]  /*1ad10*/  PLOP3.LUT P3, PT, P3, P0, PT, 0xa2, 0x0 ;  /* 0x000000000000781c */ /* 0x000fe40001f61472 */
[----:B------:R-:W-:-:S08]  /*1ad20*/  @P0 R2UR P3, UR4, R6 ;  /* 0x00000000060402ca */ /* 0x000fd00000060000 */
[----:B------:R-:W-:-:S05]  /*1ad30*/  @P0 PLOP3.LUT P0, PT, P3, PT, PT, 0x80, 0x0 ;  /* 0x000000000000081c */ /* 0x000fca0001f0f070 */
[----:B------:R-:W-:Y:S01]  /*1ad40*/  @!P3 SYNCS.ARRIVE.TRANS64.RED.A0T1 RZ, [UR4+0x28830], RZ ;  /* 0x028830ffffffb9a7 */ /* 0x000fe20008200404 */
[----:B------:R-:W-:Y:S07]  /*1ad50*/  @!P3 ARRIVES.LDGSTSBAR.64.TRANSCNT [UR4+0x28830] ;  /* 0x02883000ff00b9b0 */ /* 0x000fee0008000a84 */
[----:B------:R-:W-:Y:S05]  /*1ad60*/  @P0 BRA.U.ANY `(.L_x_768) ;  /* 0xfffffffd00e80947 */ /* 0x000fea000393ffff */
[----:B------:R-:W-:Y:S01]  /*1ad70*/  NOP ;  /* 0x0000000000007918 */ /* 0x000fe20000000000 */
[----:B-1----:R-:W-:-:S05]  /*1ad80*/  IMAD.U32 R2, RZ, RZ, UR38 ;  /* 0x00000026ff027e24 */ /* 0x002fca000f8e00ff */
[----:B------:R-:W-:-:S13]  /*1ad90*/  ISETP.NE.AND P4, PT, R2, 0x3, PT ;  /* 0x000000030200780c */ /* 0x000fda0003f85270 */
[----:B------:R-:W-:Y:S05]  /*1ada0*/  @!P4 BRA `(.L_x_769) ;  /* 0x000000000004c947 */ /* 0x000fea0003800000 */
[----:B------:R-:W-:Y:S01]  /*1adb0*/  BPT.TRAP 0x1 ;  /* 0x000000040000795c */ /* 0x000fe20000300000 */
.L_x_769:
[----:B------:R1:W-:Y:S01]  /*1adc0*/  SYNCS.ARRIVE.TRANS64.A1T0 RZ, [R6+URZ+0x28830], RZ ;  /* 0x028830ff06ff79a7 */ /* 0x0003e2000810003f */
[----:B------:R-:W-:Y:S05]  /*1add0*/  @!P4 BRA `(.L_x_770) ;  /* 0x000000000004c947 */ /* 0x000fea0003800000 */
[----:B------:R-:W-:Y:S01]  /*1ade0*/  BPT.TRAP 0x1 ;  /* 0x000000040000795c */ /* 0x000fe20000300000 */
.L_x_770:
[----:B------:R-:W-:Y:S01]  /*1adf0*/  SHF.L.U32 R3, R17, 0x1f, RZ ;  /* 0x0000001f11037819 */ /* 0x000fe200000006ff */
[----:B-1----:R-:W-:Y:S01]  /*1ae00*/  IMAD R6, R10, 0x8, R22 ;  /* 0x000000080a067824 */ /* 0x002fe200078e0216 */
[----:B------:R-:W-:Y:S03]  /*1ae10*/  BSSY B1, `(.L_x_771) ;  /* 0x0000003000017945 */ /* 0x000fe60003800000 */
[----:B------:R-:W1:Y:S02]  /*1ae20*/  SYNCS.PHASECHK.TRANS64.TRYWAIT P0, [R6+URZ+0x28860], R3 ;  /* 0x02886003060075a7 */ /* 0x000e64000800017f */
[----:B-1----:R-:W-:Y:S05]  /*1ae30*/  @!P0 BRA `(.L_x_772) ;  /* 0x0000006000788947 */ /* 0x002fea0003800000 */
.L_x_983:
[----:B------:R-:W-:Y:S05]  /*1ae40*/  BSYNC B1 ;  /* 0x0000000000017941 */ /* 0x000fea0003800000 */
.L_x_771:
[----:B------:R-:W3:Y:S01]  /*1ae50*/  S2R R2, SR_TID.X ;  /* 0x0000000000027919 */ /* 0x000ee20000002100 */
[----:B------:R-:W-:Y:S01]  /*1ae60*/  UMOV UR4, 0xffffffff ;  /* 0xffffffff00047882 */ /* 0x000fe20000000000 */
[----:B------:R-:W-:Y:S02]  /*1ae70*/  IMAD R8, R32, -0x80, R35 ;  /* 0xffffff8020087824 */ /* 0x000fe400078e0223 */
[----:B0-----:R-:W-:Y:S01]  /*1ae80*/  IMAD R7, R10, 0x4000, R34 ;  /* 0x000040000a077824 */ /* 0x001fe200078e0222 */
        /* <DEDUP_REMOVED lines=57> */
[----:B0-----:R-:W-:-:S05]  /*1b220*/  IADD3 R2, P0, R2, R5, RZ ;  /* 0x0000000502027210 */ /* 0x001fca0007f1e0ff */
[----:B-1----:R-:W-:Y:S01]  /*1b230*/  IMAD.X R3, RZ, RZ, R3, P0 ;  /* 0x000000ffff037224 */ /* 0x002fe200000e0603 */
[----:B------:R-:W-:-:S13]  /*1b240*/  ISETP.LT.OR P0, PT, R8, 0x61, P2 ;  /* 0x000000610800780c */ /* 0x000fda0001701670 */
[----:B------:R0:W-:Y:S01]  /*1b250*/  LDGSTS.E.BYPASS.LTC128B.128 [R7+0x3400], desc[UR42][R2.64], !P0 ;  /* 0x0340000002077fae */ /* 0x0001e2000c101d6a */
[----:B------:R-:W-:-:S13]  /*1b260*/  ISETP.LT.OR P0, PT, R8, 0x61, P1 ;  /* 0x000000610800780c */ /* 0x000fda0000f01670 */
[----:B--2---:R0:W-:Y:S02]  /*1b270*/  LDGSTS.E.BYPASS.LTC128B.128 [R7+0x7400], desc[UR42][R2.64+0x80], !P0 ;  /* 0x0740008002077fae */ /* 0x0041e4000c101d6a */
.L_x_1001:
        /* <DEDUP_REMOVED lines=12> */
[----:B------:R0:W-:Y:S01]  /*1b340*/  LDGSTS.E.BYPASS.LTC128B.128 [R7+0x7c00], desc[UR42][R2.64+0x80], !P0 ;  /* 0x07c0008002077fae */ /* 0x0001e2000c101d6a */
[----:B------:R-:W-:Y:S01]  /*1b350*/  NOP ;  /* 0x0000000000007918 */ /* 0x000fe20000000000 */
[----:B0-----:R-:W-:Y:S01]  /*1b360*/  IMAD.WIDE.U32 R2, R4, UR4, RZ ;  /* 0x0000000404027c25 */ /* 0x001fe2000f8e00ff */
[----:B------:R-:W-:-:S03]  /*1b370*/  ULDC.64 UR4, c[0x0][0x338] ;  /* 0x0000ce0000047ab9 */ /* 0x000fc60000000a00 */
[----:B------:R-:W-:Y:S01]  /*1b380*/  IMAD R21, R21, UR4, RZ ;  /* 0x0000000415157c24 */ /* 0x000fe2000f8e02ff */
[----:B------:R-:W-:-:S03]  /*1b390*/  IADD3 R3, R3, R5, RZ ;  /* 0x0000000503037210 */ /* 0x000fc60007ffe0ff */
[C---:B------:R-:W-:Y:S02]  /*1b3a0*/  IMAD R21, R0.reuse, UR5, R21 ;  /* 0x0000000500157c24 */ /* 0x040fe4000f8e0215 */
[----:B------:R-:W-:Y:S01]  /*1b3b0*/  IMAD.WIDE.U32 R2, R0, UR4, R2 ;  /* 0x0000000400027c25 */ /* 0x000fe2000f8e0002 */
[----:B------:R-:W-:-:S03]  /*1b3c0*/  ULDC.64 UR4, c[0x0][0x330] ;  /* 0x0000cc0000047ab9 */ /* 0x000fc60000000a00 */
[----:B------:R-:W-:Y:S02]  /*1b3d0*/  IMAD.IADD R3, R3, 0x1, R21 ;  /* 0x0000000103037824 */ /* 0x000fe400078e0215 */
[----:B------:R-:W-:-:S04]  /*1b3e0*/  IMAD.WIDE.U32 R2, R18, UR4, R2 ;  /* 0x0000000412027c25 */ /* 0x000fc8000f8e0002 */
[----:B------:R-:W-:Y:S01]  /*1b3f0*/  IMAD R3, R18, UR5, R3 ;  /* 0x0000000512037c24 */ /* 0x000fe2000f8e0203 */
[----:B------:R-:W-:-:S04]  /*1b400*/  LEA R23, P0, R2, UR6, 0x1 ;  /* 0x0000000602177c11 */ /* 0x000fc8000f8008ff */
[----:B------:R-:W-:Y:S02]  /*1b410*/  LEA.HI.X R24, R2, UR7, R3, 0x1, P0 ;  /* 0x0000000702187c11 */ /* 0x000fe400080f0c03 */
[----:B------:R-:W-:-:S13]  /*1b420*/  PLOP3.LUT P0, PT, PT, PT, PT, 0x80, 0x0 ;  /* 0x000000000000781c */ /* 0x000fda0003f0f070 */
.L_x_774:
        /* <DEDUP_REMOVED lines=11> */
.L_x_775:
[C---:B------:R-:W-:Y:S01]  /*1b4e0*/  ISETP.GT.AND P0, PT, R26.reuse, R36, PT ;  /* 0x000000241a00720c */ /* 0x040fe20003f04270 */
[----:B------:R0:W-:Y:S01]  /*1b4f0*/  SYNCS.ARRIVE.TRANS64.A1T0 RZ, [R6+URZ+0x28850], RZ ;  /* 0x028850ff06ff79a7 */ /* 0x0001e2000810003f */
[----:B------:R-:W-:Y:S02]  /*1b500*/  IMAD.MOV.U32 R10, RZ, RZ, R25 ;  /* 0x000000ffff0a7224 */ /* 0x000fe400078e0019 */
[----:B------:R-:W-:Y:S02]  /*1b510*/  IMAD.MOV.U32 R17, RZ, RZ, R28 ;  /* 0x000000ffff117224 */ /* 0x000fe400078e001c */
[----:B------:R-:W-:Y:S02]  /*1b520*/  IMAD.MOV.U32 R32, RZ, RZ, R26 ;  /* 0x000000ffff207224 */ /* 0x000fe400078e001a */
[----:B0-----:R-:W-:-:S05]  /*1b530*/  VIADD R6, R26, 0xffffffff ;  /* 0xffffffff1a067836 */ /* 0x001fca0000000000 */
[----:B------:R-:W-:Y:S05]  /*1b540*/  @P0 BRA `(.L_x_776) ;  /* 0xffffffec00f80947 */ /* 0x000fea000383ffff */
.L_x_763:
[----:B------:R-:W-:Y:S05]  /*1b550*/  BSYNC B0 ;  /* 0x0000000000007941 */ /* 0x000fea0003800000 */
.L_x_762:
        /* <DEDUP_REMOVED lines=17> */
.L_x_778:
[----:B------:R-:W-:Y:S05]  /*1b670*/  BSYNC B0 ;  /* 0x0000000000007941 */ /* 0x000fea0003800000 */
.L_x_777:
[----:B------:R-:W-:-:S05]  /*1b680*/  IMAD.U32 R0, RZ, RZ, UR38 ;  /* 0x00000026ff007e24 */ /* 0x000fca000f8e00ff */
[----:B------:R-:W-:-:S13]  /*1b690*/  ISETP.NE.AND P0, PT, R0, 0x3, PT ;  /* 0x000000030000780c */ /* 0x000fda0003f05270 */
[----:B------:R-:W-:Y:S05]  /*1b6a0*/  @!P0 BRA `(.L_x_779) ;  /* 0x0000000000048947 */ /* 0x000fea0003800000 */
[----:B------:R-:W-:Y:S01]  /*1b6b0*/  BPT.TRAP 0x1 ;  /* 0x000000040000795c */ /* 0x000fe20000300000 */
.L_x_779:
[----:B------:R-:W-:Y:S01]  /*1b6c0*/  IMAD R0, R25, 0x8, R22 ;  /* 0x0000000819007824 */ /* 0x000fe200078e0216 */
[----:B0-----:R-:W-:Y:S01]  /*1b6d0*/  SHF.L.U32 R3, R28, 0x1f, RZ ;  /* 0x0000001f1c037819 */ /* 0x001fe200000006ff */
[----:B------:R-:W-:Y:S01]  /*1b6e0*/  BSSY B0, `(.L_x_780) ;  /* 0x0000004000007945 */ /* 0x000fe20003800000 */
[----:B------:R-:W-:Y:S02]  /*1b6f0*/  IMAD R6, R26, -0x80, R35 ;  /* 0xffffff801a067824 */ /* 0x000fe400078e0223 */
[----:B------:R-:W0:Y:S02]  /*1b700*/  SYNCS.PHASECHK.TRANS64.TRYWAIT P0, [R0+URZ+0x28860], R3 ;  /* 0x02886003000075a7 */ /* 0x000e24000800017f */
[----:B0-----:R-:W-:Y:S05]  /*1b710*/  @!P0 BRA `(.L_x_781) ;  /* 0x0000006000dc8947 */ /* 0x001fea0003800000 */
.L_x_1002:
[----:B------:R-:W-:Y:S05]  /*1b720*/  BSYNC B0 ;  /* 0x0000000000007941 */ /* 0x000fea0003800000 */
.L_x_780:
[----:B------:R-:W1:Y:S01]  /*1b730*/  S2R R2, SR_TID.X ;  /* 0x0000000000027919 */ /* 0x000e620000002100 */
[----:B------:R-:W-:Y:S01]  /*1b740*/  UMOV UR4, 0xffffffff ;  /* 0xffffffff00047882 */ /* 0x000fe20000000000 */
[----:B------:R-:W-:Y:S01]  /*1b750*/  IMAD R9, R25, 0x4000, R34 ;  /* 0x0000400019097824 */ /* 0x000fe200078e0222 */
[----:B-1----:R-:W-:-:S04]  /*1b760*/  LOP3.LUT R2, R2, 0x7f, RZ, 0xc0, !PT ;  /* 0x0000007f02027812 */ /* 0x002fc800078ec0ff */
[----:B------:R-:W-:-:S04]  /*1b770*/  SHF.R.U32.HI R2, RZ, 0x3, R2 ;  /* 0x00000003ff027819 */ /* 0x000fc80000011602 */
[----:B------:R-:W-:Y:S01]  /*1b780*/  IADD3 R6, -R2, R6, RZ ;  /* 0x0000000602067210 */ /* 0x000fe20007ffe1ff */
        /* <DEDUP_REMOVED lines=21> */
[----:B------:R-:W-:Y:S03]  /*1b8e0*/  SHFL.IDX PT, R10, R23, 0x4, 0x181f ;  /* 0x00981f00170a7f89 */ /* 0x000fe600000e0000 */
[----:B---3--:R-:W-:Y:S02]  /*1b8f0*/  IMAD.X R3, RZ, RZ, R7, P4 ;  /* 0x000000ffff037224 */ /* 0x008fe400020e0607 */
        /* <DEDUP_REMOVED lines=31> */
[----:B------:R0:W0:Y:S01]  /*1baf0*/  SHFL.IDX PT, R14, R23, 0x7, 0x181f ;  /* 0x00f81f00170e7f89 */ /* 0x00002200000e0000 */
[----:B--2---:R-:W-:-:S05]  /*1bb00*/  IADD3.X R3, RZ, R7, RZ, P4, !PT ;  /* 0x00000007ff037210 */ /* 0x004fca00027fe4ff */
        /* <DEDUP_REMOVED lines=8> */
.L_x_1020:
        /* <DEDUP_REMOVED lines=11> */
.L_x_783:
[----:B------:R-:W-:Y:S02]  /*1bc40*/  PLOP3.LUT P1, PT, P1, P0, PT, 0xa2, 0x0 ;  /* 0x000000000000781c */ /* 0x000fe40000f21472 */
[----:B------:R-:W-:-:S08]  /*1bc50*/  @P0 R2UR P1, UR4, R0 ;  /* 0x00000000000402ca */ /* 0x000fd00000020000 */
[----:B------:R-:W-:-:S05]  /*1bc60*/  @P0 PLOP3.LUT P0, PT, P1, PT, PT, 0x80, 0x0 ;  /* 0x000000000000081c */ /* 0x000fca0000f0f070 */
[----:B------:R-:W-:Y:S01]  /*1bc70*/  @!P1 SYNCS.ARRIVE.TRANS64.RED.A0T1 RZ, [UR4+0x28850], RZ ;  /* 0x028850ffffff99a7 */ /* 0x000fe20008200404 */
[----:B------:R-:W-:Y:S07]  /*1bc80*/  @!P1 ARRIVES.LDGSTSBAR.64.TRANSCNT [UR4+0x28850] ;  /* 0x02885000ff0099b0 */ /* 0x000fee0008000a84 */
[----:B------:R-:W-:Y:S05]  /*1bc90*/  @P0 BRA.U.ANY `(.L_x_783) ;  /* 0xfffffffd00e80947 */ /* 0x000fea000393ffff */
[----:B------:R-:W-:Y:S01]  /*1bca0*/  NOP ;  /* 0x0000000000007918 */ /* 0x000fe20000000000 */
[----:B0-----:R-:W-:-:S05]  /*1bcb0*/  IMAD.U32 R2, RZ, RZ, UR38 ;  /* 0x00000026ff027e24 */ /* 0x001fca000f8e00ff */
[----:B------:R-:W-:-:S13]  /*1bcc0*/  ISETP.NE.AND P2, PT, R2, 0x3, PT ;  /* 0x000000030200780c */ /* 0x000fda0003f45270 */
[----:B------:R-:W-:Y:S05]  /*1bcd0*/  @!P2 BRA `(.L_x_784) ;  /* 0x000000000004a947 */ /* 0x000fea0003800000 */
[----:B------:R-:W-:Y:S01]  /*1bce0*/  BPT.TRAP 0x1 ;  /* 0x000000040000795c */ /* 0x000fe20000300000 */
.L_x_784:
[----:B------:R0:W-:Y:S01]  /*1bcf0*/  SYNCS.ARRIVE.TRANS64.A1T0 RZ, [R0+URZ+0x28850], RZ ;  /* 0x028850ff00ff79a7 */ /* 0x0001e2000810003f */
[----:B------:R-:W-:-:S05]  /*1bd00*/  VIADD R25, R25, 0x1 ;  /* 0x0000000119197836 */ /* 0x000fca0000000000 */
[----:B------:R-:W-:-:S04]  /*1bd10*/  ISETP.NE.AND P0, PT, R25, 0x2, PT ;  /* 0x000000021900780c */ /* 0x000fc80003f05270 */
[----:B------:R-:W-:Y:S02]  /*1bd20*/  SEL R3, RZ, 0x1, P0 ;  /* 0x00000001ff037807 */ /* 0x000fe40000000000 */
[----:B------:R-:W-:Y:S02]  /*1bd30*/  SEL R25, R25, RZ, P0 ;  /* 0x000000ff19197207 */ /* 0x000fe40000000000 */
[----:B0-----:R-:W-:-:S07]  /*1bd40*/  LOP3.LUT R28, R28, R3, RZ, 0x3c, !PT ;  /* 0x000000031c1c7212 */ /* 0x001fce00078e3cff */
.L_x_741:
[----:B------:R-:W-:Y:S05]  /*1bd50*/  BSYNC B7 ;  /* 0x0000000000077941 */ /* 0x000fea0003800000 */
.L_x_739:
[----:B------:R-:W2:Y:S02]  /*1bd60*/  LDL R0, [R1] ;  /* 0x0000000001007983 */ /* 0x000ea40000100800 */
[----:B--2---:R-:W-:-:S13]  /*1bd70*/  LOP3.LUT P0, RZ, R0, 0x8, RZ, 0xc0, !PT ;  /* 0x0000000800ff7812 */ /* 0x004fda000780c0ff */
[----:B------:R-:W-:Y:S05]  /*1bd80*/  @!P0 BRA `(.L_x_785) ;  /* 0x0000000000248947 */ /* 0x000fea0003800000 */
[----:B------:R-:W-:Y:S05]  /*1bd90*/  WARPSYNC.ALL ;  /* 0x0000000000007948 */ /* 0x000fea0003800000 */
[----:B------:R-:W1:Y:S08]  /*1bda0*/  S2UR UR5, SR_CgaCtaId ;  /* 0x00000000000579c3 */ /* 0x000e700000008800 */
[----:B------:R-:W-:Y:S06]  /*1bdb0*/  BAR.SYNC.DEFER_BLOCKING 0x5, 0x180 ;  /* 0x0146000000007b1d */ /* 0x000fec0000010000 */
[----:B------:R-:W-:-:S02]  /*1bdc0*/  UMOV UR4, 0x400 ;  /* 0x0000040000047882 */ /* 0x000fc40000000000 */
[----:B-1----:R-:W-:-:S06]  /*1bdd0*/  ULEA UR4, UR5, UR4, 0x18 ;  /* 0x0000000405047291 */ /* 0x002fcc000f8ec03f */
[----:B0-----:R-:W-:-:S05]  /*1bde0*/  IMAD.U32 R22, RZ, RZ, UR4 ;  /* 0x00000004ff167e24 */ /* 0x001fca000f8e00ff */
[----:B------:R0:W1:Y:S01]  /*1bdf0*/  LDS.128 R16, [R22+0x288d0] ;  /* 0x0288d00016107984 */ /* 0x0000620000000c00 */
[----:B------:R-:W-:Y:S06]  /*1be00*/  BAR.ARV 0x4, 0x180 ;  /* 0x0106000000007b1d */ /* 0x000fec0000002000 */
[----:B------:R-:W-:Y:S05]  /*1be10*/  BRA `(.L_x_786) ;  /* 0x0000000800d07947 */ /* 0x000fea0003800000 */
.L_x_785:
[----:B------:R-:W1:Y:S01]  /*1be20*/  S2R R9, SR_TID.X ;  /* 0x0000000000097919 */ /* 0x000e620000002100 */
[----:B------:R-:W-:Y:S01]  /*1be30*/  UMOV UR4, 0xffffffff ;  /* 0xffffffff00047882 */ /* 0x000fe20000000000 */
[----:B-1----:R-:W-:-:S04]  /*1be40*/  LOP3.LUT R9, R9, 0x1f, RZ, 0xc0, !PT ;  /* 0x0000001f09097812 */ /* 0x002fc800078ec0ff */
[----:B------:R-:W-:Y:S01]  /*1be50*/  ISETP.NE.AND P0, PT, R9, 0x1f, PT ;  /* 0x0000001f0900780c */ /* 0x000fe20003f05270 */
[----:B------:R-:W-:-:S12]  /*1be60*/  BRA.DIV UR4, `(.L_x_787) ;  /* 0x0000006604987947 */ /* 0x000fd8000b800000 */
[----:B0-----:R-:W-:Y:S01]  /*1be70*/  IMAD.IADD R7, R19, 0x1, R9 ;  /* 0x0000000113077824 */ /* 0x001fe200078e0209 */
        /* <DEDUP_REMOVED lines=9> */
[----:B------:R-:W-:Y:S02]  /*1bf10*/  MOV R4, RZ ;  /* 0x000000ff00047202 */ /* 0x000fe40000000f00 */
[C---:B------:R-:W-:Y:S01]  /*1bf20*/  ISETP.GE.U32.AND P2, PT, R9.reuse, 0x2, PT ;  /* 0x000000020900780c */ /* 0x040fe20003f46070 */
[----:B------:R-:W-:Y:S01]  /*1bf30*/  SHFL.IDX PT, R0, R16, RZ, 0x1f ;  /* 0x00001fff10007589 */ /* 0x000fe200000e0000 */
[C---:B------:R-:W-:Y:S02]  /*1bf40*/  ISETP.GE.U32.AND P3, PT, R9.reuse, 0x4, PT ;  /* 0x000000040900780c */ /* 0x040fe40003f66070 */
[C---:B------:R-:W-:Y:S01]  /*1bf50*/  ISETP.GE.U32.AND P4, PT, R9.reuse, 0x8, PT ;  /* 0x000000080900780c */ /* 0x040fe20003f86070 */
[----:B------:R-:W-:Y:S01]  /*1bf60*/  SHFL.IDX PT, R8, R16, 0x1, 0x1f ;  /* 0x00201f0010087f89 */ /* 0x000fe200000e0000 */
[----:B------:R-:W-:Y:S01]  /*1bf70*/  ISETP.GE.U32.AND P5, PT, R9, 0x10, PT ;  /* 0x000000100900780c */ /* 0x000fe20003fa6070 */
[----:B--2---:R-:W-:-:S02]  /*1bf80*/  @!P1 IMAD.MOV.U32 R7, RZ, RZ, R6 ;  /* 0x000000ffff079224 */ /* 0x004fc400078e0006 */
[----:B------:R-:W-:Y:S02]  /*1bf90*/  IMAD.MOV.U32 R6, RZ, RZ, RZ ;  /* 0x000000ffff067224 */ /* 0x000fe400078e00ff */
[----:B---3--:R-:W-:Y:S01]  /*1bfa0*/  @!P1 IMAD.MOV.U32 R4, RZ, RZ, R5 ;  /* 0x000000ffff049224 */ /* 0x008fe200078e0005 */
[----:B------:R-:W-:-:S03]  /*1bfb0*/  ISETP.NE.AND P1, PT, R9, RZ, PT ;  /* 0x000000ff0900720c */ /* 0x000fc60003f25270 */
[----:B------:R-:W-:-:S05]  /*1bfc0*/  IMAD R13, R4, R7, RZ ;  /* 0x00000007040d7224 */ /* 0x000fca00078e02ff */
        /* <DEDUP_REMOVED lines=16> */
.L_x_1030:
[----:B------:R-:W-:Y:S02]  /*1c0d0*/  ULDC UR4, c[0x0][0xc38] ;  /* 0x00030e0000047ab9 */ /* 0x000fe40000000800 */
[----:B------:R-:W-:-:S04]  /*1c0e0*/  IMAD.U32 R5, RZ, RZ, UR4 ;  /* 0x00000004ff057e24 */ /* 0x000fc8000f8e00ff */
[----:B-1----:R-:W-:-:S05]  /*1c0f0*/  IMAD R14, R14, R5, RZ ;  /* 0x000000050e0e7224 */ /* 0x002fca00078e02ff */
[----:B------:R-:W-:-:S04]  /*1c100*/  IADD3 R9, R8, R14, RZ ;  /* 0x0000000e08097210 */ /* 0x000fc80007ffe0ff */
[----:B------:R-:W-:-:S13]  /*1c110*/  ISETP.GT.AND P6, PT, R9, R0, PT ;  /* 0x000000000900720c */ /* 0x000fda0003fc4270 */
[----:B------:R-:W-:Y:S05]  /*1c120*/  @P6 BRA `(.L_x_788) ;  /* 0x0000000000a46947 */ /* 0x000fea0003800000 */
.L_x_791:
        /* <DEDUP_REMOVED lines=34> */
[----:B------:R0:W1:Y:S02]  /*1c350*/  SHFL.IDX PT, R14, R2, 0x1f, 0x1f ;  /* 0x03e01f00020e7f89 */ /* 0x00006400000e0000 */
.L_x_1038:
[----:B------:R-:W-:Y:S02]  /*1c360*/  ULDC UR4, c[0x0][0xc38] ;  /* 0x00030e0000047ab9 */ /* 0x000fe40000000800 */
[----:B------:R-:W-:-:S04]  /*1c370*/  IMAD.U32 R5, RZ, RZ, UR4 ;  /* 0x00000004ff057e24 */ /* 0x000fc8000f8e00ff */
[----:B-1----:R-:W-:-:S04]  /*1c380*/  IMAD R14, R14, R5, RZ ;  /* 0x000000050e0e7224 */ /* 0x002fc800078e02ff */
[----:B------:R-:W-:-:S05]  /*1c390*/  IMAD.IADD R9, R14, 0x1, R9 ;  /* 0x000000010e097824 */ /* 0x000fca00078e0209 */
[----:B------:R-:W-:-:S13]  /*1c3a0*/  ISETP.GT.AND P6, PT, R9, R0, PT ;  /* 0x000000000900720c */ /* 0x000fda0003fc4270 */
[----:B------:R-:W-:Y:S05]  /*1c3b0*/  @!P6 BRA `(.L_x_791) ;  /* 0xfffffffc005ce947 */ /* 0x000fea000383ffff */
.L_x_788:
        /* <DEDUP_REMOVED lines=9> */
.L_x_1043:
[----:B------:R-:W-:-:S13]  /*1c450*/  ISETP.NE.AND P0, PT, R3, RZ, PT ;  /* 0x000000ff0300720c */ /* 0x000fda0003f05270 */
[----:B------:R-:W-:Y:S05]  /*1c460*/  @!P0 BRA `(.L_x_793) ;  /* 0x0000000000108947 */ /* 0x000fea0003800000 */
[----:B------:R-:W-:Y:S01]  /*1c470*/  UMOV UR4, 0xffffffff ;  /* 0xffffffff00047882 */ /* 0x000fe20000000000 */
[----:B------:R-:W-:Y:S02]  /*1c480*/  VIADD R12, R8, 0xffffffff ;  /* 0xffffffff080c7836 */ /* 0x000fe40000000000 */
[----:B------:R-:W-:Y:S05]  /*1c490*/  BRA.DIV UR4, `(.L_x_794) ;  /* 0x0000006a045c7947 */ /* 0x000fea000b800000 */
[----:B------:R4:W0:Y:S02]  /*1c4a0*/  SHFL.IDX PT, R6, R2, R12, 0x1f ;  /* 0x00001f0c02067589 */ /* 0x00082400000e0000 */
.L_x_793:
        /* <DEDUP_REMOVED lines=9> */
[----:B0-----:R-:W-:-:S07]  /*1c540*/  VIADD R2, R11, 0xffffffe ;  /* 0x0ffffffe0b027836 */ /* 0x001fce0000000000 */
[----:B------:R0:W2:Y:S02]  /*1c550*/  F2I.FTZ.U32.TRUNC.NTZ R3, R2 ;  /* 0x0000000200037305 */ /* 0x0000a4000021f000 */
[----:B0-----:R-:W-:Y:S02]  /*1c560*/  IMAD.MOV.U32 R2, RZ, RZ, RZ ;  /* 0x000000ffff027224 */ /* 0x001fe400078e00ff */
[----:B--2---:R-:W-:-:S04]  /*1c570*/  IMAD.MOV R9, RZ, RZ, -R3 ;  /* 0x000000ffff097224 */ /* 0x004fc800078e0a03 */
[----:B------:R-:W-:-:S04]  /*1c580*/  IMAD R9, R9, R10, RZ ;  /* 0x0000000a09097224 */ /* 0x000fc800078e02ff */
[----:B------:R-:W-:Y:S01]  /*1c590*/  IMAD.HI.U32 R3, R3, R9, R2 ;  /* 0x0000000903037227 */ /* 0x000fe200078e0002 */
[----:B------:R-:W-:Y:S02]  /*1c5a0*/  IABS R2, R7 ;  /* 0x0000000700027213 */ /* 0x000fe40000000000 */
[----:B------:R-:W-:Y:S02]  /*1c5b0*/  IABS R9, R0 ;  /* 0x0000000000097213 */ /* 0x000fe40000000000 */
[----:B------:R-:W-:-:S03]  /*1c5c0*/  IADD3 R2, RZ, -R2, RZ ;  /* 0x80000002ff027210 */ /* 0x000fc60007ffe0ff */
[----:B------:R-:W-:-:S04]  /*1c5d0*/  IMAD.HI.U32 R6, R3, R9, RZ ;  /* 0x0000000903067227 */ /* 0x000fc800078e00ff */
[----:B------:R-:W-:Y:S02]  /*1c5e0*/  VIADD R3, R12, 0xffffffe ;  /* 0x0ffffffe0c037836 */ /* 0x000fe40000000000 */
[----:B------:R-:W-:-:S04]  /*1c5f0*/  IMAD R9, R6, R2, R9 ;  /* 0x0000000206097224 */ /* 0x000fc800078e0209 */
[----:B------:R-:W0:Y:S01]  /*1c600*/  F2I.FTZ.U32.TRUNC.NTZ R3, R3 ;  /* 0x0000000300037305 */ /* 0x000e22000021f000 */
[----:B------:R-:W-:-:S13]  /*1c610*/  ISETP.GT.U32.AND P1, PT, R10, R9, PT ;  /* 0x000000090a00720c */ /* 0x000fda0003f24070 */
[----:B------:R-:W-:Y:S02]  /*1c620*/  @!P1 IMAD.IADD R9, R9, 0x1, -R10 ;  /* 0x0000000109099824 */ /* 0x000fe400078e0a0a */
[----:B0-----:R-:W-:Y:S02]  /*1c630*/  IMAD.MOV R2, RZ, RZ, -R3 ;  /* 0x000000ffff027224 */ /* 0x001fe400078e0a03 */
[----:B------:R-:W-:Y:S01]  /*1c640*/  @!P1 VIADD R6, R6, 0x1 ;  /* 0x0000000106069836 */ /* 0x000fe20000000000 */
[----:B------:R-:W-:Y:S01]  /*1c650*/  ISETP.GE.U32.AND P0, PT, R9, R10, PT ;  /* 0x0000000a0900720c */ /* 0x000fe20003f06070 */
[----:B------:R-:W-:Y:S01]  /*1c660*/  IMAD R9, R2, R5, RZ ;  /* 0x0000000502097224 */ /* 0x000fe200078e02ff */
[----:B------:R-:W-:Y:S01]  /*1c670*/  ISETP.NE.AND P1, PT, R7, RZ, PT ;  /* 0x000000ff0700720c */ /* 0x000fe20003f25270 */
        /* <DEDUP_REMOVED lines=15> */
[-C--:B------:R-:W-:Y:S01]  /*1c770*/  @!P1 IADD3 R2, R2, -R5.reuse, RZ ;  /* 0x8000000502029210 */ /* 0x080fe20007ffe0ff */
[----:B------:R-:W-:Y:S01]  /*1c780*/  @!P1 VIADD R9, R9, 0x1 ;  /* 0x0000000109099836 */ /* 0x000fe20000000000 */
        /* <DEDUP_REMOVED lines=9> */
[----:B------:R-:W-:-:S04]  /*1c820*/  IMAD R18, R4, R3, R6 ;  /* 0x0000000304127224 */ /* 0x000fc800078e0206 */
[----:B------:R-:W-:Y:S01]  /*1c830*/  IMAD R18, R18, 0x10000, R9 ;  /* 0x0001000012127824 */ /* 0x000fe200078e0209 */
[----:B------:R-:W-:Y:S06]  /*1c840*/  BRA `(.L_x_795) ;  /* 0x00000000001c7947 */ /* 0x000fec0003800000 */
.L_x_789:
[----:B------:R-:W-:Y:S01]  /*1c850*/  UMOV UR4, URZ ;  /* 0x0000003f00047c82 */ /* 0x000fe20008000000 */
[----:B------:R-:W-:Y:S01]  /*1c860*/  UMOV UR5, URZ ;  /* 0x0000003f00057c82 */ /* 0x000fe20008000000 */
[----:B------:R-:W-:Y:S01]  /*1c870*/  ULDC UR6, c[0x0][0xc3c] ;  /* 0x00030f0000067ab9 */ /* 0x000fe20000000800 */
[----:B------:R-:W-:Y:S01]  /*1c880*/  MOV R16, R0 ;  /* 0x0000000000107202 */ /* 0x000fe20000000f00 */
[----:B------:R-:W-:Y:S02]  /*1c890*/  IMAD.U32 R17, RZ, RZ, UR4 ;  /* 0x00000004ff117e24 */ /* 0x000fe4000f8e00ff */
[----:B------:R-:W-:Y:S02]  /*1c8a0*/  IMAD.U32 R18, RZ, RZ, UR5 ;  /* 0x00000005ff127e24 */ /* 0x000fe4000f8e00ff */
[----:B------:R-:W-:-:S07]  /*1c8b0*/  IMAD.U32 R19, RZ, RZ, UR6 ;  /* 0x00000006ff137e24 */ /* 0x000fce000f8e00ff */
.L_x_795:
        /* <DEDUP_REMOVED lines=10> */
.L_x_786:
[----:B------:R-:W-:Y:S02]  /*1c960*/  ULDC UR4, c[0x0][0xc3c] ;  /* 0x00030f0000047ab9 */ /* 0x000fe40000000800 */
[----:B-1----:R-:W-:-:S13]  /*1c970*/  ISETP.GE.AND P0, PT, R19, UR4, PT ;  /* 0x0000000413007c0c */ /* 0x002fda000bf06270 */
[----:B------:R-:W-:Y:S05]  /*1c980*/  @!P0 BRA `(.L_x_796) ;  /* 0xffffffa000608947 */ /* 0x000fea000383ffff */
[----:B------:R-:W-:Y:S05]  /*1c990*/  BSYNC B8 ;  /* 0x0000000000087941 */ /* 0x000fea0003800000 */
.L_x_695:
[----:B------:R-:W3:Y:S01]  /*1c9a0*/  LDL.LU R0, [R1+0x24] ;  /* 0x0000240001007983 */ /* 0x000ee20000300800 */
[----:B------:R-:W-:Y:S01]  /*1c9b0*/  BSSY B0, `(.L_x_797) ;  /* 0x000000b000007945 */ /* 0x000fe20003800000 */
[----:B------:R-:W1:Y:S01]  /*1c9c0*/  S2R R5, SR_CgaCtaId ;  /* 0x0000000000057919 */ /* 0x000e620000008800 */
[----:B---3--:R-:W-:-:S05]  /*1c9d0*/  VIADD R0, R0, 0x1 ;  /* 0x0000000100007836 */ /* 0x008fca0000000000 */
[----:B0-----:R-:W-:-:S04]  /*1c9e0*/  LEA.HI R2, R0, R0, RZ, 0x1 ;  /* 0x0000000000027211 */ /* 0x001fc800078f08ff */
[----:B------:R-:W-:Y:S02]  /*1c9f0*/  LOP3.LUT R3, R2, 0xfffffffe, RZ, 0xc0, !PT ;  /* 0xfffffffe02037812 */ /* 0x000fe400078ec0ff */
[----:B------:R-:W-:-:S03]  /*1ca00*/  MOV R2, 0x400 ;  /* 0x0000040000027802 */ /* 0x000fc60000000f00 */
[----:B------:R-:W-:Y:S01]  /*1ca10*/  IMAD.IADD R0, R0, 0x1, -R3 ;  /* 0x0000000100007824 */ /* 0x000fe200078e0a03 */
[----:B-1----:R-:W-:-:S04]  /*1ca20*/  LEA R4, R5, R2, 0x18 ;  /* 0x0000000205047211 */ /* 0x002fc800078ec0ff */
[----:B------:R-:W-:-:S04]  /*1ca30*/  SHF.L.U32 R0, R0, 0x1f, RZ ;  /* 0x0000001f00007819 */ /* 0x000fc800000006ff */
[----:B------:R-:W0:Y:S02]  /*1ca40*/  SYNCS.PHASECHK.TRANS64.TRYWAIT P0, [R4+URZ+0x28820], R0 ;  /* 0x02882000040075a7 */ /* 0x000e24000800017f */
[----:B0-----:R-:W-:Y:S05]  /*1ca50*/  @!P0 BRA `(.L_x_798) ;  /* 0x0000006400148947 */ /* 0x001fea0003800000 */
.L_x_1046:
[----:B------:R-:W-:Y:S05]  /*1ca60*/  BSYNC B0 ;  /* 0x0000000000007941 */ /* 0x000fea0003800000 */
.L_x_797:
[----:B------:R-:W-:-:S03]  /*1ca70*/  UMOV UR4, 0xffffffff ;  /* 0xffffffff00047882 */ /* 0x000fc60000000000 */
[----:B------:R-:W-:Y:S05]  /*1ca80*/  BRA.DIV UR4, `(.L_x_799) ;  /* 0x00000066041c7947 */ /* 0x000fea000b800000 */
[----:B0-----:R-:W0:Y:S02]  /*1ca90*/  S2R R0, SR_TID.X ;  /* 0x0000000000007919 */ /* 0x001e240000002100 */
[----:B0-----:R-:W-:-:S04]  /*1caa0*/  SHF.R.U32.HI R0, RZ, 0x5, R0 ;  /* 0x00000005ff007819 */ /* 0x001fc80000011600 */
[----:B------:R-:W-:-:S05]  /*1cab0*/  LOP3.LUT R0, R0, 0x3, RZ, 0xc0, !PT ;  /* 0x0000000300007812 */ /* 0x000fca00078ec0ff */
[----:B------:R0:W1:Y:S02]  /*1cac0*/  SHFL.IDX PT, R14, R0, RZ, 0x1f ;  /* 0x00001fff000e7589 */ /* 0x00006400000e0000 */
.L_x_1049:
[----:B-1----:R-:W-:-:S13]  /*1cad0*/  ISETP.NE.AND P0, PT, R14, RZ, PT ;  /* 0x000000ff0e00720c */ /* 0x002fda0003f05270 */
[----:B------:R-:W-:Y:S05]  /*1cae0*/  @P0 BRA `(.L_x_478) ;  /* 0x0000000000880947 */ /* 0x000fea0003800000 */
[----:B------:R-:W-:-:S03]  /*1caf0*/  UMOV UR4, 0xffffffff ;  /* 0xffffffff00047882 */ /* 0x000fc60000000000 */
[----:B------:R-:W-:Y:S05]  /*1cb00*/  BRA.DIV UR4, `(.L_x_800) ;  /* 0x0000006604307947 */ /* 0x000fea000b800000 */
[----:B------:R-:W-:-:S13]  /*1cb10*/  ELECT P6, URZ, PT ;  /* 0x00000000003f782f */ /* 0x000fda00038c0000 */
.L_x_1052:
[----:B------:R-:W-:Y:S05]  /*1cb20*/  @!P6 BRA `(.L_x_478) ;  /* 0x000000000078e947 */ /* 0x000fea0003800000 */
[----:B------:R-:W-:-:S06]  /*1cb30*/  ULOP3.LUT UR4, UR36, 0x2, URZ, 0xfc, !UPT ;  /* 0x0000000224047892 */ /* 0x000fcc000f8efc3f */
[----:B0-----:R-:W-:-:S05]  /*1cb40*/  IMAD.U32 R0, RZ, RZ, UR4 ;  /* 0x00000004ff007e24 */ /* 0x001fca000f8e00ff */
[----:B------:R-:W-:-:S13]  /*1cb50*/  ISETP.NE.AND P0, PT, R0, 0x3, PT ;  /* 0x000000030000780c */ /* 0x000fda0003f05270 */
[----:B------:R-:W-:Y:S05]  /*1cb60*/  @!P0 BRA `(.L_x_801) ;  /* 0x0000000000048947 */ /* 0x000fea0003800000 */
[----:B------:R-:W-:Y:S01]  /*1cb70*/  BPT.TRAP 0x1 ;  /* 0x000000040000795c */ /* 0x000fe20000300000 */
.L_x_801:
[C---:B------:R-:W-:Y:S01]  /*1cb80*/  IMAD R5, R25.reuse, 0x8, R4 ;  /* 0x0000000819057824 */ /* 0x040fe200078e0204 */
[----:B------:R-:W-:Y:S01]  /*1cb90*/  SHF.L.U32 R0, R28, 0x1f, RZ ;  /* 0x0000001f1c007819 */ /* 0x000fe200000006ff */
[----:B------:R-:W-:-:S03]  /*1cba0*/  VIADD R25, R25, 0x1 ;  /* 0x0000000119197836 */ /* 0x000fc60000000000 */
[----:B------:R-:W0:Y:S02]  /*1cbb0*/  SYNCS.PHASECHK.TRANS64.TRYWAIT P1, [R5+URZ+0x28840], R0 ;  /* 0x02884000050075a7 */ /* 0x000e24000802017f */
[----:B------:R-:W-:-:S04]  /*1cbc0*/  ISETP.NE.AND P2, PT, R25, 0x2, PT ;  /* 0x000000021900780c */ /* 0x000fc80003f45270 */
[----:B------:R-:W-:Y:S01]  /*1cbd0*/  SEL R3, RZ, 0x1, P2 ;  /* 0x00000001ff037807 */ /* 0x000fe20001000000 */
[----:B0-----:R-:W-:Y:S08]  /*1cbe0*/  @!P1 BRA `(.L_x_802) ;  /* 0x0000006400189947 */ /* 0x001ff00003800000 */
.L_x_1053:
[----:B------:R-:W-:Y:S02]  /*1cbf0*/  SEL R25, R25, RZ, P2 ;  /* 0x000000ff19197207 */ /* 0x000fe40001000000 */
[----:B------:R-:W-:Y:S01]  /*1cc00*/  LOP3.LUT R2, R28, R3, RZ, 0x3c, !PT ;  /* 0x000000031c027212 */ /* 0x000fe200078e3cff */
[----:B------:R-:W-:Y:S06]  /*1cc10*/  @!P0 BRA `(.L_x_803) ;  /* 0x0000000000048947 */ /* 0x000fec0003800000 */
[----:B------:R-:W-:Y:S01]  /*1cc20*/  BPT.TRAP 0x1 ;  /* 0x000000040000795c */ /* 0x000fe20000300000 */
.L_x_803:
[----:B------:R-:W-:Y:S02]  /*1cc30*/  LEA R25, R25, R4, 0x3 ;  /* 0x0000000419197211 */ /* 0x000fe400078e18ff */
[----:B------:R-:W-:-:S04]  /*1cc40*/  SHF.L.U32 R2, R2, 0x1f, RZ ;  /* 0x0000001f02027819 */ /* 0x000fc800000006ff */
[----:B------:R-:W1:Y:S02]  /*1cc50*/  SYNCS.PHASECHK.TRANS64.TRYWAIT P1, [R25+URZ+0x28840], R2 ;  /* 0x02884002190075a7 */ /* 0x000e64000802017f */
[----:B-1----:R-:W-:Y:S05]  /*1cc60*/  @!P1 BRA `(.L_x_804) ;  /* 0x00000064000c9947 */ /* 0x002fea0003800000 */
.L_x_1054:
[----:B------:R-:W-:Y:S05]  /*1cc70*/  @!P0 BRA `(.L_x_805) ;  /* 0x0000000000048947 */ /* 0x000fea0003800000 */
[----:B------:R-:W-:Y:S01]  /*1cc80*/  BPT.TRAP 0x1 ;  /* 0x000000040000795c */ /* 0x000fe20000300000 */
.L_x_805:
[----:B------:R-:W3:Y:S02]  /*1cc90*/  SYNCS.PHASECHK.TRANS64.TRYWAIT P1, [R5+URZ+0x28860], R0 ;  /* 0x02886000050075a7 */ /* 0x000ee4000802017f */
[----:B---3--:R-:W-:Y:S05]  /*1cca0*/  @!P1 BRA `(.L_x_806) ;  /* 0x0000006400109947 */ /* 0x008fea0003800000 */
.L_x_1055:
[----:B------:R-:W-:Y:S05]  /*1ccb0*/  @!P0 BRA `(.L_x_807) ;  /* 0x0000000000048947 */ /* 0x000fea0003800000 */
[----:B------:R-:W-:Y:S01]  /*1ccc0*/  BPT.TRAP 0x1 ;  /* 0x000000040000795c */ /* 0x000fe20000300000 */
.L_x_807:
[----:B----4-:R4:W0:Y:S02]  /*1ccd0*/  SYNCS.PHASECHK.TRANS64.TRYWAIT P0, [R25+URZ+0x28860], R2 ;  /* 0x02886002190075a7 */ /* 0x010824000800017f */
[----:B0-----:R-:W-:Y:S05]  /*1cce0*/  @!P0 NANOSLEEP.SYNCS 0x989680 ;  /* 0x009896800000895d */ /* 0x001fea0003900000 */
[----:B------:R-:W0:Y:S02]  /*1ccf0*/  @!P0 SYNCS.PHASECHK.TRANS64 P0, [R25+URZ+0x28860], R2 ;  /* 0x02886002190085a7 */ /* 0x000e24000800007f */
[----:B0-----:R-:W-:Y:S05]  /*1cd00*/  @!P0 BRA `(.L_x_807) ;  /* 0xfffffffc00f08947 */ /* 0x001fea000383ffff */
.L_x_478:
[----:B------:R-:W-:Y:S05]  /*1cd10*/  BSYNC B9 ;  /* 0x0000000000097941 */ /* 0x000fea0003800000 */
.L_x_475:
[----:B------:R-:W-:Y:S05]  /*1cd20*/  EXIT ;  /* 0x000000000000794d */ /* 0x000fea0003800000 */
.L_x_502:
[----:B0-----:R0:W1:Y:S02]  /*1cd30*/  SYNCS.PHASECHK.TRANS64.TRYWAIT P6, [R90+URZ+0x28890], R101 ;  /* 0x028890655a0075a7 */ /* 0x00106400080c017f */
[----:B-1----:R-:W-:Y:S05]  /*1cd40*/  @!P6 NANOSLEEP.SYNCS 0x989680 ;  /* 0x009896800000e95d */ /* 0x002fea0003900000 */
[----:B------:R-:W1:Y:S02]  /*1cd50*/  @!P6 SYNCS.PHASECHK.TRANS64 P6, [R90+URZ+0x28890], R101 ;  /* 0x028890655a00e5a7 */ /* 0x000e6400080c007f */
[----:B-1----:R-:W-:Y:S05]  /*1cd60*/  @!P6 BRA `(.L_x_502) ;  /* 0xfffffffc00f0e947 */ /* 0x002fea000383ffff */
[----:B------:R-:W-:Y:S05]  /*1cd70*/  BRA `(.L_x_808) ;  /* 0xfffffe6400b47947 */ /* 0x000fea000383ffff */
.L_x_503:
[----:B------:R-:W-:Y:S01]  /*1cd80*/  BSSY B1, `(.L_x_809) ;  /* 0x0000008000017945 */ /* 0x000fe20003800000 */
[----:B------:R-:W-:Y:S02]  /*1cd90*/  IMAD.MOV.U32 R13, RZ, RZ, R106 ;  /* 0x000000ffff0d7224 */ /* 0x000fe400078e006a */
[----:B------:R-:W-:Y:S02]  /*1cda0*/  IMAD.MOV.U32 R12, RZ, RZ, RZ ;  /* 0x000000ffff0c7224 */ /* 0x000fe400078e00ff */
[----:B------:R-:W-:Y:S02]  /*1cdb0*/  IMAD.MOV.U32 R11, RZ, RZ, 0x181f ;  /* 0x0000181fff0b7424 */ /* 0x000fe400078e00ff */
[----:B------:R-:W-:-:S07]  /*1cdc0*/  IMAD.MOV.U32 R15, RZ, RZ, -0x1 ;  /* 0xffffffffff0f7424 */ /* 0x000fce00078e00ff */
[----:B0-----:R-:W-:Y:S05]  /*1cdd0*/  WARPSYNC.COLLECTIVE R15, `(.L_x_810) ;  /* 0x000000000f087348 */ /* 0x001fea0003c00000 */
[----:B------:R1:W2:Y:S02]  /*1cde0*/  SHFL.IDX P6, R14, R13, R12, R11 ;  /* 0x0000000c0d0e7389 */ /* 0x0002a400000c000b */
[----:B012---:R-:W-:Y:S01]  /*1cdf0*/  ENDCOLLECTIVE ;  /* 0x000000000000791b */ /* 0x007fe20003800000 */
.L_x_810:
[----:B------:R-:W-:Y:S05]  /*1ce00*/  BSYNC B1 ;  /* 0x0000000000017941 */ /* 0x000fea0003800000 */
.L_x_809:
[----:B------:R-:W-:Y:S01]  /*1ce10*/  IMAD.MOV.U32 R13, RZ, RZ, R107 ;  /* 0x000000ffff0d7224 */ /* 0x000fe200078e006b */
[----:B------:R-:W-:Y:S01]  /*1ce20*/  MOV R15, 0xffffffff ;  /* 0xffffffff000f7802 */ /* 0x000fe20000000f00 */
[----:B------:R-:W-:Y:S02]  /*1ce30*/  IMAD.MOV.U32 R12, RZ, RZ, RZ ;  /* 0x000000ffff0c7224 */ /* 0x000fe400078e00ff */
[----:B------:R-:W-:Y:S02]  /*1ce40*/  IMAD.MOV.U32 R11, RZ, RZ, 0x181f ;  /* 0x0000181fff0b7424 */ /* 0x000fe400078e00ff */
[----:B------:R-:W-:-:S07]  /*1ce50*/  IMAD.MOV.U32 R75, RZ, RZ, R14 ;  /* 0x000000ffff4b7224 */ /* 0x000fce00078e000e */
[----:B------:R-:W-:Y:S05]  /*1ce60*/  WARPSYNC.COLLECTIVE R15, `(.L_x_811) ;  /* 0x000000000f087348 */ /* 0x000fea0003c00000 */
[----:B------:R0:W1:Y:S02]  /*1ce70*/  SHFL.IDX P6, R14, R13, R12, R11 ;  /* 0x0000000c0d0e7389 */ /* 0x00006400000c000b */
[----:B01----:R-:W-:Y:S01]  /*1ce80*/  ENDCOLLECTIVE ;  /* 0x000000000000791b */ /* 0x003fe20003800000 */
.L_x_811:
[----:B------:R-:W-:Y:S01]  /*1ce90*/  IMAD.MOV.U32 R74, RZ, RZ, R14 ;  /* 0x000000ffff4a7224 */ /* 0x000fe200078e000e */
[----:B------:R-:W-:Y:S06]  /*1cea0*/  BRA `(.L_x_812) ;  /* 0xfffffe64007c7947 */ /* 0x000fec000383ffff */
.L_x_512:
[----:B------:R-:W-:Y:S01]  /*1ceb0*/  BSSY B1, `(.L_x_813) ;  /* 0x0000008000017945 */ /* 0x000fe20003800000 */
[----:B0---4-:R-:W-:Y:S02]  /*1cec0*/  IMAD.MOV.U32 R13, RZ, RZ, R106 ;  /* 0x000000ffff0d7224 */ /* 0x011fe400078e006a */
[----:B------:R-:W-:Y:S02]  /*1ced0*/  IMAD.MOV.U32 R12, RZ, RZ, 0x1 ;  /* 0x00000001ff0c7424 */ /* 0x000fe400078e00ff */
[----:B------:R-:W-:Y:S02]  /*1cee0*/  IMAD.MOV.U32 R11, RZ, RZ, 0x181f ;  /* 0x0000181fff0b7424 */ /* 0x000fe400078e00ff */
[----:B------:R-:W-:-:S07]  /*1cef0*/  IMAD.MOV.U32 R15, RZ, RZ, -0x1 ;  /* 0xffffffffff0f7424 */ /* 0x000fce00078e00ff */
[----:B-123--:R-:W-:Y:S05]  /*1cf00*/  WARPSYNC.COLLECTIVE R15, `(.L_x_814) ;  /* 0x000000000f087348 */ /* 0x00efea0003c00000 */
[----:B------:R0:W4:Y:S02]  /*1cf10*/  SHFL.IDX P6, R14, R13, R12, R11 ;  /* 0x0000000c0d0e7389 */ /* 0x00012400000c000b */
[----:B01234-:R-:W-:Y:S01]  /*1cf20*/  ENDCOLLECTIVE ;  /* 0x000000000000791b */ /* 0x01ffe20003800000 */
.L_x_814:
[----:B------:R-:W-:Y:S05]  /*1cf30*/  BSYNC B1 ;  /* 0x0000000000017941 */ /* 0x000fea0003800000 */
.L_x_813:
[----:B------:R-:W-:Y:S01]  /*1cf40*/  IMAD.MOV.U32 R13, RZ, RZ, R107 ;  /* 0x000000ffff0d7224 */ /* 0x000fe200078e006b */
[----:B------:R-:W-:Y:S01]  /*1cf50*/  MOV R11, 0x181f ;  /* 0x0000181f000b7802 */ /* 0x000fe20000000f00 */
[----:B------:R-:W-:Y:S02]  /*1cf60*/  IMAD.MOV.U32 R12, RZ, RZ, 0x1 ;  /* 0x00000001ff0c7424 */ /* 0x000fe400078e00ff */
[----:B------:R-:W-:Y:S02]  /*1cf70*/  IMAD.MOV.U32 R15, RZ, RZ, -0x1 ;  /* 0xffffffffff0f7424 */ /* 0x000fe400078e00ff */
[----:B------:R-:W-:-:S07]  /*1cf80*/  IMAD.MOV.U32 R67, RZ, RZ, R14 ;  /* 0x000000ffff437224 */ /* 0x000fce00078e000e */
[----:B------:R-:W-:Y:S05]  /*1cf90*/  WARPSYNC.COLLECTIVE R15, `(.L_x_815) ;  /* 0x000000000f087348 */ /* 0x000fea0003c00000 */
[----:B------:R0:W1:Y:S02]  /*1cfa0*/  SHFL.IDX P6, R14, R13, R12, R11 ;  /* 0x0000000c0d0e7389 */ /* 0x00006400000c000b */
[----:B01----:R-:W-:Y:S01]  /*1cfb0*/  ENDCOLLECTIVE ;  /* 0x000000000000791b */ /* 0x003fe20003800000 */
.L_x_815:
[----:B------:R-:W-:Y:S01]  /*1cfc0*/  IMAD.MOV.U32 R66, RZ, RZ, R14 ;  /* 0x000000ffff427224 */ /* 0x000fe200078e000e */
[----:B------:R-:W-:Y:S06]  /*1cfd0*/  BRA `(.L_x_816) ;  /* 0xfffffe6c000c7947 */ /* 0x000fec000383ffff */
.L_x_521:
        /* <DEDUP_REMOVED lines=8> */
.L_x_818:
[----:B------:R-:W-:Y:S05]  /*1d060*/  BSYNC B1 ;  /* 0x0000000000017941 */ /* 0x000fea0003800000 */
.L_x_817:
        /* <DEDUP_REMOVED lines=8> */
.L_x_819:
[----:B------:R-:W-:Y:S01]  /*1d0f0*/  IMAD.MOV.U32 R58, RZ, RZ, R14 ;  /* 0x000000ffff3a7224 */ /* 0x000fe200078e000e */
[----:B------:R-:W-:Y:S06]  /*1d100*/  BRA `(.L_x_820) ;  /* 0xfffffe7000a07947 */ /* 0x000fec000383ffff */
.L_x_530:
        /* <DEDUP_REMOVED lines=8> */
.L_x_822:
[----:B------:R-:W-:Y:S05]  /*1d190*/  BSYNC B1 ;  /* 0x0000000000017941 */ /* 0x000fea0003800000 */
.L_x_821:
[----:B------:R-:W-:Y:S01]  /*1d1a0*/  MOV R13, R107 ;  /* 0x0000006b000d7202 */ /* 0x000fe20000000f00 */
[----:B------:R-:W-:Y:S02]  /*1d1b0*/  IMAD.MOV.U32 R12, RZ, RZ, 0x3 ;  /* 0x00000003ff0c7424 */ /* 0x000fe400078e00ff */
[----:B------:R-:W-:Y:S02]  /*1d1c0*/  IMAD.MOV.U32 R11, RZ, RZ, 0x181f ;  /* 0x0000181fff0b7424 */ /* 0x000fe400078e00ff */
[----:B------:R-:W-:Y:S02]  /*1d1d0*/  IMAD.MOV.U32 R15, RZ, RZ, -0x1 ;  /* 0xffffffffff0f7424 */ /* 0x000fe400078e00ff */
[----:B------:R-:W-:-:S07]  /*1d1e0*/  IMAD.MOV.U32 R51, RZ, RZ, R14 ;  /* 0x000000ffff337224 */ /* 0x000fce00078e000e */
[----:B------:R-:W-:Y:S05]  /*1d1f0*/  WARPSYNC.COLLECTIVE R15, `(.L_x_823) ;  /* 0x000000000f087348 */ /* 0x000fea0003c00000 */
[----:B------:R0:W1:Y:S02]  /*1d200*/  SHFL.IDX P6, R14, R13, R12, R11 ;  /* 0x0000000c0d0e7389 */ /* 0x00006400000c000b */
[----:B01----:R-:W-:Y:S01]  /*1d210*/  ENDCOLLECTIVE ;  /* 0x000000000000791b */ /* 0x003fe20003800000 */
.L_x_823:
[----:B------:R-:W-:Y:S01]  /*1d220*/  IMAD.MOV.U32 R107, RZ, RZ, R14 ;  /* 0x000000ffff6b7224 */ /* 0x000fe200078e000e */
[----:B------:R-:W-:Y:S06]  /*1d230*/  BRA `(.L_x_824) ;  /* 0xfffffe7800307947 */ /* 0x000fec000383ffff */
.L_x_542:
[----:B-1----:R1:W2:Y:S02]  /*1d240*/  SYNCS.PHASECHK.TRANS64.TRYWAIT P4, [R90+URZ+0x28890], R101 ;  /* 0x028890655a0075a7 */ /* 0x0022a4000808017f */
[----:B--2---:R-:W-:Y:S05]  /*1d250*/  @!P4 NANOSLEEP.SYNCS 0x989680 ;  /* 0x009896800000c95d */ /* 0x004fea0003900000 */
[----:B------:R-:W2:Y:S02]  /*1d260*/  @!P4 SYNCS.PHASECHK.TRANS64 P4, [R90+URZ+0x28890], R101 ;  /* 0x028890655a00c5a7 */ /* 0x000ea4000808007f */
[----:B--2---:R-:W-:Y:S05]  /*1d270*/  @!P4 BRA `(.L_x_542) ;  /* 0xfffffffc00f0c947 */ /* 0x004fea000383ffff */
[----:B------:R-:W-:Y:S05]  /*1d280*/  BRA `(.L_x_825) ;  /* 0xfffffe8800687947 */ /* 0x000fea000383ffff */
.L_x_543:
[----:B------:R-:W-:Y:S01]  /*1d290*/  BSSY B1, `(.L_x_826) ;  /* 0x0000008000017945 */ /* 0x000fe20003800000 */
[----:B------:R-:W-:Y:S02]  /*1d2a0*/  IMAD.MOV.U32 R13, RZ, RZ, R106 ;  /* 0x000000ffff0d7224 */ /* 0x000fe400078e006a */
[----:B------:R-:W-:Y:S02]  /*1d2b0*/  IMAD.MOV.U32 R12, RZ, RZ, RZ ;  /* 0x000000ffff0c7224 */ /* 0x000fe400078e00ff */
[----:B------:R-:W-:Y:S02]  /*1d2c0*/  IMAD.MOV.U32 R11, RZ, RZ, 0x181f ;  /* 0x0000181fff0b7424 */ /* 0x000fe400078e00ff */
[----:B------:R-:W-:-:S07]  /*1d2d0*/  IMAD.MOV.U32 R15, RZ, RZ, -0x1 ;  /* 0xffffffffff0f7424 */ /* 0x000fce00078e00ff */
[----:B-1----:R-:W-:Y:S05]  /*1d2e0*/  WARPSYNC.COLLECTIVE R15, `(.L_x_827) ;  /* 0x000000000f087348 */ /* 0x002fea0003c00000 */
[----:B------:R0:W2:Y:S02]  /*1d2f0*/  SHFL.IDX P6, R14, R13, R12, R11 ;  /* 0x0000000c0d0e7389 */ /* 0x0000a400000c000b */
[----:B012---:R-:W-:Y:S01]  /*1d300*/  ENDCOLLECTIVE ;  /* 0x000000000000791b */ /* 0x007fe20003800000 */
.L_x_827:
[----:B------:R-:W-:Y:S05]  /*1d310*/  BSYNC B1 ;  /* 0x0000000000017941 */ /* 0x000fea0003800000 */
.L_x_826:
[----:B------:R-:W-:Y:S01]  /*1d320*/  IMAD.MOV.U32 R13, RZ, RZ, R107 ;  /* 0x000000ffff0d7224 */ /* 0x000fe200078e006b */
[----:B------:R-:W-:Y:S01]  /*1d330*/  MOV R105, R14 ;  /* 0x0000000e00697202 */ /* 0x000fe20000000f00 */
[----:B------:R-:W-:Y:S02]  /*1d340*/  IMAD.MOV.U32 R12, RZ, RZ, RZ ;  /* 0x000000ffff0c7224 */ /* 0x000fe400078e00ff */
[----:B------:R-:W-:Y:S02]  /*1d350*/  IMAD.MOV.U32 R11, RZ, RZ, 0x181f ;  /* 0x0000181fff0b7424 */ /* 0x000fe400078e00ff */
[----:B------:R-:W-:-:S07]  /*1d360*/  IMAD.MOV.U32 R15, RZ, RZ, -0x1 ;  /* 0xffffffffff0f7424 */ /* 0x000fce00078e00ff */
[----:B------:R-:W-:Y:S05]  /*1d370*/  WARPSYNC.COLLECTIVE R15, `(.L_x_828) ;  /* 0x000000000f087348 */ /* 0x000fea0003c00000 */
[----:B------:R0:W1:Y:S02]  /*1d380*/  SHFL.IDX P6, R14, R13, R12, R11 ;  /* 0x0000000c0d0e7389 */ /* 0x00006400000c000b */
[----:B01----:R-:W-:Y:S01]  /*1d390*/  ENDCOLLECTIVE ;  /* 0x000000000000791b */ /* 0x003fe20003800000 */
.L_x_828:
[----:B------:R-:W-:Y:S01]  /*1d3a0*/  IMAD.MOV.U32 R104, RZ, RZ, R14 ;  /* 0x000000ffff687224 */ /* 0x000fe200078e000e */
[----:B------:R-:W-:Y:S06]  /*1d3b0*/  BRA `(.L_x_829) ;  /* 0xfffffe8800347947 */ /* 0x000fec000383ffff */
.L_x_548:
[----:B------:R-:W-:Y:S01]  /*1d3c0*/  BSSY B1, `(.L_x_830) ;  /* 0x0000008000017945 */ /* 0x000fe20003800000 */
[----:B----4-:R-:W-:Y:S01]  /*1d3d0*/  IMAD.MOV.U32 R13, RZ, RZ, R106 ;  /* 0x000000ffff0d7224 */ /* 0x010fe200078e006a */
[----:B------:R-:W-:Y:S01]  /*1d3e0*/  MOV R15, 0xffffffff ;  /* 0xffffffff000f7802 */ /* 0x000fe20000000f00 */
[----:B------:R-:W-:Y:S02]  /*1d3f0*/  IMAD.MOV.U32 R12, RZ, RZ, 0x1 ;  /* 0x00000001ff0c7424 */ /* 0x000fe400078e00ff */
[----:B------:R-:W-:-:S07]  /*1d400*/  IMAD.MOV.U32 R11, RZ, RZ, 0x181f ;  /* 0x0000181fff0b7424 */ /* 0x000fce00078e00ff */
[----:B0123--:R-:W-:Y:S05]  /*1d410*/  WARPSYNC.COLLECTIVE R15, `(.L_x_831) ;  /* 0x000000000f087348 */ /* 0x00ffea0003c00000 */
[----:B------:R4:W0:Y:S02]  /*1d420*/  SHFL.IDX P6, R14, R13, R12, R11 ;  /* 0x0000000c0d0e7389 */ /* 0x00082400000c000b */
[----:B01234-:R-:W-:Y:S01]  /*1d430*/  ENDCOLLECTIVE ;  /* 0x000000000000791b */ /* 0x01ffe20003800000 */
.L_x_831:
[----:B------:R-:W-:Y:S05]  /*1d440*/  BSYNC B1 ;  /* 0x0000000000017941 */ /* 0x000fea0003800000 */
.L_x_830:
[----:B------:R-:W-:Y:S02]  /*1d450*/  IMAD.MOV.U32 R13, RZ, RZ, R107 ;  /* 0x000000ffff0d7224 */ /* 0x000fe400078e006b */
[----:B------:R-:W-:Y:S02]  /*1d460*/  IMAD.MOV.U32 R12, RZ, RZ, 0x1 ;  /* 0x00000001ff0c7424 */ /* 0x000fe400078e00ff */
[----:B------:R-:W-:Y:S02]  /*1d470*/  IMAD.MOV.U32 R11, RZ, RZ, 0x181f ;  /* 0x0000181fff0b7424 */ /* 0x000fe400078e00ff */
[----:B------:R-:W-:Y:S02]  /*1d480*/  IMAD.MOV.U32 R15, RZ, RZ, -0x1 ;  /* 0xffffffffff0f7424 */ /* 0x000fe400078e00ff */
[----:B------:R-:W-:-:S07]  /*1d490*/  IMAD.MOV.U32 R47, RZ, RZ, R14 ;  /* 0x000000ffff2f7224 */ /* 0x000fce00078e000e */
[----:B------:R-:W-:Y:S05]  /*1d4a0*/  WARPSYNC.COLLECTIVE R15, `(.L_x_832) ;  /* 0x000000000f087348 */ /* 0x000fea0003c00000 */
[----:B------:R0:W1:Y:S02]  /*1d4b0*/  SHFL.IDX P6, R14, R13, R12, R11 ;  /* 0x0000000c0d0e7389 */ /* 0x00006400000c000b */
[----:B01----:R-:W-:Y:S01]  /*1d4c0*/  ENDCOLLECTIVE ;  /* 0x000000000000791b */ /* 0x003fe20003800000 */
.L_x_832:
[----:B------:R-:W-:Y:S01]  /*1d4d0*/  IMAD.MOV.U32 R46, RZ, RZ, R14 ;  /* 0x000000ffff2e7224 */ /* 0x000fe200078e000e */
[----:B------:R-:W-:Y:S06]  /*1d4e0*/  BRA `(.L_x_833) ;  /* 0xfffffe8c00e87947 */ /* 0x000fec000383ffff */
.L_x_553:
[----:B------:R-:W-:Y:S01]  /*1d4f0*/  BSSY B1, `(.L_x_834) ;  /* 0x0000008000017945 */ /* 0x000fe20003800000 */
[----:B0---4-:R-:W-:Y:S01]  /*1d500*/  IMAD.MOV.U32 R13, RZ, RZ, R106 ;  /* 0x000000ffff0d7224 */ /* 0x011fe200078e006a */
[----:B------:R-:W-:Y:S01]  /*1d510*/  MOV R11, 0x181f ;  /* 0x0000181f000b7802 */ /* 0x000fe20000000f00 */
[----:B------:R-:W-:Y:S02]  /*1d520*/  IMAD.MOV.U32 R12, RZ, RZ, 0x2 ;  /* 0x00000002ff0c7424 */ /* 0x000fe400078e00ff */
[----:B------:R-:W-:-:S07]  /*1d530*/  IMAD.MOV.U32 R15, RZ, RZ, -0x1 ;  /* 0xffffffffff0f7424 */ /* 0x000fce00078e00ff */
[----:B-123--:R-:W-:Y:S05]  /*1d540*/  WARPSYNC.COLLECTIVE R15, `(.L_x_835) ;  /* 0x000000000f087348 */ /* 0x00efea0003c00000 */
[----:B------:R0:W4:Y:S02]  /*1d550*/  SHFL.IDX P6, R14, R13, R12, R11 ;  /* 0x0000000c0d0e7389 */ /* 0x00012400000c000b */
[----:B01234-:R-:W-:Y:S01]  /*1d560*/  ENDCOLLECTIVE ;  /* 0x000000000000791b */ /* 0x01ffe20003800000 */
.L_x_835:
[----:B------:R-:W-:Y:S05]  /*1d570*/  BSYNC B1 ;  /* 0x0000000000017941 */ /* 0x000fea0003800000 */
.L_x_834:
        /* <DEDUP_REMOVED lines=8> */
.L_x_836:
[----:B------:R-:W-:Y:S01]  /*1d600*/  IMAD.MOV.U32 R46, RZ, RZ, R14 ;  /* 0x000000ffff2e7224 */ /* 0x000fe200078e000e */
[----:B------:R-:W-:Y:S06]  /*1d610*/  BRA `(.L_x_837) ;  /* 0xfffffe94009c7947 */ /* 0x000fec000383ffff */
.L_x_558:
        /* <DEDUP_REMOVED lines=8> */
.L_x_839:
[----:B------:R-:W-:Y:S05]  /*1d6a0*/  BSYNC B1 ;  /* 0x0000000000017941 */ /* 0x000fea0003800000 */
.L_x_838:
        /* <DEDUP_REMOVED lines=8> */
.L_x_840:
[----:B------:R-:W-:Y:S01]  /*1d730*/  IMAD.MOV.U32 R107, RZ, RZ, R14 ;  /* 0x000000ffff6b7224 */ /* 0x000fe200078e000e */
[----:B------:R-:W-:Y:S06]  /*1d740*/  BRA `(.L_x_841) ;  /* 0xfffffe9c004c7947 */ /* 0x000fec000383ffff */
.L_x_563:
[----:B-1----:R1:W2:Y:S02]  /*1d750*/  SYNCS.PHASECHK.TRANS64.TRYWAIT P3, [R90+URZ+0x28890], R101 ;  /* 0x028890655a0075a7 */ /* 0x0022a4000806017f */
[----:B--2---:R-:W-:Y:S05]  /*1d760*/  @!P3 NANOSLEEP.SYNCS 0x989680 ;  /* 0x009896800000b95d */ /* 0x004fea0003900000 */
[----:B------:R-:W2:Y:S02]  /*1d770*/  @!P3 SYNCS.PHASECHK.TRANS64 P3, [R90+URZ+0x28890], R101 ;  /* 0x028890655a00b5a7 */ /* 0x000ea4000806007f */
[----:B--2---:R-:W-:Y:S05]  /*1d780*/  @!P3 BRA `(.L_x_563) ;  /* 0xfffffffc00f0b947 */ /* 0x004fea000383ffff */
[----:B------:R-:W-:Y:S05]  /*1d790*/  BRA `(.L_x_842) ;  /* 0xfffffea4005c7947 */ /* 0x000fea000383ffff */
.L_x_564:
[----:B------:R-:W-:Y:S01]  /*1d7a0*/  BSSY B1, `(.L_x_843) ;  /* 0x0000008000017945 */ /* 0x000fe20003800000 */
[----:B------:R-:W-:Y:S01]  /*1d7b0*/  MOV R13, R45 ;  /* 0x0000002d000d7202 */ /* 0x000fe20000000f00 */
[----:B------:R-:W-:Y:S02]  /*1d7c0*/  IMAD.MOV.U32 R12, RZ, RZ, RZ ;  /* 0x000000ffff0c7224 */ /* 0x000fe400078e00ff */
[----:B------:R-:W-:Y:S02]  /*1d7d0*/  IMAD.MOV.U32 R11, RZ, RZ, 0x181f ;  /* 0x0000181fff0b7424 */ /* 0x000fe400078e00ff */
[----:B------:R-:W-:-:S07]  /*1d7e0*/  IMAD.MOV.U32 R15, RZ, RZ, -0x1 ;  /* 0xffffffffff0f7424 */ /* 0x000fce00078e00ff */
[----:B-1----:R-:W-:Y:S05]  /*1d7f0*/  WARPSYNC.COLLECTIVE R15, `(.L_x_844) ;  /* 0x000000000f087348 */ /* 0x002fea0003c00000 */
[----:B------:R0:W2:Y:S02]  /*1d800*/  SHFL.IDX P6, R14, R13, R12, R11 ;  /* 0x0000000c0d0e7389 */ /* 0x0000a400000c000b */
[----:B012---:R-:W-:Y:S01]  /*1d810*/  ENDCOLLECTIVE ;  /* 0x000000000000791b */ /* 0x007fe20003800000 */
.L_x_844:
[----:B------:R-:W-:Y:S05]  /*1d820*/  BSYNC B1 ;  /* 0x0000000000017941 */ /* 0x000fea0003800000 */
.L_x_843:
[----:B------:R-:W-:Y:S02]  /*1d830*/  IMAD.MOV.U32 R13, RZ, RZ, R44 ;  /* 0x000000ffff0d7224 */ /* 0x000fe400078e002c */
[----:B------:R-:W-:Y:S02]  /*1d840*/  IMAD.MOV.U32 R12, RZ, RZ, RZ ;  /* 0x000000ffff0c7224 */ /* 0x000fe400078e00ff */
[----:B------:R-:W-:Y:S02]  /*1d850*/  IMAD.MOV.U32 R11, RZ, RZ, 0x181f ;  /* 0x0000181fff0b7424 */ /* 0x000fe400078e00ff */
[----:B------:R-:W-:Y:S02]  /*1d860*/  IMAD.MOV.U32 R15, RZ, RZ, -0x1 ;  /* 0xffffffffff0f7424 */ /* 0x000fe400078e00ff */
[----:B------:R-:W-:-:S07]  /*1d870*/  IMAD.MOV.U32 R41, RZ, RZ, R14 ;  /* 0x000000ffff297224 */ /* 0x000fce00078e000e */
[----:B------:R-:W-:Y:S05]  /*1d880*/  WARPSYNC.COLLECTIVE R15, `(.L_x_845) ;  /* 0x000000000f087348 */ /* 0x000fea0003c00000 */
[----:B------:R0:W1:Y:S02]  /*1d890*/  SHFL.IDX P6, R14, R13, R12, R11 ;  /* 0x0000000c0d0e7389 */ /* 0x00006400000c000b */
[----:B01----:R-:W-:Y:S01]  /*1d8a0*/  ENDCOLLECTIVE ;  /* 0x000000000000791b */ /* 0x003fe20003800000 */
.L_x_845:
[----:B------:R-:W-:Y:S05]  /*1d8b0*/  BRA `(.L_x_846) ;  /* 0xfffffea4007c7947 */ /* 0x000fea000383ffff */
.L_x_567:
[----:B------:R-:W-:Y:S01]  /*1d8c0*/  BSSY B1, `(.L_x_847) ;  /* 0x0000008000017945 */ /* 0x000fe20003800000 */
[----:B----4-:R-:W-:Y:S01]  /*1d8d0*/  MOV R13, R45 ;  /* 0x0000002d000d7202 */ /* 0x010fe20000000f00 */
[----:B------:R-:W-:Y:S02]  /*1d8e0*/  IMAD.MOV.U32 R12, RZ, RZ, 0x1 ;  /* 0x00000001ff0c7424 */ /* 0x000fe400078e00ff */
[----:B------:R-:W-:Y:S02]  /*1d8f0*/  IMAD.MOV.U32 R11, RZ, RZ, 0x181f ;  /* 0x0000181fff0b7424 */ /* 0x000fe400078e00ff */
[----:B------:R-:W-:-:S07]  /*1d900*/  IMAD.MOV.U32 R15, RZ, RZ, -0x1 ;  /* 0xffffffffff0f7424 */ /* 0x000fce00078e00ff */
[----:B0123--:R-:W-:Y:S05]  /*1d910*/  WARPSYNC.COLLECTIVE R15, `(.L_x_848) ;  /* 0x000000000f087348 */ /* 0x00ffea0003c00000 */
[----:B---3--:R3:W4:Y:S02]  /*1d920*/  SHFL.IDX P6, R14, R13, R12, R11 ;  /* 0x0000000c0d0e7389 */ /* 0x00872400000c000b */
[----:B01234-:R-:W-:Y:S01]  /*1d930*/  ENDCOLLECTIVE ;  /* 0x000000000000791b */ /* 0x01ffe20003800000 */
.L_x_848:
[----:B------:R-:W-:Y:S05]  /*1d940*/  BSYNC B1 ;  /* 0x0000000000017941 */ /* 0x000fea0003800000 */
.L_x_847:
        /* <DEDUP_REMOVED lines=8> */
.L_x_849:
[----:B------:R-:W-:Y:S05]  /*1d9d0*/  BRA `(.L_x_850) ;  /* 0xfffffea4007c7947 */ /* 0x000fea000383ffff */
.L_x_570:
[----:B------:R-:W-:Y:S01]  /*1d9e0*/  BSSY B1, `(.L_x_851) ;  /* 0x0000008000017945 */ /* 0x000fe20003800000 */
[----:B---3--:R-:W-:Y:S01]  /*1d9f0*/  MOV R13, R45 ;  /* 0x0000002d000d7202 */ /* 0x008fe20000000f00 */
[----:B------:R-:W-:Y:S02]  /*1da00*/  IMAD.MOV.U32 R12, RZ, RZ, 0x2 ;  /* 0x00000002ff0c7424 */ /* 0x000fe400078e00ff */
[----:B------:R-:W-:Y:S02]  /*1da10*/  IMAD.MOV.U32 R11, RZ, RZ, 0x181f ;  /* 0x0000181fff0b7424 */ /* 0x000fe400078e00ff */
[----:B------:R-:W-:-:S07]  /*1da20*/  IMAD.MOV.U32 R15, RZ, RZ, -0x1 ;  /* 0xffffffffff0f7424 */ /* 0x000fce00078e00ff */
[----:B012-4-:R-:W-:Y:S05]  /*1da30*/  WARPSYNC.COLLECTIVE R15, `(.L_x_852) ;  /* 0x000000000f087348 */ /* 0x017fea0003c00000 */
[----:B------:R3:W0:Y:S02]  /*1da40*/  SHFL.IDX P6, R14, R13, R12, R11 ;  /* 0x0000000c0d0e7389 */ /* 0x00062400000c000b */
[----:B01234-:R-:W-:Y:S01]  /*1da50*/  ENDCOLLECTIVE ;  /* 0x000000000000791b */ /* 0x01ffe20003800000 */
.L_x_852:
[----:B------:R-:W-:Y:S05]  /*1da60*/  BSYNC B1 ;  /* 0x0000000000017941 */ /* 0x000fea0003800000 */
.L_x_851:
        /* <DEDUP_REMOVED lines=8> */
.L_x_853:
[----:B------:R-:W-:Y:S05]  /*1daf0*/  BRA `(.L_x_854) ;  /* 0xfffffea400807947 */ /* 0x000fea000383ffff */
.L_x_573:
[----:B------:R-:W-:Y:S01]  /*1db00*/  BSSY B1, `(.L_x_855) ;  /* 0x0000008000017945 */ /* 0x000fe20003800000 */
[----:B0-----:R-:W-:Y:S01]  /*1db10*/  MOV R13, R45 ;  /* 0x0000002d000d7202 */ /* 0x001fe20000000f00 */
[----:B------:R-:W-:Y:S02]  /*1db20*/  IMAD.MOV.U32 R12, RZ, RZ, 0x3 ;  /* 0x00000003ff0c7424 */ /* 0x000fe400078e00ff */
[----:B------:R-:W-:Y:S02]  /*1db30*/  IMAD.MOV.U32 R11, RZ, RZ, 0x181f ;  /* 0x0000181fff0b7424 */ /* 0x000fe400078e00ff */
[----:B------:R-:W-:-:S07]  /*1db40*/  IMAD.MOV.U32 R15, RZ, RZ, -0x1 ;  /* 0xffffffffff0f7424 */ /* 0x000fce00078e00ff */
[----:B-1234-:R-:W-:Y:S05]  /*1db50*/  WARPSYNC.COLLECTIVE R15, `(.L_x_856) ;  /* 0x000000000f087348 */ /* 0x01efea0003c00000 */
[----:B------:R0:W0:Y:S02]  /*1db60*/  SHFL.IDX P6, R14, R13, R12, R11 ;  /* 0x0000000c0d0e7389 */ /* 0x00002400000c000b */
[----:B01234-:R-:W-:Y:S01]  /*1db70*/  ENDCOLLECTIVE ;  /* 0x000000000000791b */ /* 0x01ffe20003800000 */
.L_x_856:
[----:B------:R-:W-:Y:S05]  /*1db80*/  BSYNC B1 ;  /* 0x0000000000017941 */ /* 0x000fea0003800000 */
.L_x_855:
        /* <DEDUP_REMOVED lines=8> */
.L_x_857:
[----:B------:R-:W-:Y:S05]  /*1dc10*/  BRA `(.L_x_858) ;  /* 0xfffffea400847947 */ /* 0x000fea000383ffff */
.L_x_577:
[----:B------:R0:W0:Y:S02]  /*1dc20*/  SYNCS.PHASECHK.TRANS64.TRYWAIT P4, [R90+URZ+0x288b0], R101 ;  /* 0x0288b0655a0075a7 */ /* 0x000024000808017f */
[----:B0-----:R-:W-:Y:S05]  /*1dc30*/  @!P4 NANOSLEEP.SYNCS 0x989680 ;  /* 0x009896800000c95d */ /* 0x001fea0003900000 */
[----:B------:R-:W0:Y:S02]  /*1dc40*/  @!P4 SYNCS.PHASECHK.TRANS64 P4, [R90+URZ+0x288b0], R101 ;  /* 0x0288b0655a00c5a7 */ /* 0x000e24000808007f */
[----:B0-----:R-:W-:Y:S05]  /*1dc50*/  @!P4 BRA `(.L_x_577) ;  /* 0xfffffffc00f0c947 */ /* 0x001fea000383ffff */
[----:B------:R-:W-:Y:S05]  /*1dc60*/  BRA `(.L_x_859) ;  /* 0xfffffea800007947 */ /* 0x000fea000383ffff */
.L_x_591:
[----:B------:R-:W1:Y:S01]  /*1dc70*/  S2R R5, SR_TID.X ;  /* 0x0000000000057919 */ /* 0x000e620000002100 */
[----:B------:R-:W-:Y:S01]  /*1dc80*/  BSSY B0, `(.L_x_860) ;  /* 0x000000c000007945 */ /* 0x000fe20003800000 */
[----:B------:R-:W-:Y:S02]  /*1dc90*/  IMAD.MOV.U32 R12, RZ, RZ, RZ ;  /* 0x000000ffff0c7224 */ /* 0x000fe400078e00ff */
[----:B------:R-:W-:Y:S02]  /*1dca0*/  IMAD.MOV.U32 R11, RZ, RZ, 0x1f ;  /* 0x0000001fff0b7424 */ /* 0x000fe400078e00ff */
[----:B------:R-:W-:Y:S01]  /*1dcb0*/  IMAD.MOV.U32 R15, RZ, RZ, -0x1 ;  /* 0xffffffffff0f7424 */ /* 0x000fe200078e00ff */
[----:B-1----:R-:W-:-:S04]  /*1dcc0*/  IADD3 R5, R5, -0x80, RZ ;  /* 0xffffff8005057810 */ /* 0x002fc80007ffe0ff */
[----:B------:R-:W-:-:S04]  /*1dcd0*/  SHF.R.S32.HI R4, RZ, 0x1f, R5 ;  /* 0x0000001fff047819 */ /* 0x000fc80000011405 */
[----:B------:R-:W-:-:S04]  /*1dce0*/  LEA.HI R4, R4, R5, RZ, 0x7 ;  /* 0x0000000504047211 */ /* 0x000fc800078f38ff */
[----:B------:R-:W-:-:S05]  /*1dcf0*/  SHF.R.S32.HI R4, RZ, 0x7, R4 ;  /* 0x00000007ff047819 */ /* 0x000fca0000011404 */
[----:B--2---:R-:W-:-:S07]  /*1dd00*/  IMAD.MOV.U32 R13, RZ, RZ, R4 ;  /* 0x000000ffff0d7224 */ /* 0x004fce00078e0004 */
[----:B0----5:R-:W-:Y:S05]  /*1dd10*/  WARPSYNC.COLLECTIVE R15, `(.L_x_861) ;  /* 0x000000000f087348 */ /* 0x021fea0003c00000 */
[----:B------:R1:W2:Y:S02]  /*1dd20*/  SHFL.IDX P6, R14, R13, R12, R11 ;  /* 0x0000000c0d0e7389 */ /* 0x0002a400000c000b */
[----:B012--5:R-:W-:Y:S01]  /*1dd30*/  ENDCOLLECTIVE ;  /* 0x000000000000791b */ /* 0x027fe20003800000 */
.L_x_861:
[----:B------:R-:W-:Y:S05]  /*1dd40*/  BSYNC B0 ;  /* 0x0000000000007941 */ /* 0x000fea0003800000 */
.L_x_860:
[----:B------:R-:W-:Y:S01]  /*1dd50*/  IMAD.MOV.U32 R195, RZ, RZ, R14 ;  /* 0x000000ffffc37224 */ /* 0x000fe200078e000e */
[----:B------:R-:W-:Y:S06]  /*1dd60*/  BRA `(.L_x_862) ;  /* 0xfffffeb000bc7947 */ /* 0x000fec000383ffff */
.L_x_601:
[----:B------:R-:W-:Y:S01]  /*1dd70*/  BSSY B1, `(.L_x_863) ;  /* 0x0000008000017945 */ /* 0x000fe20003800000 */
[----:B--2---:R-:W-:Y:S01]  /*1dd80*/  IMAD.MOV.U32 R13, RZ, RZ, R26 ;  /* 0x000000ffff0d7224 */ /* 0x004fe200078e001a */
[----:B------:R-:W-:Y:S01]  /*1dd90*/  MOV R15, 0xffffffff ;  /* 0xffffffff000f7802 */ /* 0x000fe20000000f00 */
[----:B------:R-:W-:Y:S02]  /*1dda0*/  IMAD.MOV.U32 R12, RZ, RZ, RZ ;  /* 0x000000ffff0c7224 */ /* 0x000fe400078e00ff */
[----:B------:R-:W-:-:S07]  /*1ddb0*/  IMAD.MOV.U32 R11, RZ, RZ, 0x181f ;  /* 0x0000181fff0b7424 */ /* 0x000fce00078e00ff */
[----:B------:R-:W-:Y:S05]  /*1ddc0*/  WARPSYNC.COLLECTIVE R15, `(.L_x_864) ;  /* 0x000000000f087348 */ /* 0x000fea0003c00000 */
[----:B------:R0:W1:Y:S02]  /*1ddd0*/  SHFL.IDX P6, R14, R13, R12, R11 ;  /* 0x0000000c0d0e7389 */ /* 0x00006400000c000b */
[----:B01----:R-:W-:Y:S01]  /*1dde0*/  ENDCOLLECTIVE ;  /* 0x000000000000791b */ /* 0x003fe20003800000 */
.L_x_864:
[----:B------:R-:W-:Y:S05]  /*1ddf0*/  BSYNC B1 ;  /* 0x0000000000017941 */ /* 0x000fea0003800000 */
.L_x_863:
        /* <DEDUP_REMOVED lines=8> */
.L_x_865:
[----:B------:R-:W-:Y:S02]  /*1de80*/  IMAD.MOV.U32 R13, RZ, RZ, R28 ;  /* 0x000000ffff0d7224 */ /* 0x000fe400078e001c */
[----:B------:R-:W-:-:S07]  /*1de90*/  IMAD.MOV.U32 R3, RZ, RZ, R14 ;  /* 0x000000ffff037224 */ /* 0x000fce00078e000e */
[----:B------:R-:W-:Y:S05]  /*1dea0*/  WARPSYNC.COLLECTIVE R15, `(.L_x_866) ;  /* 0x000000000f087348 */ /* 0x000fea0003c00000 */
[----:B------:R0:W1:Y:S02]  /*1deb0*/  SHFL.IDX P6, R14, R13, R12, R11 ;  /* 0x0000000c0d0e7389 */ /* 0x00006400000c000b */
[----:B01----:R-:W-:Y:S01]  /*1dec0*/  ENDCOLLECTIVE ;  /* 0x000000000000791b */ /* 0x003fe20003800000 */
.L_x_866:
[----:B------:R-:W-:Y:S01]  /*1ded0*/  MOV R13, R27 ;  /* 0x0000001b000d7202 */ /* 0x000fe20000000f00 */
[----:B------:R-:W-:-:S07]  /*1dee0*/  IMAD.MOV.U32 R4, RZ, RZ, R14 ;  /* 0x000000ffff047224 */ /* 0x000fce00078e000e */
[----:B------:R-:W-:Y:S05]  /*1def0*/  WARPSYNC.COLLECTIVE R15, `(.L_x_867) ;  /* 0x000000000f087348 */ /* 0x000fea0003c00000 */
[----:B------:R0:W1:Y:S02]  /*1df00*/  SHFL.IDX P6, R14, R13, R12, R11 ;  /* 0x0000000c0d0e7389 */ /* 0x00006400000c000b */
[----:B01----:R-:W-:Y:S01]  /*1df10*/  ENDCOLLECTIVE ;  /* 0x000000000000791b */ /* 0x003fe20003800000 */
.L_x_867:
[----:B------:R-:W-:Y:S05]  /*1df20*/  BRA `(.L_x_868) ;  /* 0xfffffeb400bc7947 */ /* 0x000fea000383ffff */
.L_x_605:
[----:B0-----:R0:W1:Y:S02]  /*1df30*/  SYNCS.PHASECHK.TRANS64.TRYWAIT P0, [R156+URZ+0x28800], R5 ;  /* 0x028800059c0075a7 */ /* 0x001064000800017f */
[----:B-1----:R-:W-:Y:S05]  /*1df40*/  @!P0 NANOSLEEP.SYNCS 0x989680 ;  /* 0x009896800000895d */ /* 0x002fea0003900000 */
[----:B------:R-:W1:Y:S02]  /*1df50*/  @!P0 SYNCS.PHASECHK.TRANS64 P0, [R156+URZ+0x28800], R5 ;  /* 0x028800059c0085a7 */ /* 0x000e64000800007f */
[----:B-1----:R-:W-:Y:S05]  /*1df60*/  @!P0 BRA `(.L_x_605) ;  /* 0xfffffffc00f08947 */ /* 0x002fea000383ffff */
[----:B------:R-:W-:Y:S05]  /*1df70*/  BRA `(.L_x_869) ;  /* 0xfffffeb800a07947 */ /* 0x000fea000383ffff */
.L_x_621:
[----:B------:R-:W-:Y:S01]  /*1df80*/  BSSY B1, `(.L_x_870) ;  /* 0x0000008000017945 */ /* 0x000fe20003800000 */
[----:B--2---:R-:W-:Y:S02]  /*1df90*/  IMAD.MOV.U32 R13, RZ, RZ, R26 ;  /* 0x000000ffff0d7224 */ /* 0x004fe400078e001a */
[----:B------:R-:W-:Y:S02]  /*1dfa0*/  IMAD.MOV.U32 R12, RZ, RZ, RZ ;  /* 0x000000ffff0c7224 */ /* 0x000fe400078e00ff */
[----:B------:R-:W-:Y:S02]  /*1dfb0*/  IMAD.MOV.U32 R11, RZ, RZ, 0x181f ;  /* 0x0000181fff0b7424 */ /* 0x000fe400078e00ff */
[----:B------:R-:W-:-:S07]  /*1dfc0*/  IMAD.MOV.U32 R15, RZ, RZ, -0x1 ;  /* 0xffffffffff0f7424 */ /* 0x000fce00078e00ff */
[----:B------:R-:W-:Y:S05]  /*1dfd0*/  WARPSYNC.COLLECTIVE R15, `(.L_x_871) ;  /* 0x000000000f087348 */ /* 0x000fea0003c00000 */
[----:B------:R0:W1:Y:S02]  /*1dfe0*/  SHFL.IDX P6, R14, R13, R12, R11 ;  /* 0x0000000c0d0e7389 */ /* 0x00006400000c000b */
[----:B01----:R-:W-:Y:S01]  /*1dff0*/  ENDCOLLECTIVE ;  /* 0x000000000000791b */ /* 0x003fe20003800000 */
.L_x_871:
[----:B------:R-:W-:Y:S05]  /*1e000*/  BSYNC B1 ;  /* 0x0000000000017941 */ /* 0x000fea0003800000 */
.L_x_870:
        /* <DEDUP_REMOVED lines=8> */
.L_x_872:
[----:B------:R-:W-:Y:S02]  /*1e090*/  IMAD.MOV.U32 R13, RZ, RZ, R28 ;  /* 0x000000ffff0d7224 */ /* 0x000fe400078e001c */
[----:B------:R-:W-:-:S07]  /*1e0a0*/  IMAD.MOV.U32 R3, RZ, RZ, R14 ;  /* 0x000000ffff037224 */ /* 0x000fce00078e000e */
[----:B------:R-:W-:Y:S05]  /*1e0b0*/  WARPSYNC.COLLECTIVE R15, `(.L_x_873) ;  /* 0x000000000f087348 */ /* 0x000fea0003c00000 */
[----:B------:R0:W1:Y:S02]  /*1e0c0*/  SHFL.IDX P6, R14, R13, R12, R11 ;  /* 0x0000000c0d0e7389 */ /* 0x00006400000c000b */
[----:B01----:R-:W-:Y:S01]  /*1e0d0*/  ENDCOLLECTIVE ;  /* 0x000000000000791b */ /* 0x003fe20003800000 */
.L_x_873:
[----:B------:R-:W-:Y:S02]  /*1e0e0*/  IMAD.MOV.U32 R13, RZ, RZ, R27 ;  /* 0x000000ffff0d7224 */ /* 0x000fe400078e001b */
[----:B------:R-:W-:-:S07]  /*1e0f0*/  IMAD.MOV.U32 R20, RZ, RZ, R14 ;  /* 0x000000ffff147224 */ /* 0x000fce00078e000e */
[----:B------:R-:W-:Y:S05]  /*1e100*/  WARPSYNC.COLLECTIVE R15, `(.L_x_874) ;  /* 0x000000000f087348 */ /* 0x000fea0003c00000 */
[----:B------:R0:W1:Y:S02]  /*1e110*/  SHFL.IDX P6, R14, R13, R12, R11 ;  /* 0x0000000c0d0e7389 */ /* 0x00006400000c000b */
[----:B01----:R-:W-:Y:S01]  /*1e120*/  ENDCOLLECTIVE ;  /* 0x000000000000791b */ /* 0x003fe20003800000 */
.L_x_874:
[----:B------:R-:W-:Y:S05]  /*1e130*/  BRA `(.L_x_875) ;  /* 0xfffffecc00d07947 */ /* 0x000fea000383ffff */
.L_x_625:
[----:B0-----:R0:W1:Y:S02]  /*1e140*/  SYNCS.PHASECHK.TRANS64.TRYWAIT P4, [R156+URZ+0x28800], R27 ;  /* 0x0288001b9c0075a7 */ /* 0x001064000808017f */
[----:B-1----:R-:W-:Y:S05]  /*1e150*/  @!P4 NANOSLEEP.SYNCS 0x989680 ;  /* 0x009896800000c95d */ /* 0x002fea0003900000 */
[----:B------:R-:W1:Y:S02]  /*1e160*/  @!P4 SYNCS.PHASECHK.TRANS64 P4, [R156+URZ+0x28800], R27 ;  /* 0x0288001b9c00c5a7 */ /* 0x000e64000808007f */
[----:B-1----:R-:W-:Y:S05]  /*1e170*/  @!P4 BRA `(.L_x_625) ;  /* 0xfffffffc00f0c947 */ /* 0x002fea000383ffff */
[----:B------:R-:W-:Y:S05]  /*1e180*/  BRA `(.L_x_876) ;  /* 0xfffffed000c07947 */ /* 0x000fea000383ffff */
.L_x_635:
[----:B---3--:R3:W4:Y:S02]  /*1e190*/  SYNCS.PHASECHK.TRANS64.TRYWAIT P1, [R3+URZ+0x28830], R0 ;  /* 0x02883000030075a7 */ /* 0x008724000802017f */
[----:B----4-:R-:W-:Y:S05]  /*1e1a0*/  @!P1 NANOSLEEP.SYNCS 0x989680 ;  /* 0x009896800000995d */ /* 0x010fea0003900000 */
[----:B------:R-:W4:Y:S02]  /*1e1b0*/  @!P1 SYNCS.PHASECHK.TRANS64 P1, [R3+URZ+0x28830], R0 ;  /* 0x02883000030095a7 */ /* 0x000f24000802007f */
[----:B----4-:R-:W-:Y:S05]  /*1e1c0*/  @!P1 BRA `(.L_x_635) ;  /* 0xfffffffc00f09947 */ /* 0x010fea000383ffff */
[----:B------:R-:W-:Y:S05]  /*1e1d0*/  BRA `(.L_x_634) ;  /* 0xfffffee800a47947 */ /* 0x000fea000383ffff */
.L_x_642:
[----:B-1----:R1:W2:Y:S02]  /*1e1e0*/  SYNCS.PHASECHK.TRANS64.TRYWAIT P2, [R5+URZ+0x28830], R6 ;  /* 0x02883006050075a7 */ /* 0x0022a4000804017f */
[----:B--2---:R-:W-:Y:S05]  /*1e1f0*/  @!P2 NANOSLEEP.SYNCS 0x989680 ;  /* 0x009896800000a95d */ /* 0x004fea0003900000 */
[----:B------:R-:W2:Y:S02]  /*1e200*/  @!P2 SYNCS.PHASECHK.TRANS64 P2, [R5+URZ+0x28830], R6 ;  /* 0x028830060500a5a7 */ /* 0x000ea4000804007f */
[----:B--2---:R-:W-:Y:S05]  /*1e210*/  @!P2 BRA `(.L_x_642) ;  /* 0xfffffffc00f0a947 */ /* 0x004fea000383ffff */
[----:B------:R-:W-:Y:S05]  /*1e220*/  BRA `(.L_x_641) ;  /* 0xffffff1800087947 */ /* 0x000fea000383ffff */
.L_x_646:
[----:B-1----:R1:W2:Y:S02]  /*1e230*/  SYNCS.PHASECHK.TRANS64.TRYWAIT P1, [R5+URZ+0x28850], R4 ;  /* 0x02885004050075a7 */ /* 0x0022a4000802017f */
[----:B--2---:R-:W-:Y:S05]  /*1e240*/  @!P1 NANOSLEEP.SYNCS 0x989680 ;  /* 0x009896800000995d */ /* 0x004fea0003900000 */
[----:B------:R-:W2:Y:S02]  /*1e250*/  @!P1 SYNCS.PHASECHK.TRANS64 P1, [R5+URZ+0x28850], R4 ;  /* 0x02885004050095a7 */ /* 0x000ea4000802007f */
[----:B--2---:R-:W-:Y:S05]  /*1e260*/  @!P1 BRA `(.L_x_646) ;  /* 0xfffffffc00f09947 */ /* 0x004fea000383ffff */
[----:B------:R-:W-:Y:S05]  /*1e270*/  BRA `(.L_x_643) ;  /* 0xffffff1c00147947 */ /* 0x000fea000383ffff */
.L_x_653:
[----:B-1----:R1:W2:Y:S02]  /*1e280*/  SYNCS.PHASECHK.TRANS64.TRYWAIT P1, [R9+URZ+0x28850], R0 ;  /* 0x02885000090075a7 */ /* 0x0022a4000802017f */
[----:B--2---:R-:W-:Y:S05]  /*1e290*/  @!P1 NANOSLEEP.SYNCS 0x989680 ;  /* 0x009896800000995d */ /* 0x004fea0003900000 */
[----:B------:R-:W2:Y:S02]  /*1e2a0*/  @!P1 SYNCS.PHASECHK.TRANS64 P1, [R9+URZ+0x28850], R0 ;  /* 0x02885000090095a7 */ /* 0x000ea4000802007f */
[----:B--2---:R-:W-:Y:S05]  /*1e2b0*/  @!P1 BRA `(.L_x_653) ;  /* 0xfffffffc00f09947 */ /* 0x004fea000383ffff */
[----:B------:R-:W-:Y:S05]  /*1e2c0*/  BRA `(.L_x_652) ;  /* 0xffffff40005c7947 */ /* 0x000fea000383ffff */
.L_x_659:
[----:B------:R-:W-:Y:S02]  /*1e2d0*/  IMAD.MOV.U32 R13, RZ, RZ, R2 ;  /* 0x000000ffff0d7224 */ /* 0x000fe400078e0002 */
[----:B------:R-:W-:Y:S02]  /*1e2e0*/  IMAD.MOV.U32 R12, RZ, RZ, RZ ;  /* 0x000000ffff0c7224 */ /* 0x000fe400078e00ff */
[----:B------:R-:W-:Y:S02]  /*1e2f0*/  IMAD.MOV.U32 R11, RZ, RZ, 0x181f ;  /* 0x0000181fff0b7424 */ /* 0x000fe400078e00ff */
[----:B------:R-:W-:-:S07]  /*1e300*/  IMAD.MOV.U32 R15, RZ, RZ, -0x1 ;  /* 0xffffffffff0f7424 */ /* 0x000fce00078e00ff */
[----:B-----5:R-:W-:Y:S05]  /*1e310*/  WARPSYNC.COLLECTIVE R15, `(.L_x_877) ;  /* 0x000000000f087348 */ /* 0x020fea0003c00000 */
[----:B------:R0:W1:Y:S02]  /*1e320*/  SHFL.IDX P6, R14, R13, R12, R11 ;  /* 0x0000000c0d0e7389 */ /* 0x00006400000c000b */
[----:B01---5:R-:W-:Y:S01]  /*1e330*/  ENDCOLLECTIVE ;  /* 0x000000000000791b */ /* 0x023fe20003800000 */
.L_x_877:
[----:B------:R-:W-:Y:S01]  /*1e340*/  IMAD.MOV.U32 R13, RZ, RZ, R0 ;  /* 0x000000ffff0d7224 */ /* 0x000fe200078e0000 */
[----:B------:R-:W-:-:S07]  /*1e350*/  MOV R3, R14 ;  /* 0x0000000e00037202 */ /* 0x000fce0000000f00 */
[----:B------:R-:W-:Y:S05]  /*1e360*/  WARPSYNC.COLLECTIVE R15, `(.L_x_878) ;  /* 0x000000000f087348 */ /* 0x000fea0003c00000 */
[----:B------:R0:W1:Y:S02]  /*1e370*/  SHFL.IDX P6, R14, R13, R12, R11 ;  /* 0x0000000c0d0e7389 */ /* 0x00006400000c000b */
[----:B01----:R-:W-:Y:S01]  /*1e380*/  ENDCOLLECTIVE ;  /* 0x000000000000791b */ /* 0x003fe20003800000 */
.L_x_878:
[----:B------:R-:W-:Y:S05]  /*1e390*/  BRA `(.L_x_879) ;  /* 0xffffff5c00347947 */ /* 0x000fea000383ffff */
.L_x_662:
[----:B------:R-:W-:Y:S01]  /*1e3a0*/  BSSY B1, `(.L_x_880) ;  /* 0x0000008000017945 */ /* 0x000fe20003800000 */
[----:B------:R-:W-:Y:S02]  /*1e3b0*/  IMAD.MOV.U32 R13, RZ, RZ, R2 ;  /* 0x000000ffff0d7224 */ /* 0x000fe400078e0002 */
[----:B------:R-:W-:Y:S02]  /*1e3c0*/  IMAD.MOV.U32 R12, RZ, RZ, 0x1 ;  /* 0x00000001ff0c7424 */ /* 0x000fe400078e00ff */
[----:B---3--:R-:W-:Y:S02]  /*1e3d0*/  IMAD.MOV.U32 R11, RZ, RZ, 0x181f ;  /* 0x0000181fff0b7424 */ /* 0x008fe400078e00ff */
[----:B------:R-:W-:-:S07]  /*1e3e0*/  IMAD.MOV.U32 R15, RZ, RZ, -0x1 ;  /* 0xffffffffff0f7424 */ /* 0x000fce00078e00ff */
[----:B012--5:R-:W-:Y:S05]  /*1e3f0*/  WARPSYNC.COLLECTIVE R15, `(.L_x_881) ;  /* 0x000000000f087348 */ /* 0x027fea0003c00000 */
[----:B--2---:R2:W3:Y:S02]  /*1e400*/  SHFL.IDX P6, R14, R13, R12, R11 ;  /* 0x0000000c0d0e7389 */ /* 0x0044e400000c000b */
[----:B0123-5:R-:W-:Y:S01]  /*1e410*/  ENDCOLLECTIVE ;  /* 0x000000000000791b */ /* 0x02ffe20003800000 */
.L_x_881:
[----:B------:R-:W-:Y:S05]  /*1e420*/  BSYNC B1 ;  /* 0x0000000000017941 */ /* 0x000fea0003800000 */
.L_x_880:
        /* <DEDUP_REMOVED lines=8> */
.L_x_882:
[----:B------:R-:W-:Y:S05]  /*1e4b0*/  BRA `(.L_x_883) ;  /* 0xffffff5c00307947 */ /* 0x000fea000383ffff */
.L_x_665:
[----:B------:R-:W-:Y:S01]  /*1e4c0*/  BSSY B1, `(.L_x_884) ;  /* 0x0000008000017945 */ /* 0x000fe20003800000 */
[----:B------:R-:W-:Y:S02]  /*1e4d0*/  IMAD.MOV.U32 R13, RZ, RZ, R2 ;  /* 0x000000ffff0d7224 */ /* 0x000fe400078e0002 */
[----:B------:R-:W-:Y:S02]  /*1e4e0*/  IMAD.MOV.U32 R12, RZ, RZ, 0x2 ;  /* 0x00000002ff0c7424 */ /* 0x000fe400078e00ff */
[----:B------:R-:W-:Y:S02]  /*1e4f0*/  IMAD.MOV.U32 R11, RZ, RZ, 0x181f ;  /* 0x0000181fff0b7424 */ /* 0x000fe400078e00ff */
[----:B---3--:R-:W-:-:S07]  /*1e500*/  IMAD.MOV.U32 R15, RZ, RZ, -0x1 ;  /* 0xffffffffff0f7424 */ /* 0x008fce00078e00ff */
[----:B012-4-:R-:W-:Y:S05]  /*1e510*/  WARPSYNC.COLLECTIVE R15, `(.L_x_885) ;  /* 0x000000000f087348 */ /* 0x017fea0003c00000 */
[----:B--2---:R2:W3:Y:S02]  /*1e520*/  SHFL.IDX P6, R14, R13, R12, R11 ;  /* 0x0000000c0d0e7389 */ /* 0x0044e400000c000b */
[----:B01234-:R-:W-:Y:S01]  /*1e530*/  ENDCOLLECTIVE ;  /* 0x000000000000791b */ /* 0x01ffe20003800000 */
.L_x_885:
[----:B------:R-:W-:Y:S05]  /*1e540*/  BSYNC B1 ;  /* 0x0000000000017941 */ /* 0x000fea0003800000 */
.L_x_884:
        /* <DEDUP_REMOVED lines=8> */
.L_x_886:
[----:B------:R-:W-:Y:S05]  /*1e5d0*/  BRA `(.L_x_887) ;  /* 0xffffff5c00307947 */ /* 0x000fea000383ffff */
.L_x_668:
        /* <DEDUP_REMOVED lines=8> */
.L_x_889:
[----:B------:R-:W-:Y:S05]  /*1e660*/  BSYNC B1 ;  /* 0x0000000000017941 */ /* 0x000fea0003800000 */
.L_x_888:
        /* <DEDUP_REMOVED lines=8> */
.L_x_890:
[----:B------:R-:W-:Y:S05]  /*1e6f0*/  BRA `(.L_x_891) ;  /* 0xffffff5c00307947 */ /* 0x000fea000383ffff */
.L_x_670:
[----:B------:R-:W-:Y:S02]  /*1e700*/  IMAD.MOV.U32 R13, RZ, RZ, R2 ;  /* 0x000000ffff0d7224 */ /* 0x000fe400078e0002 */
[----:B------:R-:W-:Y:S02]  /*1e710*/  IMAD.MOV.U32 R12, RZ, RZ, RZ ;  /* 0x000000ffff0c7224 */ /* 0x000fe400078e00ff */
[----:B------:R-:W-:Y:S02]  /*1e720*/  IMAD.MOV.U32 R11, RZ, RZ, 0x1c1f ;  /* 0x00001c1fff0b7424 */ /* 0x000fe400078e00ff */
[----:B------:R-:W-:-:S07]  /*1e730*/  IMAD.MOV.U32 R15, RZ, RZ, -0x1 ;  /* 0xffffffffff0f7424 */ /* 0x000fce00078e00ff */
[----:B------:R-:W-:Y:S05]  /*1e740*/  WARPSYNC.COLLECTIVE R15, `(.L_x_892) ;  /* 0x000000000f087348 */ /* 0x000fea0003c00000 */
[----:B------:R0:W1:Y:S02]  /*1e750*/  SHFL.IDX P6, R14, R13, R12, R11 ;  /* 0x0000000c0d0e7389 */ /* 0x00006400000c000b */
[----:B01----:R-:W-:Y:S01]  /*1e760*/  ENDCOLLECTIVE ;  /* 0x000000000000791b */ /* 0x003fe20003800000 */
.L_x_892:
[----:B------:R-:W-:Y:S02]  /*1e770*/  IMAD.MOV.U32 R13, RZ, RZ, R0 ;  /* 0x000000ffff0d7224 */ /* 0x000fe400078e0000 */
[----:B------:R-:W-:-:S07]  /*1e780*/  IMAD.MOV.U32 R3, RZ, RZ, R14 ;  /* 0x000000ffff037224 */ /* 0x000fce00078e000e */
[----:B------:R-:W-:Y:S05]  /*1e790*/  WARPSYNC.COLLECTIVE R15, `(.L_x_893) ;  /* 0x000000000f087348 */ /* 0x000fea0003c00000 */
[----:B------:R0:W1:Y:S02]  /*1e7a0*/  SHFL.IDX P6, R14, R13, R12, R11 ;  /* 0x0000000c0d0e7389 */ /* 0x00006400000c000b */
[----:B01----:R-:W-:Y:S01]  /*1e7b0*/  ENDCOLLECTIVE ;  /* 0x000000000000791b */ /* 0x003fe20003800000 */
.L_x_893:
[----:B------:R-:W-:Y:S05]  /*1e7c0*/  BRA `(.L_x_894) ;  /* 0xffffff6000307947 */ /* 0x000fea000383ffff */
.L_x_673:
[----:B------:R-:W-:Y:S01]  /*1e7d0*/  BSSY B1, `(.L_x_895) ;  /* 0x0000008000017945 */ /* 0x000fe20003800000 */
[----:B--2---:R-:W-:Y:S01]  /*1e7e0*/  IMAD.MOV.U32 R13, RZ, RZ, R2 ;  /* 0x000000ffff0d7224 */ /* 0x004fe200078e0002 */
[----:B------:R-:W-:Y:S01]  /*1e7f0*/  MOV R12, 0x1 ;  /* 0x00000001000c7802 */ /* 0x000fe20000000f00 */
[----:B------:R-:W-:Y:S02]  /*1e800*/  IMAD.MOV.U32 R11, RZ, RZ, 0x1c1f ;  /* 0x00001c1fff0b7424 */ /* 0x000fe400078e00ff */
[----:B------:R-:W-:-:S07]  /*1e810*/  IMAD.MOV.U32 R15, RZ, RZ, -0x1 ;  /* 0xffffffffff0f7424 */ /* 0x000fce00078e00ff */
[----:B01----:R-:W-:Y:S05]  /*1e820*/  WARPSYNC.COLLECTIVE R15, `(.L_x_896) ;  /* 0x000000000f087348 */ /* 0x003fea0003c00000 */
[----:B------:R2:W3:Y:S02]  /*1e830*/  SHFL.IDX P6, R14, R13, R12, R11 ;  /* 0x0000000c0d0e7389 */ /* 0x0004e400000c000b */
[----:B0123--:R-:W-:Y:S01]  /*1e840*/  ENDCOLLECTIVE ;  /* 0x000000000000791b */ /* 0x00ffe20003800000 */
.L_x_896:
[----:B------:R-:W-:Y:S05]  /*1e850*/  BSYNC B1 ;  /* 0x0000000000017941 */ /* 0x000fea0003800000 */
.L_x_895:
        /* <DEDUP_REMOVED lines=8> */
.L_x_897:
[----:B------:R-:W-:Y:S05]  /*1e8e0*/  BRA `(.L_x_898) ;  /* 0xffffff64000c7947 */ /* 0x000fea000383ffff */
.L_x_677:
[----:B------:R-:W-:Y:S01]  /*1e8f0*/  IMAD.MOV.U32 R13, RZ, RZ, R2 ;  /* 0x000000ffff0d7224 */ /* 0x000fe200078e0002 */
[----:B------:R-:W-:Y:S01]  /*1e900*/  MOV R12, RZ ;  /* 0x000000ff000c7202 */ /* 0x000fe20000000f00 */
[----:B------:R-:W-:Y:S02]  /*1e910*/  IMAD.MOV.U32 R11, RZ, RZ, 0x181f ;  /* 0x0000181fff0b7424 */ /* 0x000fe400078e00ff */
[----:B------:R-:W-:-:S07]  /*1e920*/  IMAD.MOV.U32 R15, RZ, RZ, -0x1 ;  /* 0xffffffffff0f7424 */ /* 0x000fce00078e00ff */
[----:B-1-3--:R-:W-:Y:S05]  /*1e930*/  WARPSYNC.COLLECTIVE R15, `(.L_x_899) ;  /* 0x000000000f087348 */ /* 0x00afea0003c00000 */
[----:B------:R0:W2:Y:S02]  /*1e940*/  SHFL.IDX P6, R14, R13, R12, R11 ;  /* 0x0000000c0d0e7389 */ /* 0x0000a400000c000b */
[----:B0123--:R-:W-:Y:S01]  /*1e950*/  ENDCOLLECTIVE ;  /* 0x000000000000791b */ /* 0x00ffe20003800000 */
.L_x_899:
[----:B------:R-:W-:Y:S02]  /*1e960*/  IMAD.MOV.U32 R13, RZ, RZ, R0 ;  /* 0x000000ffff0d7224 */ /* 0x000fe400078e0000 */
[----:B------:R-:W-:-:S07]  /*1e970*/  IMAD.MOV.U32 R3, RZ, RZ, R14 ;  /* 0x000000ffff037224 */ /* 0x000fce00078e000e */
[----:B------:R-:W-:Y:S05]  /*1e980*/  WARPSYNC.COLLECTIVE R15, `(.L_x_900) ;  /* 0x000000000f087348 */ /* 0x000fea0003c00000 */
[----:B------:R0:W1:Y:S02]  /*1e990*/  SHFL.IDX P6, R14, R13, R12, R11 ;  /* 0x0000000c0d0e7389 */ /* 0x00006400000c000b */
[----:B01----:R-:W-:Y:S01]  /*1e9a0*/  ENDCOLLECTIVE ;  /* 0x000000000000791b */ /* 0x003fe20003800000 */
.L_x_900:
[----:B------:R-:W-:Y:S05]  /*1e9b0*/  BRA `(.L_x_901) ;  /* 0xffffff6c00e87947 */ /* 0x000fea000383ffff */
.L_x_680:
[----:B------:R-:W-:Y:S01]  /*1e9c0*/  BSSY B1, `(.L_x_902) ;  /* 0x0000008000017945 */ /* 0x000fe20003800000 */
[----:B------:R-:W-:Y:S02]  /*1e9d0*/  IMAD.MOV.U32 R13, RZ, RZ, R2 ;  /* 0x000000ffff0d7224 */ /* 0x000fe400078e0002 */
[----:B------:R-:W-:Y:S02]  /*1e9e0*/  IMAD.MOV.U32 R12, RZ, RZ, 0x1 ;  /* 0x00000001ff0c7424 */ /* 0x000fe400078e00ff */
[----:B------:R-:W-:Y:S02]  /*1e9f0*/  IMAD.MOV.U32 R11, RZ, RZ, 0x181f ;  /* 0x0000181fff0b7424 */ /* 0x000fe400078e00ff */
[----:B--2---:R-:W-:-:S07]  /*1ea00*/  IMAD.MOV.U32 R15, RZ, RZ, -0x1 ;  /* 0xffffffffff0f7424 */ /* 0x004fce00078e00ff */
[----:B01-34-:R-:W-:Y:S05]  /*1ea10*/  WARPSYNC.COLLECTIVE R15, `(.L_x_903) ;  /* 0x000000000f087348 */ /* 0x01bfea0003c00000 */
[----:B----4-:R2:W4:Y:S02]  /*1ea20*/  SHFL.IDX P6, R14, R13, R12, R11 ;  /* 0x0000000c0d0e7389 */ /* 0x01052400000c000b */
[----:B01234-:R-:W-:Y:S01]  /*1ea30*/  ENDCOLLECTIVE ;  /* 0x000000000000791b */ /* 0x01ffe20003800000 */
.L_x_903:
[----:B------:R-:W-:Y:S05]  /*1ea40*/  BSYNC B1 ;  /* 0x0000000000017941 */ /* 0x000fea0003800000 */
.L_x_902:
[----:B------:R-:W-:Y:S01]  /*1ea50*/  IMAD.MOV.U32 R13, RZ, RZ, R0 ;  /* 0x000000ffff0d7224 */ /* 0x000fe200078e0000 */
[----:B------:R-:W-:Y:S01]  /*1ea60*/  MOV R3, R14 ;  /* 0x0000000e00037202 */ /* 0x000fe20000000f00 */
[----:B------:R-:W-:Y:S02]  /*1ea70*/  IMAD.MOV.U32 R12, RZ, RZ, 0x1 ;  /* 0x00000001ff0c7424 */ /* 0x000fe400078e00ff */
[----:B------:R-:W-:Y:S02]  /*1ea80*/  IMAD.MOV.U32 R11, RZ, RZ, 0x181f ;  /* 0x0000181fff0b7424 */ /* 0x000fe400078e00ff */
[----:B------:R-:W-:-:S07]  /*1ea90*/  IMAD.MOV.U32 R15, RZ, RZ, -0x1 ;  /* 0xffffffffff0f7424 */ /* 0x000fce00078e00ff */
[----:B------:R-:W-:Y:S05]  /*1eaa0*/  WARPSYNC.COLLECTIVE R15, `(.L_x_904) ;  /* 0x000000000f087348 */ /* 0x000fea0003c00000 */
[----:B------:R0:W1:Y:S02]  /*1eab0*/  SHFL.IDX P6, R14, R13, R12, R11 ;  /* 0x0000000c0d0e7389 */ /* 0x00006400000c000b */
[----:B01----:R-:W-:Y:S01]  /*1eac0*/  ENDCOLLECTIVE ;  /* 0x000000000000791b */ /* 0x003fe20003800000 */
.L_x_904:
[----:B------:R-:W-:Y:S05]  /*1ead0*/  BRA `(.L_x_905) ;  /* 0xffffff6c00e87947 */ /* 0x000fea000383ffff */
.L_x_683:
[----:B------:R-:W-:Y:S01]  /*1eae0*/  BSSY B1, `(.L_x_906) ;  /* 0x0000008000017945 */ /* 0x000fe20003800000 */
[----:B------:R-:W-:Y:S02]  /*1eaf0*/  IMAD.MOV.U32 R13, RZ, RZ, R2 ;  /* 0x000000ffff0d7224 */ /* 0x000fe400078e0002 */
[----:B------:R-:W-:Y:S02]  /*1eb00*/  IMAD.MOV.U32 R12, RZ, RZ, 0x2 ;  /* 0x00000002ff0c7424 */ /* 0x000fe400078e00ff */
[----:B------:R-:W-:Y:S02]  /*1eb10*/  IMAD.MOV.U32 R11, RZ, RZ, 0x181f ;  /* 0x0000181fff0b7424 */ /* 0x000fe400078e00ff */
[----:B0-----:R-:W-:-:S07]  /*1eb20*/  IMAD.MOV.U32 R15, RZ, RZ, -0x1 ;  /* 0xffffffffff0f7424 */ /* 0x001fce00078e00ff */
[----:B-1234-:R-:W-:Y:S05]  /*1eb30*/  WARPSYNC.COLLECTIVE R15, `(.L_x_907) ;  /* 0x000000000f087348 */ /* 0x01efea0003c00000 */
[----:B----4-:R0:W4:Y:S02]  /*1eb40*/  SHFL.IDX P6, R14, R13, R12, R11 ;  /* 0x0000000c0d0e7389 */ /* 0x01012400000c000b */
[----:B01234-:R-:W-:Y:S01]  /*1eb50*/  ENDCOLLECTIVE ;  /* 0x000000000000791b */ /* 0x01ffe20003800000 */
.L_x_907:
[----:B------:R-:W-:Y:S05]  /*1eb60*/  BSYNC B1 ;  /* 0x0000000000017941 */ /* 0x000fea0003800000 */
.L_x_906:
        /* <DEDUP_REMOVED lines=8> */
.L_x_908:
[----:B------:R-:W-:Y:S05]  /*1ebf0*/  BRA `(.L_x_909) ;  /* 0xffffff6c00e87947 */ /* 0x000fea000383ffff */
.L_x_686:
[----:B------:R-:W-:Y:S01]  /*1ec00*/  BSSY B1, `(.L_x_910) ;  /* 0x0000008000017945 */ /* 0x000fe20003800000 */
[----:B------:R-:W-:Y:S02]  /*1ec10*/  IMAD.MOV.U32 R13, RZ, RZ, R2 ;  /* 0x000000ffff0d7224 */ /* 0x000fe400078e0002 */
[----:B------:R-:W-:Y:S02]  /*1ec20*/  IMAD.MOV.U32 R12, RZ, RZ, 0x3 ;  /* 0x00000003ff0c7424 */ /* 0x000fe400078e00ff */
[----:B------:R-:W-:Y:S02]  /*1ec30*/  IMAD.MOV.U32 R11, RZ, RZ, 0x181f ;  /* 0x0000181fff0b7424 */ /* 0x000fe400078e00ff */
[----:B0-----:R-:W-:-:S07]  /*1ec40*/  IMAD.MOV.U32 R15, RZ, RZ, -0x1 ;  /* 0xffffffffff0f7424 */ /* 0x001fce00078e00ff */
[----:B-1234-:R-:W-:Y:S05]  /*1ec50*/  WARPSYNC.COLLECTIVE R15, `(.L_x_911) ;  /* 0x000000000f087348 */ /* 0x01efea0003c00000 */
[----:B------:R0:W0:Y:S02]  /*1ec60*/  SHFL.IDX P6, R14, R13, R12, R11 ;  /* 0x0000000c0d0e7389 */ /* 0x00002400000c000b */
[----:B01234-:R-:W-:Y:S01]  /*1ec70*/  ENDCOLLECTIVE ;  /* 0x000000000000791b */ /* 0x01ffe20003800000 */
.L_x_911:
[----:B------:R-:W-:Y:S05]  /*1ec80*/  BSYNC B1 ;  /* 0x0000000000017941 */ /* 0x000fea0003800000 */
.L_x_910:
        /* <DEDUP_REMOVED lines=8> */
.L_x_912:
[----:B------:R-:W-:Y:S05]  /*1ed10*/  BRA `(.L_x_913) ;  /* 0xffffff6c00e87947 */ /* 0x000fea000383ffff */
.L_x_703:
[----:B------:R-:W0:Y:S01]  /*1ed20*/  S2R R9, SR_TID.X ;  /* 0x0000000000097919 */ /* 0x000e220000002100 */
[----:B------:R-:W-:Y:S01]  /*1ed30*/  BSSY B1, `(.L_x_914) ;  /* 0x000000a000017945 */ /* 0x000fe20003800000 */
[----:B------:R-:W-:Y:S02]  /*1ed40*/  IMAD.MOV.U32 R12, RZ, RZ, RZ ;  /* 0x000000ffff0c7224 */ /* 0x000fe400078e00ff */
[----:B------:R-:W-:Y:S02]  /*1ed50*/  IMAD.MOV.U32 R11, RZ, RZ, 0x1f ;  /* 0x0000001fff0b7424 */ /* 0x000fe400078e00ff */
[----:B------:R-:W-:Y:S01]  /*1ed60*/  IMAD.MOV.U32 R15, RZ, RZ, -0x1 ;  /* 0xffffffffff0f7424 */ /* 0x000fe200078e00ff */
[----:B0-----:R-:W-:-:S04]  /*1ed70*/  SHF.R.U32.HI R9, RZ, 0x5, R9 ;  /* 0x00000005ff097819 */ /* 0x001fc80000011609 */
[----:B------:R-:W-:-:S05]  /*1ed80*/  LOP3.LUT R9, R9, 0x3, RZ, 0xc0, !PT ;  /* 0x0000000309097812 */ /* 0x000fca00078ec0ff */
[----:B------:R-:W-:-:S07]  /*1ed90*/  IMAD.MOV.U32 R13, RZ, RZ, R9 ;  /* 0x000000ffff0d7224 */ /* 0x000fce00078e0009 */
[----:B------:R-:W-:Y:S05]  /*1eda0*/  WARPSYNC.COLLECTIVE R15, `(.L_x_915) ;  /* 0x000000000f087348 */ /* 0x000fea0003c00000 */
[----:B------:R0:W1:Y:S02]  /*1edb0*/  SHFL.IDX P6, R14, R13, R12, R11 ;  /* 0x0000000c0d0e7389 */ /* 0x00006400000c000b */
[----:B01----:R-:W-:Y:S01]  /*1edc0*/  ENDCOLLECTIVE ;  /* 0x000000000000791b */ /* 0x003fe20003800000 */
.L_x_915:
[----:B------:R-:W-:Y:S05]  /*1edd0*/  BSYNC B1 ;  /* 0x0000000000017941 */ /* 0x000fea0003800000 */
.L_x_914:
[----:B------:R-:W-:Y:S05]  /*1ede0*/  BRA `(.L_x_916) ;  /* 0xffffff8400947947 */ /* 0x000fea000383ffff */
.L_x_705:
[----:B------:R-:W-:Y:S01]  /*1edf0*/  BSSY B1, `(.L_x_917) ;  /* 0x0000006000017945 */ /* 0x000fe20003800000 */
[----:B------:R-:W-:-:S07]  /*1ee00*/  MOV R15, 0xffffffff ;  /* 0xffffffff000f7802 */ /* 0x000fce0000000f00 */
[----:B0-----:R-:W-:Y:S05]  /*1ee10*/  WARPSYNC.COLLECTIVE R15, `(.L_x_918) ;  /* 0x000000000f0c7348 */ /* 0x001fea0003c00000 */
[----:B------:R-:W-:Y:S02]  /*1ee20*/  ELECT P6, UR62, PT ;  /* 0x00000000003e782f */ /* 0x000fe400038c0000 */
[----:B------:R-:W-:Y:S01]  /*1ee30*/  MOV R14, UR62 ;  /* 0x0000003e000e7c02 */ /* 0x000fe20008000f00 */
[----:B0-----:R-:W-:Y:S10]  /*1ee40*/  ENDCOLLECTIVE ;  /* 0x000000000000791b */ /* 0x001ff40003800000 */
.L_x_918:
[----:B------:R-:W-:Y:S05]  /*1ee50*/  BSYNC B1 ;  /* 0x0000000000017941 */ /* 0x000fea0003800000 */
.L_x_917:
[----:B------:R-:W-:Y:S05]  /*1ee60*/  BRA `(.L_x_704) ;  /* 0xffffff84008c7947 */ /* 0x000fea000383ffff */
.L_x_707:
[----:B0-----:R0:W1:Y:S02]  /*1ee70*/  SYNCS.PHASECHK.TRANS64.TRYWAIT P0, [R22+URZ+0x28820], R7 ;  /* 0x02882007160075a7 */ /* 0x001064000800017f */
[----:B-1----:R-:W-:Y:S05]  /*1ee80*/  @!P0 NANOSLEEP.SYNCS 0x989680 ;  /* 0x009896800000895d */ /* 0x002fea0003900000 */
[----:B------:R-:W1:Y:S02]  /*1ee90*/  @!P0 SYNCS.PHASECHK.TRANS64 P0, [R22+URZ+0x28820], R7 ;  /* 0x02882007160085a7 */ /* 0x000e64000800007f */
[----:B-1----:R-:W-:Y:S05]  /*1eea0*/  @!P0 BRA `(.L_x_707) ;  /* 0xfffffffc00f08947 */ /* 0x002fea000383ffff */
[----:B------:R-:W-:Y:S05]  /*1eeb0*/  BRA `(.L_x_919) ;  /* 0xffffff84009c7947 */ /* 0x000fea000383ffff */
.L_x_711:
[----:B-1----:R1:W2:Y:S02]  /*1eec0*/  SYNCS.PHASECHK.TRANS64.TRYWAIT P0, [R10+URZ+0x288a0], R9 ;  /* 0x0288a0090a0075a7 */ /* 0x0022a4000800017f */
[----:B--2---:R-:W-:Y:S05]  /*1eed0*/  @!P0 NANOSLEEP.SYNCS 0x989680 ;  /* 0x009896800000895d */ /* 0x004fea0003900000 */
[----:B------:R-:W2:Y:S02]  /*1eee0*/  @!P0 SYNCS.PHASECHK.TRANS64 P0, [R10+URZ+0x288a0], R9 ;  /* 0x0288a0090a0085a7 */ /* 0x000ea4000800007f */
[----:B--2---:R-:W-:Y:S05]  /*1eef0*/  @!P0 BRA `(.L_x_711) ;  /* 0xfffffffc00f08947 */ /* 0x004fea000383ffff */
[----:B------:R-:W-:Y:S05]  /*1ef00*/  BRA `(.L_x_920) ;  /* 0xffffff8400b47947 */ /* 0x000fea000383ffff */
.L_x_717:
[----:B0-----:R0:W2:Y:S02]  /*1ef10*/  SYNCS.PHASECHK.TRANS64.TRYWAIT P0, [R10+URZ+0x288c0], R9 ;  /* 0x0288c0090a0075a7 */ /* 0x0010a4000800017f */
[----:B--2---:R-:W-:Y:S05]  /*1ef20*/  @!P0 NANOSLEEP.SYNCS 0x989680 ;  /* 0x009896800000895d */ /* 0x004fea0003900000 */
[----:B------:R-:W2:Y:S02]  /*1ef30*/  @!P0 SYNCS.PHASECHK.TRANS64 P0, [R10+URZ+0x288c0], R9 ;  /* 0x0288c0090a0085a7 */ /* 0x000ea4000800007f */
[----:B--2---:R-:W-:Y:S05]  /*1ef40*/  @!P0 BRA `(.L_x_717) ;  /* 0xfffffffc00f08947 */ /* 0x004fea000383ffff */
[----:B------:R-:W-:Y:S05]  /*1ef50*/  BRA `(.L_x_921) ;  /* 0xffffff8800747947 */ /* 0x000fea000383ffff */
.L_x_725:
[----:B-1----:R1:W2:Y:S02]  /*1ef60*/  SYNCS.PHASECHK.TRANS64.TRYWAIT P2, [R10+URZ+0x288a0], R9 ;  /* 0x0288a0090a0075a7 */ /* 0x0022a4000804017f */
[----:B--2---:R-:W-:Y:S05]  /*1ef70*/  @!P2 NANOSLEEP.SYNCS 0x989680 ;  /* 0x009896800000a95d */ /* 0x004fea0003900000 */
[----:B------:R-:W2:Y:S02]  /*1ef80*/  @!P2 SYNCS.PHASECHK.TRANS64 P2, [R10+URZ+0x288a0], R9 ;  /* 0x0288a0090a00a5a7 */ /* 0x000ea4000804007f */
[----:B--2---:R-:W-:Y:S05]  /*1ef90*/  @!P2 BRA `(.L_x_725) ;  /* 0xfffffffc00f0a947 */ /* 0x004fea000383ffff */
[----:B------:R-:W-:Y:S05]  /*1efa0*/  BRA `(.L_x_922) ;  /* 0xffffff8c00707947 */ /* 0x000fea000383ffff */
.L_x_731:
[----:B0-----:R0:W2:Y:S02]  /*1efb0*/  SYNCS.PHASECHK.TRANS64.TRYWAIT P2, [R10+URZ+0x288c0], R9 ;  /* 0x0288c0090a0075a7 */ /* 0x0010a4000804017f */
[----:B--2---:R-:W-:Y:S05]  /*1efc0*/  @!P2 NANOSLEEP.SYNCS 0x989680 ;  /* 0x009896800000a95d */ /* 0x004fea0003900000 */
[----:B------:R-:W2:Y:S02]  /*1efd0*/  @!P2 SYNCS.PHASECHK.TRANS64 P2, [R10+URZ+0x288c0], R9 ;  /* 0x0288c0090a00a5a7 */ /* 0x000ea4000804007f */
[----:B--2---:R-:W-:Y:S05]  /*1efe0*/  @!P2 BRA `(.L_x_731) ;  /* 0xfffffffc00f0a947 */ /* 0x004fea000383ffff */
[----:B------:R-:W-:Y:S05]  /*1eff0*/  BRA `(.L_x_923) ;  /* 0xffffff9000287947 */ /* 0x000fea000383ffff */
.L_x_747:
[----:B-1----:R-:W0:Y:S01]  /*1f000*/  S2R R9, SR_TID.X ;  /* 0x0000000000097919 */ /* 0x002e220000002100 */
[----:B------:R-:W-:Y:S01]  /*1f010*/  BSSY B0, `(.L_x_924) ;  /* 0x000000a000007945 */ /* 0x000fe20003800000 */
[----:B------:R-:W-:Y:S02]  /*1f020*/  IMAD.MOV.U32 R12, RZ, RZ, RZ ;  /* 0x000000ffff0c7224 */ /* 0x000fe400078e00ff */
[----:B------:R-:W-:Y:S02]  /*1f030*/  IMAD.MOV.U32 R11, RZ, RZ, 0x1f ;  /* 0x0000001fff0b7424 */ /* 0x000fe400078e00ff */
[----:B------:R-:W-:Y:S01]  /*1f040*/  IMAD.MOV.U32 R15, RZ, RZ, -0x1 ;  /* 0xffffffffff0f7424 */ /* 0x000fe200078e00ff */
[----:B0-----:R-:W-:-:S04]  /*1f050*/  SHF.R.U32.HI R9, RZ, 0x5, R9 ;  /* 0x00000005ff097819 */ /* 0x001fc80000011609 */
[----:B------:R-:W-:-:S05]  /*1f060*/  LOP3.LUT R9, R9, 0x3, RZ, 0xc0, !PT ;  /* 0x0000000309097812 */ /* 0x000fca00078ec0ff */
[----:B------:R-:W-:-:S07]  /*1f070*/  IMAD.MOV.U32 R13, RZ, RZ, R9 ;  /* 0x000000ffff0d7224 */ /* 0x000fce00078e0009 */
[----:B-----5:R-:W-:Y:S05]  /*1f080*/  WARPSYNC.COLLECTIVE R15, `(.L_x_925) ;  /* 0x000000000f087348 */ /* 0x020fea0003c00000 */
[----:B------:R0:W1:Y:S02]  /*1f090*/  SHFL.IDX P6, R14, R13, R12, R11 ;  /* 0x0000000c0d0e7389 */ /* 0x00006400000c000b */
[----:B01---5:R-:W-:Y:S01]  /*1f0a0*/  ENDCOLLECTIVE ;  /* 0x000000000000791b */ /* 0x023fe20003800000 */
.L_x_925:
[----:B------:R-:W-:Y:S05]  /*1f0b0*/  BSYNC B0 ;  /* 0x0000000000007941 */ /* 0x000fea0003800000 */
.L_x_924:
[----:B------:R-:W-:Y:S05]  /*1f0c0*/  BRA `(.L_x_926) ;  /* 0xffffff9c00747947 */ /* 0x000fea000383ffff */
.L_x_750:
[----:B0-----:R0:W1:Y:S02]  /*1f0d0*/  SYNCS.PHASECHK.TRANS64.TRYWAIT P0, [R7+URZ+0x28840], R2 ;  /* 0x02884002070075a7 */ /* 0x001064000800017f */
[----:B-1----:R-:W-:Y:S05]  /*1f0e0*/  @!P0 NANOSLEEP.SYNCS 0x989680 ;  /* 0x009896800000895d */ /* 0x002fea0003900000 */
[----:B------:R-:W1:Y:S02]  /*1f0f0*/  @!P0 SYNCS.PHASECHK.TRANS64 P0, [R7+URZ+0x28840], R2 ;  /* 0x02884002070085a7 */ /* 0x000e64000800007f */
[----:B-1----:R-:W-:Y:S05]  /*1f100*/  @!P0 BRA `(.L_x_750) ;  /* 0xfffffffc00f08947 */ /* 0x002fea000383ffff */
[----:B------:R-:W-:Y:S05]  /*1f110*/  BRA `(.L_x_927) ;  /* 0xffffff9c00c47947 */ /* 0x000fea000383ffff */
.L_x_751:
[----:B------:R-:W-:Y:S01]  /*1f120*/  BSSY B0, `(.L_x_928) ;  /* 0x0000008000007945 */ /* 0x000fe20003800000 */
[----:B------:R-:W-:Y:S02]  /*1f130*/  IMAD.MOV.U32 R13, RZ, RZ, R0 ;  /* 0x000000ffff0d7224 */ /* 0x000fe400078e0000 */
[----:B------:R-:W-:Y:S02]  /*1f140*/  IMAD.MOV.U32 R12, RZ, RZ, RZ ;  /* 0x000000ffff0c7224 */ /* 0x000fe400078e00ff */
[----:B------:R-:W-:Y:S02]  /*1f150*/  IMAD.MOV.U32 R11, RZ, RZ, 0x181f ;  /* 0x0000181fff0b7424 */ /* 0x000fe400078e00ff */
[----:B------:R-:W-:-:S07]  /*1f160*/  IMAD.MOV.U32 R15, RZ, RZ, -0x1 ;  /* 0xffffffffff0f7424 */ /* 0x000fce00078e00ff */
[----:B------:R-:W-:Y:S05]  /*1f170*/  WARPSYNC.COLLECTIVE R15, `(.L_x_929) ;  /* 0x000000000f087348 */ /* 0x000fea0003c00000 */
[----:B------:R0:W1:Y:S02]  /*1f180*/  SHFL.IDX P6, R14, R13, R12, R11 ;  /* 0x0000000c0d0e7389 */ /* 0x00006400000c000b */
[----:B01----:R-:W-:Y:S01]  /*1f190*/  ENDCOLLECTIVE ;  /* 0x000000000000791b */ /* 0x003fe20003800000 */
.L_x_929:
[----:B------:R-:W-:Y:S05]  /*1f1a0*/  BSYNC B0 ;  /* 0x0000000000007941 */ /* 0x000fea0003800000 */
.L_x_928:
[----:B------:R-:W-:Y:S01]  /*1f1b0*/  IMAD.MOV.U32 R13, RZ, RZ, R4 ;  /* 0x000000ffff0d7224 */ /* 0x000fe200078e0004 */
[----:B------:R-:W-:Y:S01]  /*1f1c0*/  MOV R2, R14 ;  /* 0x0000000e00027202 */ /* 0x000fe20000000f00 */
[----:B------:R-:W-:Y:S02]  /*1f1d0*/  IMAD.MOV.U32 R12, RZ, RZ, RZ ;  /* 0x000000ffff0c7224 */ /* 0x000fe400078e00ff */
[----:B------:R-:W-:Y:S02]  /*1f1e0*/  IMAD.MOV.U32 R11, RZ, RZ, 0x181f ;  /* 0x0000181fff0b7424 */ /* 0x000fe400078e00ff */
[----:B------:R-:W-:Y:S02]  /*1f1f0*/  IMAD.MOV.U32 R15, RZ, RZ, -0x1 ;  /* 0xffffffffff0f7424 */ /* 0x000fe400078e00ff */
[----:B------:R-:W-:-:S07]  /*1f200*/  @P0 IMAD R8, R5, 0x2, R22 ;  /* 0x0000000205080824 */ /* 0x000fce00078e0216 */
[----:B------:R-:W-:Y:S05]  /*1f210*/  WARPSYNC.COLLECTIVE R15, `(.L_x_930) ;  /* 0x000000000f087348 */ /* 0x000fea0003c00000 */
[----:B------:R0:W1:Y:S02]  /*1f220*/  SHFL.IDX P6, R14, R13, R12, R11 ;  /* 0x0000000c0d0e7389 */ /* 0x00006400000c000b */
[----:B01----:R-:W-:Y:S01]  /*1f230*/  ENDCOLLECTIVE ;  /* 0x000000000000791b */ /* 0x003fe20003800000 */
.L_x_930:
[----:B------:R-:W-:Y:S01]  /*1f240*/  IMAD.MOV.U32 R13, RZ, RZ, R0 ;  /* 0x000000ffff0d7224 */ /* 0x000fe200078e0000 */
[----:B------:R-:W-:Y:S01]  /*1f250*/  MOV R12, 0x1 ;  /* 0x00000001000c7802 */ /* 0x000fe20000000f00 */
[----:B------:R-:W-:-:S07]  /*1f260*/  IMAD.MOV.U32 R3, RZ, RZ, R14 ;  /* 0x000000ffff037224 */ /* 0x000fce00078e000e */
[----:B------:R-:W-:Y:S05]  /*1f270*/  WARPSYNC.COLLECTIVE R15, `(.L_x_931) ;  /* 0x000000000f087348 */ /* 0x000fea0003c00000 */
[----:B------:R0:W1:Y:S02]  /*1f280*/  SHFL.IDX P6, R14, R13, R12, R11 ;  /* 0x0000000c0d0e7389 */ /* 0x00006400000c000b */
[----:B01----:R-:W-:Y:S01]  /*1f290*/  ENDCOLLECTIVE ;  /* 0x000000000000791b */ /* 0x003fe20003800000 */
.L_x_931:
[----:B------:R-:W-:-:S05]  /*1f2a0*/  @P0 LEA R3, P1, R31, R3, 0x1 ;  /* 0x000000031f030211 */ /* 0x000fca00078208ff */
[----:B------:R-:W-:-:S05]  /*1f2b0*/  @P0 IMAD.X R2, RZ, RZ, R2, P1 ;  /* 0x000000ffff020224 */ /* 0x000fca00008e0602 */
        /* <DEDUP_REMOVED lines=14> */
.L_x_932:
[----:B------:R-:W-:Y:S02]  /*1f3a0*/  @P0 IMAD R8, R5, 0x2, R22 ;  /* 0x0000000205080824 */ /* 0x000fe400078e0216 */
[----:B------:R-:W-:Y:S02]  /*1f3b0*/  IMAD.MOV.U32 R13, RZ, RZ, R0 ;  /* 0x000000ffff0d7224 */ /* 0x000fe400078e0000 */
[----:B------:R-:W-:Y:S02]  /*1f3c0*/  IMAD.MOV.U32 R12, RZ, RZ, 0x2 ;  /* 0x00000002ff0c7424 */ /* 0x000fe400078e00ff */
[----:B------:R-:W-:-:S07]  /*1f3d0*/  IMAD.MOV.U32 R3, RZ, RZ, R14 ;  /* 0x000000ffff037224 */ /* 0x000fce00078e000e */
[----:B------:R-:W-:Y:S05]  /*1f3e0*/  WARPSYNC.COLLECTIVE R15, `(.L_x_933) ;  /* 0x000000000f087348 */ /* 0x000fea0003c00000 */
[----:B------:R0:W1:Y:S02]  /*1f3f0*/  SHFL.IDX P6, R14, R13, R12, R11 ;  /* 0x0000000c0d0e7389 */ /* 0x00006400000c000b */
[----:B01----:R-:W-:Y:S01]  /*1f400*/  ENDCOLLECTIVE ;  /* 0x000000000000791b */ /* 0x003fe20003800000 */
.L_x_933:
[----:B------:R-:W-:-:S05]  /*1f410*/  @P0 LEA R3, P1, R31, R3, 0x1 ;  /* 0x000000031f030211 */ /* 0x000fca00078208ff */
[----:B------:R-:W-:-:S05]  /*1f420*/  @P0 IMAD.X R2, RZ, RZ, R2, P1 ;  /* 0x000000ffff020224 */ /* 0x000fca00008e0602 */
[----:B------:R-:W-:Y:S02]  /*1f430*/  @P0 LOP3.LUT R3, R3, R2, RZ, 0x3c, !PT ;  /* 0x0000000203030212 */ /* 0x000fe400078e3cff */
[----:B------:R-:W-:Y:S02]  /*1f440*/  MOV R13, R4 ;  /* 0x00000004000d7202 */ /* 0x000fe40000000f00 */
        /* <DEDUP_REMOVED lines=12> */
.L_x_934:
[----:B------:R-:W-:Y:S02]  /*1f510*/  @P0 IMAD R8, R5, 0x2, R22 ;  /* 0x0000000205080824 */ /* 0x000fe400078e0216 */
[----:B------:R-:W-:Y:S02]  /*1f520*/  IMAD.MOV.U32 R13, RZ, RZ, R0 ;  /* 0x000000ffff0d7224 */ /* 0x000fe400078e0000 */
[----:B------:R-:W-:Y:S02]  /*1f530*/  IMAD.MOV.U32 R12, RZ, RZ, 0x3 ;  /* 0x00000003ff0c7424 */ /* 0x000fe400078e00ff */
[----:B------:R-:W-:-:S07]  /*1f540*/  IMAD.MOV.U32 R3, RZ, RZ, R14 ;  /* 0x000000ffff037224 */ /* 0x000fce00078e000e */
[----:B------:R-:W-:Y:S05]  /*1f550*/  WARPSYNC.COLLECTIVE R15, `(.L_x_935) ;  /* 0x000000000f087348 */ /* 0x000fea0003c00000 */
[----:B------:R0:W1:Y:S02]  /*1f560*/  SHFL.IDX P6, R14, R13, R12, R11 ;  /* 0x0000000c0d0e7389 */ /* 0x00006400000c000b */
[----:B01----:R-:W-:Y:S01]  /*1f570*/  ENDCOLLECTIVE ;  /* 0x000000000000791b */ /* 0x003fe20003800000 */
.L_x_935:
        /* <DEDUP_REMOVED lines=16> */
.L_x_936:
[----:B------:R-:W-:Y:S02]  /*1f680*/  @P0 IMAD R8, R5, 0x2, R22 ;  /* 0x0000000205080824 */ /* 0x000fe400078e0216 */
[----:B------:R-:W-:Y:S02]  /*1f690*/  IMAD.MOV.U32 R13, RZ, RZ, R0 ;  /* 0x000000ffff0d7224 */ /* 0x000fe400078e0000 */
[----:B------:R-:W-:Y:S02]  /*1f6a0*/  IMAD.MOV.U32 R12, RZ, RZ, 0x4 ;  /* 0x00000004ff0c7424 */ /* 0x000fe400078e00ff */
[----:B------:R-:W-:-:S07]  /*1f6b0*/  IMAD.MOV.U32 R3, RZ, RZ, R14 ;  /* 0x000000ffff037224 */ /* 0x000fce00078e000e */
[----:B------:R-:W-:Y:S05]  /*1f6c0*/  WARPSYNC.COLLECTIVE R15, `(.L_x_937) ;  /* 0x000000000f087348 */ /* 0x000fea0003c00000 */
[----:B------:R0:W1:Y:S02]  /*1f6d0*/  SHFL.IDX P6, R14, R13, R12, R11 ;  /* 0x0000000c0d0e7389 */ /* 0x00006400000c000b */
[----:B01----:R-:W-:Y:S01]  /*1f6e0*/  ENDCOLLECTIVE ;  /* 0x000000000000791b */ /* 0x003fe20003800000 */
.L_x_937:
        /* <DEDUP_REMOVED lines=16> */
.L_x_938:
[----:B------:R-:W-:Y:S01]  /*1f7f0*/  @P0 IMAD R8, R5, 0x2, R22 ;  /* 0x0000000205080824 */ /* 0x000fe200078e0216 */
[----:B------:R-:W-:Y:S01]  /*1f800*/  MOV R13, R0 ;  /* 0x00000000000d7202 */ /* 0x000fe20000000f00 */
[----:B------:R-:W-:Y:S02]  /*1f810*/  IMAD.MOV.U32 R12, RZ, RZ, 0x5 ;  /* 0x00000005ff0c7424 */ /* 0x000fe400078e00ff */
[----:B------:R-:W-:-:S07]  /*1f820*/  IMAD.MOV.U32 R3, RZ, RZ, R14 ;  /* 0x000000ffff037224 */ /* 0x000fce00078e000e */
[----:B------:R-:W-:Y:S05]  /*1f830*/  WARPSYNC.COLLECTIVE R15, `(.L_x_939) ;  /* 0x000000000f087348 */ /* 0x000fea0003c00000 */
[----:B------:R0:W1:Y:S02]  /*1f840*/  SHFL.IDX P6, R14, R13, R12, R11 ;  /* 0x0000000c0d0e7389 */ /* 0x00006400000c000b */
[----:B01----:R-:W-:Y:S01]  /*1f850*/  ENDCOLLECTIVE ;  /* 0x000000000000791b */ /* 0x003fe20003800000 */
.L_x_939:
        /* <DEDUP_REMOVED lines=16> */
.L_x_940:
[----:B------:R-:W-:Y:S02]  /*1f960*/  @P0 IMAD R8, R5, 0x2, R22 ;  /* 0x0000000205080824 */ /* 0x000fe400078e0216 */
[----:B------:R-:W-:Y:S02]  /*1f970*/  IMAD.MOV.U32 R13, RZ, RZ, R0 ;  /* 0x000000ffff0d7224 */ /* 0x000fe400078e0000 */
[----:B------:R-:W-:Y:S02]  /*1f980*/  IMAD.MOV.U32 R12, RZ, RZ, 0x6 ;  /* 0x00000006ff0c7424 */ /* 0x000fe400078e00ff */
[----:B------:R-:W-:-:S07]  /*1f990*/  IMAD.MOV.U32 R3, RZ, RZ, R14 ;  /* 0x000000ffff037224 */ /* 0x000fce00078e000e */
[----:B------:R-:W-:Y:S05]  /*1f9a0*/  WARPSYNC.COLLECTIVE R15, `(.L_x_941) ;  /* 0x000000000f087348 */ /* 0x000fea0003c00000 */
[----:B------:R0:W1:Y:S02]  /*1f9b0*/  SHFL.IDX P6, R14, R13, R12, R11 ;  /* 0x0000000c0d0e7389 */ /* 0x00006400000c000b */
[----:B01----:R-:W-:Y:S01]  /*1f9c0*/  ENDCOLLECTIVE ;  /* 0x000000000000791b */ /* 0x003fe20003800000 */
.L_x_941:
        /* <DEDUP_REMOVED lines=11> */
[----:B------:R-:W-:Y:S02]  /*1fa80*/  ISETP.GE.AND P0, PT, R6, 0x61, PT ;  /* 0x000000610600780c */ /* 0x000fe40003f06270 */
[----:B0-----:R-:W-:-:S11]  /*1fa90*/  MOV R2, R14 ;  /* 0x0000000e00027202 */ /* 0x001fd60000000f00 */
[----:B------:R-:W-:Y:S05]  /*1faa0*/  WARPSYNC.COLLECTIVE R15, `(.L_x_942) ;  /* 0x000000000f087348 */ /* 0x000fea0003c00000 */
[----:B------:R0:W1:Y:S02]  /*1fab0*/  SHFL.IDX P6, R14, R13, R12, R11 ;  /* 0x0000000c0d0e7389 */ /* 0x00006400000c000b */
[----:B01----:R-:W-:Y:S01]  /*1fac0*/  ENDCOLLECTIVE ;  /* 0x000000000000791b */ /* 0x003fe20003800000 */
.L_x_942:
[----:B------:R-:W-:Y:S02]  /*1fad0*/  @P0 IMAD R8, R5, 0x2, R22 ;  /* 0x0000000205080824 */ /* 0x000fe400078e0216 */
[----:B------:R-:W-:Y:S02]  /*1fae0*/  IMAD.MOV.U32 R13, RZ, RZ, R0 ;  /* 0x000000ffff0d7224 */ /* 0x000fe400078e0000 */
[----:B------:R-:W-:Y:S02]  /*1faf0*/  IMAD.MOV.U32 R12, RZ, RZ, 0x7 ;  /* 0x00000007ff0c7424 */ /* 0x000fe400078e00ff */
[----:B------:R-:W-:-:S07]  /*1fb00*/  IMAD.MOV.U32 R3, RZ, RZ, R14 ;  /* 0x000000ffff037224 */ /* 0x000fce00078e000e */
[----:B------:R-:W-:Y:S05]  /*1fb10*/  WARPSYNC.COLLECTIVE R15, `(.L_x_943) ;  /* 0x000000000f087348 */ /* 0x000fea0003c00000 */
[----:B------:R0:W1:Y:S02]  /*1fb20*/  SHFL.IDX P6, R14, R13, R12, R11 ;  /* 0x0000000c0d0e7389 */ /* 0x00006400000c000b */
[----:B01----:R-:W-:Y:S01]  /*1fb30*/  ENDCOLLECTIVE ;  /* 0x000000000000791b */ /* 0x003fe20003800000 */
.L_x_943:
[----:B------:R-:W-:-:S05]  /*1fb40*/  @P0 LEA R3, P1, R31, R3, 0x1 ;  /* 0x000000031f030211 */ /* 0x000fca00078208ff */
[----:B------:R-:W-:-:S05]  /*1fb50*/  @P0 IMAD.X R2, RZ, RZ, R2, P1 ;  /* 0x000000ffff020224 */ /* 0x000fca00008e0602 */
[----:B------:R-:W-:Y:S01]  /*1fb60*/  @P0 LOP3.LUT R3, R3, R2, RZ, 0x3c, !PT ;  /* 0x0000000203030212 */ /* 0x000fe200078e3cff */
[----:B------:R-:W-:-:S03]  /*1fb70*/  IMAD.MOV.U32 R13, RZ, RZ, R4 ;  /* 0x000000ffff0d7224 */ /* 0x000fc600078e0004 */
[----:B------:R-:W-:-:S04]  /*1fb80*/  @P0 LOP3.LUT R2, R3, R2, RZ, 0x3c, !PT ;  /* 0x0000000203020212 */ /* 0x000fc800078e3cff */
[----:B------:R-:W-:Y:S01]  /*1fb90*/  @P0 LOP3.LUT R3, R3, R2, RZ, 0x3c, !PT ;  /* 0x0000000203030212 */ /* 0x000fe200078e3cff */
[----:B------:R-:W-:-:S07]  /*1fba0*/  IMAD.MOV.U32 R0, RZ, RZ, R14 ;  /* 0x000000ffff007224 */ /* 0x000fce00078e000e */
[----:B------:R-:W-:Y:S05]  /*1fbb0*/  WARPSYNC.COLLECTIVE R15, `(.L_x_944) ;  /* 0x000000000f087348 */ /* 0x000fea0003c00000 */
[----:B------:R0:W1:Y:S02]  /*1fbc0*/  SHFL.IDX P6, R14, R13, R12, R11 ;  /* 0x0000000c0d0e7389 */ /* 0x00006400000c000b */
[----:B01----:R-:W-:Y:S01]  /*1fbd0*/  ENDCOLLECTIVE ;  /* 0x000000000000791b */ /* 0x003fe20003800000 */
.L_x_944:
[----:B------:R-:W-:Y:S01]  /*1fbe0*/  @!PT LDS RZ, [RZ] ;  /* 0x00000000fffff984 */ /* 0x000fe20000000800 */
[----:B------:R-:W-:Y:S01]  /*1fbf0*/  @!PT LDS RZ, [RZ] ;  /* 0x00000000fffff984 */ /* 0x000fe20000000800 */
[----:B------:R-:W-:Y:S01]  /*1fc00*/  @!PT LDS RZ, [RZ] ;  /* 0x00000000fffff984 */ /* 0x000fe20000000800 */
[----:B------:R-:W-:Y:S04]  /*1fc10*/  @P0 LDGSTS.E.BYPASS.LTC128B.128 [R8+0x1b400], desc[UR42][R2.64], !P3 ;  /* 0x1b40000002080fae */ /* 0x000fe8000d901d6a */
[----:B------:R0:W-:Y:S02]  /*1fc20*/  @P0 LDGSTS.E.BYPASS.LTC128B.128 [R8+0x1f400], desc[UR42][R2.64+0x80], !P2 ;  /* 0x1f40008002080fae */ /* 0x0001e4000d101d6a */
[----:B0-----:R-:W-:Y:S01]  /*1fc30*/  MOV R2, R14 ;  /* 0x0000000e00027202 */ /* 0x001fe20000000f00 */
[----:B------:R-:W-:Y:S06]  /*1fc40*/  BRA `(.L_x_945) ;  /* 0xffffff9800a47947 */ /* 0x000fec000383ffff */
.L_x_756:
[----:B------:R-:W-:Y:S02]  /*1fc50*/  IMAD.MOV.U32 R13, RZ, RZ, R5 ;  /* 0x000000ffff0d7224 */ /* 0x000fe400078e0005 */
        /* <DEDUP_REMOVED lines=8> */
.L_x_946:
[C---:B------:R-:W-:Y:S01]  /*1fce0*/  VIADD R7, R4.reuse, 0x10 ;  /* 0x0000001004077836 */ /* 0x040fe20000000000 */
[----:B------:R-:W-:Y:S01]  /*1fcf0*/  ISETP.GE.AND P3, PT, R4, R6, PT ;  /* 0x000000060400720c */ /* 0x000fe20003f66270 */
[----:B------:R-:W-:Y:S02]  /*1fd00*/  IMAD.MOV.U32 R13, RZ, RZ, R0 ;  /* 0x000000ffff0d7224 */ /* 0x000fe400078e0000 */
[----:B------:R-:W-:-:S10]  /*1fd10*/  IMAD.MOV.U32 R2, RZ, RZ, R14 ;  /* 0x000000ffff027224 */ /* 0x000fd400078e000e */
[----:B------:R-:W-:Y:S05]  /*1fd20*/  WARPSYNC.COLLECTIVE R15, `(.L_x_947) ;  /* 0x000000000f087348 */ /* 0x000fea0003c00000 */
[----:B------:R0:W1:Y:S02]  /*1fd30*/  SHFL.IDX P6, R14, R13, R12, R11 ;  /* 0x0000000c0d0e7389 */ /* 0x00006400000c000b */
[----:B01----:R-:W-:Y:S01]  /*1fd40*/  ENDCOLLECTIVE ;  /* 0x000000000000791b */ /* 0x003fe20003800000 */
.L_x_947:
[----:B------:R-:W-:Y:S02]  /*1fd50*/  IMAD.MOV.U32 R13, RZ, RZ, R5 ;  /* 0x000000ffff0d7224 */ /* 0x000fe400078e0005 */
[----:B------:R-:W-:Y:S01]  /*1fd60*/  IMAD.MOV.U32 R12, RZ, RZ, 0x1 ;  /* 0x00000001ff0c7424 */ /* 0x000fe200078e00ff */
[----:B------:R-:W-:-:S05]  /*1fd70*/  @!P3 LEA R14, P2, R31, R14, 0x1 ;  /* 0x0000000e1f0eb211 */ /* 0x000fca00078408ff */
[----:B------:R-:W-:Y:S01]  /*1fd80*/  @!P3 IMAD.X R3, RZ, RZ, R2, P2 ;  /* 0x000000ffff03b224 */ /* 0x000fe200010e0602 */
[----:B------:R-:W-:-:S07]  /*1fd90*/  @!P3 MOV R2, R14 ;  /* 0x0000000e0002b202 */ /* 0x000fce0000000f00 */
[----:B------:R-:W-:Y:S05]  /*1fda0*/  WARPSYNC.COLLECTIVE R15, `(.L_x_948) ;  /* 0x000000000f087348 */ /* 0x000fea0003c00000 */
[----:B------:R0:W1:Y:S02]  /*1fdb0*/  SHFL.IDX P6, R14, R13, R12, R11 ;  /* 0x0000000c0d0e7389 */ /* 0x00006400000c000b */
[----:B01----:R-:W-:Y:S01]  /*1fdc0*/  ENDCOLLECTIVE ;  /* 0x000000000000791b */ /* 0x003fe20003800000 */
.L_x_948:
        /* <DEDUP_REMOVED lines=11> */
.L_x_949:
        /* <DEDUP_REMOVED lines=8> */
.L_x_950:
        /* <DEDUP_REMOVED lines=13> */
.L_x_951:
        /* <DEDUP_REMOVED lines=8> */
.L_x_952:
        /* <DEDUP_REMOVED lines=13> */
.L_x_953:
        /* <DEDUP_REMOVED lines=8> */
.L_x_954:
        /* <DEDUP_REMOVED lines=13> */
.L_x_955:
        /* <DEDUP_REMOVED lines=8> */
.L_x_956:
        /* <DEDUP_REMOVED lines=13> */
.L_x_957:
        /* <DEDUP_REMOVED lines=8> */
.L_x_958:
[----:B------:R-:W-:-:S05]  /*20440*/  @!P3 IMAD.MOV.U32 R3, RZ, RZ, R7 ;  /* 0x000000ffff03b224 */ /* 0x000fca00078e0007 */
[----:B------:R-:W-:Y:S01]  /*20450*/  @!PT LDS RZ, [RZ] ;  /* 0x00000000fffff984 */ /* 0x000fe20000000800 */
[----:B------:R-:W-:Y:S01]  /*20460*/  @!PT LDS RZ, [RZ] ;  /* 0x00000000fffff984 */ /* 0x000fe20000000800 */
[----:B------:R-:W-:Y:S01]  /*20470*/  @!PT LDS RZ, [RZ] ;  /* 0x00000000fffff984 */ /* 0x000fe20000000800 */
[----:B------:R-:W-:Y:S04]  /*20480*/  @!P3 LDGSTS.E.BYPASS.LTC128B.128 [R9+0x12c00], desc[UR42][R2.64], !P0 ;  /* 0x12c000000209bfae */ /* 0x000fe8000c101d6a */
[----:B------:R0:W-:Y:S01]  /*20490*/  @!P3 LDGSTS.E.BYPASS.LTC128B.128 [R9+0x16c00], desc[UR42][R2.64+0x80], !P1 ;  /* 0x16c000800209bfae */ /* 0x0001e2000c901d6a */
[----:B------:R-:W-:Y:S01]  /*204a0*/  IMAD.MOV.U32 R13, RZ, RZ, R0 ;  /* 0x000000ffff0d7224 */ /* 0x000fe200078e0000 */
[----:B0-----:R-:W-:Y:S01]  /*204b0*/  IADD3 R3, R4, 0x60, RZ ;  /* 0x0000006004037810 */ /* 0x001fe20007ffe0ff */
[----:B------:R-:W-:-:S07]  /*204c0*/  IMAD.MOV.U32 R2, RZ, RZ, R14 ;  /* 0x000000ffff027224 */ /* 0x000fce00078e000e */
[----:B------:R-:W-:Y:S05]  /*204d0*/  WARPSYNC.COLLECTIVE R15, `(.L_x_959) ;  /* 0x000000000f087348 */ /* 0x000fea0003c00000 */
[----:B------:R0:W1:Y:S02]  /*204e0*/  SHFL.IDX P6, R14, R13, R12, R11 ;  /* 0x0000000c0d0e7389 */ /* 0x00006400000c000b */
[----:B01----:R-:W-:Y:S01]  /*204f0*/  ENDCOLLECTIVE ;  /* 0x000000000000791b */ /* 0x003fe20003800000 */
.L_x_959:
[----:B------:R-:W-:Y:S01]  /*20500*/  ISETP.GE.AND P3, PT, R3, R6, PT ;  /* 0x000000060300720c */ /* 0x000fe20003f66270 */
[----:B------:R-:W-:Y:S02]  /*20510*/  IMAD.MOV.U32 R13, RZ, RZ, R5 ;  /* 0x000000ffff0d7224 */ /* 0x000fe400078e0005 */
[----:B------:R-:W-:-:S10]  /*20520*/  IMAD.MOV.U32 R12, RZ, RZ, 0x7 ;  /* 0x00000007ff0c7424 */ /* 0x000fd400078e00ff */
[----:B------:R-:W-:-:S05]  /*20530*/  @!P3 LEA R14, P2, R31, R14, 0x1 ;  /* 0x0000000e1f0eb211 */ /* 0x000fca00078408ff */
[----:B------:R-:W-:Y:S02]  /*20540*/  @!P3 IMAD.X R7, RZ, RZ, R2, P2 ;  /* 0x000000ffff07b224 */ /* 0x000fe400010e0602 */
[----:B------:R-:W-:-:S07]  /*20550*/  @!P3 IMAD.MOV.U32 R2, RZ, RZ, R14 ;  /* 0x000000ffff02b224 */ /* 0x000fce00078e000e */
[----:B------:R-:W-:Y:S05]  /*20560*/  WARPSYNC.COLLECTIVE R15, `(.L_x_960) ;  /* 0x000000000f087348 */ /* 0x000fea0003c00000 */
[----:B------:R0:W1:Y:S02]  /*20570*/  SHFL.IDX P6, R14, R13, R12, R11 ;  /* 0x0000000c0d0e7389 */ /* 0x00006400000c000b */
[----:B01----:R-:W-:Y:S01]  /*20580*/  ENDCOLLECTIVE ;  /* 0x000000000000791b */ /* 0x003fe20003800000 */
.L_x_960:
[----:B------:R-:W-:-:S05]  /*20590*/  @!P3 IMAD.MOV.U32 R3, RZ, RZ, R7 ;  /* 0x000000ffff03b224 */ /* 0x000fca00078e0007 */
        /* <DEDUP_REMOVED lines=10> */
.L_x_961:
[----:B------:R-:W-:Y:S05]  /*20640*/  BRA `(.L_x_962) ;  /* 0xffffff9c00087947 */ /* 0x000fea000383ffff */
.L_x_761:
[----:B0-----:R0:W1:Y:S02]  /*20650*/  SYNCS.PHASECHK.TRANS64.TRYWAIT P0, [R22+URZ+0x28820], R3 ;  /* 0x02882003160075a7 */ /* 0x001064000800017f */
[----:B-1----:R-:W-:Y:S05]  /*20660*/  @!P0 NANOSLEEP.SYNCS 0x989680 ;  /* 0x009896800000895d */ /* 0x002fea0003900000 */
[----:B------:R-:W1:Y:S02]  /*20670*/  @!P0 SYNCS.PHASECHK.TRANS64 P0, [R22+URZ+0x28820], R3 ;  /* 0x02882003160085a7 */ /* 0x000e64000800007f */
[----:B-1----:R-:W-:Y:S05]  /*20680*/  @!P0 BRA `(.L_x_761) ;  /* 0xfffffffc00f08947 */ /* 0x002fea000383ffff */
[----:B------:R-:W-:Y:S05]  /*20690*/  BRA `(.L_x_963) ;  /* 0xffffff9c00807947 */ /* 0x000fea000383ffff */
.L_x_766:
[----:B0-----:R0:W1:Y:S02]  /*206a0*/  SYNCS.PHASECHK.TRANS64.TRYWAIT P0, [R6+URZ+0x28840], R3 ;  /* 0x02884003060075a7 */ /* 0x001064000800017f */
[----:B-1----:R-:W-:Y:S05]  /*206b0*/  @!P0 NANOSLEEP.SYNCS 0x989680 ;  /* 0x009896800000895d */ /* 0x002fea0003900000 */
[----:B------:R-:W1:Y:S02]  /*206c0*/  @!P0 SYNCS.PHASECHK.TRANS64 P0, [R6+URZ+0x28840], R3 ;  /* 0x02884003060085a7 */ /* 0x000e64000800007f */
[----:B-1----:R-:W-:Y:S05]  /*206d0*/  @!P0 BRA `(.L_x_766) ;  /* 0xfffffffc00f08947 */ /* 0x002fea000383ffff */
[----:B------:R-:W-:Y:S05]  /*206e0*/  BRA `(.L_x_964) ;  /* 0xffffffa000487947 */ /* 0x000fea000383ffff */
.L_x_767:
[----:B------:R-:W-:Y:S01]  /*206f0*/  BSSY B1, `(.L_x_965) ;  /* 0x0000008000017945 */ /* 0x000fe20003800000 */
[----:B------:R-:W-:Y:S01]  /*20700*/  IMAD.MOV.U32 R13, RZ, RZ, R9 ;  /* 0x000000ffff0d7224 */ /* 0x000fe200078e0009 */
[----:B------:R-:W-:Y:S01]  /*20710*/  MOV R12, RZ ;  /* 0x000000ff000c7202 */ /* 0x000fe20000000f00 */
[----:B------:R-:W-:Y:S02]  /*20720*/  IMAD.MOV.U32 R11, RZ, RZ, 0x181f ;  /* 0x0000181fff0b7424 */ /* 0x000fe400078e00ff */
[----:B------:R-:W-:-:S07]  /*20730*/  IMAD.MOV.U32 R15, RZ, RZ, -0x1 ;  /* 0xffffffffff0f7424 */ /* 0x000fce00078e00ff */
[----:B--2---:R-:W-:Y:S05]  /*20740*/  WARPSYNC.COLLECTIVE R15, `(.L_x_966) ;  /* 0x000000000f087348 */ /* 0x004fea0003c00000 */
[----:B--2---:R0:W1:Y:S02]  /*20750*/  SHFL.IDX P6, R14, R13, R12, R11 ;  /* 0x0000000c0d0e7389 */ /* 0x00406400000c000b */
[----:B01----:R-:W-:Y:S01]  /*20760*/  ENDCOLLECTIVE ;  /* 0x000000000000791b */ /* 0x003fe20003800000 */
.L_x_966:
[----:B------:R-:W-:Y:S05]  /*20770*/  BSYNC B1 ;  /* 0x0000000000017941 */ /* 0x000fea0003800000 */
.L_x_965:
[----:B------:R-:W-:Y:S01]  /*20780*/  IMAD.MOV.U32 R13, RZ, RZ, R7 ;  /* 0x000000ffff0d7224 */ /* 0x000fe200078e0007 */
[----:B------:R-:W-:Y:S01]  /*20790*/  SHF.L.U32 R5, R31, 0x1, RZ ;  /* 0x000000011f057819 */ /* 0x000fe200000006ff */
[----:B------:R-:W-:Y:S02]  /*207a0*/  IMAD.MOV.U32 R12, RZ, RZ, RZ ;  /* 0x000000ffff0c7224 */ /* 0x000fe400078e00ff */
[----:B------:R-:W-:Y:S02]  /*207b0*/  IMAD.MOV.U32 R11, RZ, RZ, 0x181f ;  /* 0x0000181fff0b7424 */ /* 0x000fe400078e00ff */
[----:B------:R-:W-:Y:S02]  /*207c0*/  IMAD.MOV.U32 R15, RZ, RZ, -0x1 ;  /* 0xffffffffff0f7424 */ /* 0x000fe400078e00ff */
[----:B------:R-:W-:Y:S02]  /*207d0*/  IMAD.MOV.U32 R3, RZ, RZ, R14 ;  /* 0x000000ffff037224 */ /* 0x000fe400078e000e */
[----:B------:R-:W-:-:S07]  /*207e0*/  IMAD R8, R8, 0x2, R22 ;  /* 0x0000000208087824 */ /* 0x000fce00078e0216 */
[----:B------:R-:W-:Y:S05]  /*207f0*/  WARPSYNC.COLLECTIVE R15, `(.L_x_967) ;  /* 0x000000000f087348 */ /* 0x000fea0003c00000 */
[----:B------:R0:W1:Y:S02]  /*20800*/  SHFL.IDX P6, R14, R13, R12, R11 ;  /* 0x0000000c0d0e7389 */ /* 0x00006400000c000b */
[----:B01----:R-:W-:Y:S01]  /*20810*/  ENDCOLLECTIVE ;  /* 0x000000000000791b */ /* 0x003fe20003800000 */
.L_x_967:
[----:B------:R-:W-:Y:S02]  /*20820*/  IMAD.MOV.U32 R13, RZ, RZ, R9 ;  /* 0x000000ffff0d7224 */ /* 0x000fe400078e0009 */
[----:B------:R-:W-:Y:S02]  /*20830*/  IMAD.MOV.U32 R12, RZ, RZ, 0x1 ;  /* 0x00000001ff0c7424 */ /* 0x000fe400078e00ff */
[----:B------:R-:W-:-:S07]  /*20840*/  IMAD.MOV.U32 R2, RZ, RZ, R14 ;  /* 0x000000ffff027224 */ /* 0x000fce00078e000e */
[----:B------:R-:W-:Y:S05]  /*20850*/  WARPSYNC.COLLECTIVE R15, `(.L_x_968) ;  /* 0x000000000f087348 */ /* 0x000fea0003c00000 */
[----:B------:R0:W1:Y:S02]  /*20860*/  SHFL.IDX P6, R14, R13, R12, R11 ;  /* 0x0000000c0d0e7389 */ /* 0x00006400000c000b */
[----:B01----:R-:W-:Y:S01]  /*20870*/  ENDCOLLECTIVE ;  /* 0x000000000000791b */ /* 0x003fe20003800000 */
.L_x_968:
        /* <DEDUP_REMOVED lines=12> */
.L_x_969:
[----:B------:R-:W-:Y:S01]  /*20940*/  MOV R13, R9 ;  /* 0x00000009000d7202 */ /* 0x000fe20000000f00 */
[----:B------:R-:W-:Y:S02]  /*20950*/  IMAD.MOV.U32 R12, RZ, RZ, 0x2 ;  /* 0x00000002ff0c7424 */ /* 0x000fe400078e00ff */
[----:B------:R-:W-:-:S07]  /*20960*/  IMAD.MOV.U32 R2, RZ, RZ, R14 ;  /* 0x000000ffff027224 */ /* 0x000fce00078e000e */
[----:B------:R-:W-:Y:S05]  /*20970*/  WARPSYNC.COLLECTIVE R15, `(.L_x_970) ;  /* 0x000000000f087348 */ /* 0x000fea0003c00000 */
[----:B------:R0:W1:Y:S02]  /*20980*/  SHFL.IDX P6, R14, R13, R12, R11 ;  /* 0x0000000c0d0e7389 */ /* 0x00006400000c000b */
[----:B01----:R-:W-:Y:S01]  /*20990*/  ENDCOLLECTIVE ;  /* 0x000000000000791b */ /* 0x003fe20003800000 */
.L_x_970:
        /* <DEDUP_REMOVED lines=12> */
.L_x_971:
[----:B------:R-:W-:Y:S02]  /*20a60*/  IMAD.MOV.U32 R13, RZ, RZ, R9 ;  /* 0x000000ffff0d7224 */ /* 0x000fe400078e0009 */
[----:B------:R-:W-:Y:S02]  /*20a70*/  IMAD.MOV.U32 R12, RZ, RZ, 0x3 ;  /* 0x00000003ff0c7424 */ /* 0x000fe400078e00ff */
[----:B------:R-:W-:-:S07]  /*20a80*/  IMAD.MOV.U32 R2, RZ, RZ, R14 ;  /* 0x000000ffff027224 */ /* 0x000fce00078e000e */
[----:B------:R-:W-:Y:S05]  /*20a90*/  WARPSYNC.COLLECTIVE R15, `(.L_x_972) ;  /* 0x000000000f087348 */ /* 0x000fea0003c00000 */
[----:B------:R0:W1:Y:S02]  /*20aa0*/  SHFL.IDX P6, R14, R13, R12, R11 ;  /* 0x0000000c0d0e7389 */ /* 0x00006400000c000b */
[----:B01----:R-:W-:Y:S01]  /*20ab0*/  ENDCOLLECTIVE ;  /* 0x000000000000791b */ /* 0x003fe20003800000 */
.L_x_972:
        /* <DEDUP_REMOVED lines=12> */
.L_x_973:
[----:B------:R-:W-:Y:S02]  /*20b80*/  IMAD.MOV.U32 R13, RZ, RZ, R9 ;  /* 0x000000ffff0d7224 */ /* 0x000fe400078e0009 */
[----:B------:R-:W-:Y:S02]  /*20b90*/  IMAD.MOV.U32 R12, RZ, RZ, 0x4 ;  /* 0x00000004ff0c7424 */ /* 0x000fe400078e00ff */
[----:B------:R-:W-:-:S07]  /*20ba0*/  IMAD.MOV.U32 R2, RZ, RZ, R14 ;  /* 0x000000ffff027224 */ /* 0x000fce00078e000e */
[----:B------:R-:W-:Y:S05]  /*20bb0*/  WARPSYNC.COLLECTIVE R15, `(.L_x_974) ;  /* 0x000000000f087348 */ /* 0x000fea0003c00000 */
[----:B------:R0:W1:Y:S02]  /*20bc0*/  SHFL.IDX P6, R14, R13, R12, R11 ;  /* 0x0000000c0d0e7389 */ /* 0x00006400000c000b */
[----:B01----:R-:W-:Y:S01]  /*20bd0*/  ENDCOLLECTIVE ;  /* 0x000000000000791b */ /* 0x003fe20003800000 */
.L_x_974:
        /* <DEDUP_REMOVED lines=12> */
.L_x_975:
[----:B------:R-:W-:Y:S01]  /*20ca0*/  MOV R13, R9 ;  /* 0x00000009000d7202 */ /* 0x000fe20000000f00 */
[----:B------:R-:W-:Y:S02]  /*20cb0*/  IMAD.MOV.U32 R12, RZ, RZ, 0x5 ;  /* 0x00000005ff0c7424 */ /* 0x000fe400078e00ff */
[----:B------:R-:W-:-:S07]  /*20cc0*/  IMAD.MOV.U32 R2, RZ, RZ, R14 ;  /* 0x000000ffff027224 */ /* 0x000fce00078e000e */
[----:B------:R-:W-:Y:S05]  /*20cd0*/  WARPSYNC.COLLECTIVE R15, `(.L_x_976) ;  /* 0x000000000f087348 */ /* 0x000fea0003c00000 */
[----:B------:R0:W1:Y:S02]  /*20ce0*/  SHFL.IDX P6, R14, R13, R12, R11 ;  /* 0x0000000c0d0e7389 */ /* 0x00006400000c000b */
[----:B01----:R-:W-:Y:S01]  /*20cf0*/  ENDCOLLECTIVE ;  /* 0x000000000000791b */ /* 0x003fe20003800000 */
.L_x_976:
        /* <DEDUP_REMOVED lines=12> */
.L_x_977:
[----:B------:R-:W-:Y:S02]  /*20dc0*/  IMAD.MOV.U32 R13, RZ, RZ, R9 ;  /* 0x000000ffff0d7224 */ /* 0x000fe400078e0009 */
[----:B------:R-:W-:Y:S02]  /*20dd0*/  IMAD.MOV.U32 R12, RZ, RZ, 0x6 ;  /* 0x00000006ff0c7424 */ /* 0x000fe400078e00ff */
[----:B------:R-:W-:-:S07]  /*20de0*/  IMAD.MOV.U32 R2, RZ, RZ, R14 ;  /* 0x000000ffff027224 */ /* 0x000fce00078e000e */
[----:B------:R-:W-:Y:S05]  /*20df0*/  WARPSYNC.COLLECTIVE R15, `(.L_x_978) ;  /* 0x000000000f087348 */ /* 0x000fea0003c00000 */
[----:B------:R0:W1:Y:S02]  /*20e00*/  SHFL.IDX P6, R14, R13, R12, R11 ;  /* 0x0000000c0d0e7389 */ /* 0x00006400000c000b */
[----:B01----:R-:W-:Y:S01]  /*20e10*/  ENDCOLLECTIVE ;  /* 0x000000000000791b */ /* 0x003fe20003800000 */
.L_x_978:
        /* <DEDUP_REMOVED lines=12> */
.L_x_979:
[----:B------:R-:W-:Y:S02]  /*20ee0*/  IMAD.MOV.U32 R13, RZ, RZ, R9 ;  /* 0x000000ffff0d7224 */ /* 0x000fe400078e0009 */
[----:B------:R-:W-:Y:S02]  /*20ef0*/  IMAD.MOV.U32 R12, RZ, RZ, 0x7 ;  /* 0x00000007ff0c7424 */ /* 0x000fe400078e00ff */
[----:B------:R-:W-:-:S07]  /*20f00*/  IMAD.MOV.U32 R2, RZ, RZ, R14 ;  /* 0x000000ffff027224 */ /* 0x000fce00078e000e */
[----:B------:R-:W-:Y:S05]  /*20f10*/  WARPSYNC.COLLECTIVE R15, `(.L_x_980) ;  /* 0x000000000f087348 */ /* 0x000fea0003c00000 */
[----:B------:R0:W1:Y:S02]  /*20f20*/  SHFL.IDX P6, R14, R13, R12, R11 ;  /* 0x0000000c0d0e7389 */ /* 0x00006400000c000b */
[----:B01----:R-:W-:Y:S01]  /*20f30*/  ENDCOLLECTIVE ;  /* 0x000000000000791b */ /* 0x003fe20003800000 */
.L_x_980:
        /* <DEDUP_REMOVED lines=12> */
.L_x_981:
[----:B------:R-:W-:Y:S01]  /*21000*/  IMAD.MOV.U32 R2, RZ, RZ, R14 ;  /* 0x000000ffff027224 */ /* 0x000fe200078e000e */
[----:B------:R-:W-:Y:S06]  /*21010*/  BRA `(.L_x_982) ;  /* 0xffffff9c00187947 */ /* 0x000fec000383ffff */
.L_x_772:
[----:B-1----:R1:W3:Y:S02]  /*21020*/  SYNCS.PHASECHK.TRANS64.TRYWAIT P0, [R6+URZ+0x28860], R3 ;  /* 0x02886003060075a7 */ /* 0x0022e4000800017f */
[----:B---3--:R-:W-:Y:S05]  /*21030*/  @!P0 NANOSLEEP.SYNCS 0x989680 ;  /* 0x009896800000895d */ /* 0x008fea0003900000 */
[----:B------:R-:W3:Y:S02]  /*21040*/  @!P0 SYNCS.PHASECHK.TRANS64 P0, [R6+URZ+0x28860], R3 ;  /* 0x02886003060085a7 */ /* 0x000ee4000800007f */
[----:B---3--:R-:W-:Y:S05]  /*21050*/  @!P0 BRA `(.L_x_772) ;  /* 0xfffffffc00f08947 */ /* 0x008fea000383ffff */
[----:B------:R-:W-:Y:S05]  /*21060*/  BRA `(.L_x_983) ;  /* 0xffffff9c00747947 */ /* 0x000fea000383ffff */
.L_x_773:
[----:B------:R-:W-:Y:S01]  /*21070*/  BSSY B1, `(.L_x_984) ;  /* 0x0000008000017945 */ /* 0x000fe20003800000 */
[----:B------:R-:W-:Y:S01]  /*21080*/  IMAD.MOV.U32 R13, RZ, RZ, R24 ;  /* 0x000000ffff0d7224 */ /* 0x000fe200078e0018 */
[----:B------:R-:W-:Y:S01]  /*21090*/  MOV R12, RZ ;  /* 0x000000ff000c7202 */ /* 0x000fe20000000f00 */
[----:B------:R-:W-:Y:S02]  /*210a0*/  IMAD.MOV.U32 R11, RZ, RZ, 0x181f ;  /* 0x0000181fff0b7424 */ /* 0x000fe400078e00ff */
[----:B------:R-:W-:-:S07]  /*210b0*/  IMAD.MOV.U32 R15, RZ, RZ, -0x1 ;  /* 0xffffffffff0f7424 */ /* 0x000fce00078e00ff */
[----:B-12---:R-:W-:Y:S05]  /*210c0*/  WARPSYNC.COLLECTIVE R15, `(.L_x_985) ;  /* 0x000000000f087348 */ /* 0x006fea0003c00000 */
[----:B--2---:R0:W2:Y:S02]  /*210d0*/  SHFL.IDX P6, R14, R13, R12, R11 ;  /* 0x0000000c0d0e7389 */ /* 0x0040a400000c000b */
[----:B012---:R-:W-:Y:S01]  /*210e0*/  ENDCOLLECTIVE ;  /* 0x000000000000791b */ /* 0x007fe20003800000 */
.L_x_985:
[----:B------:R-:W-:Y:S05]  /*210f0*/  BSYNC B1 ;  /* 0x0000000000017941 */ /* 0x000fea0003800000 */
.L_x_984:
[----:B------:R-:W-:Y:S02]  /*21100*/  IMAD.MOV.U32 R13, RZ, RZ, R23 ;  /* 0x000000ffff0d7224 */ /* 0x000fe400078e0017 */
        /* <DEDUP_REMOVED lines=8> */
.L_x_986:
[----:B------:R-:W-:Y:S02]  /*21190*/  IMAD.MOV.U32 R13, RZ, RZ, R24 ;  /* 0x000000ffff0d7224 */ /* 0x000fe400078e0018 */
[----:B------:R-:W-:Y:S02]  /*211a0*/  IMAD.MOV.U32 R12, RZ, RZ, 0x1 ;  /* 0x00000001ff0c7424 */ /* 0x000fe400078e00ff */
[----:B------:R-:W-:-:S07]  /*211b0*/  IMAD.MOV.U32 R2, RZ, RZ, R14 ;  /* 0x000000ffff027224 */ /* 0x000fce00078e000e */
[----:B------:R-:W-:Y:S05]  /*211c0*/  WARPSYNC.COLLECTIVE R15, `(.L_x_987) ;  /* 0x000000000f087348 */ /* 0x000fea0003c00000 */
[----:B------:R0:W1:Y:S02]  /*211d0*/  SHFL.IDX P6, R14, R13, R12, R11 ;  /* 0x0000000c0d0e7389 */ /* 0x00006400000c000b */
[----:B01----:R-:W-:Y:S01]  /*211e0*/  ENDCOLLECTIVE ;  /* 0x000000000000791b */ /* 0x003fe20003800000 */
.L_x_987:
[----:B------:R-:W-:-:S04]  /*211f0*/  IADD3 R2, P0, R2, R5, RZ ;  /* 0x0000000502027210 */ /* 0x000fc80007f1e0ff */
[----:B------:R-:W-:Y:S02]  /*21200*/  IADD3.X R3, RZ, R3, RZ, P0, !PT ;  /* 0x00000003ff037210 */ /* 0x000fe400007fe4ff */
        /* <DEDUP_REMOVED lines=12> */
.L_x_988:
[----:B------:R-:W-:Y:S01]  /*212d0*/  IMAD.MOV.U32 R13, RZ, RZ, R24 ;  /* 0x000000ffff0d7224 */ /* 0x000fe200078e0018 */
[----:B------:R-:W-:Y:S01]  /*212e0*/  MOV R12, 0x2 ;  /* 0x00000002000c7802 */ /* 0x000fe20000000f00 */
[----:B------:R-:W-:-:S07]  /*212f0*/  IMAD.MOV.U32 R2, RZ, RZ, R14 ;  /* 0x000000ffff027224 */ /* 0x000fce00078e000e */
[----:B------:R-:W-:Y:S05]  /*21300*/  WARPSYNC.COLLECTIVE R15, `(.L_x_989) ;  /* 0x000000000f087348 */ /* 0x000fea0003c00000 */
[----:B------:R0:W1:Y:S02]  /*21310*/  SHFL.IDX P6, R14, R13, R12, R11 ;  /* 0x0000000c0d0e7389 */ /* 0x00006400000c000b */
[----:B01----:R-:W-:Y:S01]  /*21320*/  ENDCOLLECTIVE ;  /* 0x000000000000791b */ /* 0x003fe20003800000 */
.L_x_989:
        /* <DEDUP_REMOVED lines=14> */
.L_x_990:
[----:B------:R-:W-:Y:S02]  /*21410*/  IMAD.MOV.U32 R13, RZ, RZ, R24 ;  /* 0x000000ffff0d7224 */ /* 0x000fe400078e0018 */
[----:B------:R-:W-:Y:S02]  /*21420*/  IMAD.MOV.U32 R12, RZ, RZ, 0x3 ;  /* 0x00000003ff0c7424 */ /* 0x000fe400078e00ff */
[----:B------:R-:W-:-:S07]  /*21430*/  IMAD.MOV.U32 R2, RZ, RZ, R14 ;  /* 0x000000ffff027224 */ /* 0x000fce00078e000e */
[----:B------:R-:W-:Y:S05]  /*21440*/  WARPSYNC.COLLECTIVE R15, `(.L_x_991) ;  /* 0x000000000f087348 */ /* 0x000fea0003c00000 */
[----:B------:R0:W1:Y:S02]  /*21450*/  SHFL.IDX P6, R14, R13, R12, R11 ;  /* 0x0000000c0d0e7389 */ /* 0x00006400000c000b */
[----:B01----:R-:W-:Y:S01]  /*21460*/  ENDCOLLECTIVE ;  /* 0x000000000000791b */ /* 0x003fe20003800000 */
.L_x_991:
        /* <DEDUP_REMOVED lines=14> */
.L_x_992:
[----:B------:R-:W-:Y:S02]  /*21550*/  IMAD.MOV.U32 R13, RZ, RZ, R24 ;  /* 0x000000ffff0d7224 */ /* 0x000fe400078e0018 */
[----:B------:R-:W-:Y:S01]  /*21560*/  IMAD.MOV.U32 R12, RZ, RZ, 0x4 ;  /* 0x00000004ff0c7424 */ /* 0x000fe200078e00ff */
[----:B------:R-:W-:-:S07]  /*21570*/  MOV R2, R14 ;  /* 0x0000000e00027202 */ /* 0x000fce0000000f00 */
[----:B------:R-:W-:Y:S05]  /*21580*/  WARPSYNC.COLLECTIVE R15, `(.L_x_993) ;  /* 0x000000000f087348 */ /* 0x000fea0003c00000 */
[----:B------:R0:W1:Y:S02]  /*21590*/  SHFL.IDX P6, R14, R13, R12, R11 ;  /* 0x0000000c0d0e7389 */ /* 0x00006400000c000b */
[----:B01----:R-:W-:Y:S01]  /*215a0*/  ENDCOLLECTIVE ;  /* 0x000000000000791b */ /* 0x003fe20003800000 */
.L_x_993:
        /* <DEDUP_REMOVED lines=14> */
.L_x_994:
[----:B------:R-:W-:Y:S01]  /*21690*/  IMAD.MOV.U32 R13, RZ, RZ, R24 ;  /* 0x000000ffff0d7224 */ /* 0x000fe200078e0018 */
[----:B------:R-:W-:Y:S01]  /*216a0*/  MOV R12, 0x5 ;  /* 0x00000005000c7802 */ /* 0x000fe20000000f00 */
[----:B------:R-:W-:-:S07]  /*216b0*/  IMAD.MOV.U32 R2, RZ, RZ, R14 ;  /* 0x000000ffff027224 */ /* 0x000fce00078e000e */
[----:B------:R-:W-:Y:S05]  /*216c0*/  WARPSYNC.COLLECTIVE R15, `(.L_x_995) ;  /* 0x000000000f087348 */ /* 0x000fea0003c00000 */
[----:B------:R0:W1:Y:S02]  /*216d0*/  SHFL.IDX P6, R14, R13, R12, R11 ;  /* 0x0000000c0d0e7389 */ /* 0x00006400000c000b */
[----:B01----:R-:W-:Y:S01]  /*216e0*/  ENDCOLLECTIVE ;  /* 0x000000000000791b */ /* 0x003fe20003800000 */
.L_x_995:
        /* <DEDUP_REMOVED lines=14> */
.L_x_996:
[----:B------:R-:W-:Y:S02]  /*217d0*/  IMAD.MOV.U32 R13, RZ, RZ, R24 ;  /* 0x000000ffff0d7224 */ /* 0x000fe400078e0018 */
[----:B------:R-:W-:Y:S02]  /*217e0*/  IMAD.MOV.U32 R12, RZ, RZ, 0x6 ;  /* 0x00000006ff0c7424 */ /* 0x000fe400078e00ff */
[----:B------:R-:W-:-:S07]  /*217f0*/  IMAD.MOV.U32 R2, RZ, RZ, R14 ;  /* 0x000000ffff027224 */ /* 0x000fce00078e000e */
[----:B------:R-:W-:Y:S05]  /*21800*/  WARPSYNC.COLLECTIVE R15, `(.L_x_997) ;  /* 0x000000000f087348 */ /* 0x000fea0003c00000 */
[----:B------:R0:W1:Y:S02]  /*21810*/  SHFL.IDX P6, R14, R13, R12, R11 ;  /* 0x0000000c0d0e7389 */ /* 0x00006400000c000b */
[----:B01----:R-:W-:Y:S01]  /*21820*/  ENDCOLLECTIVE ;  /* 0x000000000000791b */ /* 0x003fe20003800000 */
.L_x_997:
        /* <DEDUP_REMOVED lines=14> */
.L_x_998:
[----:B------:R-:W-:Y:S02]  /*21910*/  IMAD.MOV.U32 R13, RZ, RZ, R24 ;  /* 0x000000ffff0d7224 */ /* 0x000fe400078e0018 */
[----:B------:R-:W-:Y:S01]  /*21920*/  IMAD.MOV.U32 R12, RZ, RZ, 0x7 ;  /* 0x00000007ff0c7424 */ /* 0x000fe200078e00ff */
[----:B------:R-:W-:-:S07]  /*21930*/  MOV R2, R14 ;  /* 0x0000000e00027202 */ /* 0x000fce0000000f00 */
[----:B------:R-:W-:Y:S05]  /*21940*/  WARPSYNC.COLLECTIVE R15, `(.L_x_999) ;  /* 0x000000000f087348 */ /* 0x000fea0003c00000 */
[----:B------:R0:W1:Y:S02]  /*21950*/  SHFL.IDX P6, R14, R13, R12, R11 ;  /* 0x0000000c0d0e7389 */ /* 0x00006400000c000b */
[----:B01----:R-:W-:Y:S01]  /*21960*/  ENDCOLLECTIVE ;  /* 0x000000000000791b */ /* 0x003fe20003800000 */
.L_x_999:
        /* <DEDUP_REMOVED lines=13> */
.L_x_1000:
[----:B------:R-:W-:Y:S01]  /*21a40*/  @!PT LDS RZ, [RZ] ;  /* 0x00000000fffff984 */ /* 0x000fe20000000800 */
[----:B------:R-:W-:Y:S01]  /*21a50*/  @!PT LDS RZ, [RZ] ;  /* 0x00000000fffff984 */ /* 0x000fe20000000800 */
[----:B------:R-:W-:Y:S01]  /*21a60*/  @!PT LDS RZ, [RZ] ;  /* 0x00000000fffff984 */ /* 0x000fe20000000800 */
[----:B------:R1:W-:Y:S01]  /*21a70*/  LDGSTS.E.BYPASS.LTC128B.128 [R7+0x7400], desc[UR42][R2.64+0x80], !P0 ;  /* 0x0740008002077fae */ /* 0x0003e2000c101d6a */
[----:B------:R-:W-:Y:S05]  /*21a80*/  BRA `(.L_x_1001) ;  /* 0xffffff9400fc7947 */ /* 0x000fea000383ffff */
.L_x_781:
[----:B0-----:R0:W1:Y:S02]  /*21a90*/  SYNCS.PHASECHK.TRANS64.TRYWAIT P0, [R0+URZ+0x28860], R3 ;  /* 0x02886003000075a7 */ /* 0x001064000800017f */
[----:B-1----:R-:W-:Y:S05]  /*21aa0*/  @!P0 NANOSLEEP.SYNCS 0x989680 ;  /* 0x009896800000895d */ /* 0x002fea0003900000 */
[----:B------:R-:W1:Y:S02]  /*21ab0*/  @!P0 SYNCS.PHASECHK.TRANS64 P0, [R0+URZ+0x28860], R3 ;  /* 0x02886003000085a7 */ /* 0x000e64000800007f */
[----:B-1----:R-:W-:Y:S05]  /*21ac0*/  @!P0 BRA `(.L_x_781) ;  /* 0xfffffffc00f08947 */ /* 0x002fea000383ffff */
[----:B------:R-:W-:Y:S05]  /*21ad0*/  BRA `(.L_x_1002) ;  /* 0xffffff9c00107947 */ /* 0x000fea000383ffff */
.L_x_782:
[----:B------:R-:W-:Y:S01]  /*21ae0*/  BSSY B0, `(.L_x_1003) ;  /* 0x0000008000007945 */ /* 0x000fe20003800000 */
[----:B------:R-:W-:Y:S01]  /*21af0*/  IMAD.MOV.U32 R13, RZ, RZ, R24 ;  /* 0x000000ffff0d7224 */ /* 0x000fe200078e0018 */
[----:B------:R-:W-:Y:S01]  /*21b00*/  MOV R15, 0xffffffff ;  /* 0xffffffff000f7802 */ /* 0x000fe20000000f00 */
[----:B------:R-:W-:Y:S02]  /*21b10*/  IMAD.MOV.U32 R12, RZ, RZ, RZ ;  /* 0x000000ffff0c7224 */ /* 0x000fe400078e00ff */
[----:B------:R-:W-:-:S07]  /*21b20*/  IMAD.MOV.U32 R11, RZ, RZ, 0x181f ;  /* 0x0000181fff0b7424 */ /* 0x000fce00078e00ff */
[----:B0-2---:R-:W-:Y:S05]  /*21b30*/  WARPSYNC.COLLECTIVE R15, `(.L_x_1004) ;  /* 0x000000000f087348 */ /* 0x005fea0003c00000 */
[----:B--2---:R1:W2:Y:S02]  /*21b40*/  SHFL.IDX P6, R14, R13, R12, R11 ;  /* 0x0000000c0d0e7389 */ /* 0x0042a400000c000b */
[----:B012---:R-:W-:Y:S01]  /*21b50*/  ENDCOLLECTIVE ;  /* 0x000000000000791b */ /* 0x007fe20003800000 */
.L_x_1004:
[----:B------:R-:W-:Y:S05]  /*21b60*/  BSYNC B0 ;  /* 0x0000000000007941 */ /* 0x000fea0003800000 */
.L_x_1003:
        /* <DEDUP_REMOVED lines=9> */
.L_x_1005:
[----:B------:R-:W-:Y:S01]  /*21c00*/  ULDC UR4, c[0x0][0x2f4] ;  /* 0x0000bd0000047ab9 */ /* 0x000fe20000000800 */
[----:B------:R-:W-:Y:S01]  /*21c10*/  IMAD R4, R9, 0x2, R22 ;  /* 0x0000000209047824 */ /* 0x000fe200078e0216 */
[----:B------:R-:W-:Y:S02]  /*21c20*/  ISETP.GE.AND P1, PT, R31, UR4, PT ;  /* 0x000000041f007c0c */ /* 0x000fe4000bf26270 */
[----:B------:R-:W-:Y:S02]  /*21c30*/  ISETP.GE.AND P0, PT, R30, UR4, PT ;  /* 0x000000041e007c0c */ /* 0x000fe4000bf06270 */
[C---:B------:R-:W-:Y:S02]  /*21c40*/  ISETP.LT.OR P3, PT, R6.reuse, 0x1, P1 ;  /* 0x000000010600780c */ /* 0x040fe40000f61670 */
[----:B------:R-:W-:Y:S02]  /*21c50*/  ISETP.LT.OR P4, PT, R6, 0x1, P0 ;  /* 0x000000010600780c */ /* 0x000fe40000781670 */
[----:B------:R-:W-:Y:S01]  /*21c60*/  MOV R13, R24 ;  /* 0x00000018000d7202 */ /* 0x000fe20000000f00 */
[----:B------:R-:W-:Y:S01]  /*21c70*/  IMAD.MOV.U32 R12, RZ, RZ, 0x1 ;  /* 0x00000001ff0c7424 */ /* 0x000fe200078e00ff */
[----:B------:R-:W-:-:S13]  /*21c80*/  IADD3 R2, P2, R14, R5, RZ ;  /* 0x000000050e027210 */ /* 0x000fda0007f5e0ff */
[----:B------:R-:W-:Y:S05]  /*21c90*/  WARPSYNC.COLLECTIVE R15, `(.L_x_1006) ;  /* 0x000000000f087348 */ /* 0x000fea0003c00000 */
[----:B------:R0:W1:Y:S02]  /*21ca0*/  SHFL.IDX P6, R14, R13, R12, R11 ;  /* 0x0000000c0d0e7389 */ /* 0x00006400000c000b */
[----:B01----:R-:W-:Y:S01]  /*21cb0*/  ENDCOLLECTIVE ;  /* 0x000000000000791b */ /* 0x003fe20003800000 */
.L_x_1006:
        /* <DEDUP_REMOVED lines=13> */
.L_x_1007:
[----:B------:R-:W-:Y:S02]  /*21d90*/  IMAD.MOV.U32 R13, RZ, RZ, R24 ;  /* 0x000000ffff0d7224 */ /* 0x000fe400078e0018 */
[----:B------:R-:W-:Y:S02]  /*21da0*/  IMAD.MOV.U32 R12, RZ, RZ, 0x2 ;  /* 0x00000002ff0c7424 */ /* 0x000fe400078e00ff */
[----:B------:R-:W-:-:S07]  /*21db0*/  IMAD.MOV.U32 R10, RZ, RZ, R14 ;  /* 0x000000ffff0a7224 */ /* 0x000fce00078e000e */
[----:B------:R-:W-:Y:S05]  /*21dc0*/  WARPSYNC.COLLECTIVE R15, `(.L_x_1008) ;  /* 0x000000000f087348 */ /* 0x000fea0003c00000 */
[----:B------:R0:W1:Y:S02]  /*21dd0*/  SHFL.IDX P6, R14, R13, R12, R11 ;  /* 0x0000000c0d0e7389 */ /* 0x00006400000c000b */
[----:B01----:R-:W-:Y:S01]  /*21de0*/  ENDCOLLECTIVE ;  /* 0x000000000000791b */ /* 0x003fe20003800000 */
.L_x_1008:
[----:B------:R-:W-:-:S05]  /*21df0*/  IADD3 R2, P2, R10, R5, RZ ;  /* 0x000000050a027210 */ /* 0x000fca0007f5e0ff */
[----:B------:R-:W-:-:S05]  /*21e00*/  IMAD.X R3, RZ, RZ, R7, P2 ;  /* 0x000000ffff037224 */ /* 0x000fca00010e0607 */
[----:B------:R-:W-:Y:S01]  /*21e10*/  @!PT LDS RZ, [RZ] ;  /* 0x00000000fffff984 */ /* 0x000fe20000000800 */
[----:B------:R-:W-:Y:S01]  /*21e20*/  @!PT LDS RZ, [RZ] ;  /* 0x00000000fffff984 */ /* 0x000fe20000000800 */
[----:B------:R-:W-:Y:S01]  /*21e30*/  @!PT LDS RZ, [RZ] ;  /* 0x00000000fffff984 */ /* 0x000fe20000000800 */
[----:B------:R0:W-:Y:S01]  /*21e40*/  LDGSTS.E.BYPASS.LTC128B.128 [R4+0xc00], desc[UR42][R2.64], !P3 ;  /* 0x00c0000002047fae */ /* 0x0001e2000d901d6a */
[----:B------:R-:W-:Y:S02]  /*21e50*/  MOV R13, R23 ;  /* 0x00000017000d7202 */ /* 0x000fe40000000f00 */
[C---:B------:R-:W-:Y:S01]  /*21e60*/  ISETP.LT.OR P3, PT, R6.reuse, 0x21, P1 ;  /* 0x000000210600780c */ /* 0x040fe20000f61670 */
[----:B------:R0:W-:Y:S01]  /*21e70*/  LDGSTS.E.BYPASS.LTC128B.128 [R4+0x4c00], desc[UR42][R2.64+0x80], !P4 ;  /* 0x04c0008002047fae */ /* 0x0001e2000e101d6a */
[----:B------:R-:W-:Y:S01]  /*21e80*/  ISETP.LT.OR P4, PT, R6, 0x21, P0 ;  /* 0x000000210600780c */ /* 0x000fe20000781670 */
[----:B------:R-:W-:-:S12]  /*21e90*/  IMAD.MOV.U32 R8, RZ, RZ, R14 ;  /* 0x000000ffff087224 */ /* 0x000fd800078e000e */
[----:B0-----:R-:W-:Y:S05]  /*21ea0*/  WARPSYNC.COLLECTIVE R15, `(.L_x_1009) ;  /* 0x000000000f087348 */ /* 0x001fea0003c00000 */
[----:B------:R1:W2:Y:S02]  /*21eb0*/  SHFL.IDX P6, R14, R13, R12, R11 ;  /* 0x0000000c0d0e7389 */ /* 0x0002a400000c000b */
[----:B012---:R-:W-:Y:S01]  /*21ec0*/  ENDCOLLECTIVE ;  /* 0x000000000000791b */ /* 0x007fe20003800000 */
.L_x_1009:
[----:B------:R-:W-:Y:S02]  /*21ed0*/  IMAD.MOV.U32 R13, RZ, RZ, R24 ;  /* 0x000000ffff0d7224 */ /* 0x000fe400078e0018 */
[----:B------:R-:W-:Y:S01]  /*21ee0*/  IMAD.MOV.U32 R12, RZ, RZ, 0x3 ;  /* 0x00000003ff0c7424 */ /* 0x000fe200078e00ff */
[----:B------:R-:W-:-:S13]  /*21ef0*/  IADD3 R2, P2, R14, R5, RZ ;  /* 0x000000050e027210 */ /* 0x000fda0007f5e0ff */
[----:B------:R-:W-:Y:S05]  /*21f00*/  WARPSYNC.COLLECTIVE R15, `(.L_x_1010) ;  /* 0x000000000f087348 */ /* 0x000fea0003c00000 */
[----:B------:R0:W1:Y:S02]  /*21f10*/  SHFL.IDX P6, R14, R13, R12, R11 ;  /* 0x0000000c0d0e7389 */ /* 0x00006400000c000b */
[----:B01----:R-:W-:Y:S01]  /*21f20*/  ENDCOLLECTIVE ;  /* 0x000000000000791b */ /* 0x003fe20003800000 */
.L_x_1010:
        /* <DEDUP_REMOVED lines=13> */
.L_x_1011:
[----:B------:R-:W-:Y:S02]  /*22000*/  IMAD.MOV.U32 R13, RZ, RZ, R24 ;  /* 0x000000ffff0d7224 */ /* 0x000fe400078e0018 */
[----:B------:R-:W-:Y:S01]  /*22010*/  IMAD.MOV.U32 R12, RZ, RZ, 0x4 ;  /* 0x00000004ff0c7424 */ /* 0x000fe200078e00ff */
[----:B------:R-:W-:-:S13]  /*22020*/  IADD3 R2, P2, R14, R5, RZ ;  /* 0x000000050e027210 */ /* 0x000fda0007f5e0ff */
[----:B------:R-:W-:Y:S05]  /*22030*/  WARPSYNC.COLLECTIVE R15, `(.L_x_1012) ;  /* 0x000000000f087348 */ /* 0x000fea0003c00000 */
[----:B------:R0:W1:Y:S02]  /*22040*/  SHFL.IDX P6, R14, R13, R12, R11 ;  /* 0x0000000c0d0e7389 */ /* 0x00006400000c000b */
[----:B01----:R-:W-:Y:S01]  /*22050*/  ENDCOLLECTIVE ;  /* 0x000000000000791b */ /* 0x003fe20003800000 */
.L_x_1012:
        /* <DEDUP_REMOVED lines=13> */
.L_x_1013:
[----:B------:R-:W-:Y:S02]  /*22130*/  IMAD.MOV.U32 R13, RZ, RZ, R24 ;  /* 0x000000ffff0d7224 */ /* 0x000fe400078e0018 */
[----:B------:R-:W-:Y:S02]  /*22140*/  IMAD.MOV.U32 R12, RZ, RZ, 0x5 ;  /* 0x00000005ff0c7424 */ /* 0x000fe400078e00ff */
[----:B------:R-:W-:-:S07]  /*22150*/  IMAD.MOV.U32 R10, RZ, RZ, R14 ;  /* 0x000000ffff0a7224 */ /* 0x000fce00078e000e */
[----:B------:R-:W-:Y:S05]  /*22160*/  WARPSYNC.COLLECTIVE R15, `(.L_x_1014) ;  /* 0x000000000f087348 */ /* 0x000fea0003c00000 */
[----:B------:R0:W1:Y:S02]  /*22170*/  SHFL.IDX P6, R14, R13, R12, R11 ;  /* 0x0000000c0d0e7389 */ /* 0x00006400000c000b */
[----:B01----:R-:W-:Y:S01]  /*22180*/  ENDCOLLECTIVE ;  /* 0x000000000000791b */ /* 0x003fe20003800000 */
.L_x_1014:
        /* <DEDUP_REMOVED lines=14> */
.L_x_1015:
[----:B------:R-:W-:Y:S01]  /*22270*/  MOV R13, R24 ;  /* 0x00000018000d7202 */ /* 0x000fe20000000f00 */
[----:B------:R-:W-:Y:S01]  /*22280*/  IMAD.MOV.U32 R12, RZ, RZ, 0x6 ;  /* 0x00000006ff0c7424 */ /* 0x000fe200078e00ff */
[----:B------:R-:W-:-:S13]  /*22290*/  IADD3 R2, P2, R14, R5, RZ ;  /* 0x000000050e027210 */ /* 0x000fda0007f5e0ff */
[----:B------:R-:W-:Y:S05]  /*222a0*/  WARPSYNC.COLLECTIVE R15, `(.L_x_1016) ;  /* 0x000000000f087348 */ /* 0x000fea0003c00000 */
[----:B------:R0:W1:Y:S02]  /*222b0*/  SHFL.IDX P6, R14, R13, R12, R11 ;  /* 0x0000000c0d0e7389 */ /* 0x00006400000c000b */
[----:B01----:R-:W-:Y:S01]  /*222c0*/  ENDCOLLECTIVE ;  /* 0x000000000000791b */ /* 0x003fe20003800000 */
.L_x_1016:
        /* <DEDUP_REMOVED lines=13> */
.L_x_1017:
[----:B------:R-:W-:Y:S02]  /*223a0*/  IMAD.MOV.U32 R13, RZ, RZ, R24 ;  /* 0x000000ffff0d7224 */ /* 0x000fe400078e0018 */
[----:B------:R-:W-:Y:S02]  /*223b0*/  IMAD.MOV.U32 R12, RZ, RZ, 0x7 ;  /* 0x00000007ff0c7424 */ /* 0x000fe400078e00ff */
[----:B------:R-:W-:-:S07]  /*223c0*/  IMAD.MOV.U32 R10, RZ, RZ, R14 ;  /* 0x000000ffff0a7224 */ /* 0x000fce00078e000e */
[----:B------:R-:W-:Y:S05]  /*223d0*/  WARPSYNC.COLLECTIVE R15, `(.L_x_1018) ;  /* 0x000000000f087348 */ /* 0x000fea0003c00000 */
[----:B------:R0:W1:Y:S02]  /*223e0*/  SHFL.IDX P6, R14, R13, R12, R11 ;  /* 0x0000000c0d0e7389 */ /* 0x00006400000c000b */
[----:B01----:R-:W-:Y:S01]  /*223f0*/  ENDCOLLECTIVE ;  /* 0x000000000000791b */ /* 0x003fe20003800000 */
.L_x_1018:
[----:B------:R-:W-:-:S05]  /*22400*/  IADD3 R2, P2, R10, R5, RZ ;  /* 0x000000050a027210 */ /* 0x000fca0007f5e0ff */
[----:B------:R-:W-:-:S05]  /*22410*/  IMAD.X R3, RZ, RZ, R8, P2 ;  /* 0x000000ffff037224 */ /* 0x000fca00010e0608 */
        /* <DEDUP_REMOVED lines=10> */
.L_x_1019:
[----:B------:R-:W-:Y:S05]  /*224c0*/  BRA `(.L_x_1020) ;  /* 0xffffff9400b07947 */ /* 0x000fea000383ffff */
.L_x_787:
        /* <DEDUP_REMOVED lines=8> */
.L_x_1022:
[----:B------:R-:W-:Y:S05]  /*22550*/  BSYNC B0 ;  /* 0x0000000000007941 */ /* 0x000fea0003800000 */
.L_x_1021:
        /* <DEDUP_REMOVED lines=9> */
.L_x_1023:
[----:B------:R-:W-:Y:S02]  /*225f0*/  ULDC UR4, c[0x0][0xc3c] ;  /* 0x00030f0000047ab9 */ /* 0x000fe40000000800 */
[----:B------:R-:W-:-:S13]  /*22600*/  ISETP.GE.OR P1, PT, R7, UR4, !P0 ;  /* 0x0000000407007c0c */ /* 0x000fda000c726670 */
[----:B------:R-:W0:Y:S08]  /*22610*/  @!P1 LDC.64 R2, c[0x0][0xc80] ;  /* 0x00032000ff029b82 */ /* 0x000e300000000a00 */
[----:B------:R-:W1:Y:S01]  /*22620*/  @!P1 LDC.64 R4, c[0x0][0xc78] ;  /* 0x00031e00ff049b82 */ /* 0x000e620000000a00 */
[----:B------:R-:W-:Y:S02]  /*22630*/  IMAD.MOV.U32 R11, RZ, RZ, RZ ;  /* 0x000000ffff0b7224 */ /* 0x000fe400078e00ff */
        /* <DEDUP_REMOVED lines=10> */
[C---:B------:R-:W-:Y:S01]  /*226e0*/  ISETP.GE.U32.AND P5, PT, R9.reuse, 0x10, PT ;  /* 0x000000100900780c */ /* 0x040fe20003fa6070 */
[----:B--2---:R-:W-:Y:S01]  /*226f0*/  @!P1 IMAD.MOV.U32 R7, RZ, RZ, R6 ;  /* 0x000000ffff079224 */ /* 0x004fe200078e0006 */
[----:B------:R-:W-:Y:S01]  /*22700*/  MOV R6, RZ ;  /* 0x000000ff00067202 */ /* 0x000fe20000000f00 */
[----:B---3--:R-:W-:Y:S01]  /*22710*/  @!P1 IMAD.MOV.U32 R4, RZ, RZ, R5 ;  /* 0x000000ffff049224 */ /* 0x008fe200078e0005 */
[----:B------:R-:W-:-:S03]  /*22720*/  ISETP.NE.AND P1, PT, R9, RZ, PT ;  /* 0x000000ff0900720c */ /* 0x000fc60003f25270 */
[----:B------:R-:W-:-:S10]  /*22730*/  IMAD R13, R4, R7, RZ ;  /* 0x00000007040d7224 */ /* 0x000fd400078e02ff */
[----:B------:R-:W-:Y:S05]  /*22740*/  WARPSYNC.COLLECTIVE R15, `(.L_x_1024) ;  /* 0x000000000f087348 */ /* 0x000fea0003c00000 */
[----:B------:R0:W1:Y:S02]  /*22750*/  SHFL.UP P6, R14, R13, R12, R11 ;  /* 0x0400000c0d0e7389 */ /* 0x00006400000c000b */
[----:B01----:R-:W-:Y:S01]  /*22760*/  ENDCOLLECTIVE ;  /* 0x000000000000791b */ /* 0x003fe20003800000 */
.L_x_1024:
[----:B------:R-:W-:Y:S01]  /*22770*/  IMAD.MOV.U32 R12, RZ, RZ, 0x2 ;  /* 0x00000002ff0c7424 */ /* 0x000fe200078e00ff */
[----:B------:R-:W-:-:S04]  /*22780*/  SEL R14, R14, RZ, P1 ;  /* 0x000000ff0e0e7207 */ /* 0x000fc80000800000 */
[----:B------:R-:W-:-:S05]  /*22790*/  IADD3 R5, R13, R14, RZ ;  /* 0x0000000e0d057210 */ /* 0x000fca0007ffe0ff */
[----:B------:R-:W-:-:S07]  /*227a0*/  IMAD.MOV.U32 R13, RZ, RZ, R5 ;  /* 0x000000ffff0d7224 */ /* 0x000fce00078e0005 */
[----:B------:R-:W-:Y:S05]  /*227b0*/  WARPSYNC.COLLECTIVE R15, `(.L_x_1025) ;  /* 0x000000000f087348 */ /* 0x000fea0003c00000 */
[----:B------:R0:W1:Y:S02]  /*227c0*/  SHFL.UP P6, R14, R13, R12, R11 ;  /* 0x0400000c0d0e7389 */ /* 0x00006400000c000b */
[----:B01----:R-:W-:Y:S01]  /*227d0*/  ENDCOLLECTIVE ;  /* 0x000000000000791b */ /* 0x003fe20003800000 */
.L_x_1025:
[----:B------:R-:W-:Y:S01]  /*227e0*/  IMAD.MOV.U32 R12, RZ, RZ, 0x4 ;  /* 0x00000004ff0c7424 */ /* 0x000fe200078e00ff */
[----:B------:R-:W-:-:S05]  /*227f0*/  SEL R2, R14, RZ, P2 ;  /* 0x000000ff0e027207 */ /* 0x000fca0001000000 */
[----:B------:R-:W-:-:S04]  /*22800*/  IMAD.IADD R2, R5, 0x1, R2 ;  /* 0x0000000105027824 */ /* 0x000fc800078e0202 */
[----:B------:R-:W-:-:S07]  /*22810*/  IMAD.MOV.U32 R13, RZ, RZ, R2 ;  /* 0x000000ffff0d7224 */ /* 0x000fce00078e0002 */
[----:B------:R-:W-:Y:S05]  /*22820*/  WARPSYNC.COLLECTIVE R15, `(.L_x_1026) ;  /* 0x000000000f087348 */ /* 0x000fea0003c00000 */
[----:B------:R0:W1:Y:S02]  /*22830*/  SHFL.UP P6, R14, R13, R12, R11 ;  /* 0x0400000c0d0e7389 */ /* 0x00006400000c000b */
[----:B01----:R-:W-:Y:S01]  /*22840*/  ENDCOLLECTIVE ;  /* 0x000000000000791b */ /* 0x003fe20003800000 */
.L_x_1026:
[----:B------:R-:W-:Y:S02]  /*22850*/  MOV R12, 0x8 ;  /* 0x00000008000c7802 */ /* 0x000fe40000000f00 */
[----:B------:R-:W-:-:S05]  /*22860*/  SEL R3, R14, RZ, P3 ;  /* 0x000000ff0e037207 */ /* 0x000fca0001800000 */
[----:B------:R-:W-:-:S04]  /*22870*/  IMAD.IADD R3, R2, 0x1, R3 ;  /* 0x0000000102037824 */ /* 0x000fc800078e0203 */
[----:B------:R-:W-:-:S07]  /*22880*/  IMAD.MOV.U32 R13, RZ, RZ, R3 ;  /* 0x000000ffff0d7224 */ /* 0x000fce00078e0003 */
[----:B------:R-:W-:Y:S05]  /*22890*/  WARPSYNC.COLLECTIVE R15, `(.L_x_1027) ;  /* 0x000000000f087348 */ /* 0x000fea0003c00000 */
[----:B------:R0:W1:Y:S02]  /*228a0*/  SHFL.UP P6, R14, R13, R12, R11 ;  /* 0x0400000c0d0e7389 */ /* 0x00006400000c000b */
[----:B01----:R-:W-:Y:S01]  /*228b0*/  ENDCOLLECTIVE ;  /* 0x000000000000791b */ /* 0x003fe20003800000 */
.L_x_1027:
[----:B------:R-:W-:Y:S01]  /*228c0*/  IMAD.MOV.U32 R12, RZ, RZ, 0x10 ;  /* 0x00000010ff0c7424 */ /* 0x000fe200078e00ff */
[----:B------:R-:W-:-:S05]  /*228d0*/  SEL R14, R14, RZ, P4 ;  /* 0x000000ff0e0e7207 */ /* 0x000fca0002000000 */
[----:B------:R-:W-:-:S04]  /*228e0*/  IMAD.IADD R5, R3, 0x1, R14 ;  /* 0x0000000103057824 */ /* 0x000fc800078e020e */
[----:B------:R-:W-:-:S07]  /*228f0*/  IMAD.MOV.U32 R13, RZ, RZ, R5 ;  /* 0x000000ffff0d7224 */ /* 0x000fce00078e0005 */
[----:B------:R-:W-:Y:S05]  /*22900*/  WARPSYNC.COLLECTIVE R15, `(.L_x_1028) ;  /* 0x000000000f087348 */ /* 0x000fea0003c00000 */
[----:B------:R0:W1:Y:S02]  /*22910*/  SHFL.UP P6, R14, R13, R12, R11 ;  /* 0x0400000c0d0e7389 */ /* 0x00006400000c000b */
[----:B01----:R-:W-:Y:S01]  /*22920*/  ENDCOLLECTIVE ;  /* 0x000000000000791b */ /* 0x003fe20003800000 */
.L_x_1028:
        /* <DEDUP_REMOVED lines=8> */
.L_x_1029:
[----:B------:R-:W-:Y:S05]  /*229b0*/  BRA `(.L_x_1030) ;  /* 0xffffff9400c47947 */ /* 0x000fea000383ffff */
.L_x_790:
[----:B------:R-:W-:Y:S01]  /*229c0*/  BSSY B0, `(.L_x_1031) ;  /* 0x0000007000007945 */ /* 0x000fe20003800000 */
[----:B------:R-:W-:Y:S02]  /*229d0*/  IMAD.MOV.U32 R12, RZ, RZ, 0x1 ;  /* 0x00000001ff0c7424 */ /* 0x000fe400078e00ff */
[----:B------:R-:W-:Y:S02]  /*229e0*/  IMAD.MOV.U32 R11, RZ, RZ, RZ ;  /* 0x000000ffff0b7224 */ /* 0x000fe400078e00ff */
[----:B------:R-:W-:-:S07]  /*229f0*/  IMAD.MOV.U32 R15, RZ, RZ, -0x1 ;  /* 0xffffffffff0f7424 */ /* 0x000fce00078e00ff */
[----:B------:R-:W-:Y:S05]  /*22a00*/  WARPSYNC.COLLECTIVE R15, `(.L_x_1032) ;  /* 0x000000000f087348 */ /* 0x000fea0003c00000 */
[----:B------:R0:W1:Y:S02]  /*22a10*/  SHFL.UP P6, R14, R13, R12, R11 ;  /* 0x0400000c0d0e7389 */ /* 0x00006400000c000b */
[----:B01----:R-:W-:Y:S01]  /*22a20*/  ENDCOLLECTIVE ;  /* 0x000000000000791b */ /* 0x003fe20003800000 */
.L_x_1032:
[----:B------:R-:W-:Y:S05]  /*22a30*/  BSYNC B0 ;  /* 0x0000000000007941 */ /* 0x000fea0003800000 */
.L_x_1031:
[----:B------:R-:W-:Y:S01]  /*22a40*/  SEL R14, R14, RZ, P1 ;  /* 0x000000ff0e0e7207 */ /* 0x000fe20000800000 */
[----:B------:R-:W-:Y:S02]  /*22a50*/  IMAD.MOV.U32 R12, RZ, RZ, 0x2 ;  /* 0x00000002ff0c7424 */ /* 0x000fe400078e00ff */
[----:B------:R-:W-:Y:S02]  /*22a60*/  IMAD.MOV.U32 R11, RZ, RZ, RZ ;  /* 0x000000ffff0b7224 */ /* 0x000fe400078e00ff */
[----:B------:R-:W-:Y:S02]  /*22a70*/  IMAD.IADD R13, R13, 0x1, R14 ;  /* 0x000000010d0d7824 */ /* 0x000fe400078e020e */
[----:B------:R-:W-:-:S07]  /*22a80*/  IMAD.MOV.U32 R15, RZ, RZ, -0x1 ;  /* 0xffffffffff0f7424 */ /* 0x000fce00078e00ff */
[----:B------:R-:W-:Y:S05]  /*22a90*/  WARPSYNC.COLLECTIVE R15, `(.L_x_1033) ;  /* 0x000000000f087348 */ /* 0x000fea0003c00000 */
[----:B------:R0:W1:Y:S02]  /*22aa0*/  SHFL.UP P6, R14, R13, R12, R11 ;  /* 0x0400000c0d0e7389 */ /* 0x00006400000c000b */
[----:B01----:R-:W-:Y:S01]  /*22ab0*/  ENDCOLLECTIVE ;  /* 0x000000000000791b */ /* 0x003fe20003800000 */
.L_x_1033:
[----:B------:R-:W-:Y:S01]  /*22ac0*/  IMAD.MOV.U32 R12, RZ, RZ, 0x4 ;  /* 0x00000004ff0c7424 */ /* 0x000fe200078e00ff */
[----:B------:R-:W-:-:S04]  /*22ad0*/  SEL R2, R14, RZ, P2 ;  /* 0x000000ff0e027207 */ /* 0x000fc80001000000 */
[----:B------:R-:W-:-:S05]  /*22ae0*/  IADD3 R2, R13, R2, RZ ;  /* 0x000000020d027210 */ /* 0x000fca0007ffe0ff */
[----:B------:R-:W-:-:S07]  /*22af0*/  IMAD.MOV.U32 R13, RZ, RZ, R2 ;  /* 0x000000ffff0d7224 */ /* 0x000fce00078e0002 */
[----:B------:R-:W-:Y:S05]  /*22b00*/  WARPSYNC.COLLECTIVE R15, `(.L_x_1034) ;  /* 0x000000000f087348 */ /* 0x000fea0003c00000 */
[----:B------:R0:W1:Y:S02]  /*22b10*/  SHFL.UP P6, R14, R13, R12, R11 ;  /* 0x0400000c0d0e7389 */ /* 0x00006400000c000b */
[----:B01----:R-:W-:Y:S01]  /*22b20*/  ENDCOLLECTIVE ;  /* 0x000000000000791b */ /* 0x003fe20003800000 */
.L_x_1034:
[----:B------:R-:W-:Y:S01]  /*22b30*/  IMAD.MOV.U32 R12, RZ, RZ, 0x8 ;  /* 0x00000008ff0c7424 */ /* 0x000fe200078e00ff */
[----:B------:R-:W-:-:S05]  /*22b40*/  SEL R3, R14, RZ, P3 ;  /* 0x000000ff0e037207 */ /* 0x000fca0001800000 */
[----:B------:R-:W-:-:S04]  /*22b50*/  IMAD.IADD R3, R2, 0x1, R3 ;  /* 0x0000000102037824 */ /* 0x000fc800078e0203 */
[----:B------:R-:W-:-:S07]  /*22b60*/  IMAD.MOV.U32 R13, RZ, RZ, R3 ;  /* 0x000000ffff0d7224 */ /* 0x000fce00078e0003 */
[----:B------:R-:W-:Y:S05]  /*22b70*/  WARPSYNC.COLLECTIVE R15, `(.L_x_1035) ;  /* 0x000000000f087348 */ /* 0x000fea0003c00000 */
[----:B------:R0:W1:Y:S02]  /*22b80*/  SHFL.UP P6, R14, R13, R12, R11 ;  /* 0x0400000c0d0e7389 */ /* 0x00006400000c000b */
[----:B01----:R-:W-:Y:S01]  /*22b90*/  ENDCOLLECTIVE ;  /* 0x000000000000791b */ /* 0x003fe20003800000 */
.L_x_1035:
[----:B------:R-:W-:Y:S02]  /*22ba0*/  MOV R12, 0x10 ;  /* 0x00000010000c7802 */ /* 0x000fe40000000f00 */
[----:B------:R-:W-:-:S05]  /*22bb0*/  SEL R14, R14, RZ, P4 ;  /* 0x000000ff0e0e7207 */ /* 0x000fca0002000000 */
[----:B------:R-:W-:-:S04]  /*22bc0*/  IMAD.IADD R5, R3, 0x1, R14 ;  /* 0x0000000103057824 */ /* 0x000fc800078e020e */
[----:B------:R-:W-:-:S07]  /*22bd0*/  IMAD.MOV.U32 R13, RZ, RZ, R5 ;  /* 0x000000ffff0d7224 */ /* 0x000fce00078e0005 */
[----:B------:R-:W-:Y:S05]  /*22be0*/  WARPSYNC.COLLECTIVE R15, `(.L_x_1036) ;  /* 0x000000000f087348 */ /* 0x000fea0003c00000 */
[----:B------:R0:W1:Y:S02]  /*22bf0*/  SHFL.UP P6, R14, R13, R12, R11 ;  /* 0x0400000c0d0e7389 */ /* 0x00006400000c000b */
[----:B01----:R-:W-:Y:S01]  /*22c00*/  ENDCOLLECTIVE ;  /* 0x000000000000791b */ /* 0x003fe20003800000 */
.L_x_1036:
        /* <DEDUP_REMOVED lines=8> */
.L_x_1037:
[----:B------:R-:W-:Y:S05]  /*22c90*/  BRA `(.L_x_1038) ;  /* 0xffffff9400b07947 */ /* 0x000fea000383ffff */
.L_x_792:
[----:B------:R-:W-:Y:S01]  /*22ca0*/  BSSY B0, `(.L_x_1039) ;  /* 0x0000006000007945 */ /* 0x000fe20003800000 */
[----:B------:R-:W-:Y:S01]  /*22cb0*/  PLOP3.LUT P6, PT, P6, PT, PT, 0x8, 0x0 ;  /* 0x000000000000781c */ /* 0x000fe200037ce170 */
[----:B------:R-:W-:-:S12]  /*22cc0*/  IMAD.MOV.U32 R15, RZ, RZ, -0x1 ;  /* 0xffffffffff0f7424 */ /* 0x000fd800078e00ff */
[----:B0-----:R-:W-:Y:S05]  /*22cd0*/  WARPSYNC.COLLECTIVE R15, `(.L_x_1040) ;  /* 0x000000000f087348 */ /* 0x001fea0003c00000 */
[----:B------:R-:W-:Y:S01]  /*22ce0*/  VOTE.ANY R14, PT, P6 ;  /* 0x00000000000e7806 */ /* 0x000fe200030e0100 */
[----:B0-----:R-:W-:Y:S06]  /*22cf0*/  ENDCOLLECTIVE ;  /* 0x000000000000791b */ /* 0x001fec0003800000 */
.L_x_1040:
[----:B------:R-:W-:Y:S05]  /*22d00*/  BSYNC B0 ;  /* 0x0000000000007941 */ /* 0x000fea0003800000 */
.L_x_1039:
[----:B------:R-:W-:Y:S02]  /*22d10*/  IMAD.MOV.U32 R3, RZ, RZ, R14 ;  /* 0x000000ffff037224 */ /* 0x000fe400078e000e */
[----:B------:R-:W-:Y:S02]  /*22d20*/  IMAD.MOV.U32 R13, RZ, RZ, R7 ;  /* 0x000000ffff0d7224 */ /* 0x000fe400078e0007 */
[----:B------:R-:W0:Y:S01]  /*22d30*/  POPC R8, R3 ;  /* 0x0000000300087309 */ /* 0x000e220000000000 */
[----:B------:R-:W-:Y:S02]  /*22d40*/  IMAD.MOV.U32 R11, RZ, RZ, 0x1f ;  /* 0x0000001fff0b7424 */ /* 0x000fe400078e00ff */
[----:B------:R-:W-:Y:S01]  /*22d50*/  IMAD.MOV.U32 R15, RZ, RZ, -0x1 ;  /* 0xffffffffff0f7424 */ /* 0x000fe200078e00ff */
[----:B0-----:R-:W-:-:S07]  /*22d60*/  MOV R12, R8 ;  /* 0x00000008000c7202 */ /* 0x001fce0000000f00 */
[----:B------:R-:W-:Y:S05]  /*22d70*/  WARPSYNC.COLLECTIVE R15, `(.L_x_1041) ;  /* 0x000000000f087348 */ /* 0x000fea0003c00000 */
[----:B------:R0:W1:Y:S02]  /*22d80*/  SHFL.IDX P6, R14, R13, R12, R11 ;  /* 0x0000000c0d0e7389 */ /* 0x00006400000c000b */
[----:B01----:R-:W-:Y:S01]  /*22d90*/  ENDCOLLECTIVE ;  /* 0x000000000000791b */ /* 0x003fe20003800000 */
.L_x_1041:
[----:B------:R-:W-:Y:S02]  /*22da0*/  IMAD.MOV.U32 R13, RZ, RZ, R4 ;  /* 0x000000ffff0d7224 */ /* 0x000fe400078e0004 */
[----:B------:R-:W-:-:S07]  /*22db0*/  IMAD.MOV.U32 R7, RZ, RZ, R14 ;  /* 0x000000ffff077224 */ /* 0x000fce00078e000e */
[----:B------:R-:W-:Y:S05]  /*22dc0*/  WARPSYNC.COLLECTIVE R15, `(.L_x_1042) ;  /* 0x000000000f087348 */ /* 0x000fea0003c00000 */
[----:B------:R0:W1:Y:S02]  /*22dd0*/  SHFL.IDX P6, R14, R13, R12, R11 ;  /* 0x0000000c0d0e7389 */ /* 0x00006400000c000b */
[----:B01----:R-:W-:Y:S01]  /*22de0*/  ENDCOLLECTIVE ;  /* 0x000000000000791b */ /* 0x003fe20003800000 */
.L_x_1042:
[----:B------:R-:W-:Y:S01]  /*22df0*/  IMAD.MOV.U32 R4, RZ, RZ, R14 ;  /* 0x000000ffff047224 */ /* 0x000fe200078e000e */
[----:B------:R-:W-:Y:S06]  /*22e00*/  BRA `(.L_x_1043) ;  /* 0xffffff9400907947 */ /* 0x000fec000383ffff */
.L_x_794:
[----:B------:R-:W-:Y:S01]  /*22e10*/  BSSY B0, `(.L_x_1044) ;  /* 0x0000007000007945 */ /* 0x000fe20003800000 */
[----:B------:R-:W-:Y:S01]  /*22e20*/  IMAD.MOV.U32 R13, RZ, RZ, R2 ;  /* 0x000000ffff0d7224 */ /* 0x000fe200078e0002 */
[----:B------:R-:W-:Y:S01]  /*22e30*/  MOV R15, 0xffffffff ;  /* 0xffffffff000f7802 */ /* 0x000fe20000000f00 */
[----:B------:R-:W-:-:S07]  /*22e40*/  IMAD.MOV.U32 R11, RZ, RZ, 0x1f ;  /* 0x0000001fff0b7424 */ /* 0x000fce00078e00ff */
[----:B0123--:R-:W-:Y:S05]  /*22e50*/  WARPSYNC.COLLECTIVE R15, `(.L_x_1045) ;  /* 0x000000000f087348 */ /* 0x00ffea0003c00000 */
[----:B------:R4:W0:Y:S02]  /*22e60*/  SHFL.IDX P6, R14, R13, R12, R11 ;  /* 0x0000000c0d0e7389 */ /* 0x00082400000c000b */
[----:B01234-:R-:W-:Y:S01]  /*22e70*/  ENDCOLLECTIVE ;  /* 0x000000000000791b */ /* 0x01ffe20003800000 */
.L_x_1045:
[----:B------:R-:W-:Y:S05]  /*22e80*/  BSYNC B0 ;  /* 0x0000000000007941 */ /* 0x000fea0003800000 */
.L_x_1044:
[----:B------:R-:W-:Y:S01]  /*22e90*/  IMAD.MOV.U32 R6, RZ, RZ, R14 ;  /* 0x000000ffff067224 */ /* 0x000fe200078e000e */
[----:B------:R-:W-:Y:S06]  /*22ea0*/  BRA `(.L_x_793) ;  /* 0xffffff9400807947 */ /* 0x000fec000383ffff */
.L_x_798:
[----:B0-----:R0:W1:Y:S02]  /*22eb0*/  SYNCS.PHASECHK.TRANS64.TRYWAIT P0, [R4+URZ+0x28820], R0 ;  /* 0x02882000040075a7 */ /* 0x001064000800017f */
[----:B-1----:R-:W-:Y:S05]  /*22ec0*/  @!P0 NANOSLEEP.SYNCS 0x989680 ;  /* 0x009896800000895d */ /* 0x002fea0003900000 */
[----:B------:R-:W1:Y:S02]  /*22ed0*/  @!P0 SYNCS.PHASECHK.TRANS64 P0, [R4+URZ+0x28820], R0 ;  /* 0x02882000040085a7 */ /* 0x000e64000800007f */
[----:B-1----:R-:W-:Y:S05]  /*22ee0*/  @!P0 BRA `(.L_x_798) ;  /* 0xfffffffc00f08947 */ /* 0x002fea000383ffff */
[----:B------:R-:W-:Y:S05]  /*22ef0*/  BRA `(.L_x_1046) ;  /* 0xffffff9800d87947 */ /* 0x000fea000383ffff */
.L_x_799:
[----:B------:R-:W1:Y:S01]  /*22f00*/  S2R R2, SR_TID.X ;  /* 0x0000000000027919 */ /* 0x000e620000002100 */
[----:B------:R-:W-:Y:S01]  /*22f10*/  BSSY B0, `(.L_x_1047) ;  /* 0x000000a000007945 */ /* 0x000fe20003800000 */
[----:B------:R-:W-:Y:S02]  /*22f20*/  IMAD.MOV.U32 R12, RZ, RZ, RZ ;  /* 0x000000ffff0c7224 */ /* 0x000fe400078e00ff */
[----:B------:R-:W-:Y:S02]  /*22f30*/  IMAD.MOV.U32 R11, RZ, RZ, 0x1f ;  /* 0x0000001fff0b7424 */ /* 0x000fe400078e00ff */
[----:B------:R-:W-:Y:S01]  /*22f40*/  IMAD.MOV.U32 R15, RZ, RZ, -0x1 ;  /* 0xffffffffff0f7424 */ /* 0x000fe200078e00ff */
[----:B-1----:R-:W-:-:S04]  /*22f50*/  SHF.R.U32.HI R2, RZ, 0x5, R2 ;  /* 0x00000005ff027819 */ /* 0x002fc80000011602 */
[----:B------:R-:W-:-:S05]  /*22f60*/  LOP3.LUT R2, R2, 0x3, RZ, 0xc0, !PT ;  /* 0x0000000302027812 */ /* 0x000fca00078ec0ff */
[----:B------:R-:W-:-:S07]  /*22f70*/  IMAD.MOV.U32 R13, RZ, RZ, R2 ;  /* 0x000000ffff0d7224 */ /* 0x000fce00078e0002 */
[----:B0-2---:R-:W-:Y:S05]  /*22f80*/  WARPSYNC.COLLECTIVE R15, `(.L_x_1048) ;  /* 0x000000000f087348 */ /* 0x005fea0003c00000 */
[----:B------:R1:W3:Y:S02]  /*22f90*/  SHFL.IDX P6, R14, R13, R12, R11 ;  /* 0x0000000c0d0e7389 */ /* 0x0002e400000c000b */
[----:B0123--:R-:W-:Y:S01]  /*22fa0*/  ENDCOLLECTIVE ;  /* 0x000000000000791b */ /* 0x00ffe20003800000 */
.L_x_1048:
[----:B------:R-:W-:Y:S05]  /*22fb0*/  BSYNC B0 ;  /* 0x0000000000007941 */ /* 0x000fea0003800000 */
.L_x_1047:
[----:B------:R-:W-:Y:S05]  /*22fc0*/  BRA `(.L_x_1049) ;  /* 0xffffff9800c07947 */ /* 0x000fea000383ffff */
.L_x_800:
[----:B------:R-:W-:Y:S01]  /*22fd0*/  BSSY B0, `(.L_x_1050) ;  /* 0x0000006000007945 */ /* 0x000fe20003800000 */
[----:B------:R-:W-:-:S07]  /*22fe0*/  IMAD.MOV.U32 R15, RZ, RZ, -0x1 ;  /* 0xffffffffff0f7424 */ /* 0x000fce00078e00ff */
[----:B0-2---:R-:W-:Y:S05]  /*22ff0*/  WARPSYNC.COLLECTIVE R15, `(.L_x_1051) ;  /* 0x000000000f0c7348 */ /* 0x005fea0003c00000 */
[----:B------:R-:W-:Y:S02]  /*23000*/  ELECT P6, UR62, PT ;  /* 0x00000000003e782f */ /* 0x000fe400038c0000 */
[----:B------:R-:W-:Y:S01]  /*23010*/  MOV R14, UR62 ;  /* 0x0000003e000e7c02 */ /* 0x000fe20008000f00 */
[----:B0-2---:R-:W-:Y:S10]  /*23020*/  ENDCOLLECTIVE ;  /* 0x000000000000791b */ /* 0x005ff40003800000 */
.L_x_1051:
[----:B------:R-:W-:Y:S05]  /*23030*/  BSYNC B0 ;  /* 0x0000000000007941 */ /* 0x000fea0003800000 */
.L_x_1050:
[----:B------:R-:W-:Y:S05]  /*23040*/  BRA `(.L_x_1052) ;  /* 0xffffff9800b47947 */ /* 0x000fea000383ffff */
.L_x_802:
[----:B0-----:R0:W1:Y:S02]  /*23050*/  SYNCS.PHASECHK.TRANS64.TRYWAIT P1, [R5+URZ+0x28840], R0 ;  /* 0x02884000050075a7 */ /* 0x001064000802017f */
[----:B-1----:R-:W-:Y:S05]  /*23060*/  @!P1 NANOSLEEP.SYNCS 0x989680 ;  /* 0x009896800000995d */ /* 0x002fea0003900000 */
[----:B------:R-:W1:Y:S02]  /*23070*/  @!P1 SYNCS.PHASECHK.TRANS64 P1, [R5+URZ+0x28840], R0 ;  /* 0x02884000050095a7 */ /* 0x000e64000802007f */
[----:B-1----:R-:W-:Y:S05]  /*23080*/  @!P1 BRA `(.L_x_802) ;  /* 0xfffffffc00f09947 */ /* 0x002fea000383ffff */
[----:B------:R-:W-:Y:S05]  /*23090*/  BRA `(.L_x_1053) ;  /* 0xffffff9800d47947 */ /* 0x000fea000383ffff */
.L_x_804:
[----:B-1----:R1:W3:Y:S02]  /*230a0*/  SYNCS.PHASECHK.TRANS64.TRYWAIT P1, [R25+URZ+0x28840], R2 ;  /* 0x02884002190075a7 */ /* 0x0022e4000802017f */
[----:B---3--:R-:W-:Y:S05]  /*230b0*/  @!P1 NANOSLEEP.SYNCS 0x989680 ;  /* 0x009896800000995d */ /* 0x008fea0003900000 */
[----:B------:R-:W3:Y:S02]  /*230c0*/  @!P1 SYNCS.PHASECHK.TRANS64 P1, [R25+URZ+0x28840], R2 ;  /* 0x02884002190095a7 */ /* 0x000ee4000802007f */
[----:B---3--:R-:W-:Y:S05]  /*230d0*/  @!P1 BRA `(.L_x_804) ;  /* 0xfffffffc00f09947 */ /* 0x008fea000383ffff */
[----:B------:R-:W-:Y:S05]  /*230e0*/  BRA `(.L_x_1054) ;  /* 0xffffff9800e07947 */ /* 0x000fea000383ffff */
.L_x_806:
[----:B---3--:R3:W4:Y:S02]  /*230f0*/  SYNCS.PHASECHK.TRANS64.TRYWAIT P1, [R5+URZ+0x28860], R0 ;  /* 0x02886000050075a7 */ /* 0x008724000802017f */
[----:B----4-:R-:W-:Y:S05]  /*23100*/  @!P1 NANOSLEEP.SYNCS 0x989680 ;  /* 0x009896800000995d */ /* 0x010fea0003900000 */
[----:B------:R-:W4:Y:S02]  /*23110*/  @!P1 SYNCS.PHASECHK.TRANS64 P1, [R5+URZ+0x28860], R0 ;  /* 0x02886000050095a7 */ /* 0x000f24000802007f */
[----:B----4-:R-:W-:Y:S05]  /*23120*/  @!P1 BRA `(.L_x_806) ;  /* 0xfffffffc00f09947 */ /* 0x010fea000383ffff */
[----:B------:R-:W-:Y:S05]  /*23130*/  BRA `(.L_x_1055) ;  /* 0xffffff9800dc7947 */ /* 0x000fea000383ffff */
.L_x_1056:
        /* <DEDUP_REMOVED lines=12> */
.L_x_3544:


//--------------------- .text._ZN7cutlass13device_kernelIN5flash11enable_sm90INS1_16FlashAttnFwdSm90INS1_25CollectiveMainloopFwdSm90ILi2EN4cute5tupleIJNS5_1CILi1EEES8_S8_EEENS6_IJNS7_ILi128EEESA_SA_EEELi128ENS_10bfloat16_tEfNS_4arch4Sm90ELb0ELb1ELb1ELb0ELb1ELb0ELb0ELb1ELb1ELb1ELb1ELb0EEENS1_21CollectiveEpilogueFwdISB_S9_SC_SE_Li256ELb0ELb1ELb1ELb0EEENS1_19SingleTileSchedulerILb0ELb1ELb1ELi128EEEEEEEEEvNT_6ParamsE --------------------------
	.section	.text._ZN7cutlass13device_kernelIN5flash11enable_sm90INS1_16FlashAttnFwdSm90INS1_25CollectiveMainloopFwdSm90ILi2EN4cute5tupleIJNS5_1CILi1EEES8_S8_EEENS6_IJNS7_ILi128EEESA_SA_EEELi128ENS_10bfloat16_tEfNS_4arch4Sm90ELb0ELb1ELb1ELb0ELb1ELb0ELb0ELb1ELb1ELb1ELb1ELb0EEENS1_21CollectiveEpilogueFwdISB_S9_SC_SE_Li256ELb0ELb1ELb1ELb0EEENS1_19SingleTileSchedulerILb0ELb1ELb1ELi128EEEEEEEEEvNT_6ParamsE,"ax",@progbits
	.align	128
.text._ZN7cutlass13device_kernelIN5flash11enable_sm90INS1_16FlashAttnFwdSm90INS1_25CollectiveMainloopFwdSm90ILi2EN4cute5tupleIJNS5_1CILi1EEES8_S8_EEENS6_IJNS7_ILi128EEESA_SA_EEELi128ENS_10bfloat16_tEfNS_4arch4Sm90ELb0ELb1ELb1ELb0ELb1ELb0ELb0ELb1ELb1ELb1ELb1ELb0EEENS1_21CollectiveEpilogueFwdISB_S9_SC_SE_Li256ELb0ELb1ELb1ELb0EEENS1_19SingleTileSchedulerILb0ELb1ELb1ELi128EEEEEEEEEvNT_6ParamsE:
        .type           _ZN7cutlass13device_kernelIN5flash11enable_sm90INS1_16FlashAttnFwdSm90INS1_25CollectiveMainloopFwdSm90ILi2EN4cute5tupleIJNS5_1CILi1EEES8_S8_EEENS6_IJNS7_ILi128EEESA_SA_EEELi128ENS_10bfloat16_tEfNS_4arch4Sm90ELb0ELb1ELb1ELb0ELb1ELb0ELb0ELb1ELb1ELb1ELb1ELb0EEENS1_21CollectiveEpilogueFwdISB_S9_SC_SE_Li256ELb0ELb1ELb1ELb0EEENS1_19SingleTileSchedulerILb0ELb1ELb1ELi128EEEEEEEEEvNT_6ParamsE,@function
        .size           _ZN7cutlass13device_kernelIN5flash11enable_sm90INS1_16FlashAttnFwdSm90INS1_25CollectiveMainloopFwdSm90ILi2EN4cute5tupleIJNS5_1CILi1EEES8_S8_EEENS6_IJNS7_ILi128EEESA_SA_EEELi128ENS_10bfloat16_tEfNS_4arch4Sm90ELb0ELb1ELb1ELb0ELb1ELb0ELb0ELb1ELb1ELb1ELb1ELb0EEENS1_21CollectiveEpilogueFwdISB_S9_SC_SE_Li256ELb0ELb1ELb1ELb0EEENS1_19SingleTileSchedulerILb0ELb1ELb1ELi128EEEEEEEEEvNT_6ParamsE,(.L_x_3545 - _ZN7cutlass13device_kernelIN5flash11enable_sm90INS1_16FlashAttnFwdSm90INS1_25CollectiveMainloopFwdSm90ILi2EN4cute5tupleIJNS5_1CILi1EEES8_S8_EEENS6_IJNS7_ILi128EEESA_SA_EEELi128ENS_10bfloat16_tEfNS_4arch4Sm90ELb0ELb1ELb1ELb0ELb1ELb0ELb0ELb1ELb1ELb1ELb1ELb0EEENS1_21CollectiveEpilogueFwdISB_S9_SC_SE_Li256ELb0ELb1ELb1ELb0EEENS1_19SingleTileSchedulerILb0ELb1ELb1ELi128EEEEEEEEEvNT_6ParamsE)
        .other          _ZN7cutlass13device_kernelIN5flash11enable_sm90INS1_16FlashAttnFwdSm90INS1_25CollectiveMainloopFwdSm90ILi2EN4cute5tupleIJNS5_1CILi1EEES8_S8_EEENS6_IJNS7_ILi128EEESA_SA_EEELi128ENS_10bfloat16_tEfNS_4arch4Sm90ELb0ELb1ELb1ELb0ELb1ELb0ELb0ELb1ELb1ELb1ELb1ELb0EEENS1_21CollectiveEpilogueFwdISB_S9_SC_SE_Li256ELb0ELb1ELb1ELb0EEENS1_19SingleTileSchedulerILb0ELb1ELb1ELi128EEEEEEEEEvNT_6ParamsE,@"STO_CUDA_ENTRY STV_DEFAULT"
_ZN7cutlass13device_kernelIN5flash11enable_sm90INS1_16FlashAttnFwdSm90INS1_25CollectiveMainloopFwdSm90ILi2EN4cute5tupleIJNS5_1CILi1EEES8_S8_EEENS6_IJNS7_ILi128EEESA_SA_EEELi128ENS_10bfloat16_tEfNS_4arch4Sm90ELb0ELb1ELb1ELb0ELb1ELb0ELb0ELb1ELb1ELb1ELb1ELb0EEENS1_21CollectiveEpilogueFwdISB_S9_SC_SE_Li256ELb0ELb1ELb1ELb0EEENS1_19SingleTileSchedulerILb0ELb1ELb1ELi128EEEEEEEEEvNT_6ParamsE:
        /* <DEDUP_REMOVED lines=44> */
.L_x_1057:
        /* <DEDUP_REMOVED lines=22> */
.L_x_1058:
        /* <DEDUP_REMOVED lines=18> */
.L_x_1059:
        /* <DEDUP_REMOVED lines=22> */
.L_x_1060:
        /* <DEDUP_REMOVED lines=23> */
.L_x_1061:
        /* <DEDUP_REMOVED lines=9> */
.L_x_1064:
        /* <DEDUP_REMOVED lines=21> */
[----:B------:R-:W0:Y:S01]  /*09f0*/  LDC.64 R8, c[0x0][0x418] ;  /* 0x00010600ff087b82 */ /* 0x000e220000000a00 */
[----:B------:R-:W-:Y:S01]  /*0a00*/  ULDC UR4, c[0x0][0x448] ;  /* 0x0001120000047ab9 */ /* 0x000fe20000000800 */
[----:B------:R-:W-:Y:S01]  /*0a10*/  VIADD R19, R19, 0xffffff80 ;  /* 0xffffff8013137836 */ /* 0x000fe20000000000 */
[----:B------:R-:W-:-:S03]  /*0a20*/  UISETP.NE.AND UP0, UPT, UR4, 0x1, UPT ;  /* 0x000000010400788c */ /* 0x000fc6000bf05270 */
[----:B------:R-:W-:Y:S01]  /*0a30*/  ULDC.64 UR4, c[0x0][0x9e0] ;  /* 0x0002780000047ab9 */ /* 0x000fe20000000a00 */
[----:B------:R-:W-:Y:S01]  /*0a40*/  UP2UR UR42, UPR, URZ, 0x1 ;  /* 0x000000013f2a7883 */ /* 0x000fe20008000000 */
[----:B------:R-:W1:Y:S06]  /*0a50*/  LDC R5, c[0x0][0x288] ;  /* 0x0000a200ff057b82 */ /* 0x000e6c0000000800 */
[----:B------:R-:W-:Y:S01]  /*0a60*/  @UP0 ULDC UR9, c[0x0][0x44c] ;  /* 0x0001130000090ab9 */ /* 0x000fe20000000800 */
[----:B------:R-:W-:Y:S01]  /*0a70*/  @UP0 ULDC UR11, c[0x0][0x450] ;  /* 0x00011400000b0ab9 */ /* 0x000fe20000000800 */
[----:B------:R-:W2:Y:S08]  /*0a80*/  LDC R2, c[0x0][0x424] ;  /* 0x00010900ff027b82 */ /* 0x000eb00000000800 */
[----:B------:R-:W3:Y:S01]  /*0a90*/  S2UR UR45, SR_CTAID.X ;  /* 0x00000000002d79c3 */ /* 0x000ee20000002500 */
[----:B0-----:R-:W-:-:S04]  /*0aa0*/  ISETP.NE.U32.AND P0, PT, R8, RZ, PT ;  /* 0x000000ff0800720c */ /* 0x001fc80003f05070 */
[----:B------:R-:W-:-:S03]  /*0ab0*/  ISETP.NE.AND.EX P0, PT, R9, RZ, PT, P0 ;  /* 0x000000ff0900720c */ /* 0x000fc60003f05300 */
[----:B------:R-:W0:Y:S01]  /*0ac0*/  LDC R7, c[0x0][0x2f0] ;  /* 0x0000bc00ff077b82 */ /* 0x000e220000000800 */
[----:B-1----:R-:W-:Y:S02]  /*0ad0*/  IADD3 R3, -R5, 0x1, RZ ;  /* 0x0000000105037810 */ /* 0x002fe40007ffe1ff */
[----:B--2---:R-:W-:Y:S01]  /*0ae0*/  SEL R2, R2, 0x1, P0 ;  /* 0x0000000102027807 */ /* 0x004fe20000000000 */
[----:B---3--:R-:W-:-:S04]  /*0af0*/  USHF.L.U32 UR45, UR45, 0x7, URZ ;  /* 0x000000072d2d7899 */ /* 0x008fc8000800063f */
[----:B------:R-:W-:Y:S02]  /*0b00*/  @UP0 UIADD3 UR8, UR45, 0x7f, URZ ;  /* 0x0000007f2d080890 */ /* 0x000fe4000fffe03f */
[----:B------:R-:W-:Y:S01]  /*0b10*/  UIADD3 UR7, UR45, 0x7f, URZ ;  /* 0x0000007f2d077890 */ /* 0x000fe2000fffe03f */
[----:B0-----:R-:W-:Y:S01]  /*0b20*/  IMAD R3, R2, R7, R3 ;  /* 0x0000000702037224 */ /* 0x001fe200078e0203 */
[----:B------:R-:W-:-:S04]  /*0b30*/  UIMAD.WIDE.U32 UR8, UR8, UR9, URZ ;  /* 0x00000009080872a5 */ /* 0x000fc8000f8e003f */
[----:B------:R-:W-:Y:S01]  /*0b40*/  R2UR UR10, R3 ;  /* 0x00000000030a72ca */ /* 0x000fe200000e0000 */
[----:B------:R-:W-:Y:S02]  /*0b50*/  @UP0 USHF.R.U32.HI UR7, URZ, UR11, UR9 ;  /* 0x0000000b3f070299 */ /* 0x000fe40008011609 */
[----:B------:R-:W-:-:S04]  /*0b60*/  UISETP.GE.AND UP0, UPT, UR5, 0x1, UPT ;  /* 0x000000010500788c */ /* 0x000fc8000bf06270 */
[----:B------:R-:W-:Y:S02]  /*0b70*/  UP2UR UR41, UPR, URZ, 0x1 ;  /* 0x000000013f297883 */ /* 0x000fe40008000000 */
[----:B------:R-:W-:-:S04]  /*0b80*/  PLOP3.LUT P0, PT, PT, PT, UP0, 0x40, 0x0 ;  /* 0x000000000000781c */ /* 0x000fc80003f0e808 */
[----:B------:R-:W-:-:S04]  /*0b90*/  UIADD3 UR7, UR10, UR7, URZ ;  /* 0x000000070a077290 */ /* 0x000fc8000fffe03f */
[----:B------:R-:W-:-:S06]  /*0ba0*/  UIADD3 UR4, UR7, UR4, URZ ;  /* 0x0000000407047290 */ /* 0x000fcc000fffe03f */
[----:B------:R-:W-:Y:S01]  /*0bb0*/  IMAD.U32 R0, RZ, RZ, UR4 ;  /* 0x00000004ff007e24 */ /* 0x000fe2000f8e00ff */
[----:B------:R-:W-:Y:S06]  /*0bc0*/  @P0 BRA `(.L_x_1066) ;  /* 0x0000000000400947 */ /* 0x000fec0003800000 */
[----:B------:R-:W-:Y:S01]  /*0bd0*/  ISETP.LT.AND P0, PT, RZ, UR7, PT ;  /* 0x00000007ff007c0c */ /* 0x000fe2000bf01270 */
[----:B------:R-:W-:-:S12]  /*0be0*/  UIADD3 UR4, UR7, -0x1, URZ ;  /* 0xffffffff07047890 */ /* 0x000fd8000fffe03f */
[----:B------:R-:W-:Y:S05]  /*0bf0*/  @P0 BRA `(.L_x_1067) ;  /* 0x00000000001c0947 */ /* 0x000fea0003800000 */
[----:B------:R-:W-:Y:S02]  /*0c00*/  UISETP.NE.AND UP0, UPT, UR5, 0x1, UPT ;  /* 0x000000010500788c */ /* 0x000fe4000bf05270 */
[----:B------:R-:W-:-:S09]  /*0c10*/  UIADD3 UR4, -UR7, URZ, URZ ;  /* 0x0000003f07047290 */ /* 0x000fd2000fffe13f */
[----:B------:R-:W-:Y:S02]  /*0c20*/  @UP0 ULDC.64 UR10, c[0x0][0x9e8] ;  /* 0x00027a00000a0ab9 */ /* 0x000fe40000000a00 */
[----:B------:R-:W-:-:S04]  /*0c30*/  UIMAD.WIDE.U32 UR8, UR4, UR10, URZ ;  /* 0x0000000a040872a5 */ /* 0x000fc8000f8e003f */
[----:B------:R-:W-:-:S04]  /*0c40*/  @UP0 USHF.R.U32.HI UR4, URZ, UR11, UR9 ;  /* 0x0000000b3f040299 */ /* 0x000fc80008011609 */
[----:B------:R-:W-:Y:S01]  /*0c50*/  ULOP3.LUT UR4, URZ, UR4, URZ, 0x33, !UPT ;  /* 0x000000043f047292 */ /* 0x000fe2000f8e333f */
[----:B------:R-:W-:Y:S11]  /*0c60*/  BRA `(.L_x_1068) ;  /* 0x0000000000107947 */ /* 0x000ff60003800000 */
.L_x_1067:
[----:B------:R-:W-:-:S11]  /*0c70*/  UISETP.NE.AND UP0, UPT, UR5, 0x1, UPT ;  /* 0x000000010500788c */ /* 0x000fd6000bf05270 */
[----:B------:R-:W-:Y:S02]  /*0c80*/  @UP0 ULDC.64 UR10, c[0x0][0x9e8] ;  /* 0x00027a00000a0ab9 */ /* 0x000fe40000000a00 */
[----:B------:R-:W-:-:S04]  /*0c90*/  UIMAD.WIDE.U32 UR8, UR4, UR10, URZ ;  /* 0x0000000a040872a5 */ /* 0x000fc8000f8e003f */
[----:B------:R-:W-:-:S12]  /*0ca0*/  @UP0 USHF.R.U32.HI UR4, URZ, UR11, UR9 ;  /* 0x0000000b3f040299 */ /* 0x000fd80008011609 */
.L_x_1068:
[----:B------:R-:W-:-:S06]  /*0cb0*/  UIMAD UR4, UR4, UR5, UR5 ;  /* 0x00000005040472a4 */ /* 0x000fcc000f8e0205 */
[----:B------:R-:W-:-:S07]  /*0cc0*/  VIMNMX R0, R0, UR4, PT ;  /* 0x0000000400007c48 */ /* 0x000fce000bfe0100 */
.L_x_1066:
[----:B------:R-:W-:Y:S01]  /*0cd0*/  UISETP.NE.AND UP0, UPT, UR42, URZ, UPT ;  /* 0x0000003f2a00728c */ /* 0x000fe2000bf05270 */
[-C--:B------:R-:W-:Y:S01]  /*0ce0*/  IMAD R18, R2, R7.reuse, -R5 ;  /* 0x0000000702127224 */ /* 0x080fe200078e0a05 */
[----:B------:R-:W-:Y:S01]  /*0cf0*/  UMOV UR4, UR45 ;  /* 0x0000002d00047c82 */ /* 0x000fe20008000000 */
[----:B------:R-:W-:Y:S02]  /*0d00*/  VIADD R4, R0, 0x7f ;  /* 0x0000007f00047836 */ /* 0x000fe40000000000 */
[----:B------:R-:W-:Y:S01]  /*0d10*/  IMAD R0, R2, R7, 0x7f ;  /* 0x0000007f02007424 */ /* 0x000fe200078e0207 */
[----:B------:R-:W-:Y:S02]  /*0d20*/  R2UR UR7, R18 ;  /* 0x00000000120772ca */ /* 0x000fe400000e0000 */
[----:B------:R-:W-:Y:S02]  /*0d30*/  SHF.R.S32.HI R5, RZ, 0x1f, R4 ;  /* 0x0000001fff057819 */ /* 0x000fe40000011404 */
[----:B------:R-:W-:Y:S01]  /*0d40*/  SHF.R.S32.HI R3, RZ, 0x1f, R0 ;  /* 0x0000001fff037819 */ /* 0x000fe20000011400 */
[----:B------:R-:W-:Y:S01]  /*0d50*/  @UP0 ULDC UR8, c[0x0][0x44c] ;  /* 0x0001130000080ab9 */ /* 0x000fe20000000800 */
[----:B------:R-:W-:Y:S01]  /*0d60*/  @UP0 ULDC UR10, c[0x0][0x450] ;  /* 0x00011400000a0ab9 */ /* 0x000fe20000000800 */
[----:B------:R-:W-:Y:S01]  /*0d70*/  UIMAD.WIDE.U32 UR8, UR45, UR8, URZ ;  /* 0x000000082d0872a5 */ /* 0x000fe2000f8e003f */
[----:B------:R-:W-:-:S02]  /*0d80*/  LEA.HI R5, R5, R4, RZ, 0x7 ;  /* 0x0000000405057211 */ /* 0x000fc400078f38ff */
[----:B------:R-:W-:Y:S01]  /*0d90*/  LEA.HI R3, R3, R0, RZ, 0x7 ;  /* 0x0000000003037211 */ /* 0x000fe200078f38ff */
[----:B------:R-:W-:Y:S01]  /*0da0*/  @UP0 USHF.R.U32.HI UR4, URZ, UR10, UR9 ;  /* 0x0000000a3f040299 */ /* 0x000fe20008011609 */
[----:B------:R-:W-:Y:S01]  /*0db0*/  SHF.R.S32.HI R0, RZ, 0x7, R5 ;  /* 0x00000007ff007819 */ /* 0x000fe20000011405 */
[----:B------:R-:W-:Y:S01]  /*0dc0*/  UISETP.GE.AND UP0, UPT, UR5, 0x1, UPT ;  /* 0x000000010500788c */ /* 0x000fe2000bf06270 */
[----:B------:R-:W-:Y:S01]  /*0dd0*/  SHF.R.S32.HI R3, RZ, 0x7, R3 ;  /* 0x00000007ff037819 */ /* 0x000fe20000011403 */
[----:B------:R-:W-:-:S03]  /*0de0*/  UIADD3 UR4, UR7, UR4, URZ ;  /* 0x0000000407047290 */ /* 0x000fc6000fffe03f */
[----:B------:R-:W-:Y:S01]  /*0df0*/  ULDC UR7, c[0x0][0x9dc] ;  /* 0x0002770000077ab9 */ /* 0x000fe20000000800 */
[----:B------:R-:W-:Y:S01]  /*0e00*/  PLOP3.LUT P0, PT, PT, PT, UP0, 0x40, 0x0 ;  /* 0x000000000000781c */ /* 0x000fe20003f0e808 */
[----:B------:R-:W-:Y:S01]  /*0e10*/  UIADD3 UR7, UR4, -UR7, URZ ;  /* 0x8000000704077290 */ /* 0x000fe2000fffe03f */
[----:B------:R-:W-:-:S11]  /*0e20*/  VIMNMX R17, R3, R0, PT ;  /* 0x0000000003117248 */ /* 0x000fd60003fe0100 */
[----:B------:R-:W-:Y:S05]  /*0e30*/  @P0 BRA `(.L_x_1069) ;  /* 0x0000000000440947 */ /* 0x000fea0003800000 */
[----:B------:R-:W-:-:S06]  /*0e40*/  UISETP.GT.AND UP0, UPT, UR4, -0x1, UPT ;  /* 0xffffffff0400788c */ /* 0x000fcc000bf04270 */
[----:B------:R-:W-:-:S13]  /*0e50*/  PLOP3.LUT P0, PT, PT, PT, UP0, 0x80, 0x0 ;  /* 0x000000000000781c */ /* 0x000fda0003f0f008 */
[----:B------:R-:W-:Y:S05]  /*0e60*/  @P0 BRA `(.L_x_1070) ;  /* 0x00000000001c0947 */ /* 0x000fea0003800000 */
[----:B------:R-:W-:Y:S02]  /*0e70*/  UISETP.NE.AND UP0, UPT, UR5, 0x1, UPT ;  /* 0x000000010500788c */ /* 0x000fe4000bf05270 */
[----:B------:R-:W-:-:S09]  /*0e80*/  ULOP3.LUT UR4, URZ, UR4, URZ, 0x33, !UPT ;  /* 0x000000043f047292 */ /* 0x000fd2000f8e333f */
[----:B------:R-:W-:Y:S02]  /*0e90*/  @UP0 ULDC.64 UR10, c[0x0][0x9e8] ;  /* 0x00027a00000a0ab9 */ /* 0x000fe40000000a00 */
[----:B------:R-:W-:-:S04]  /*0ea0*/  UIMAD.WIDE.U32 UR8, UR4, UR10, URZ ;  /* 0x0000000a040872a5 */ /* 0x000fc8000f8e003f */
[----:B------:R-:W-:-:S04]  /*0eb0*/  @UP0 USHF.R.U32.HI UR4, URZ, UR11, UR9 ;  /* 0x0000000b3f040299 */ /* 0x000fc80008011609 */
[----:B------:R-:W-:Y:S01]  /*0ec0*/  ULOP3.LUT UR4, URZ, UR4, URZ, 0x33, !UPT ;  /* 0x000000043f047292 */ /* 0x000fe2000f8e333f */
[----:B------:R-:W-:Y:S11]  /*0ed0*/  BRA `(.L_x_1071) ;  /* 0x0000000000107947 */ /* 0x000ff60003800000 */
.L_x_1070:
[----:B------:R-:W-:-:S11]  /*0ee0*/  UISETP.NE.AND UP0, UPT, UR5, 0x1, UPT ;  /* 0x000000010500788c */ /* 0x000fd6000bf05270 */
[----:B------:R-:W-:Y:S02]  /*0ef0*/  @UP0 ULDC.64 UR10, c[0x0][0x9e8] ;  /* 0x00027a00000a0ab9 */ /* 0x000fe40000000a00 */
[----:B------:R-:W-:-:S04]  /*0f00*/  UIMAD.WIDE.U32 UR8, UR4, UR10, URZ ;  /* 0x0000000a040872a5 */ /* 0x000fc8000f8e003f */
[----:B------:R-:W-:-:S12]  /*0f10*/  @UP0 USHF.R.U32.HI UR4, URZ, UR11, UR9 ;  /* 0x0000000b3f040299 */ /* 0x000fd80008011609 */
.L_x_1071:
[----:B------:R-:W-:-:S04]  /*0f20*/  UIMAD UR4, UR4, UR5, URZ ;  /* 0x00000005040472a4 */ /* 0x000fc8000f8e023f */
[----:B------:R-:W-:-:S04]  /*0f30*/  UISETP.LT.AND UP0, UPT, UR7, UR4, UPT ;  /* 0x000000040700728c */ /* 0x000fc8000bf01270 */
[----:B------:R-:W-:-:S12]  /*0f40*/  USEL UR7, UR7, UR4, !UP0 ;  /* 0x0000000407077287 */ /* 0x000fd8000c000000 */
.L_x_1069:
[----:B------:R-:W-:Y:S02]  /*0f50*/  USHF.R.S32.HI UR4, URZ, 0x1f, UR7 ;  /* 0x0000001f3f047899 */ /* 0x000fe40008011407 */
[----:B------:R-:W-:Y:S02]  /*0f60*/  USHF.R.U32.HI UR10, URZ, 0x10, UR6 ;  /* 0x000000103f0a7899 */ /* 0x000fe40008011606 */
[----:B------:R-:W-:Y:S02]  /*0f70*/  ULEA.HI UR4, UR4, UR7, URZ, 0x7 ;  /* 0x0000000704047291 */ /* 0x000fe4000f8f383f */
[----:B------:R-:W-:Y:S02]  /*0f80*/  ULOP3.LUT UR38, UR6, 0xffff, URZ, 0xc0, !UPT ;  /* 0x0000ffff06267892 */ /* 0x000fe4000f8ec03f */
[----:B------:R-:W-:-:S04]  /*0f90*/  USHF.R.S32.HI UR4, URZ, 0x7, UR4 ;  /* 0x000000073f047899 */ /* 0x000fc80008011404 */
[----:B------:R-:W-:-:S04]  /*0fa0*/  UISETP.LT.AND UP0, UPT, URZ, UR4, UPT ;  /* 0x000000043f00728c */ /* 0x000fc8000bf01270 */
[----:B------:R-:W-:Y:S02]  /*0fb0*/  USEL UR9, URZ, UR4, !UP0 ;  /* 0x000000043f097287 */ /* 0x000fe4000c000000 */
[----:B------:R-:W-:Y:S01]  /*0fc0*/  UISETP.NE.AND UP0, UPT, UR10, URZ, UPT ;  /* 0x0000003f0a00728c */ /* 0x000fe2000bf05270 */
[----:B------:R-:W-:-:S03]  /*0fd0*/  UMOV UR4, URZ ;  /* 0x0000003f00047c82 */ /* 0x000fc60008000000 */
[----:B------:R-:W-:-:S07]  /*0fe0*/  ISETP.GT.AND P0, PT, R17, UR9, PT ;  /* 0x0000000911007c0c */ /* 0x000fce000bf04270 */
[----:B------:R-:W-:-:S06]  /*0ff0*/  @!UP0 ULDC UR10, c[0x0][0x9f0] ;  /* 0x00027c00000a8ab9 */ /* 0x000fcc0000000800 */
[----:B------:R-:W-:Y:S05]  /*1000*/  @!P0 BRA `(.L_x_1072) ;  /* 0x00000000008c8947 */ /* 0x000fea0003800000 */
[----:B------:R-:W-:Y:S01]  /*1010*/  IMAD.U32 R6, RZ, RZ, UR10 ;  /* 0x0000000aff067e24 */ /* 0x000fe2000f8e00ff */
[----:B------:R-:W-:-:S04]  /*1020*/  UMOV UR4, URZ ;  /* 0x0000003f00047c82 */ /* 0x000fc80008000000 */
[----:B------:R-:W-:-:S04]  /*1030*/  IABS R0, R6 ;  /* 0x0000000600007213 */ /* 0x000fc80000000000 */
[----:B------:R-:W-:Y:S02]  /*1040*/  R2UR UR11, R0 ;  /* 0x00000000000b72ca */ /* 0x000fe400000e0000 */
[----:B------:R-:W-:Y:S02]  /*1050*/  IADD3 R0, R6, -0x1, R17 ;  /* 0xffffffff06007810 */ /* 0x000fe40007ffe011 */
[----:B------:R-:W-:Y:S02]  /*1060*/  IABS R6, R6 ;  /* 0x0000000600067213 */ /* 0x000fe40000000000 */
[----:B------:R-:W-:-:S03]  /*1070*/  R2UR UR6, R0 ;  /* 0x00000000000672ca */ /* 0x000fc600000e0000 */
[----:B------:R-:W-:-:S04]  /*1080*/  IMAD.MOV R6, RZ, RZ, -R6 ;  /* 0x000000ffff067224 */ /* 0x000fc800078e0a06 */
[----:B------:R-:W0:Y:S06]  /*1090*/  I2F.RP R3, UR11 ;  /* 0x0000000b00037d06 */ /* 0x000e2c0008209400 */
[----:B------:R-:W-:-:S06]  /*10a0*/  UIADD3 UR6, -UR9, UR6, URZ ;  /* 0x0000000609067290 */ /* 0x000fcc000fffe13f */
[----:B------:R-:W-:Y:S01]  /*10b0*/  IMAD.U32 R0, RZ, RZ, UR6 ;  /* 0x00000006ff007e24 */ /* 0x000fe2000f8e00ff */
[----:B------:R-:W-:Y:S01]  /*10c0*/  ULOP3.LUT UR6, UR6, UR10, URZ, 0x3c, !UPT ;  /* 0x0000000a06067292 */ /* 0x000fe2000f8e3c3f */
[----:B0-----:R-:W0:Y:S03]  /*10d0*/  MUFU.RCP R3, R3 ;  /* 0x0000000300037308 */ /* 0x001e260000001000 */
[----:B------:R-:W-:-:S04]  /*10e0*/  IABS R0, R0 ;  /* 0x0000000000007213 */ /* 0x000fc80000000000 */
[----:B------:R-:W-:Y:S01]  /*10f0*/  R2UR UR8, R0 ;  /* 0x00000000000872ca */ /* 0x000fe200000e0000 */
[----:B------:R-:W-:Y:S02]  /*1100*/  IMAD.MOV.U32 R0, RZ, RZ, R6 ;  /* 0x000000ffff007224 */ /* 0x000fe400078e0006 */
[----:B0-----:R-:W-:-:S06]  /*1110*/  VIADD R4, R3, 0xffffffe ;  /* 0x0ffffffe03047836 */ /* 0x001fcc0000000000 */
        /* <DEDUP_REMOVED lines=14> */
[----:B------:R-:W-:-:S05]  /*1200*/  UISETP.NE.AND UP1, UPT, UR10, URZ, UPT ;  /* 0x0000003f0a00728c */ /* 0x000fca000bf25270 */
[----:B------:R-:W-:Y:S02]  /*1210*/  UMOV UR4, UR5 ;  /* 0x0000000500047c82 */ /* 0x000fe40008000000 */
[----:B------:R-:W-:-:S04]  /*1220*/  @!UP0 UIADD3 UR4, -UR4, URZ, URZ ;  /* 0x0000003f04048290 */ /* 0x000fc8000fffe13f */
[----:B------:R-:W-:-:S12]  /*1230*/  @!UP1 ULOP3.LUT UR4, URZ, UR10, URZ, 0x33, !UPT ;  /* 0x0000000a3f049292 */ /* 0x000fd8000f8e333f */
.L_x_1072:
[----:B------:R-:W-:Y:S02]  /*1240*/  UIMAD UR38, UR38, UR4, UR9 ;  /* 0x00000004262672a4 */ /* 0x000fe4000f8e0209 */
[----:B------:R-:W-:Y:S01]  /*1250*/  IMAD.U32 R4, RZ, RZ, UR4 ;  /* 0x00000004ff047e24 */ /* 0x000fe2000f8e00ff */
[----:B------:R-:W-:Y:S01]  /*1260*/  PLOP3.LUT P0, PT, PT, PT, PT, 0x80, 0x0 ;  /* 0x000000000000781c */ /* 0x000fe20003f0f070 */
[----:B------:R-:W-:Y:S01]  /*1270*/  IMAD.MOV.U32 R3, RZ, RZ, RZ ;  /* 0x000000ffff037224 */ /* 0x000fe200078e00ff */
[----:B------:R-:W-:Y:S02]  /*1280*/  MOV R0, RZ ;  /* 0x000000ff00007202 */ /* 0x000fe40000000f00 */
[----:B------:R-:W-:Y:S02]  /*1290*/  CS2R R150, SRZ ;  /* 0x0000000000967805 */ /* 0x000fe4000001ff00 */
[----:B------:R-:W-:Y:S02]  /*12a0*/  VIADDMNMX R17, R4, UR38, R17, PT ;  /* 0x0000002604117c46 */ /* 0x000fe4000b800111 */
[----:B------:R-:W-:-:S02]  /*12b0*/  CS2R R148, SRZ ;  /* 0x0000000000947805 */ /* 0x000fc4000001ff00 */
[----:B------:R-:W-:Y:S02]  /*12c0*/  CS2R R146, SRZ ;  /* 0x0000000000927805 */ /* 0x000fe4000001ff00 */
[----:B------:R-:W-:Y:S02]  /*12d0*/  CS2R R144, SRZ ;  /* 0x0000000000907805 */ /* 0x000fe4000001ff00 */
[----:B------:R-:W-:Y:S02]  /*12e0*/  ISETP.GT.AND P1, PT, R17, UR38, PT ;  /* 0x0000002611007c0c */ /* 0x000fe4000bf24270 */
        /* <DEDUP_REMOVED lines=33> */
[----:B------:R-:W-:-:S05]  /*1500*/  SHF.R.S32.HI R22, RZ, 0x7, R23 ;  /* 0x00000007ff167819 */ /* 0x000fca0000011417 */
        /* <DEDUP_REMOVED lines=29> */
.L_x_1074:
[----:B------:R-:W-:-:S04]  /*16e0*/  SHF.L.U32 R0, RZ, 0x1f, RZ ;  /* 0x0000001fff007819 */ /* 0x000fc800000006ff */
[----:B------:R-:W0:Y:S02]  /*16f0*/  SYNCS.PHASECHK.TRANS64.TRYWAIT P0, [UR40+0x28800], R0 ;  /* 0x02880000ff0075a7 */ /* 0x000e240008000168 */
[----:B0-----:R-:W-:Y:S05]  /*1700*/  @!P0 BRA `(.L_x_1075) ;  /* 0x0000013c00708947 */ /* 0x001fea0003800000 */
.L_x_1208:
[----:B------:R-:W-:-:S06]  /*1710*/  ULOP3.LUT UR4, UR36, 0x1, URZ, 0xfc, !UPT ;  /* 0x0000000124047892 */ /* 0x000fcc000f8efc3f */
[----:B0-----:R-:W-:-:S05]  /*1720*/  IMAD.U32 R3, RZ, RZ, UR4 ;  /* 0x00000004ff037e24 */ /* 0x001fca000f8e00ff */
[----:B------:R-:W-:-:S13]  /*1730*/  ISETP.NE.AND P0, PT, R3, 0x3, PT ;  /* 0x000000030300780c */ /* 0x000fda0003f05270 */
[----:B------:R-:W-:Y:S05]  /*1740*/  @!P0 BRA `(.L_x_1076) ;  /* 0x0000000000048947 */ /* 0x000fea0003800000 */
[----:B------:R-:W-:Y:S01]  /*1750*/  BPT.TRAP 0x1 ;  /* 0x000000040000795c */ /* 0x000fe20000300000 */
.L_x_1076:
[----:B------:R0:W1:Y:S01]  /*1760*/  SYNCS.PHASECHK.TRANS64.TRYWAIT P1, [UR40+0x28830], R0 ;  /* 0x02883000ff0075a7 */ /* 0x0000620008020168 */
[----:B------:R-:W-:Y:S05]  /*1770*/  @!P0 BRA `(.L_x_1077) ;  /* 0x0000000000048947 */ /* 0x000fea0003800000 */
[----:B------:R-:W-:Y:S01]  /*1780*/  BPT.TRAP 0x1 ;  /* 0x000000040000795c */ /* 0x000fe20000300000 */
.L_x_1077:
[----:B------:R-:W-:-:S05]  /*1790*/  IMAD.U32 R6, RZ, RZ, UR43 ;  /* 0x0000002bff067e24 */ /* 0x000fca000f8e00ff */
[----:B------:R-:W-:Y:S01]  /*17a0*/  LOP3.LUT R6, R6, 0x10000, RZ, 0xfc, !PT ;  /* 0x0001000006067812 */ /* 0x000fe200078efcff */
[----:B-1----:R-:W-:Y:S06]  /*17b0*/  @P1 BRA `(.L_x_1078) ;  /* 0x0000000000081947 */ /* 0x002fec0003800000 */
[----:B------:R-:W1:Y:S02]  /*17c0*/  SYNCS.PHASECHK.TRANS64.TRYWAIT P1, [UR40+0x28830], R0 ;  /* 0x02883000ff0075a7 */ /* 0x000e640008020168 */
[----:B-1----:R-:W-:Y:S05]  /*17d0*/  @!P1 BRA `(.L_x_1079) ;  /* 0x0000013c00549947 */ /* 0x002fea0003800000 */
.L_x_1078:
[----:B------:R-:W-:Y:S05]  /*17e0*/  WARPSYNC.ALL ;  /* 0x0000000000007948 */ /* 0x000fea0003800000 */
[----:B------:R-:W-:Y:S01]  /*17f0*/  IMAD.MOV.U32 R7, RZ, RZ, 0x40000040 ;  /* 0x40000040ff077424 */ /* 0x000fe200078e00ff */
[----:B------:R-:W-:Y:S01]  /*1800*/  UIADD3 UR4, UR40, 0x18400, URZ ;  /* 0x0001840028047890 */ /* 0x000fe2000fffe03f */
[C---:B------:R-:W-:Y:S01]  /*1810*/  R2UR UR8, R6.reuse ;  /* 0x00000000060872ca */ /* 0x040fe200000e0000 */
[----:B------:R-:W-:Y:S02]  /*1820*/  WARPGROUP.ARRIVE ;  /* 0x00000000000079c5 */ /* 0x000fe40000000000 */
[----:B------:R-:W-:Y:S01]  /*1830*/  R2UR UR9, R7 ;  /* 0x00000000070972ca */ /* 0x000fe200000e0000 */
[----:B------:R-:W-:Y:S01]  /*1840*/  USHF.R.U32.HI UR4, URZ, 0x4, UR4 ;  /* 0x000000043f047899 */ /* 0x000fe20008011604 */
[----:B------:R-:W-:Y:S01]  /*1850*/  R2UR UR6, R6 ;  /* 0x00000000060672ca */ /* 0x000fe200000e0000 */
[----:B------:R-:W-:Y:S01]  /*1860*/  UMOV UR11, 0x40000040 ;  /* 0x40000040000b7882 */ /* 0x000fe20000000000 */
[----:B------:R-:W-:Y:S01]  /*1870*/  UMOV UR5, 0x40000040 ;  /* 0x4000004000057882 */ /* 0x000fe20000000000 */
[----:B------:R-:W-:Y:S01]  /*1880*/  ULOP3.LUT UR4, UR4, 0x3fff, URZ, 0xc0, !UPT ;  /* 0x00003fff04047892 */ /* 0x000fe2000f8ec03f */
[----:B------:R-:W2:Y:S01]  /*1890*/  S2UR UR43, SR_CgaCtaId ;  /* 0x00000000002b79c3 */ /* 0x000ea20000008800 */
        /* <DEDUP_REMOVED lines=10> */
[----:B------:R-:W-:-:S03]  /*1940*/  UIADD3 UR10, UR44, 0x2, URZ ;  /* 0x000000022c0a7890 */ /* 0x000fc6000fffe03f */
[----:B------:R-:W-:Y:S01]  /*1950*/  UMOV UR8, UR4 ;  /* 0x0000000400087c82 */ /* 0x000fe20008000000 */
[----:B------:R-:W-:Y:S01]  /*1960*/  UMOV UR9, UR5 ;  /* 0x0000000500097c82 */ /* 0x000fe20008000000 */
[----:B------:R-:W-:Y:S01]  /*1970*/  UMOV UR11, 0x40000040 ;  /* 0x40000040000b7882 */ /* 0x000fe20000000000 */
[----:B------:R-:W-:Y:S02]  /*1980*/  UIADD3 UR16, UR6, 0x400, URZ ;  /* 0x0000040006107890 */ /* 0x000fe4000fffe03f */
[----:B------:R-:W-:Y:S02]  /*1990*/  UIADD3 UR18, UR44, 0x400, URZ ;  /* 0x000004002c127890 */ /* 0x000fe4000fffe03f */
        /* <DEDUP_REMOVED lines=12> */
[----:B------:R-:W-:Y:S02]  /*1a60*/  WARPGROUP.DEPBAR.LE gsb0, 0x0 ;  /* 0x00008000000079c5 */ /* 0x000fe40000010000 */
[----:B------:R-:W-:-:S06]  /*1a70*/  WARPGROUP.ARRIVE ;  /* 0x00000000000079c5 */ /* 0x000fcc0000000000 */
[----:B------:R-:W-:Y:S01]  /*1a80*/  HGMMA.64x128x16.F32.BF16 R24, gdesc[UR8], R24, gsb0 ;  /* 0x01e00000081879f0 */ /* 0x000fe20008001818 */
[----:B------:R-:W-:Y:S02]  /*1a90*/  UIADD3 UR8, UR6, 0x4, URZ ;  /* 0x0000000406087890 */ /* 0x000fe4000fffe03f */
        /* <DEDUP_REMOVED lines=22> */
[----:B--2---:R-:W-:Y:S05]  /*1c00*/  @!P0 BRA `(.L_x_1080) ;  /* 0x0000000000048947 */ /* 0x004fea0003800000 */
[----:B------:R-:W-:Y:S01]  /*1c10*/  BPT.TRAP 0x1 ;  /* 0x000000040000795c */ /* 0x000fe20000300000 */
.L_x_1080:
[----:B01----:R-:W-:Y:S01]  /*1c20*/  LOP3.LUT R0, R23, 0xffffff80, RZ, 0xc0, !PT ;  /* 0xffffff8017007812 */ /* 0x003fe200078ec0ff */
[----:B------:R-:W-:Y:S01]  /*1c30*/  ULDC UR7, c[0x0][0x9d8] ;  /* 0x0002760000077ab9 */ /* 0x000fe20000000800 */
[----:B------:R-:W-:Y:S01]  /*1c40*/  LEA.HI R90, R90, R19, RZ, 0x2 ;  /* 0x000000135a5a7211 */ /* 0x000fe200078f10ff */
[----:B------:R-:W-:Y:S01]  /*1c50*/  FMUL.FTZ R5, R24, UR7 ;  /* 0x0000000718057c20 */ /* 0x000fe20008410000 */
[----:B------:R-:W-:Y:S01]  /*1c60*/  FMUL.FTZ R61, R61, UR7 ;  /* 0x000000073d3d7c20 */ /* 0x000fe20008410000 */
[C---:B------:R-:W-:Y:S01]  /*1c70*/  IMAD.IADD R3, R19.reuse, 0x1, -R0 ;  /* 0x0000000113037824 */ /* 0x040fe200078e0a00 */
[----:B------:R-:W-:Y:S01]  /*1c80*/  LOP3.LUT R90, R90, 0xfffffffc, RZ, 0xc0, !PT ;  /* 0xfffffffc5a5a7812 */ /* 0x000fe200078ec0ff */
[----:B------:R-:W-:Y:S01]  /*1c90*/  FMUL.FTZ R4, R26, UR7 ;  /* 0x000000071a047c20 */ /* 0x000fe20008410000 */
[----:B------:R-:W-:Y:S01]  /*1ca0*/  LEA.HI R24, R22, R22, RZ, 0x1 ;  /* 0x0000001616187211 */ /* 0x000fe200078f08ff */
[----:B------:R-:W-:Y:S01]  /*1cb0*/  FMUL.FTZ R26, R28, UR7 ;  /* 0x000000071c1a7c20 */ /* 0x000fe20008410000 */
[----:B------:R-:W-:Y:S01]  /*1cc0*/  SHF.R.S32.HI R0, RZ, 0x1f, R3 ;  /* 0x0000001fff007819 */ /* 0x000fe20000011403 */
[----:B------:R-:W-:-:S02]  /*1cd0*/  IMAD.IADD R90, R19, 0x1, -R90 ;  /* 0x00000001135a7824 */ /* 0x000fc400078e0a5a */
[----:B------:R-:W-:Y:S01]  /*1ce0*/  FMUL.FTZ R28, R29, UR7 ;  /* 0x000000071d1c7c20 */ /* 0x000fe20008410000 */
[----:B------:R-:W-:Y:S01]  /*1cf0*/  UISETP.NE.AND UP1, UPT, UR42, URZ, UPT ;  /* 0x0000003f2a00728c */ /* 0x000fe2000bf25270 */
[-C--:B------:R-:W-:Y:S01]  /*1d00*/  LEA.HI R8, R0, R3.reuse, RZ, 0x2 ;  /* 0x0000000300087211 */ /* 0x080fe200078f10ff */
[----:B------:R-:W-:Y:S01]  /*1d10*/  FMUL.FTZ R29, R46, UR7 ;  /* 0x000000072e1d7c20 */ /* 0x000fe20008410000 */
[----:B------:R-:W-:Y:S01]  /*1d20*/  LEA.HI R19, R0, R3, RZ, 0x5 ;  /* 0x0000000300137211 */ /* 0x000fe200078f28ff */
[----:B------:R0:W1:Y:S01]  /*1d30*/  MUFU.TANH R98, R61 ;  /* 0x0000003d00627308 */ /* 0x0000620000002400 */
[--C-:B------:R-:W-:Y:S01]  /*1d40*/  SHF.R.S32.HI R0, RZ, 0x2, R8.reuse ;  /* 0x00000002ff007819 */ /* 0x100fe20000011408 */
[----:B------:R-:W-:Y:S01]  /*1d50*/  FMUL.FTZ R48, R48, UR7 ;  /* 0x0000000730307c20 */ /* 0x000fe20008410000 */
[----:B------:R-:W-:Y:S01]  /*1d60*/  SHF.R.S32.HI R23, RZ, 0x1f, R8 ;  /* 0x0000001fff177819 */ /* 0x000fe20000011408 */
[----:B------:R-:W-:Y:S01]  /*1d70*/  FMUL.FTZ R11, R31, UR7 ;  /* 0x000000071f0b7c20 */ /* 0x000fe20008410000 */
[----:B------:R-:W-:Y:S01]  /*1d80*/  SHF.R.S32.HI R19, RZ, 0x5, R19 ;  /* 0x00000005ff137819 */ /* 0x000fe20000011413 */
[----:B------:R-:W-:Y:S01]  /*1d90*/  FMUL.FTZ R15, R39, UR7 ;  /* 0x00000007270f7c20 */ /* 0x000fe20008410000 */
[----:B------:R-:W-:Y:S01]  /*1da0*/  LEA.HI R23, R23, R0, RZ, 0x3 ;  /* 0x0000000017177211 */ /* 0x000fe200078f18ff */
[----:B------:R-:W-:Y:S01]  /*1db0*/  @UP1 ULDC UR6, c[0x0][0x44c] ;  /* 0x0001130000061ab9 */ /* 0x000fe20000000800 */
[----:B0-----:R-:W-:Y:S01]  /*1dc0*/  LOP3.LUT R61, R24, 0x3fffffe, RZ, 0xc0, !PT ;  /* 0x03fffffe183d7812 */ /* 0x001fe200078ec0ff */
[----:B------:R0:W2:Y:S01]  /*1dd0*/  MUFU.TANH R112, R48 ;  /* 0x0000003000707308 */ /* 0x0000a20000002400 */
[----:B------:R-:W-:Y:S01]  /*1de0*/  LEA R46, R19, UR45, 0x4 ;  /* 0x0000002d132e7c11 */ /* 0x000fe2000f8e20ff */
[----:B------:R-:W-:Y:S01]  /*1df0*/  @UP1 ULDC UR10, c[0x0][0x450] ;  /* 0x00011400000a1ab9 */ /* 0x000fe20000000800 */
[----:B------:R-:W-:Y:S01]  /*1e00*/  LOP3.LUT R23, R23, 0xfffffff8, RZ, 0xc0, !PT ;  /* 0xfffffff817177812 */ /* 0x000fe200078ec0ff */
[----:B------:R-:W-:Y:S01]  /*1e10*/  IMAD.IADD R61, R22, 0x1, -R61 ;  /* 0x00000001163d7824 */ /* 0x000fe200078e0a3d */
[----:B------:R-:W-:Y:S01]  /*1e20*/  LEA.HI R24, R90, R90, RZ, 0x1 ;  /* 0x0000005a5a187211 */ /* 0x000fe200078f08ff */
[----:B------:R-:W-:Y:S01]  /*1e30*/  FMUL.FTZ R31, R47, UR7 ;  /* 0x000000072f1f7c20 */ /* 0x000fe20008410000 */
[----:B------:R-:W-:Y:S01]  /*1e40*/  IADD3 R46, R46, R0, -R23 ;  /* 0x000000002e2e7210 */ /* 0x000fe20007ffe817 */
[----:B------:R-:W-:Y:S01]  /*1e50*/  FMUL.FTZ R39, R55, UR7 ;  /* 0x0000000737277c20 */ /* 0x000fe20008410000 */
[----:B------:R-:W-:Y:S01]  /*1e60*/  LOP3.LUT R23, R24, 0x1ffffffe, RZ, 0xc0, !PT ;  /* 0x1ffffffe18177812 */ /* 0x000fe200078ec0ff */
[----:B------:R-:W-:Y:S01]  /*1e70*/  IMAD.MOV.U32 R24, RZ, RZ, -0x80 ;  /* 0xffffff80ff187424 */ /* 0x000fe200078e00ff */
[----:B------:R-:W-:Y:S01]  /*1e80*/  PLOP3.LUT P1, PT, PT, PT, UP1, 0x80, 0x0 ;  /* 0x000000000000781c */ /* 0x000fe20003f2f018 */
[----:B------:R-:W-:Y:S01]  /*1e90*/  IMAD R61, R61, 0x40, R46 ;  /* 0x000000403d3d7824 */ /* 0x000fe200078e022e */
[----:B------:R-:W-:Y:S01]  /*1ea0*/  PLOP3.LUT P2, PT, PT, PT, UP1, 0x80, 0x0 ;  /* 0x000000000000781c */ /* 0x000fe20003f4f018 */
[----:B------:R-:W-:Y:S01]  /*1eb0*/  IMAD.IADD R0, R90, 0x1, -R23 ;  /* 0x000000015a007824 */ /* 0x000fe200078e0a17 */
[----:B------:R-:W-:Y:S01]  /*1ec0*/  LOP3.LUT R8, R8, 0x7ffffffc, RZ, 0xc0, !PT ;  /* 0x7ffffffc08087812 */ /* 0x000fe200078ec0ff */
[----:B------:R-:W-:Y:S01]  /*1ed0*/  FMUL.FTZ R47, R63, UR7 ;  /* 0x000000073f2f7c20 */ /* 0x000fe20008410000 */
[----:B------:R-:W-:Y:S01]  /*1ee0*/  FMUL.FTZ R55, R71, UR7 ;  /* 0x0000000747377c20 */ /* 0x000fe20008410000 */
[----:B------:R-:W-:-:S02]  /*1ef0*/  IMAD R0, R0, 0x8, R61 ;  /* 0x0000000800007824 */ /* 0x000fc400078e023d */
[----:B------:R-:W-:Y:S01]  /*1f00*/  FMUL.FTZ R49, R49, UR7 ;  /* 0x0000000731317c20 */ /* 0x000fe20008410000 */
[----:B------:R-:W-:Y:S02]  /*1f10*/  IMAD R63, R17, R24, 0x80 ;  /* 0x00000080113f7424 */ /* 0x000fe400078e0218 */
[----:B------:R-:W-:Y:S01]  /*1f20*/  FMUL.FTZ R53, R53, UR7 ;  /* 0x0000000735357c20 */ /* 0x000fe20008410000 */
[----:B------:R-:W-:Y:S01]  /*1f30*/  FMUL.FTZ R57, R57, UR7 ;  /* 0x0000000739397c20 */ /* 0x000fe20008410000 */
[----:B0-----:R-:W-:Y:S01]  /*1f40*/  MOV R48, R0 ;  /* 0x0000000000307202 */ /* 0x001fe20000000f00 */
[----:B------:R-:W-:Y:S01]  /*1f50*/  @P1 IMAD.HI.U32 R23, R0, UR6, RZ ;  /* 0x0000000600171c27 */ /* 0x000fe2000f8e00ff */
[----:B------:R-:W-:-:S03]  /*1f60*/  UIADD3 UR6, UR40, 0x28840, URZ ;  /* 0x0002884028067890 */ /* 0x000fc6000fffe03f */
[----:B------:R-:W-:Y:S01]  /*1f70*/  FMUL.FTZ R88, R25, UR7 ;  /* 0x0000000719587c20 */ /* 0x000fe20008410000 */
[----:B------:R-:W-:Y:S01]  /*1f80*/  UISETP.NE.AND UP0, UPT, UR41, URZ, UPT ;  /* 0x0000003f2900728c */ /* 0x000fe2000bf05270 */
[----:B------:R-:W-:Y:S01]  /*1f90*/  IMAD.IADD R3, R3, 0x1, -R8 ;  /* 0x0000000103037824 */ /* 0x000fe200078e0a08 */
[----:B------:R-:W-:Y:S01]  /*1fa0*/  @P2 SHF.R.U32.HI R48, RZ, UR10, R23 ;  /* 0x0000000aff302c19 */ /* 0x000fe20008011617 */
[----:B------:R-:W-:Y:S01]  /*1fb0*/  UPRMT UR6, UR43, 0x654, UR6 ;  /* 0x000006542b067896 */ /* 0x000fe20008000006 */
[----:B------:R-:W-:Y:S01]  /*1fc0*/  FMUL.FTZ R9, R27, UR7 ;  /* 0x000000071b097c20 */ /* 0x000fe20008410000 */
[----:B------:R-:W-:Y:S01]  /*1fd0*/  FMUL.FTZ R10, R30, UR7 ;  /* 0x000000071e0a7c20 */ /* 0x000fe20008410000 */
[----:B------:R-:W-:Y:S01]  /*1fe0*/  FMUL.FTZ R12, R34, UR7 ;  /* 0x00000007220c7c20 */ /* 0x000fe20008410000 */
[----:B------:R-:W0:Y:S01]  /*1ff0*/  SHFL.IDX PT, R71, R48, RZ, 0x1c1f ;  /* 0x001c1fff30477589 */ /* 0x000e2200000e0000 */
[----:B------:R-:W-:Y:S01]  /*2000*/  FMUL.FTZ R14, R38, UR7 ;  /* 0x00000007260e7c20 */ /* 0x000fe20008410000 */
[----:B------:R-:W-:Y:S01]  /*2010*/  FMUL.FTZ R25, R42, UR7 ;  /* 0x000000072a197c20 */ /* 0x000fe20008410000 */
[----:B------:R-:W-:-:S02]  /*2020*/  VIADD R8, R63, 0x1 ;  /* 0x000000013f087836 */ /* 0x000fc40000000000 */
[----:B------:R-:W-:Y:S01]  /*2030*/  FMUL.FTZ R30, R32, UR7 ;  /* 0x00000007201e7c20 */ /* 0x000fe20008410000 */
        /* <DEDUP_REMOVED lines=9> */
[----:B------:R3:W4:Y:S01]  /*20d0*/  MUFU.TANH R110, R49 ;  /* 0x00000031006e7308 */ /* 0x0007220000002400 */
[----:B------:R-:W-:Y:S01]  /*20e0*/  FMUL.FTZ R35, R51, UR7 ;  /* 0x0000000733237c20 */ /* 0x000fe20008410000 */
[----:B------:R-:W-:Y:S01]  /*20f0*/  FMUL.FTZ R43, R59, UR7 ;  /* 0x000000073b2b7c20 */ /* 0x000fe20008410000 */
[----:B------:R-:W-:Y:S01]  /*2100*/  FMUL.FTZ R33, R50, UR7 ;  /* 0x0000000732217c20 */ /* 0x000fe20008410000 */
[----:B------:R-:W-:Y:S01]  /*2110*/  FMUL.FTZ R37, R54, UR7 ;  /* 0x0000000736257c20 */ /* 0x000fe20008410000 */
[----:B------:R-:W-:Y:S01]  /*2120*/  FMUL.FTZ R56, R56, UR7 ;  /* 0x0000000738387c20 */ /* 0x000fe20008410000 */
[----:B------:R-:W-:Y:S01]  /*2130*/  FMUL.FTZ R41, R58, UR7 ;  /* 0x000000073a297c20 */ /* 0x000fe20008410000 */
[----:B------:R-:W-:Y:S01]  /*2140*/  FMUL.FTZ R60, R60, UR7 ;  /* 0x000000073c3c7c20 */ /* 0x000fe20008410000 */
[----:B------:R5:W0:Y:S01]  /*2150*/  MUFU.TANH R106, R53 ;  /* 0x00000035006a7308 */ /* 0x000a220000002400 */
[----:B------:R-:W-:Y:S01]  /*2160*/  FMUL.FTZ R45, R62, UR7 ;  /* 0x000000073e2d7c20 */ /* 0x000fe20008410000 */
[----:B------:R-:W-:Y:S01]  /*2170*/  FMUL.FTZ R64, R64, UR7 ;  /* 0x0000000740407c20 */ /* 0x000fe20008410000 */
[----:B------:R-:W-:Y:S01]  /*2180*/  FMUL.FTZ R65, R65, UR7 ;  /* 0x0000000741417c20 */ /* 0x000fe20008410000 */
[----:B---3--:R-:W-:Y:S01]  /*2190*/  FMUL.FTZ R49, R66, UR7 ;  /* 0x0000000742317c20 */ /* 0x008fe20008410000 */
[----:B------:R-:W-:Y:S01]  /*21a0*/  FMUL.FTZ R51, R67, UR7 ;  /* 0x0000000743337c20 */ /* 0x000fe20008410000 */
[----:B------:R-:W-:Y:S01]  /*21b0*/  FMUL.FTZ R68, R68, UR7 ;  /* 0x0000000744447c20 */ /* 0x000fe20008410000 */
[----:B------:R-:W-:Y:S01]  /*21c0*/  FMUL.FTZ R69, R69, UR7 ;  /* 0x0000000745457c20 */ /* 0x000fe20008410000 */
[----:B------:R3:W0:Y:S01]  /*21d0*/  MUFU.TANH R102, R57 ;  /* 0x0000003900667308 */ /* 0x0006220000002400 */
[----:B-----5:R-:W-:Y:S01]  /*21e0*/  FMUL.FTZ R53, R70, UR7 ;  /* 0x0000000746357c20 */ /* 0x020fe20008410000 */
[----:B------:R-:W-:Y:S01]  /*21f0*/  FMUL.FTZ R72, R72, UR7 ;  /* 0x0000000748487c20 */ /* 0x000fe20008410000 */
[----:B------:R-:W-:Y:S01]  /*2200*/  FMUL.FTZ R73, R73, UR7 ;  /* 0x0000000749497c20 */ /* 0x000fe20008410000 */
[----:B------:R-:W-:Y:S01]  /*2210*/  FMUL.FTZ R59, R75, UR7 ;  /* 0x000000074b3b7c20 */ /* 0x000fe20008410000 */
[----:B------:R-:W-:Y:S01]  /*2220*/  FMUL.FTZ R76, R76, UR7 ;  /* 0x000000074c4c7c20 */ /* 0x000fe20008410000 */
[----:B------:R-:W-:Y:S01]  /*2230*/  FMUL.FTZ R77, R77, UR7 ;  /* 0x000000074d4d7c20 */ /* 0x000fe20008410000 */
[----:B------:R-:W-:Y:S01]  /*2240*/  FMUL.FTZ R20, R78, UR7 ;  /* 0x000000074e147c20 */ /* 0x000fe20008410000 */
[----:B------:R-:W-:Y:S01]  /*2250*/  FMUL.FTZ R21, R79, UR7 ;  /* 0x000000074f157c20 */ /* 0x000fe20008410000 */
[----:B---3--:R-:W-:Y:S01]  /*2260*/  FMUL.FTZ R57, R74, UR7 ;  /* 0x000000074a397c20 */ /* 0x008fe20008410000 */
        /* <DEDUP_REMOVED lines=8> */
[----:B------:R-:W-:-:S02]  /*22f0*/  IMAD R61, R3, -0x2, R8 ;  /* 0xfffffffe033d7824 */ /* 0x000fc400078e0208 */
[----:B------:R-:W-:Y:S01]  /*2300*/  FMUL.FTZ R52, R52, UR7 ;  /* 0x0000000734347c20 */ /* 0x000fe20008410000 */
[----:B------:R-:W-:Y:S01]  /*2310*/  SYNCS.ARRIVE.TRANS64.RED.A1T0 RZ, [UR6], RZ ;  /* 0x000000ffffff79a7 */ /* 0x000fe20008100406 */
[----:B------:R-:W-:Y:S01]  /*2320*/  ULDC UR51, c[0x0][0x2f0] ;  /* 0x0000bc0000337ab9 */ /* 0x000fe20000000800 */
[----:B------:R-:W-:Y:S01]  /*2330*/  ULDC UR6, c[0x0][0x288] ;  /* 0x0000a20000067ab9 */ /* 0x000fe20000000800 */
[----:B------:R-:W-:Y:S01]  /*2340*/  PLOP3.LUT P1, PT, PT, PT, UP0, 0x40, 0x0 ;  /* 0x000000000000781c */ /* 0x000fe20003f2e808 */
[C---:B------:R-:W-:Y:S01]  /*2350*/  IMAD R61, R2.reuse, UR51, R61 ;  /* 0x00000033023d7c24 */ /* 0x040fe2000f8e023d */
[----:B------:R-:W3:Y:S01]  /*2360*/  MUFU.TANH R5, R5 ;  /* 0x0000000500057308 */ /* 0x000ee20000002400 */
[----:B------:R-:W-:Y:S01]  /*2370*/  IMAD.U32 R8, RZ, RZ, UR6 ;  /* 0x00000006ff087e24 */ /* 0x000fe2000f8e00ff */
[----:B------:R-:W-:Y:S01]  /*2380*/  ULDC UR47, c[0x0][0x9dc] ;  /* 0x00027700002f7ab9 */ /* 0x000fe20000000800 */
[----:B------:R-:W-:Y:S01]  /*2390*/  IMAD R46, R2, UR51, R63 ;  /* 0x00000033022e7c24 */ /* 0x000fe2000f8e023f */
[----:B------:R-:W-:Y:S01]  /*23a0*/  ULOP3.LUT UR47, URZ, UR47, URZ, 0x33, !UPT ;  /* 0x0000002f3f2f7292 */ /* 0x000fe2000f8e333f */
[----:B------:R-:W-:Y:S01]  /*23b0*/  IMAD.IADD R61, R61, 0x1, -R8 ;  /* 0x000000013d3d7824 */ /* 0x000fe200078e0a08 */
[----:B------:R-:W-:Y:S01]  /*23c0*/  ULDC UR10, c[0x0][0x9e0] ;  /* 0x00027800000a7ab9 */ /* 0x000fe20000000800 */
[----:B------:R-:W-:Y:S01]  /*23d0*/  IMAD R58, R3, -0x2, R46 ;  /* 0xfffffffe033a7824 */ /* 0x000fe200078e022e */
[----:B------:R-:W1:Y:S01]  /*23e0*/  MUFU.TANH R88, R88 ;  /* 0x0000005800587308 */ /* 0x000e620000002400 */
[----:B------:R-:W-:Y:S01]  /*23f0*/  VIADD R67, R61, UR10 ;  /* 0x0000000a3d437c36 */ /* 0x000fe20008000000 */
[----:B------:R-:W-:Y:S01]  /*2400*/  LEA R54, R17, 0xffffff80, 0x7 ;  /* 0xffffff8011367811 */ /* 0x000fe200078e38ff */
[----:B------:R-:W-:-:S03]  /*2410*/  VIADD R62, R61, UR47 ;  /* 0x0000002f3d3e7c36 */ /* 0x000fc60008000000 */
[----:B0-----:R-:W-:Y:S01]  /*2420*/  VIADDMNMX R46, R71, R67, R58, PT ;  /* 0x00000043472e7246 */ /* 0x001fe2000380013a */
[----:B------:R-:W-:Y:S01]  /*2430*/  IMAD.IADD R50, R62, 0x1, R71 ;  /* 0x000000013e327824 */ /* 0x000fe200078e0247 */
[----:B------:R-:W0:Y:S08]  /*2440*/  MUFU.TANH R4, R4 ;  /* 0x0000000400047308 */ /* 0x000e300000002400 */
        /* <DEDUP_REMOVED lines=23> */
[----:B------:R0:W0:Y:S08]  /*25c0*/  MUFU.TANH R108, R52 ;  /* 0x00000034006c7308 */ /* 0x0000300000002400 */
        /* <DEDUP_REMOVED lines=31> */
[----:B------:R-:W0:Y:S01]  /*27c0*/  MUFU.TANH R24, R24 ;  /* 0x0000001800187308 */ /* 0x000e220000002400 */
[----:B-1234-:R-:W-:Y:S05]  /*27d0*/  @P1 BRA `(.L_x_1081) ;  /* 0x0000000000641947 */ /* 0x01efea0003800000 */
[----:B------:R-:W-:Y:S01]  /*27e0*/  IMAD R61, R2, UR51, R71 ;  /* 0x00000033023d7c24 */ /* 0x000fe2000f8e0247 */
[----:B------:R-:W-:Y:S03]  /*27f0*/  BSSY B0, `(.L_x_1082) ;  /* 0x0000013000007945 */ /* 0x000fe60003800000 */
[----:B------:R-:W-:-:S05]  /*2800*/  IMAD.IADD R61, R61, 0x1, -R8 ;  /* 0x000000013d3d7824 */ /* 0x000fca00078e0a08 */
[----:B------:R-:W-:-:S13]  /*2810*/  ISETP.GT.AND P1, PT, R61, -0x1, PT ;  /* 0xffffffff3d00780c */ /* 0x000fda0003f24270 */
[----:B------:R-:W-:Y:S05]  /*2820*/  @P1 BRA `(.L_x_1083) ;  /* 0x0000000000241947 */ /* 0x000fea0003800000 */
[----:B------:R-:W-:Y:S01]  /*2830*/  ULDC UR6, c[0x0][0x9e4] ;  /* 0x0002790000067ab9 */ /* 0x000fe20000000800 */
[----:B------:R-:W-:Y:S02]  /*2840*/  LOP3.LUT R61, RZ, R61, RZ, 0x33, !PT ;  /* 0x0000003dff3d7212 */ /* 0x000fe400078e33ff */
[----:B------:R-:W-:-:S04]  /*2850*/  MOV R66, UR6 ;  /* 0x0000000600427c02 */ /* 0x000fc80008000f00 */
[----:B------:R-:W-:-:S13]  /*2860*/  ISETP.NE.AND P1, PT, R66, 0x1, PT ;  /* 0x000000014200780c */ /* 0x000fda0003f25270 */
[----:B------:R-:W0:Y:S02]  /*2870*/  @P1 LDC.64 R70, c[0x0][0x9e8] ;  /* 0x00027a00ff461b82 */ /* 0x000e240000000a00 */
[----:B0-----:R-:W-:-:S05]  /*2880*/  @P1 IMAD.HI.U32 R52, R61, R70, RZ ;  /* 0x000000463d341227 */ /* 0x001fca00078e00ff */
[----:B------:R-:W-:-:S04]  /*2890*/  @P1 SHF.R.U32.HI R61, RZ, R71, R52 ;  /* 0x00000047ff3d1219 */ /* 0x000fc80000011634 */
[----:B------:R-:W-:Y:S01]  /*28a0*/  LOP3.LUT R61, RZ, R61, RZ, 0x33, !PT ;  /* 0x0000003dff3d7212 */ /* 0x000fe200078e33ff */
[----:B------:R-:W-:Y:S06]  /*28b0*/  BRA `(.L_x_1084) ;  /* 0x0000000000187947 */ /* 0x000fec0003800000 */
.L_x_1083:
[----:B------:R-:W-:Y:S02]  /*28c0*/  ULDC UR6, c[0x0][0x9e4] ;  /* 0x0002790000067ab9 */ /* 0x000fe40000000800 */
[----:B------:R-:W-:-:S05]  /*28d0*/  IMAD.U32 R66, RZ, RZ, UR6 ;  /* 0x00000006ff427e24 */ /* 0x000fca000f8e00ff */
[----:B------:R-:W-:-:S13]  /*28e0*/  ISETP.NE.AND P1, PT, R66, 0x1, PT ;  /* 0x000000014200780c */ /* 0x000fda0003f25270 */
[----:B------:R-:W0:Y:S02]  /*28f0*/  @P1 LDC.64 R70, c[0x0][0x9e8] ;  /* 0x00027a00ff461b82 */ /* 0x000e240000000a00 */
[----:B0-----:R-:W-:-:S05]  /*2900*/  @P1 IMAD.HI.U32 R52, R61, R70, RZ ;  /* 0x000000463d341227 */ /* 0x001fca00078e00ff */
[----:B------:R-:W-:-:S07]  /*2910*/  @P1 SHF.R.U32.HI R61, RZ, R71, R52 ;  /* 0x00000047ff3d1219 */ /* 0x000fce0000011634 */
.L_x_1084:
[----:B------:R-:W-:Y:S05]  /*2920*/  BSYNC B0 ;  /* 0x0000000000007941 */ /* 0x000fea0003800000 */
.L_x_1082:
[----:B------:R-:W-:-:S04]  /*2930*/  IMAD R52, R61, R66, -R54 ;  /* 0x000000423d347224 */ /* 0x000fc800078e0a36 */
[----:B------:R-:W-:-:S05]  /*2940*/  IMAD R61, R3, -0x2, R52 ;  /* 0xfffffffe033d7824 */ /* 0x000fca00078e0234 */
[----:B------:R-:W-:Y:S02]  /*2950*/  VIADDMNMX R46, R61, R66, R46, PT ;  /* 0x000000423d2e7246 */ /* 0x000fe4000380012e */
[----:B------:R-:W-:-:S07]  /*2960*/  VIMNMX R50, R50, R61, !PT ;  /* 0x0000003d32327248 */ /* 0x000fce0007fe0100 */
.L_x_1081:
[C---:B------:R-:W-:Y:S01]  /*2970*/  ISETP.GE.AND P2, PT, R63.reuse, 0x9, PT ;  /* 0x000000093f00780c */ /* 0x040fe20003f46270 */
[----:B------:R-:W-:Y:S01]  /*2980*/  UISETP.NE.AND UP0, UPT, UR41, URZ, UPT ;  /* 0x0000003f2900728c */ /* 0x000fe2000bf05270 */
[C---:B------:R-:W-:Y:S02]  /*2990*/  ISETP.GE.AND P1, PT, R63.reuse, 0x2, PT ;  /* 0x000000023f00780c */ /* 0x040fe40003f26270 */
[C---:B------:R-:W-:Y:S02]  /*29a0*/  ISETP.GT.AND P3, PT, R50.reuse, 0x8, !P2 ;  /* 0x000000083200780c */ /* 0x040fe40005764270 */
[----:B------:R-:W-:Y:S02]  /*29b0*/  ISETP.GT.AND P4, PT, R50, 0x1, !P1 ;  /* 0x000000013200780c */ /* 0x000fe40004f84270 */
[----:B------:R-:W-:Y:S02]  /*29c0*/  ISETP.LT.OR P3, PT, R46, 0x9, P3 ;  /* 0x000000092e00780c */ /* 0x000fe40001f61670 */
[----:B------:R-:W-:-:S02]  /*29d0*/  ISETP.GE.AND P5, PT, R63, 0x11, PT ;  /* 0x000000113f00780c */ /* 0x000fc40003fa6270 */
[----:B0-----:R-:W-:Y:S02]  /*29e0*/  FSEL R182, R26, -INF , !P3 ;  /* 0xff8000001ab67808 */ /* 0x001fe40005800000 */
[----:B------:R-:W-:Y:S02]  /*29f0*/  ISETP.LT.OR P4, PT, R46, 0x2, P4 ;  /* 0x000000022e00780c */ /* 0x000fe40002781670 */
[----:B------:R-:W-:Y:S02]  /*2a00*/  ISETP.GT.AND P3, PT, R50, 0x10, !P5 ;  /* 0x000000103200780c */ /* 0x000fe40006f64270 */
[----:B------:R-:W-:Y:S02]  /*2a10*/  ISETP.GE.AND P6, PT, R63, 0xa, PT ;  /* 0x0000000a3f00780c */ /* 0x000fe40003fc6270 */
[----:B------:R-:W-:Y:S02]  /*2a20*/  FSEL R126, R88, -INF , !P4 ;  /* 0xff800000587e7808 */ /* 0x000fe40006000000 */
[----:B------:R-:W-:-:S02]  /*2a30*/  P2R R66, PR, RZ, 0x20 ;  /* 0x00000020ff427803 */ /* 0x000fc40000000000 */
[----:B------:R-:W-:Y:S02]  /*2a40*/  ISETP.LT.OR P3, PT, R46, 0x11, P3 ;  /* 0x000000112e00780c */ /* 0x000fe40001f61670 */
[----:B------:R-:W-:Y:S02]  /*2a50*/  ISETP.GT.AND P4, PT, R50, 0x9, !P6 ;  /* 0x000000093200780c */ /* 0x000fe40007784270 */
[----:B------:R-:W-:Y:S02]  /*2a60*/  ISETP.GE.AND P5, PT, R63, 0x12, PT ;  /* 0x000000123f00780c */ /* 0x000fe40003fa6270 */
[----:B------:R-:W-:Y:S02]  /*2a70*/  FSEL R176, R30, -INF , !P3 ;  /* 0xff8000001eb07808 */ /* 0x000fe40005800000 */
[----:B------:R-:W-:Y:S02]  /*2a80*/  ISETP.LT.OR P4, PT, R46, 0xa, P4 ;  /* 0x0000000a2e00780c */ /* 0x000fe40002781670 */
[----:B------:R-:W-:-:S02]  /*2a90*/  ISETP.GT.AND P3, PT, R50, 0x11, !P5 ;  /* 0x000000113200780c */ /* 0x000fc40006f64270 */
[----:B------:R-:W-:Y:S02]  /*2aa0*/  FSEL R128, R28, -INF , !P4 ;  /* 0xff8000001c807808 */ /* 0x000fe40006000000 */
[----:B------:R-:W-:Y:S02]  /*2ab0*/  ISETP.LT.OR P3, PT, R46, 0x12, P3 ;  /* 0x000000122e00780c */ /* 0x000fe40001f61670 */
[----:B------:R-:W-:Y:S02]  /*2ac0*/  ISETP.GE.AND P4, PT, R63, 0x19, PT ;  /* 0x000000193f00780c */ /* 0x000fe40003f86270 */
[----:B------:R-:W-:Y:S02]  /*2ad0*/  FSEL R130, R32, -INF , !P3 ;  /* 0xff80000020827808 */ /* 0x000fe40005800000 */
[----:B------:R-:W-:Y:S02]  /*2ae0*/  ISETP.GT.AND P3, PT, R50, 0x18, !P4 ;  /* 0x000000183200780c */ /* 0x000fe40006764270 */
[----:B------:R-:W-:-:S02]  /*2af0*/  P2R R71, PR, RZ, 0x10 ;  /* 0x00000010ff477803 */ /* 0x000fc40000000000 */
[----:B------:R-:W-:Y:S02]  /*2b00*/  ISETP.LT.OR P3, PT, R46, 0x19, P3 ;  /* 0x000000192e00780c */ /* 0x000fe40001f61670 */
[----:B------:R-:W-:Y:S02]  /*2b10*/  ISETP.GE.AND P4, PT, R63, 0x1a, PT ;  /* 0x0000001a3f00780c */ /* 0x000fe40003f86270 */
[----:B------:R-:W-:Y:S02]  /*2b20*/  FSEL R124, R34, -INF , !P3 ;  /* 0xff800000227c7808 */ /* 0x000fe40005800000 */
[----:B------:R-:W-:Y:S02]  /*2b30*/  ISETP.GT.AND P3, PT, R50, 0x19, !P4 ;  /* 0x000000193200780c */ /* 0x000fe40006764270 */
[----:B------:R-:W-:Y:S02]  /*2b40*/  P2R R74, PR, RZ, 0x10 ;  /* 0x00000010ff4a7803 */ /* 0x000fe40000000000 */
[----:B------:R-:W-:-:S02]  /*2b50*/  ISETP.LT.OR P3, PT, R46, 0x1a, P3 ;  /* 0x0000001a2e00780c */ /* 0x000fc40001f61670 */
[C---:B------:R-:W-:Y:S02]  /*2b60*/  ISETP.GE.AND P4, PT, R63.reuse, 0x21, PT ;  /* 0x000000213f00780c */ /* 0x040fe40003f86270 */
[----:B------:R-:W-:Y:S02]  /*2b70*/  FSEL R122, R36, -INF , !P3 ;  /* 0xff800000247a7808 */ /* 0x000fe40005800000 */
[----:B------:R-:W-:Y:S02]  /*2b80*/  ISETP.GT.AND P3, PT, R50, 0x20, !P4 ;  /* 0x000000203200780c */ /* 0x000fe40006764270 */
[----:B------:R-:W-:Y:S02]  /*2b90*/  P2R R75, PR, RZ, 0x10 ;  /* 0x00000010ff4b7803 */ /* 0x000fe40000000000 */
[----:B------:R-:W-:Y:S02]  /*2ba0*/  ISETP.LT.OR P3, PT, R46, 0x21, P3 ;  /* 0x000000212e00780c */ /* 0x000fe40001f61670 */
[----:B------:R-:W-:-:S02]  /*2bb0*/  ISETP.GE.AND P4, PT, R63, 0x22, PT ;  /* 0x000000223f00780c */ /* 0x000fc40003f86270 */
[----:B------:R-:W-:Y:S02]  /*2bc0*/  FSEL R120, R38, -INF , !P3 ;  /* 0xff80000026787808 */ /* 0x000fe40005800000 */
[----:B------:R-:W-:Y:S02]  /*2bd0*/  ISETP.GT.AND P3, PT, R50, 0x21, !P4 ;  /* 0x000000213200780c */ /* 0x000fe40006764270 */
[----:B------:R-:W-:Y:S02]  /*2be0*/  P2R R78, PR, RZ, 0x10 ;  /* 0x00000010ff4e7803 */ /* 0x000fe40000000000 */
[----:B------:R-:W-:Y:S02]  /*2bf0*/  ISETP.LT.OR P3, PT, R46, 0x22, P3 ;  /* 0x000000222e00780c */ /* 0x000fe40001f61670 */
[----:B------:R-:W-:Y:S02]  /*2c00*/  ISETP.GE.AND P4, PT, R63, 0x29, PT ;  /* 0x000000293f00780c */ /* 0x000fe40003f86270 */
[----:B------:R-:W-:-:S02]  /*2c10*/  FSEL R118, R40, -INF , !P3 ;  /* 0xff80000028767808 */ /* 0x000fc40005800000 */
[----:B------:R-:W-:Y:S02]  /*2c20*/  ISETP.GT.AND P3, PT, R50, 0x28, !P4 ;  /* 0x000000283200780c */ /* 0x000fe40006764270 */
[----:B------:R-:W-:Y:S02]  /*2c30*/  P2R R79, PR, RZ, 0x10 ;  /* 0x00000010ff4f7803 */ /* 0x000fe40000000000 */
[----:B------:R-:W-:Y:S02]  /*2c40*/  ISETP.LT.OR P3, PT, R46, 0x29, P3 ;  /* 0x000000292e00780c */ /* 0x000fe40001f61670 */
[----:B------:R-:W-:Y:S02]  /*2c50*/  ISETP.GE.AND P4, PT, R63, 0x2a, PT ;  /* 0x0000002a3f00780c */ /* 0x000fe40003f86270 */
[----:B------:R-:W-:Y:S02]  /*2c60*/  FSEL R116, R42, -INF , !P3 ;  /* 0xff8000002a747808 */ /* 0x000fe40005800000 */
[----:B------:R-:W-:-:S02]  /*2c70*/  ISETP.GT.AND P3, PT, R50, 0x29, !P4 ;  /* 0x000000293200780c */ /* 0x000fc40006764270 */
[----:B------:R-:W-:Y:S02]  /*2c80*/  P2R R82, PR, RZ, 0x10 ;  /* 0x00000010ff527803 */ /* 0x000fe40000000000 */
        /* <DEDUP_REMOVED lines=71> */
[----:B------:R-:W-:Y:S02]  /*3100*/  ISETP.GE.AND P4, PT, R63, 0x69, PT ;  /* 0x000000693f00780c */ /* 0x000fe40003f86270 */
        /* <DEDUP_REMOVED lines=9> */
[----:B------:R-:W-:Y:S02]  /*31a0*/  P2R R70, PR, RZ, 0x20 ;  /* 0x00000020ff467803 */ /* 0x000fe40000000000 */
[----:B------:R-:W-:-:S02]  /*31b0*/  FSEL R34, R77, -INF , !P3 ;  /* 0xff8000004d227808 */ /* 0x000fc40005800000 */
[----:B------:R-:W-:Y:S02]  /*31c0*/  ISETP.GE.AND P3, PT, R63, 0x71, PT ;  /* 0x000000713f00780c */ /* 0x000fe40003f66270 */
[----:B------:R-:W-:Y:S02]  /*31d0*/  P2R R52, PR, RZ, 0x40 ;  /* 0x00000040ff347803 */ /* 0x000fe40000000000 */
[----:B------:R-:W-:-:S04]  /*31e0*/  ISETP.GT.AND P4, PT, R50, 0x70, !P3 ;  /* 0x000000703200780c */ /* 0x000fc80005f84270 */
[----:B------:R-:W-:-:S04]  /*31f0*/  ISETP.LT.OR P4, PT, R46, 0x71, P4 ;  /* 0x000000712e00780c */ /* 0x000fc80002781670 */
[----:B------:R-:W-:Y:S02]  /*3200*/  FSEL R30, R80, -INF , !P4 ;  /* 0xff800000501e7808 */ /* 0x000fe40006000000 */
[----:B------:R-:W-:-:S04]  /*3210*/  ISETP.GE.AND P4, PT, R63, 0x72, PT ;  /* 0x000000723f00780c */ /* 0x000fc80003f86270 */
        /* <DEDUP_REMOVED lines=8> */
[----:B------:R-:W-:Y:S02]  /*32a0*/  P2R R69, PR, RZ, 0x40 ;  /* 0x00000040ff457803 */ /* 0x000fe40000000000 */
[----:B------:R-:W-:-:S04]  /*32b0*/  ISETP.GT.AND P6, PT, R50, RZ, !P6 ;  /* 0x000000ff3200720c */ /* 0x000fc800077c4270 */
[----:B------:R-:W-:-:S04]  /*32c0*/  ISETP.LT.OR P6, PT, R46, 0x1, P6 ;  /* 0x000000012e00780c */ /* 0x000fc800037c1670 */
[----:B------:R-:W-:Y:S02]  /*32d0*/  FSEL R180, R5, -INF , !P6 ;  /* 0xff80000005b47808 */ /* 0x000fe40007000000 */
[----:B------:R-:W-:Y:S01]  /*32e0*/  ISETP.GE.AND P6, PT, R63, 0x7a, PT ;  /* 0x0000007a3f00780c */ /* 0x000fe20003fc6270 */
[----:B------:R-:W0:Y:S03]  /*32f0*/  SHFL.IDX PT, R5, R48, 0x1, 0x1c1f ;  /* 0x003c1f0030057f89 */ /* 0x000e2600000e0000 */
[----:B------:R-:W-:Y:S02]  /*3300*/  P2R R77, PR, RZ, 0x40 ;  /* 0x00000040ff4d7803 */ /* 0x000fe40000000000 */
[----:B------:R-:W-:-:S04]  /*3310*/  ISETP.GT.AND P6, PT, R50, 0x79, !P6 ;  /* 0x000000793200780c */ /* 0x000fc800077c4270 */
[----:B------:R-:W-:-:S04]  /*3320*/  ISETP.LT.OR P6, PT, R46, 0x7a, P6 ;  /* 0x0000007a2e00780c */ /* 0x000fc800037c1670 */
[----:B------:R-:W-:Y:S02]  /*3330*/  FSEL R38, R85, -INF , !P6 ;  /* 0xff80000055267808 */ /* 0x000fe40007000000 */
[----:B------:R-:W-:Y:S02]  /*3340*/  PLOP3.LUT P6, PT, PT, PT, UP0, 0x40, 0x0 ;  /* 0x000000000000781c */ /* 0x000fe40003fce808 */
[----:B0-----:R-:W-:Y:S01]  /*3350*/  VIADDMNMX R61, R5, R67, R58, PT ;  /* 0x00000043053d7246 */ /* 0x001fe2000380013a */
[----:B------:R-:W-:-:S10]  /*3360*/  IMAD.IADD R63, R62, 0x1, R5 ;  /* 0x000000013e3f7824 */ /* 0x000fd400078e0205 */
[----:B------:R-:W-:Y:S05]  /*3370*/  @P6 BRA `(.L_x_1085) ;  /* 0x0000000000646947 */ /* 0x000fea0003800000 */
[----:B------:R-:W-:Y:S01]  /*3380*/  IMAD R5, R2, UR51, R5 ;  /* 0x0000003302057c24 */ /* 0x000fe2000f8e0205 */
[----:B------:R-:W-:Y:S03]  /*3390*/  BSSY B0, `(.L_x_1086) ;  /* 0x0000013000007945 */ /* 0x000fe60003800000 */
[----:B------:R-:W-:-:S05]  /*33a0*/  IMAD.IADD R5, R5, 0x1, -R8 ;  /* 0x0000000105057824 */ /* 0x000fca00078e0a08 */
[----:B------:R-:W-:-:S13]  /*33b0*/  ISETP.GT.AND P6, PT, R5, -0x1, PT ;  /* 0xffffffff0500780c */ /* 0x000fda0003fc4270 */
[----:B------:R-:W-:Y:S05]  /*33c0*/  @P6 BRA `(.L_x_1087) ;  /* 0x0000000000246947 */ /* 0x000fea0003800000 */
[----:B------:R-:W-:Y:S01]  /*33d0*/  ULDC UR6, c[0x0][0x9e4] ;  /* 0x0002790000067ab9 */ /* 0x000fe20000000800 */
[----:B------:R-:W-:Y:S01]  /*33e0*/  LOP3.LUT R5, RZ, R5, RZ, 0x33, !PT ;  /* 0x00000005ff057212 */ /* 0x000fe200078e33ff */
[----:B------:R-:W-:-:S05]  /*33f0*/  IMAD.U32 R44, RZ, RZ, UR6 ;  /* 0x00000006ff2c7e24 */ /* 0x000fca000f8e00ff */
[----:B------:R-:W-:-:S13]  /*3400*/  ISETP.NE.AND P6, PT, R44, 0x1, PT ;  /* 0x000000012c00780c */ /* 0x000fda0003fc5270 */
[----:B------:R-:W0:Y:S02]  /*3410*/  @P6 LDC.64 R64, c[0x0][0x9e8] ;  /* 0x00027a00ff406b82 */ /* 0x000e240000000a00 */
[----:B0-----:R-:W-:-:S05]  /*3420*/  @P6 IMAD.HI.U32 R42, R5, R64, RZ ;  /* 0x00000040052a6227 */ /* 0x001fca00078e00ff */
[----:B------:R-:W-:-:S04]  /*3430*/  @P6 SHF.R.U32.HI R5, RZ, R65, R42 ;  /* 0x00000041ff056219 */ /* 0x000fc8000001162a */
[----:B------:R-:W-:Y:S01]  /*3440*/  LOP3.LUT R5, RZ, R5, RZ, 0x33, !PT ;  /* 0x00000005ff057212 */ /* 0x000fe200078e33ff */
[----:B------:R-:W-:Y:S06]  /*3450*/  BRA `(.L_x_1088) ;  /* 0x0000000000187947 */ /* 0x000fec0003800000 */
.L_x_1087:
[----:B------:R-:W-:Y:S02]  /*3460*/  ULDC UR6, c[0x0][0x9e4] ;  /* 0x0002790000067ab9 */ /* 0x000fe40000000800 */
[----:B------:R-:W-:-:S05]  /*3470*/  IMAD.U32 R44, RZ, RZ, UR6 ;  /* 0x00000006ff2c7e24 */ /* 0x000fca000f8e00ff */
[----:B------:R-:W-:-:S13]  /*3480*/  ISETP.NE.AND P6, PT, R44, 0x1, PT ;  /* 0x000000012c00780c */ /* 0x000fda0003fc5270 */
[----:B------:R-:W0:Y:S02]  /*3490*/  @P6 LDC.64 R64, c[0x0][0x9e8] ;  /* 0x00027a00ff406b82 */ /* 0x000e240000000a00 */
[----:B0-----:R-:W-:-:S05]  /*34a0*/  @P6 IMAD.HI.U32 R42, R5, R64, RZ ;  /* 0x00000040052a6227 */ /* 0x001fca00078e00ff */
[----:B------:R-:W-:-:S07]  /*34b0*/  @P6 SHF.R.U32.HI R5, RZ, R65, R42 ;  /* 0x00000041ff056219 */ /* 0x000fce000001162a */
.L_x_1088:
[----:B------:R-:W-:Y:S05]  /*34c0*/  BSYNC B0 ;  /* 0x0000000000007941 */ /* 0x000fea0003800000 */
.L_x_1086:
[----:B------:R-:W-:-:S04]  /*34d0*/  IMAD R42, R5, R44, -R54 ;  /* 0x0000002c052a7224 */ /* 0x000fc800078e0a36 */
[----:B------:R-:W-:-:S05]  /*34e0*/  IMAD R42, R3, -0x2, R42 ;  /* 0xfffffffe032a7824 */ /* 0x000fca00078e022a */
[----:B------:R-:W-:Y:S02]  /*34f0*/  VIADDMNMX R61, R42, R44, R61, PT ;  /* 0x0000002c2a3d7246 */ /* 0x000fe4000380013d */
[----:B------:R-:W-:-:S07]  /*3500*/  VIMNMX R63, R63, R42, !PT ;  /* 0x0000002a3f3f7248 */ /* 0x000fce0007fe0100 */
.L_x_1085:
[----:B------:R-:W-:Y:S01]  /*3510*/  ISETP.GT.AND P1, PT, R63, 0x1, !P1 ;  /* 0x000000013f00780c */ /* 0x000fe20004f24270 */
[----:B------:R-:W-:Y:S01]  /*3520*/  ULDC UR6, c[0x0][0x988] ;  /* 0x0002620000067ab9 */ /* 0x000fe20000000800 */
[----:B------:R-:W-:Y:S01]  /*3530*/  ISETP.NE.AND P6, PT, R52, RZ, PT ;  /* 0x000000ff3400720c */ /* 0x000fe20003fc5270 */
[----:B------:R-:W-:Y:S01]  /*3540*/  UISETP.NE.AND UP1, UPT, UR42, URZ, UPT ;  /* 0x0000003f2a00728c */ /* 0x000fe2000bf25270 */
[----:B------:R-:W-:Y:S01]  /*3550*/  ISETP.LT.OR P1, PT, R61, 0x2, P1 ;  /* 0x000000023d00780c */ /* 0x000fe20000f21670 */
[----:B------:R-:W-:Y:S01]  /*3560*/  UISETP.NE.AND UP0, UPT, UR41, URZ, UPT ;  /* 0x0000003f2900728c */ /* 0x000fe2000bf05270 */
[----:B------:R-:W-:Y:S02]  /*3570*/  FMNMX.FTZ R5, R180, R126, !PT ;  /* 0x0000007eb4057209 */ /* 0x000fe40007810000 */
[----:B------:R-:W-:Y:S01]  /*3580*/  FSEL R42, R9, -INF , !P1 ;  /* 0xff800000092a7808 */ /* 0x000fe20004800000 */
[----:B------:R-:W-:Y:S01]  /*3590*/  IMAD.U32 R9, RZ, RZ, UR6 ;  /* 0x00000006ff097e24 */ /* 0x000fe2000f8e00ff */
[----:B------:R-:W-:-:S02]  /*35a0*/  ISETP.GT.AND P1, PT, R63, 0x9, !P6 ;  /* 0x000000093f00780c */ /* 0x000fc40007724270 */
[----:B------:R-:W-:Y:S02]  /*35b0*/  FMNMX.FTZ R5, R182, R5, !PT ;  /* 0x00000005b6057209 */ /* 0x000fe40007810000 */
[----:B------:R-:W-:Y:S01]  /*35c0*/  ISETP.LT.OR P1, PT, R61, 0xa, P1 ;  /* 0x0000000a3d00780c */ /* 0x000fe20000f21670 */
[----:B------:R-:W-:Y:S01]  /*35d0*/  @UP1 ULDC UR6, c[0x0][0x44c] ;  /* 0x0001130000061ab9 */ /* 0x000fe20000000800 */
[----:B------:R-:W-:Y:S01]  /*35e0*/  FMNMX.FTZ R5, R128, R5, !PT ;  /* 0x0000000580057209 */ /* 0x000fe20007810000 */
[----:B------:R-:W-:Y:S01]  /*35f0*/  UIMAD.WIDE.U32 UR6, UR45, UR6, URZ ;  /* 0x000000062d0672a5 */ /* 0x000fe2000f8e003f */
[----:B------:R-:W-:Y:S01]  /*3600*/  FSEL R46, R11, -INF , !P1 ;  /* 0xff8000000b2e7808 */ /* 0x000fe20004800000 */
[----:B------:R-:W-:Y:S01]  /*3610*/  @UP1 ULDC UR14, c[0x0][0x450] ;  /* 0x00011400000e1ab9 */ /* 0x000fe20000000800 */
[----:B------:R-:W-:Y:S01]  /*3620*/  ISETP.NE.AND P1, PT, R66, RZ, PT ;  /* 0x000000ff4200720c */ /* 0x000fe20003f25270 */
[----:B------:R-:W-:Y:S01]  /*3630*/  @UP1 USHF.R.U32.HI UR45, URZ, UR14, UR7 ;  /* 0x0000000e3f2d1299 */ /* 0x000fe20008011607 */
[----:B------:R-:W-:-:S02]  /*3640*/  FMNMX.FTZ R5, R176, R5, !PT ;  /* 0x00000005b0057209 */ /* 0x000fc40007810000 */
[----:B------:R-:W-:Y:S02]  /*3650*/  ISETP.GT.AND P1, PT, R63, 0x10, !P1 ;  /* 0x000000103f00780c */ /* 0x000fe40004f24270 */
[----:B------:R-:W-:Y:S02]  /*3660*/  FMNMX.FTZ R5, R130, R5, !PT ;  /* 0x0000000582057209 */ /* 0x000fe40007810000 */
[----:B------:R-:W-:Y:S02]  /*3670*/  ISETP.LT.OR P1, PT, R61, 0x11, P1 ;  /* 0x000000113d00780c */ /* 0x000fe40000f21670 */
[----:B------:R-:W-:Y:S02]  /*3680*/  ISETP.GT.AND P2, PT, R63, 0x8, !P2 ;  /* 0x000000083f00780c */ /* 0x000fe40005744270 */
[----:B------:R-:W-:Y:S02]  /*3690*/  FSEL R12, R12, -INF , !P1 ;  /* 0xff8000000c0c7808 */ /* 0x000fe40004800000 */
[----:B------:R-:W-:-:S02]  /*36a0*/  ISETP.NE.AND P1, PT, R70, RZ, PT ;  /* 0x000000ff4600720c */ /* 0x000fc40003f25270 */
[----:B------:R-:W-:Y:S02]  /*36b0*/  FMNMX.FTZ R5, R124, R5, !PT ;  /* 0x000000057c057209 */ /* 0x000fe40007810000 */
[----:B------:R-:W-:Y:S02]  /*36c0*/  ISETP.GT.AND P1, PT, R63, 0x11, !P1 ;  /* 0x000000113f00780c */ /* 0x000fe40004f24270 */
[C---:B------:R-:W-:Y:S02]  /*36d0*/  ISETP.LT.OR P2, PT, R61.reuse, 0x9, P2 ;  /* 0x000000093d00780c */ /* 0x040fe40001741670 */
[----:B------:R-:W-:Y:S02]  /*36e0*/  ISETP.LT.OR P1, PT, R61, 0x12, P1 ;  /* 0x000000123d00780c */ /* 0x000fe40000f21670 */
[----:B------:R-:W-:Y:S02]  /*36f0*/  FMNMX.FTZ R5, R122, R5, !PT ;  /* 0x000000057a057209 */ /* 0x000fe40007810000 */
[----:B------:R-:W-:-:S02]  /*3700*/  FSEL R48, R13, -INF , !P1 ;  /* 0xff8000000d307808 */ /* 0x000fc40004800000 */
[----:B------:R-:W-:Y:S02]  /*3710*/  ISETP.NE.AND P1, PT, R71, RZ, PT ;  /* 0x000000ff4700720c */ /* 0x000fe40003f25270 */
[----:B------:R-:W-:Y:S02]  /*3720*/  FSEL R44, R10, -INF , !P2 ;  /* 0xff8000000a2c7808 */ /* 0x000fe40005000000 */
[----:B------:R-:W-:Y:S02]  /*3730*/  ISETP.GT.AND P1, PT, R63, 0x18, !P1 ;  /* 0x000000183f00780c */ /* 0x000fe40004f24270 */
[----:B------:R-:W-:Y:S02]  /*3740*/  ISETP.NE.AND P2, PT, R86, RZ, PT ;  /* 0x000000ff5600720c */ /* 0x000fe40003f45270 */
[----:B------:R-:W-:Y:S02]  /*3750*/  ISETP.LT.OR P1, PT, R61, 0x19, P1 ;  /* 0x000000193d00780c */ /* 0x000fe40000f21670 */
[----:B------:R-:W-:-:S02]  /*3760*/  FMNMX.FTZ R5, R120, R5, !PT ;  /* 0x0000000578057209 */ /* 0x000fc40007810000 */
[----:B------:R-:W-:Y:S02]  /*3770*/  FSEL R50, R14, -INF , !P1 ;  /* 0xff8000000e327808 */ /* 0x000fe40004800000 */
[----:B------:R-:W-:Y:S02]  /*3780*/  ISETP.NE.AND P1, PT, R74, RZ, PT ;  /* 0x000000ff4a00720c */ /* 0x000fe40003f25270 */
[----:B------:R-:W-:Y:S02]  /*3790*/  FMNMX.FTZ R5, R118, R5, !PT ;  /* 0x0000000576057209 */ /* 0x000fe40007810000 */
[----:B------:R-:W-:Y:S02]  /*37a0*/  ISETP.GT.AND P1, PT, R63, 0x19, !P1 ;  /* 0x000000193f00780c */ /* 0x000fe40004f24270 */
[----:B------:R-:W-:Y:S02]  /*37b0*/  ISETP.NE.AND P6, PT, R87, RZ, PT ;  /* 0x000000ff5700720c */ /* 0x000fe40003fc5270 */
[----:B------:R-:W-:-:S02]  /*37c0*/  ISETP.LT.OR P1, PT, R61, 0x1a, P1 ;  /* 0x0000001a3d00780c */ /* 0x000fc40000f21670 */
[----:B------:R-:W-:Y:S02]  /*37d0*/  FMNMX.FTZ R5, R116, R5, !PT ;  /* 0x0000000574057209 */ /* 0x000fe40007810000 */
[----:B------:R-:W-:Y:S02]  /*37e0*/  FSEL R52, R15, -INF , !P1 ;  /* 0xff8000000f347808 */ /* 0x000fe40004800000 */
[----:B------:R-:W-:Y:S02]  /*37f0*/  ISETP.NE.AND P1, PT, R75, RZ, PT ;  /* 0x000000ff4b00720c */ /* 0x000fe40003f25270 */
[----:B------:R-:W-:Y:S02]  /*3800*/  FMNMX.FTZ R5, R114, R5, !PT ;  /* 0x0000000572057209 */ /* 0x000fe40007810000 */
[----:B------:R-:W-:Y:S02]  /*3810*/  ISETP.GT.AND P1, PT, R63, 0x20, !P1 ;  /* 0x000000203f00780c */ /* 0x000fe40004f24270 */
[----:B------:R-:W-:-:S02]  /*3820*/  FMNMX.FTZ R5, R112, R5, !PT ;  /* 0x0000000570057209 */ /* 0x000fc40007810000 */
[----:B------:R-:W-:Y:S02]  /*3830*/  ISETP.LT.OR P1, PT, R61, 0x21, P1 ;  /* 0x000000213d00780c */ /* 0x000fe40000f21670 */
[----:B------:R-:W-:Y:S02]  /*3840*/  FMNMX.FTZ R5, R110, R5, !PT ;  /* 0x000000056e057209 */ /* 0x000fe40007810000 */
[----:B------:R-:W-:Y:S02]  /*3850*/  FSEL R54, R25, -INF , !P1 ;  /* 0xff80000019367808 */ /* 0x000fe40004800000 */
[----:B------:R-:W-:Y:S02]  /*3860*/  ISETP.NE.AND P1, PT, R78, RZ, PT ;  /* 0x000000ff4e00720c */ /* 0x000fe40003f25270 */
[----:B------:R-:W-:Y:S02]  /*3870*/  FMNMX.FTZ R5, R108, R5, !PT ;  /* 0x000000056c057209 */ /* 0x000fe40007810000 */
[----:B------:R-:W-:-:S02]  /*3880*/  ISETP.GT.AND P1, PT, R63, 0x21, !P1 ;  /* 0x000000213f00780c */ /* 0x000fc40004f24270 */
[----:B------:R-:W-:Y:S02]  /*3890*/  FMNMX.FTZ R5, R106, R5, !PT ;  /* 0x000000056a057209 */ /* 0x000fe40007810000 */
[----:B------:R-:W-:Y:S02]  /*38a0*/  ISETP.LT.OR P1, PT, R61, 0x22, P1 ;  /* 0x000000223d00780c */ /* 0x000fe40000f21670 */
[----:B------:R-:W-:Y:S02]  /*38b0*/  FMNMX.FTZ R5, R104, R5, !PT ;  /* 0x0000000568057209 */ /* 0x000fe40007810000 */
[----:B------:R-:W-:Y:S02]  /*38c0*/  FSEL R56, R27, -INF , !P1 ;  /* 0xff8000001b387808 */ /* 0x000fe40004800000 */
[----:B------:R-:W-:Y:S02]  /*38d0*/  ISETP.NE.AND P1, PT, R79, RZ, PT ;  /* 0x000000ff4f00720c */ /* 0x000fe40003f25270 */
[----:B------:R-:W-:-:S02]  /*38e0*/  FMNMX.FTZ R5, R102, R5, !PT ;  /* 0x0000000566057209 */ /* 0x000fc40007810000 */
[----:B------:R-:W-:Y:S02]  /*38f0*/  ISETP.GT.AND P1, PT, R63, 0x28, !P1 ;  /* 0x000000283f00780c */ /* 0x000fe40004f24270 */
[----:B------:R-:W-:Y:S02]  /*3900*/  FMNMX.FTZ R5, R100, R5, !PT ;  /* 0x0000000564057209 */ /* 0x000fe40007810000 */
[----:B------:R-:W-:Y:S02]  /*3910*/  ISETP.LT.OR P1, PT, R61, 0x29, P1 ;  /* 0x000000293d00780c */ /* 0x000fe40000f21670 */
[----:B------:R-:W-:Y:S02]  /*3920*/  FMNMX.FTZ R5, R98, R5, !PT ;  /* 0x0000000562057209 */ /* 0x000fe40007810000 */
[----:B------:R-:W-:Y:S02]  /*3930*/  FSEL R58, R29, -INF , !P1 ;  /* 0xff8000001d3a7808 */ /* 0x000fe40004800000 */
[----:B------:R-:W-:-:S02]  /*3940*/  ISETP.NE.AND P1, PT, R82, RZ, PT ;  /* 0x000000ff5200720c */ /* 0x000fc40003f25270 */
[----:B------:R-:W-:Y:S02]  /*3950*/  FMNMX.FTZ R5, R96, R5, !PT ;  /* 0x0000000560057209 */ /* 0x000fe40007810000 */
[----:B------:R-:W-:Y:S02]  /*3960*/  ISETP.GT.AND P1, PT, R63, 0x29, !P1 ;  /* 0x000000293f00780c */ /* 0x000fe40004f24270 */
[----:B------:R-:W-:Y:S02]  /*3970*/  FMNMX.FTZ R5, R94, R5, !PT ;  /* 0x000000055e057209 */ /* 0x000fe40007810000 */
[----:B------:R-:W-:Y:S02]  /*3980*/  ISETP.LT.OR P1, PT, R61, 0x2a, P1 ;  /* 0x0000002a3d00780c */ /* 0x000fe40000f21670 */
[----:B------:R-:W-:Y:S02]  /*3990*/  FMNMX.FTZ R5, R92, R5, !PT ;  /* 0x000000055c057209 */ /* 0x000fe40007810000 */
[----:B------:R-:W-:-:S02]  /*39a0*/  FSEL R60, R31, -INF , !P1 ;  /* 0xff8000001f3c7808 */ /* 0x000fc40004800000 */
[----:B------:R-:W-:Y:S02]  /*39b0*/  ISETP.NE.AND P1, PT, R83, RZ, PT ;  /* 0x000000ff5300720c */ /* 0x000fe40003f25270 */
[----:B------:R-:W-:Y:S02]  /*39c0*/  FMNMX.FTZ R5, R90, R5, !PT ;  /* 0x000000055a057209 */ /* 0x000fe40007810000 */
[----:B------:R-:W-:Y:S02]  /*39d0*/  ISETP.GT.AND P1, PT, R63, 0x30, !P1 ;  /* 0x000000303f00780c */ /* 0x000fe40004f24270 */
[----:B------:R-:W-:Y:S02]  /*39e0*/  FMNMX.FTZ R5, R40, R5, !PT ;  /* 0x0000000528057209 */ /* 0x000fe40007810000 */
[----:B------:R-:W-:Y:S02]  /*39f0*/  ISETP.LT.OR P1, PT, R61, 0x31, P1 ;  /* 0x000000313d00780c */ /* 0x000fe40000f21670 */
[----:B------:R-:W-:-:S02]  /*3a00*/  FMNMX.FTZ R5, R36, R5, !PT ;  /* 0x0000000524057209 */ /* 0x000fc40007810000 */
[----:B------:R-:W-:Y:S02]  /*3a10*/  FSEL R62, R33, -INF , !P1 ;  /* 0xff800000213e7808 */ /* 0x000fe40004800000 */
[----:B------:R-:W-:Y:S02]  /*3a20*/  ISETP.GT.AND P1, PT, R63, 0x31, !P2 ;  /* 0x000000313f00780c */ /* 0x000fe40005724270 */
[----:B------:R-:W-:Y:S02]  /*3a30*/  ISETP.NE.AND P2, PT, R68, RZ, PT ;  /* 0x000000ff4400720c */ /* 0x000fe40003f45270 */
[----:B------:R-:W-:Y:S02]  /*3a40*/  ISETP.LT.OR P1, PT, R61, 0x32, P1 ;  /* 0x000000323d00780c */ /* 0x000fe40000f21670 */
[----:B------:R-:W-:Y:S02]  /*3a50*/  FMNMX.FTZ R5, R28, R5, !PT ;  /* 0x000000051c057209 */ /* 0x000fe40007810000 */
[----:B------:R-:W-:-:S02]  /*3a60*/  FSEL R64, R35, -INF , !P1 ;  /* 0xff80000023407808 */ /* 0x000fc40004800000 */
[----:B------:R-:W-:Y:S02]  /*3a70*/  ISETP.GT.AND P1, PT, R63, 0x38, !P6 ;  /* 0x000000383f00780c */ /* 0x000fe40007724270 */
[----:B------:R-:W-:Y:S02]  /*3a80*/  ISETP.NE.AND P6, PT, R72, RZ, PT ;  /* 0x000000ff4800720c */ /* 0x000fe40003fc5270 */
        /* <DEDUP_REMOVED lines=12> */
[C---:B------:R-:W-:Y:S02]  /*3b50*/  ISETP.GT.AND P1, PT, R63.reuse, 0x40, !P1 ;  /* 0x000000403f00780c */ /* 0x040fe40004f24270 */
[----:B------:R-:W-:Y:S01]  /*3b60*/  ISETP.GT.AND P3, PT, R63, 0x70, !P3 ;  /* 0x000000703f00780c */ /* 0x000fe20005f64270 */
[----:B------:R-:W0:Y:S01]  /*3b70*/  SHFL.BFLY PT, R10, R5, 0x2, 0x1f ;  /* 0x0c401f00050a7f89 */ /* 0x000e2200000e0000 */
[----:B------:R-:W-:Y:S02]  /*3b80*/  ISETP.LT.OR P1, PT, R61, 0x41, P1 ;  /* 0x000000413d00780c */ /* 0x000fe40000f21670 */
[----:B------:R-:W-:-:S02]  /*3b90*/  ISETP.GT.AND P4, PT, R63, 0x71, !P4 ;  /* 0x000000713f00780c */ /* 0x000fc40006784270 */
[----:B------:R-:W-:Y:S02]  /*3ba0*/  FSEL R70, R41, -INF , !P1 ;  /* 0xff80000029467808 */ /* 0x000fe40004800000 */
[----:B------:R-:W-:Y:S02]  /*3bb0*/  ISETP.NE.AND P1, PT, R91, RZ, PT ;  /* 0x000000ff5b00720c */ /* 0x000fe40003f25270 */
[----:B------:R-:W-:Y:S02]  /*3bc0*/  ISETP.LT.OR P3, PT, R61, 0x71, P3 ;  /* 0x000000713d00780c */ /* 0x000fe40001f61670 */
[C---:B------:R-:W-:Y:S02]  /*3bd0*/  ISETP.GT.AND P1, PT, R63.reuse, 0x41, !P1 ;  /* 0x000000413f00780c */ /* 0x040fe40004f24270 */
[----:B------:R-:W-:Y:S02]  /*3be0*/  ISETP.GT.AND P5, PT, R63, 0x78, !P5 ;  /* 0x000000783f00780c */ /* 0x000fe40006fa4270 */
[----:B------:R-:W-:-:S02]  /*3bf0*/  ISETP.LT.OR P1, PT, R61, 0x42, P1 ;  /* 0x000000423d00780c */ /* 0x000fc40000f21670 */
[----:B------:R-:W-:Y:S02]  /*3c00*/  ISETP.LT.OR P4, PT, R61, 0x72, P4 ;  /* 0x000000723d00780c */ /* 0x000fe40002781670 */
[----:B------:R-:W-:Y:S02]  /*3c10*/  FSEL R72, R43, -INF , !P1 ;  /* 0xff8000002b487808 */ /* 0x000fe40004800000 */
[----:B------:R-:W-:Y:S02]  /*3c20*/  ISETP.NE.AND P1, PT, R93, RZ, PT ;  /* 0x000000ff5d00720c */ /* 0x000fe40003f25270 */
[----:B------:R-:W-:Y:S02]  /*3c30*/  ISETP.LT.OR P5, PT, R61, 0x79, P5 ;  /* 0x000000793d00780c */ /* 0x000fe40002fa1670 */
[----:B------:R-:W-:Y:S02]  /*3c40*/  ISETP.GT.AND P1, PT, R63, 0x48, !P1 ;  /* 0x000000483f00780c */ /* 0x000fe40004f24270 */
[----:B0-----:R-:W-:-:S02]  /*3c50*/  FMNMX.FTZ R11, R5, R10, !PT ;  /* 0x0000000a050b7209 */ /* 0x001fc40007810000 */
[----:B------:R-:W-:Y:S02]  /*3c60*/  ISETP.LT.OR P1, PT, R61, 0x49, P1 ;  /* 0x000000493d00780c */ /* 0x000fe40000f21670 */
[----:B------:R-:W-:Y:S01]  /*3c70*/  FSEL R22, R22, -INF , !P4 ;  /* 0xff80000016167808 */ /* 0x000fe20006000000 */
[----:B------:R-:W0:Y:S01]  /*3c80*/  SHFL.BFLY PT, R10, R11, 0x1, 0x1f ;  /* 0x0c201f000b0a7f89 */ /* 0x000e2200000e0000 */
[----:B------:R-:W-:Y:S02]  /*3c90*/  FSEL R74, R45, -INF , !P1 ;  /* 0xff8000002d4a7808 */ /* 0x000fe40004800000 */
[----:B------:R-:W-:Y:S02]  /*3ca0*/  ISETP.NE.AND P1, PT, R95, RZ, PT ;  /* 0x000000ff5f00720c */ /* 0x000fe40003f25270 */
[----:B------:R-:W-:Y:S02]  /*3cb0*/  R2UR UR11, R18 ;  /* 0x00000000120b72ca */ /* 0x000fe400000e0000 */
[----:B------:R-:W-:-:S04]  /*3cc0*/  ISETP.GT.AND P1, PT, R63, 0x49, !P1 ;  /* 0x000000493f00780c */ /* 0x000fc80004f24270 */
[----:B------:R-:W-:-:S04]  /*3cd0*/  ISETP.LT.OR P1, PT, R61, 0x4a, P1 ;  /* 0x0000004a3d00780c */ /* 0x000fc80000f21670 */
[----:B------:R-:W-:Y:S02]  /*3ce0*/  FSEL R76, R47, -INF , !P1 ;  /* 0xff8000002f4c7808 */ /* 0x000fe40004800000 */
[----:B------:R-:W-:Y:S01]  /*3cf0*/  ISETP.NE.AND P1, PT, R97, RZ, PT ;  /* 0x000000ff6100720c */ /* 0x000fe20003f25270 */
[----:B------:R-:W-:-:S03]  /*3d00*/  UIADD3 UR45, UR11, UR45, URZ ;  /* 0x0000002d0b2d7290 */ /* 0x000fc6000fffe03f */
[----:B------:R-:W-:Y:S01]  /*3d10*/  ISETP.GT.AND P1, PT, R63, 0x50, !P1 ;  /* 0x000000503f00780c */ /* 0x000fe20004f24270 */
[----:B------:R-:W-:Y:S01]  /*3d20*/  UIADD3 UR10, UR45, UR10, URZ ;  /* 0x0000000a2d0a7290 */ /* 0x000fe2000fffe03f */
[----:B0-----:R-:W-:Y:S02]  /*3d30*/  FMNMX.FTZ R10, R11, R10, !PT ;  /* 0x0000000a0b0a7209 */ /* 0x001fe40007810000 */
[----:B------:R-:W-:-:S03]  /*3d40*/  ISETP.LT.OR P1, PT, R61, 0x51, P1 ;  /* 0x000000513d00780c */ /* 0x000fc60000f21670 */
[----:B------:R-:W-:Y:S01]  /*3d50*/  FMUL.FTZ R13, R10, R9 ;  /* 0x000000090a0d7220 */ /* 0x000fe20000410000 */
[----:B------:R-:W-:Y:S02]  /*3d60*/  FSEL R78, R49, -INF , !P1 ;  /* 0xff800000314e7808 */ /* 0x000fe40004800000 */
[----:B------:R-:W-:-:S04]  /*3d70*/  ISETP.NE.AND P1, PT, R99, RZ, PT ;  /* 0x000000ff6300720c */ /* 0x000fc80003f25270 */
[----:B------:R-:W-:-:S04]  /*3d80*/  ISETP.GT.AND P1, PT, R63, 0x51, !P1 ;  /* 0x000000513f00780c */ /* 0x000fc80004f24270 */
[----:B------:R-:W-:-:S04]  /*3d90*/  ISETP.LT.OR P1, PT, R61, 0x52, P1 ;  /* 0x000000523d00780c */ /* 0x000fc80000f21670 */
        /* <DEDUP_REMOVED lines=9> */
[----:B------:R-:W-:Y:S02]  /*3e30*/  ISETP.GT.AND P1, PT, R63, 0x60, !P2 ;  /* 0x000000603f00780c */ /* 0x000fe40005724270 */
[----:B------:R-:W-:Y:S02]  /*3e40*/  ISETP.NE.AND P2, PT, R105, RZ, PT ;  /* 0x000000ff6900720c */ /* 0x000fe40003f45270 */
[----:B------:R-:W-:Y:S02]  /*3e50*/  ISETP.LT.OR P1, PT, R61, 0x61, P1 ;  /* 0x000000613d00780c */ /* 0x000fe40000f21670 */
[----:B------:R-:W-:Y:S02]  /*3e60*/  ISETP.GT.AND P2, PT, R63, 0x69, !P2 ;  /* 0x000000693f00780c */ /* 0x000fe40005744270 */
[----:B------:R-:W-:-:S02]  /*3e70*/  FSEL R86, R57, -INF , !P1 ;  /* 0xff80000039567808 */ /* 0x000fc40004800000 */
[----:B------:R-:W-:Y:S02]  /*3e80*/  ISETP.GT.AND P1, PT, R63, 0x61, !P6 ;  /* 0x000000613f00780c */ /* 0x000fe40007724270 */
[----:B------:R-:W-:Y:S02]  /*3e90*/  ISETP.NE.AND P6, PT, R69, RZ, PT ;  /* 0x000000ff4500720c */ /* 0x000fe40003fc5270 */
[C---:B------:R-:W-:Y:S02]  /*3ea0*/  ISETP.LT.OR P1, PT, R61.reuse, 0x62, P1 ;  /* 0x000000623d00780c */ /* 0x040fe40000f21670 */
[----:B------:R-:W-:Y:S02]  /*3eb0*/  ISETP.LT.OR P2, PT, R61, 0x6a, P2 ;  /* 0x0000006a3d00780c */ /* 0x000fe40001741670 */
[----:B------:R-:W-:Y:S02]  /*3ec0*/  FSEL R88, R59, -INF , !P1 ;  /* 0xff8000003b587808 */ /* 0x000fe40004800000 */
[----:B------:R-:W-:-:S04]  /*3ed0*/  FSETP.NEU.FTZ.AND P1, PT, R10, -INF , PT ;  /* 0xff8000000a00780b */ /* 0x000fc80003f3d000 */
[----:B------:R-:W-:Y:S02]  /*3ee0*/  FSEL R35, R13, RZ, P1 ;  /* 0x000000ff0d237208 */ /* 0x000fe40000800000 */
[----:B------:R-:W-:Y:S02]  /*3ef0*/  ISETP.GT.AND P1, PT, R63, RZ, !P6 ;  /* 0x000000ff3f00720c */ /* 0x000fe40007724270 */
[----:B------:R-:W-:Y:S01]  /*3f00*/  ISETP.NE.AND P6, PT, R77, RZ, PT ;  /* 0x000000ff4d00720c */ /* 0x000fe20003fc5270 */
[-CC-:B------:R-:W-:Y:S01]  /*3f10*/  FFMA.FTZ R14, R130, R9.reuse, -R35.reuse ;  /* 0x00000009820e7223 */ /* 0x180fe20000010823 */
[----:B------:R-:W-:Y:S01]  /*3f20*/  ISETP.LT.OR P1, PT, R61, 0x1, P1 ;  /* 0x000000013d00780c */ /* 0x000fe20000f21670 */
[-CC-:B------:R-:W-:Y:S01]  /*3f30*/  FFMA.FTZ R164, R104, R9.reuse, -R35.reuse ;  /* 0x0000000968a47223 */ /* 0x180fe20000010823 */
[----:B------:R-:W-:Y:S01]  /*3f40*/  FSEL R104, R19, -INF , !P3 ;  /* 0xff80000013687808 */ /* 0x000fe20005800000 */
[-CC-:B------:R-:W-:Y:S01]  /*3f50*/  FFMA.FTZ R19, R102, R9.reuse, -R35.reuse ;  /* 0x0000000966137223 */ /* 0x180fe20000010823 */
[----:B------:R-:W-:Y:S01]  /*3f60*/  FSEL R4, R4, -INF , !P1 ;  /* 0xff80000004047808 */ /* 0x000fe20004800000 */
[-CC-:B------:R-:W-:Y:S01]  /*3f70*/  FFMA.FTZ R180, R180, R9.reuse, -R35.reuse ;  /* 0x00000009b4b47223 */ /* 0x180fe20000010823 */
[----:B------:R-:W-:Y:S01]  /*3f80*/  ISETP.NE.AND P1, PT, R73, RZ, PT ;  /* 0x000000ff4900720c */ /* 0x000fe20003f25270 */
[-CC-:B------:R-:W-:Y:S01]  /*3f90*/  FFMA.FTZ R5, R126, R9.reuse, -R35.reuse ;  /* 0x000000097e057223 */ /* 0x180fe20000010823 */
[----:B------:R-:W-:Y:S01]  /*3fa0*/  FMNMX.FTZ R13, R4, R42, !PT ;  /* 0x0000002a040d7209 */ /* 0x000fe20007810000 */
[--C-:B------:R-:W-:Y:S01]  /*3fb0*/  FFMA.FTZ R182, R182, R9, -R35.reuse ;  /* 0x00000009b6b67223 */ /* 0x100fe20000010823 */
[----:B------:R-:W-:Y:S01]  /*3fc0*/  ISETP.GT.AND P1, PT, R63, 0x68, !P1 ;  /* 0x000000683f00780c */ /* 0x000fe20004f24270 */
[----:B------:R-:W-:Y:S01]  /*3fd0*/  MUFU.EX2 R180, R180 ;  /* 0x000000b400b47308 */ /* 0x000fe20000000800 */
[----:B------:R-:W-:Y:S01]  /*3fe0*/  FMNMX.FTZ R13, R44, R13, !PT ;  /* 0x0000000d2c0d7209 */ /* 0x000fe20007810000 */
[-CC-:B------:R-:W-:Y:S01]  /*3ff0*/  FFMA.FTZ R11, R128, R9.reuse, -R35.reuse ;  /* 0x00000009800b7223 */ /* 0x180fe20000010823 */
[----:B------:R-:W-:Y:S01]  /*4000*/  ISETP.LT.OR P1, PT, R61, 0x69, P1 ;  /* 0x000000693d00780c */ /* 0x000fe20000f21670 */
[--C-:B------:R-:W-:Y:S01]  /*4010*/  FFMA.FTZ R176, R176, R9, -R35.reuse ;  /* 0x00000009b0b07223 */ /* 0x100fe20000010823 */
[----:B------:R-:W-:Y:S01]  /*4020*/  FMNMX.FTZ R13, R46, R13, !PT ;  /* 0x0000000d2e0d7209 */ /* 0x000fe20007810000 */
[--C-:B------:R-:W-:Y:S01]  /*4030*/  FFMA.FTZ R178, R124, R9, -R35.reuse ;  /* 0x000000097cb27223 */ /* 0x100fe20000010823 */
[----:B------:R-:W-:Y:S01]  /*4040*/  FSEL R20, R20, -INF , !P1 ;  /* 0xff80000014147808 */ /* 0x000fe20004800000 */
[----:B------:R-:W0:Y:S01]  /*4050*/  MUFU.EX2 R5, R5 ;  /* 0x0000000500057308 */ /* 0x000e220000000800 */
[----:B------:R-:W-:Y:S01]  /*4060*/  FMNMX.FTZ R15, R12, R13, !PT ;  /* 0x0000000d0c0f7209 */ /* 0x000fe20007810000 */
[-CC-:B------:R-:W-:Y:S01]  /*4070*/  FFMA.FTZ R32, R32, R9.reuse, -R35.reuse ;  /* 0x0000000920207223 */ /* 0x180fe20000010823 */
[----:B------:R-:W-:Y:S01]  /*4080*/  ISETP.GT.AND P6, PT, R63, 0x79, !P6 ;  /* 0x000000793f00780c */ /* 0x000fe200077c4270 */
[--C-:B------:R-:W-:Y:S01]  /*4090*/  FFMA.FTZ R122, R122, R9, -R35.reuse ;  /* 0x000000097a7a7223 */ /* 0x100fe20000010823 */
[----:B------:R-:W-:Y:S01]  /*40a0*/  FMNMX.FTZ R15, R48, R15, !PT ;  /* 0x0000000f300f7209 */ /* 0x000fe20007810000 */
[--C-:B------:R-:W-:Y:S01]  /*40b0*/  FFMA.FTZ R172, R120, R9, -R35.reuse ;  /* 0x0000000978ac7223 */ /* 0x100fe20000010823 */
[----:B------:R-:W-:Y:S01]  /*40c0*/  ISETP.LT.OR P6, PT, R61, 0x7a, P6 ;  /* 0x0000007a3d00780c */ /* 0x000fe200037c1670 */
[----:B------:R1:W-:Y:S01]  /*40d0*/  MUFU.EX2 R13, R14 ;  /* 0x0000000e000d7308 */ /* 0x0003e20000000800 */
[----:B------:R-:W-:Y:S01]  /*40e0*/  FMNMX.FTZ R15, R50, R15, !PT ;  /* 0x0000000f320f7209 */ /* 0x000fe20007810000 */
[-CC-:B------:R-:W-:Y:S01]  /*40f0*/  FFMA.FTZ R118, R118, R9.reuse, -R35.reuse ;  /* 0x0000000976767223 */ /* 0x180fe20000010823 */
[----:B------:R-:W-:Y:S01]  /*4100*/  FSEL R102, R23, -INF , !P5 ;  /* 0xff80000017667808 */ /* 0x000fe20006800000 */
[--C-:B------:R-:W-:Y:S01]  /*4110*/  FFMA.FTZ R174, R116, R9, -R35.reuse ;  /* 0x0000000974ae7223 */ /* 0x100fe20000010823 */
[----:B------:R-:W-:Y:S01]  /*4120*/  FMNMX.FTZ R15, R52, R15, !PT ;  /* 0x0000000f340f7209 */ /* 0x000fe20007810000 */
[--C-:B------:R-:W-:Y:S01]  /*4130*/  FFMA.FTZ R114, R114, R9, -R35.reuse ;  /* 0x0000000972727223 */ /* 0x100fe20000010823 */
[----:B------:R-:W-:Y:S01]  /*4140*/  FSEL R24, R24, -INF , !P6 ;  /* 0xff80000018187808 */ /* 0x000fe20007000000 */
[----:B------:R-:W2:Y:S01]  /*4150*/  MUFU.EX2 R182, R182 ;  /* 0x000000b600b67308 */ /* 0x000ea20000000800 */
[----:B------:R-:W-:Y:S01]  /*4160*/  FMNMX.FTZ R25, R54, R15, !PT ;  /* 0x0000000f36197209 */ /* 0x000fe20007810000 */
[----:B-1----:R-:W-:Y:S01]  /*4170*/  FFMA.FTZ R14, R106, R9, -R35 ;  /* 0x000000096a0e7223 */ /* 0x002fe20000010823 */
[----:B------:R-:W-:Y:S01]  /*4180*/  FSEL R106, R21, -INF , !P2 ;  /* 0xff800000156a7808 */ /* 0x000fe20005000000 */
[----:B0-----:R-:W-:Y:S01]  /*4190*/  FADD.FTZ R45, R180, R5 ;  /* 0x00000005b42d7221 */ /* 0x001fe20000010000 */
        /* <DEDUP_REMOVED lines=22> */
[----:B------:R-:W-:Y:S01]  /*4300*/  F2FP.BF16.F32.PACK_AB R180, R5, R180 ;  /* 0x000000b405b4723e */ /* 0x000fe200000010ff */
[--C-:B------:R-:W-:Y:S01]  /*4310*/  FFMA.FTZ R30, R30, R9, -R35.reuse ;  /* 0x000000091e1e7223 */ /* 0x100fe20000010823 */
[----:B------:R-:W-:Y:S01]  /*4320*/  FMNMX.FTZ R27, R68, R27, !PT ;  /* 0x0000001b441b7209 */ /* 0x000fe20007810000 */
[-CC-:B------:R-:W-:Y:S01]  /*4330*/  FFMA.FTZ R26, R26, R9.reuse, -R35.reuse ;  /* 0x000000091a1a7223 */ /* 0x180fe20000010823 */
[----:B------:R-:W-:Y:S01]  /*4340*/  FFMA.FTZ R35, R38, R9, -R35 ;  /* 0x0000000926237223 */ /* 0x000fe20000010823 */
[----:B------:R-:W3:Y:S01]  /*4350*/  MUFU.EX2 R178, R178 ;  /* 0x000000b200b27308 */ /* 0x000ee20000000800 */
[----:B------:R-:W-:-:S04]  /*4360*/  FMNMX.FTZ R29, R70, R27, !PT ;  /* 0x0000001b461d7209 */ /* 0x000fc80007810000 */
[----:B------:R-:W-:-:S03]  /*4370*/  FMNMX.FTZ R29, R72, R29, !PT ;  /* 0x0000001d481d7209 */ /* 0x000fc60007810000 */
[----:B------:R2:W-:Y:S01]  /*4380*/  MUFU.EX2 R43, R32 ;  /* 0x00000020002b7308 */ /* 0x0005e20000000800 */
[----:B------:R-:W-:-:S04]  /*4390*/  FMNMX.FTZ R29, R74, R29, !PT ;  /* 0x0000001d4a1d7209 */ /* 0x000fc80007810000 */
[----:B------:R-:W-:-:S03]  /*43a0*/  FMNMX.FTZ R29, R76, R29, !PT ;  /* 0x0000001d4c1d7209 */ /* 0x000fc60007810000 */
[----:B------:R-:W4:Y:S01]  /*43b0*/  MUFU.EX2 R15, R122 ;  /* 0x0000007a000f7308 */ /* 0x000f220000000800 */
[----:B------:R-:W-:Y:S01]  /*43c0*/  FMNMX.FTZ R31, R78, R29, !PT ;  /* 0x0000001d4e1f7209 */ /* 0x000fe20007810000 */
[----:B--2---:R-:W-:Y:S01]  /*43d0*/  FADD.FTZ R32, R182, R45 ;  /* 0x0000002db6207221 */ /* 0x004fe20000010000 */
[C---:B0-----:R-:W-:Y:S02]  /*43e0*/  F2FP.BF16.F32.PACK_AB R182, R11.reuse, R182 ;  /* 0x000000b60bb6723e */ /* 0x041fe400000010ff */
[----:B------:R-:W-:Y:S01]  /*43f0*/  FMNMX.FTZ R31, R80, R31, !PT ;  /* 0x0000001f501f7209 */ /* 0x000fe20007810000 */
[----:B------:R-:W-:Y:S02]  /*4400*/  FADD.FTZ R45, R11, R32 ;  /* 0x000000200b2d7221 */ /* 0x000fe40000010000 */
[----:B------:R-:W0:Y:S01]  /*4410*/  MUFU.EX2 R172, R172 ;  /* 0x000000ac00ac7308 */ /* 0x000e220000000800 */
[----:B------:R-:W-:Y:S01]  /*4420*/  FMNMX.FTZ R31, R82, R31, !PT ;  /* 0x0000001f521f7209 */ /* 0x000fe20007810000 */
[----:B-1----:R-:W-:Y:S01]  /*4430*/  FADD.FTZ R32, R176, R45 ;  /* 0x0000002db0207221 */ /* 0x002fe20000010000 */
[----:B------:R-:W-:-:S02]  /*4440*/  F2FP.BF16.F32.PACK_AB R176, R13, R176 ;  /* 0x000000b00db0723e */ /* 0x000fc400000010ff */
[----:B------:R-:W-:Y:S01]  /*4450*/  FMNMX.FTZ R31, R84, R31, !PT ;  /* 0x0000001f541f7209 */ /* 0x000fe20007810000 */
[----:B------:R-:W-:Y:S02]  /*4460*/  FADD.FTZ R45, R13, R32 ;  /* 0x000000200d2d7221 */ /* 0x000fe40000010000 */
[----:B------:R-:W1:Y:S01]  /*4470*/  MUFU.EX2 R25, R118 ;  /* 0x0000007600197308 */ /* 0x000e620000000800 */
[----:B------:R-:W-:Y:S01]  /*4480*/  FMNMX.FTZ R33, R86, R31, !PT ;  /* 0x0000001f56217209 */ /* 0x000fe20007810000 */
[----:B---3--:R-:W-:Y:S01]  /*4490*/  FADD.FTZ R32, R178, R45 ;  /* 0x0000002db2207221 */ /* 0x008fe20000010000 */
[C---:B----4-:R-:W-:Y:S02]  /*44a0*/  F2FP.BF16.F32.PACK_AB R178, R15.reuse, R178 ;  /* 0x000000b20fb2723e */ /* 0x050fe400000010ff */
[----:B------:R-:W-:Y:S01]  /*44b0*/  FMNMX.FTZ R33, R88, R33, !PT ;  /* 0x0000002158217209 */ /* 0x000fe20007810000 */
[----:B------:R-:W-:Y:S01]  /*44c0*/  FADD.FTZ R45, R15, R32 ;  /* 0x000000200f2d7221 */ /* 0x000fe20000010000 */
[----:B------:R-:W-:Y:S01]  /*44d0*/  VIADD R15, R17, 0xfffffffe ;  /* 0xfffffffe110f7836 */ /* 0x000fe20000000000 */
[----:B------:R2:W-:Y:S01]  /*44e0*/  MUFU.EX2 R31, R14 ;  /* 0x0000000e001f7308 */ /* 0x0005e20000000800 */
[----:B------:R-:W-:Y:S01]  /*44f0*/  FMNMX.FTZ R33, R20, R33, !PT ;  /* 0x0000002114217209 */ /* 0x000fe20007810000 */
[----:B0-----:R-:W-:-:S03]  /*4500*/  FADD.FTZ R32, R172, R45 ;  /* 0x0000002dac207221 */ /* 0x001fc60000010000 */
[----:B------:R-:W-:-:S03]  /*4510*/  FMNMX.FTZ R33, R106, R33, !PT ;  /* 0x000000216a217209 */ /* 0x000fc60007810000 */
[----:B------:R-:W0:Y:S01]  /*4520*/  MUFU.EX2 R174, R174 ;  /* 0x000000ae00ae7308 */ /* 0x000e220000000800 */
[----:B------:R-:W-:Y:S01]  /*4530*/  FMNMX.FTZ R33, R104, R33, !PT ;  /* 0x0000002168217209 */ /* 0x000fe20007810000 */
[C---:B-1----:R-:W-:Y:S01]  /*4540*/  FADD.FTZ R47, R25.reuse, R32 ;  /* 0x00000020192f7221 */ /* 0x042fe20000010000 */
[----:B------:R-:W-:Y:S02]  /*4550*/  F2FP.BF16.F32.PACK_AB R172, R25, R172 ;  /* 0x000000ac19ac723e */ /* 0x000fe400000010ff */
[----:B------:R-:W-:-:S03]  /*4560*/  FMNMX.FTZ R33, R22, R33, !PT ;  /* 0x0000002116217209 */ /* 0x000fc60007810000 */
[----:B------:R-:W1:Y:S01]  /*4570*/  MUFU.EX2 R27, R114 ;  /* 0x00000072001b7308 */ /* 0x000e620000000800 */
[----:B------:R-:W-:-:S04]  /*4580*/  FMNMX.FTZ R33, R102, R33, !PT ;  /* 0x0000002166217209 */ /* 0x000fc80007810000 */
[----:B------:R-:W-:-:S03]  /*4590*/  FMNMX.FTZ R33, R24, R33, !PT ;  /* 0x0000002118217209 */ /* 0x000fc60007810000 */
[----:B------:R-:W3:Y:S02]  /*45a0*/  MUFU.EX2 R168, R168 ;  /* 0x000000a800a87308 */ /* 0x000ee40000000800 */
[----:B--2---:R-:W2:Y:S06]  /*45b0*/  SHFL.BFLY PT, R14, R33, 0x2, 0x1f ;  /* 0x0c401f00210e7f89 */ /* 0x004eac00000e0000 */
[----:B------:R-:W4:Y:S08]  /*45c0*/  MUFU.EX2 R29, R110 ;  /* 0x0000006e001d7308 */ /* 0x000f300000000800 */
[----:B------:R-:W-:Y:S08]  /*45d0*/  MUFU.EX2 R170, R170 ;  /* 0x000000aa00aa7308 */ /* 0x000ff00000000800 */
[----:B------:R0:W-:Y:S01]  /*45e0*/  MUFU.EX2 R41, R34 ;  /* 0x0000002200297308 */ /* 0x0001e20000000800 */
[----:B--2---:R-:W-:-:S05]  /*45f0*/  FMNMX.FTZ R19, R33, R14, !PT ;  /* 0x0000000e21137209 */ /* 0x004fca0007810000 */
[----:B------:R-:W2:Y:S02]  /*4600*/  SHFL.BFLY PT, R14, R19, 0x1, 0x1f ;  /* 0x0c201f00130e7f89 */ /* 0x000ea400000e0000 */
[----:B------:R-:W-:Y:S01]  /*4610*/  MUFU.EX2 R164, R164 ;  /* 0x000000a400a47308 */ /* 0x000fe20000000800 */
[----:B0-----:R-:W-:Y:S01]  /*4620*/  FADD.FTZ R34, R174, R47 ;  /* 0x0000002fae227221 */ /* 0x001fe20000010000 */
[----:B-1----:R-:W-:-:S03]  /*4630*/  F2FP.BF16.F32.PACK_AB R174, R27, R174 ;  /* 0x000000ae1bae723e */ /* 0x002fc600000010ff */
[----:B------:R-:W-:-:S03]  /*4640*/  FADD.FTZ R47, R27, R34 ;  /* 0x000000221b2f7221 */ /* 0x000fc60000010000 */
[----:B------:R-:W-:Y:S01]  /*4650*/  MUFU.EX2 R100, R100 ;  /* 0x0000006400647308 */ /* 0x000fe20000000800 */
[----:B---3--:R-:W-:Y:S01]  /*4660*/  FADD.FTZ R34, R168, R47 ;  /* 0x0000002fa8227221 */ /* 0x008fe20000010000 */
[----:B----4-:R-:W-:-:S03]  /*4670*/  F2FP.BF16.F32.PACK_AB R168, R29, R168 ;  /* 0x000000a81da8723e */ /* 0x010fc600000010ff */
[----:B------:R-:W-:-:S03]  /*4680*/  FADD.FTZ R47, R29, R34 ;  /* 0x000000221d2f7221 */ /* 0x000fc60000010000 */
[----:B------:R-:W0:Y:S01]  /*4690*/  MUFU.EX2 R23, R98 ;  /* 0x0000006200177308 */ /* 0x000e220000000800 */
[----:B--2---:R-:W-:-:S07]  /*46a0*/  FMNMX.FTZ R14, R19, R14, !PT ;  /* 0x0000000e130e7209 */ /* 0x004fce0007810000 */
[----:B------:R-:W-:Y:S01]  /*46b0*/  MUFU.EX2 R96, R96 ;  /* 0x0000006000607308 */ /* 0x000fe20000000800 */
[C---:B------:R-:W-:Y:S01]  /*46c0*/  FSETP.NEU.FTZ.AND P1, PT, R14.reuse, -INF , PT ;  /* 0xff8000000e00780b */ /* 0x040fe20003f3d000 */
[----:B------:R-:W-:-:S06]  /*46d0*/  FMUL.FTZ R19, R14, R9 ;  /* 0x000000090e137220 */ /* 0x000fcc0000410000 */
[----:B------:R-:W-:Y:S01]  /*46e0*/  MUFU.EX2 R37, R94 ;  /* 0x0000005e00257308 */ /* 0x000fe20000000800 */
[----:B------:R-:W-:Y:S02]  /*46f0*/  FSEL R19, R19, RZ, P1 ;  /* 0x000000ff13137208 */ /* 0x000fe40000800000 */
[----:B------:R-:W-:Y:S02]  /*4700*/  PLOP3.LUT P1, PT, PT, PT, UP0, 0x40, 0x0 ;  /* 0x000000000000781c */ /* 0x000fe40003f2e808 */
[----:B0-----:R-:W-:Y:S01]  /*4710*/  F2FP.BF16.F32.PACK_AB R166, R23, R100 ;  /* 0x0000006417a6723e */ /* 0x001fe200000010ff */
[-CC-:B------:R-:W-:Y:S01]  /*4720*/  FFMA.FTZ R4, R4, R9.reuse, -R19.reuse ;  /* 0x0000000904047223 */ /* 0x180fe20000010813 */
[-CC-:B------:R-:W-:Y:S01]  /*4730*/  FFMA.FTZ R42, R42, R9.reuse, -R19.reuse ;  /* 0x000000092a2a7223 */ /* 0x180fe20000010813 */
[-CC-:B------:R-:W-:Y:S01]  /*4740*/  FFMA.FTZ R44, R44, R9.reuse, -R19.reuse ;  /* 0x000000092c2c7223 */ /* 0x180fe20000010813 */
[-CC-:B------:R-:W-:Y:S01]  /*4750*/  FFMA.FTZ R46, R46, R9.reuse, -R19.reuse ;  /* 0x000000092e2e7223 */ /* 0x180fe20000010813 */
[-CC-:B------:R-:W-:Y:S01]  /*4760*/  FFMA.FTZ R12, R12, R9.reuse, -R19.reuse ;  /* 0x000000090c0c7223 */ /* 0x180fe20000010813 */
        /* <DEDUP_REMOVED lines=8> */
[----:B------:R-:W0:Y:S01]  /*47f0*/  MUFU.EX2 R4, R4 ;  /* 0x0000000400047308 */ /* 0x000e220000000800 */
        /* <DEDUP_REMOVED lines=13> */
[-CC-:B------:R-:W-:Y:S01]  /*48d0*/  FFMA.FTZ R86, R86, R9.reuse, -R19.reuse ;  /* 0x0000000956567223 */ /* 0x180fe20000010813 */
[-C--:B------:R-:W-:Y:S01]  /*48e0*/  FFMA.FTZ R88, R88, R9.reuse, -R19 ;  /* 0x0000000958587223 */ /* 0x080fe20000010813 */
[----:B------:R-:W2:Y:S01]  /*48f0*/  MUFU.EX2 R183, R46 ;  /* 0x0000002e00b77308 */ /* 0x000ea20000000800 */
[----:B0-----:R-:W-:Y:S01]  /*4900*/  FADD.FTZ R45, R4, R181 ;  /* 0x000000b5042d7221 */ /* 0x001fe20000010000 */
[-CC-:B------:R-:W-:Y:S01]  /*4910*/  FFMA.FTZ R20, R20, R9.reuse, -R19.reuse ;  /* 0x0000000914147223 */ /* 0x180fe20000010813 */
[-CC-:B------:R-:W-:Y:S01]  /*4920*/  FFMA.FTZ R106, R106, R9.reuse, -R19.reuse ;  /* 0x000000096a6a7223 */ /* 0x180fe20000010813 */
[-CC-:B------:R-:W-:Y:S01]  /*4930*/  FFMA.FTZ R104, R104, R9.reuse, -R19.reuse ;  /* 0x0000000968687223 */ /* 0x180fe20000010813 */
[-CC-:B------:R-:W-:Y:S01]  /*4940*/  FFMA.FTZ R22, R22, R9.reuse, -R19.reuse ;  /* 0x0000000916167223 */ /* 0x180fe20000010813 */
[-CC-:B------:R-:W-:Y:S01]  /*4950*/  FFMA.FTZ R102, R102, R9.reuse, -R19.reuse ;  /* 0x0000000966667223 */ /* 0x180fe20000010813 */
[----:B------:R-:W-:Y:S01]  /*4960*/  FFMA.FTZ R19, R24, R9, -R19 ;  /* 0x0000000918137223 */ /* 0x000fe20000010813 */
[----:B------:R-:W0:Y:S01]  /*4970*/  MUFU.EX2 R12, R12 ;  /* 0x0000000c000c7308 */ /* 0x000e220000000800 */
[----:B-1----:R-:W-:Y:S01]  /*4980*/  FADD.FTZ R32, R44, R45 ;  /* 0x0000002d2c207221 */ /* 0x002fe20000010000 */
[----:B------:R-:W-:-:S02]  /*4990*/  F2FP.BF16.F32.PACK_AB R181, R181, R4 ;  /* 0x00000004b5b5723e */ /* 0x000fc400000010ff */
[----:B------:R-:W-:-:S04]  /*49a0*/  F2FP.BF16.F32.PACK_AB R160, R37, R96 ;  /* 0x0000006025a0723e */ /* 0x000fc800000010ff */
[----:B------:R-:W1:Y:S01]  /*49b0*/  MUFU.EX2 R177, R48 ;  /* 0x0000003000b17308 */ /* 0x000e620000000800 */
[C---:B--2---:R-:W-:Y:S01]  /*49c0*/  FADD.FTZ R45, R183.reuse, R32 ;  /* 0x00000020b72d7221 */ /* 0x044fe20000010000 */
[----:B------:R-:W-:-:S06]  /*49d0*/  F2FP.BF16.F32.PACK_AB R183, R183, R44 ;  /* 0x0000002cb7b7723e */ /* 0x000fcc00000010ff */
[----:B------:R-:W2:Y:S01]  /*49e0*/  MUFU.EX2 R50, R50 ;  /* 0x0000003200327308 */ /* 0x000ea20000000800 */
[----:B0-----:R-:W-:-:S07]  /*49f0*/  FADD.FTZ R32, R12, R45 ;  /* 0x0000002d0c207221 */ /* 0x001fce0000010000 */
[----:B------:R-:W0:Y:S01]  /*4a00*/  MUFU.EX2 R179, R52 ;  /* 0x0000003400b37308 */ /* 0x000e220000000800 */
[----:B-1----:R-:W-:Y:S01]  /*4a10*/  FADD.FTZ R45, R177, R32 ;  /* 0x00000020b12d7221 */ /* 0x002fe20000010000 */
[----:B------:R-:W-:Y:S01]  /*4a20*/  FADD.FTZ R32, R170, R47 ;  /* 0x0000002faa207221 */ /* 0x000fe20000010000 */
[----:B------:R-:W-:Y:S02]  /*4a30*/  F2FP.BF16.F32.PACK_AB R170, R31, R170 ;  /* 0x000000aa1faa723e */ /* 0x000fe400000010ff */
[----:B------:R-:W-:Y:S01]  /*4a40*/  F2FP.BF16.F32.PACK_AB R177, R177, R12 ;  /* 0x0000000cb1b1723e */ /* 0x000fe200000010ff */
[----:B------:R-:W-:Y:S02]  /*4a50*/  FADD.FTZ R47, R31, R32 ;  /* 0x000000201f2f7221 */ /* 0x000fe40000010000 */
[----:B------:R-:W1:Y:S01]  /*4a60*/  MUFU.EX2 R54, R54 ;  /* 0x0000003600367308 */ /* 0x000e620000000800 */
[----:B--2---:R-:W-:Y:S01]  /*4a70*/  FADD.FTZ R18, R50, R45 ;  /* 0x0000002d32127221 */ /* 0x004fe20000010000 */
[----:B------:R-:W-:Y:S01]  /*4a80*/  FADD.FTZ R32, R164, R47 ;  /* 0x0000002fa4207221 */ /* 0x000fe20000010000 */
[----:B------:R-:W-:-:S03]  /*4a90*/  F2FP.BF16.F32.PACK_AB R164, R21, R164 ;  /* 0x000000a415a4723e */ /* 0x000fc600000010ff */
[----:B------:R-:W-:Y:S02]  /*4aa0*/  FADD.FTZ R47, R21, R32 ;  /* 0x00000020152f7221 */ /* 0x000fe40000010000 */
[----:B------:R-:W2:Y:S01]  /*4ab0*/  MUFU.EX2 R173, R56 ;  /* 0x0000003800ad7308 */ /* 0x000ea20000000800 */
[C---:B0-----:R-:W-:Y:S01]  /*4ac0*/  FADD.FTZ R45, R179.reuse, R18 ;  /* 0x00000012b32d7221 */ /* 0x041fe20000010000 */
[----:B------:R-:W-:Y:S01]  /*4ad0*/  FADD.FTZ R32, R100, R47 ;  /* 0x0000002f64207221 */ /* 0x000fe20000010000 */
[----:B------:R-:W-:-:S03]  /*4ae0*/  F2FP.BF16.F32.PACK_AB R179, R179, R50 ;  /* 0x00000032b3b3723e */ /* 0x000fc600000010ff */
[----:B------:R-:W-:Y:S02]  /*4af0*/  FADD.FTZ R47, R23, R32 ;  /* 0x00000020172f7221 */ /* 0x000fe40000010000 */
[----:B------:R-:W0:Y:S01]  /*4b00*/  MUFU.EX2 R58, R58 ;  /* 0x0000003a003a7308 */ /* 0x000e220000000800 */
[----:B-1----:R-:W-:Y:S01]  /*4b10*/  FADD.FTZ R18, R54, R45 ;  /* 0x0000002d36127221 */ /* 0x002fe20000010000 */
[----:B------:R-:W-:-:S06]  /*4b20*/  FADD.FTZ R32, R96, R47 ;  /* 0x0000002f60207221 */ /* 0x000fcc0000010000 */
        /* <DEDUP_REMOVED lines=37> */
[----:B-1----:R-:W-:Y:S01]  /*4d80*/  FADD.FTZ R24, R28, R11 ;  /* 0x0000000b1c187221 */ /* 0x002fe20000010000 */
[----:B------:R-:W-:-:S03]  /*4d90*/  F2FP.BF16.F32.PACK_AB R158, R41, R28 ;  /* 0x0000001c299e723e */ /* 0x000fc600000010ff */
[----:B------:R-:W-:-:S03]  /*4da0*/  FADD.FTZ R11, R41, R24 ;  /* 0x00000018290b7221 */ /* 0x000fc60000010000 */
        /* <DEDUP_REMOVED lines=35> */
[----:B0-----:R-:W-:Y:S01]  /*4fe0*/  FADD.FTZ R4, R102, R11 ;  /* 0x0000000b66047221 */ /* 0x001fe20000010000 */
[C---:B-1----:R-:W-:Y:S01]  /*4ff0*/  FADD.FTZ R5, R35.reuse, R24 ;  /* 0x0000001823057221 */ /* 0x042fe20000010000 */
[----:B------:R-:W-:Y:S02]  /*5000*/  F2FP.BF16.F32.PACK_AB R154, R35, R26 ;  /* 0x0000001a239a723e */ /* 0x000fe400000010ff */
[C---:B--2---:R-:W-:Y:S01]  /*5010*/  FADD.FTZ R4, R19.reuse, R4 ;  /* 0x0000000413047221 */ /* 0x044fe20000010000 */
[----:B------:R-:W-:Y:S01]  /*5020*/  F2FP.BF16.F32.PACK_AB R155, R19, R102 ;  /* 0x00000066139b723e */ /* 0x000fe200000010ff */
[----:B------:R-:W-:Y:S06]  /*5030*/  @P1 BRA `(.L_x_1089) ;  /* 0x00000000004c1947 */ /* 0x000fec0003800000 */
[----:B------:R-:W-:Y:S01]  /*5040*/  ISETP.LT.AND P1, PT, RZ, UR45, PT ;  /* 0x0000002dff007c0c */ /* 0x000fe2000bf21270 */
[----:B------:R-:W-:-:S12]  /*5050*/  UIADD3 UR11, UR45, -0x1, URZ ;  /* 0xffffffff2d0b7890 */ /* 0x000fd8000fffe03f */
[----:B------:R-:W-:Y:S05]  /*5060*/  @P1 BRA `(.L_x_1090) ;  /* 0x0000000000201947 */ /* 0x000fea0003800000 */
[----:B------:R-:W-:Y:S01]  /*5070*/  ULDC UR14, c[0x0][0x9e4] ;  /* 0x00027900000e7ab9 */ /* 0x000fe20000000800 */
[----:B------:R-:W-:Y:S02]  /*5080*/  UIADD3 UR11, -UR45, URZ, URZ ;  /* 0x0000003f2d0b7290 */ /* 0x000fe4000fffe13f */
[----:B------:R-:W-:-:S11]  /*5090*/  UISETP.NE.AND UP0, UPT, UR14, 0x1, UPT ;  /* 0x000000010e00788c */ /* 0x000fd6000bf05270 */
[----:B------:R-:W-:Y:S02]  /*50a0*/  @UP0 ULDC.64 UR18, c[0x0][0x9e8] ;  /* 0x00027a0000120ab9 */ /* 0x000fe40000000a00 */
[----:B------:R-:W-:-:S04]  /*50b0*/  UIMAD.WIDE.U32 UR6, UR11, UR18, URZ ;  /* 0x000000120b0672a5 */ /* 0x000fc8000f8e003f */
[----:B------:R-:W-:-:S04]  /*50c0*/  @UP0 USHF.R.U32.HI UR11, URZ, UR19, UR7 ;  /* 0x000000133f0b0299 */ /* 0x000fc80008011607 */
[----:B------:R-:W-:Y:S01]  /*50d0*/  ULOP3.LUT UR11, URZ, UR11, URZ, 0x33, !UPT ;  /* 0x0000000b3f0b7292 */ /* 0x000fe2000f8e333f */
[----:B------:R-:W-:Y:S11]  /*50e0*/  BRA `(.L_x_1091) ;  /* 0x0000000000147947 */ /* 0x000ff60003800000 */
.L_x_1090:
[----:B------:R-:W-:Y:S02]  /*50f0*/  ULDC UR14, c[0x0][0x9e4] ;  /* 0x00027900000e7ab9 */ /* 0x000fe40000000800 */
[----:B------:R-:W-:-:S11]  /*5100*/  UISETP.NE.AND UP0, UPT, UR14, 0x1, UPT ;  /* 0x000000010e00788c */ /* 0x000fd6000bf05270 */
[----:B------:R-:W-:Y:S02]  /*5110*/  @UP0 ULDC.64 UR18, c[0x0][0x9e8] ;  /* 0x00027a0000120ab9 */ /* 0x000fe40000000a00 */
[----:B------:R-:W-:-:S04]  /*5120*/  UIMAD.WIDE.U32 UR6, UR11, UR18, URZ ;  /* 0x000000120b0672a5 */ /* 0x000fc8000f8e003f */
[----:B------:R-:W-:-:S12]  /*5130*/  @UP0 USHF.R.U32.HI UR11, URZ, UR19, UR7 ;  /* 0x000000133f0b0299 */ /* 0x000fd80008011607 */
.L_x_1091:
[----:B------:R-:W-:-:S04]  /*5140*/  UIMAD UR11, UR11, UR14, UR14 ;  /* 0x0000000e0b0b72a4 */ /* 0x000fc8000f8e020e */
[----:B------:R-:W-:-:S04]  /*5150*/  UISETP.LT.AND UP0, UPT, UR10, UR11, UPT ;  /* 0x0000000b0a00728c */ /* 0x000fc8000bf01270 */
[----:B------:R-:W-:-:S12]  /*5160*/  USEL UR10, UR10, UR11, UP0 ;  /* 0x0000000b0a0a7287 */ /* 0x000fd80008000000 */
.L_x_1089:
[----:B------:R-:W-:Y:S01]  /*5170*/  USHF.R.S32.HI UR6, URZ, 0x1f, UR10 ;  /* 0x0000001f3f067899 */ /* 0x000fe2000801140a */
[----:B------:R-:W-:Y:S01]  /*5180*/  CS2R R150, SRZ ;  /* 0x0000000000967805 */ /* 0x000fe2000001ff00 */
[----:B------:R-:W-:Y:S01]  /*5190*/  UMOV UR46, URZ ;  /* 0x0000003f002e7c82 */ /* 0x000fe20008000000 */
[----:B------:R-:W-:Y:S01]  /*51a0*/  UMOV UR45, URZ ;  /* 0x0000003f002d7c82 */ /* 0x000fe20008000000 */
[----:B------:R-:W-:Y:S01]  /*51b0*/  ULEA.HI UR6, UR6, UR10, URZ, 0x7 ;  /* 0x0000000a06067291 */ /* 0x000fe2000f8f383f */
[----:B------:R-:W-:Y:S02]  /*51c0*/  CS2R R148, SRZ ;  /* 0x0000000000947805 */ /* 0x000fe4000001ff00 */
[----:B------:R-:W-:Y:S02]  /*51d0*/  CS2R R146, SRZ ;  /* 0x0000000000927805 */ /* 0x000fe4000001ff00 */
[----:B------:R-:W-:Y:S01]  /*51e0*/  CS2R R144, SRZ ;  /* 0x0000000000907805 */ /* 0x000fe2000001ff00 */
[----:B------:R-:W-:Y:S01]  /*51f0*/  USHF.R.S32.HI UR6, URZ, 0x7, UR6 ;  /* 0x000000073f067899 */ /* 0x000fe20008011406 */
[----:B------:R-:W-:-:S02]  /*5200*/  CS2R R142, SRZ ;  /* 0x00000000008e7805 */ /* 0x000fc4000001ff00 */
[----:B------:R-:W-:Y:S02]  /*5210*/  CS2R R140, SRZ ;  /* 0x00000000008c7805 */ /* 0x000fe4000001ff00 */
[----:B------:R-:W-:Y:S01]  /*5220*/  CS2R R138, SRZ ;  /* 0x00000000008a7805 */ /* 0x000fe2000001ff00 */
[----:B------:R-:W-:Y:S01]  /*5230*/  UISETP.LT.AND UP0, UPT, UR38, UR6, UPT ;  /* 0x000000062600728c */ /* 0x000fe2000bf01270 */
[----:B------:R-:W-:Y:S02]  /*5240*/  CS2R R136, SRZ ;  /* 0x0000000000887805 */ /* 0x000fe4000001ff00 */
[----:B------:R-:W-:Y:S02]  /*5250*/  CS2R R134, SRZ ;  /* 0x0000000000867805 */ /* 0x000fe4000001ff00 */
[----:B------:R-:W-:Y:S01]  /*5260*/  CS2R R132, SRZ ;  /* 0x0000000000847805 */ /* 0x000fe2000001ff00 */
[----:B------:R-:W-:Y:S01]  /*5270*/  USEL UR54, UR38, UR6, !UP0 ;  /* 0x0000000626367287 */ /* 0x000fe2000c000000 */
[----:B------:R-:W-:-:S02]  /*5280*/  CS2R R130, SRZ ;  /* 0x0000000000827805 */ /* 0x000fc4000001ff00 */
[----:B------:R-:W-:Y:S02]  /*5290*/  CS2R R128, SRZ ;  /* 0x0000000000807805 */ /* 0x000fe4000001ff00 */
[----:B------:R-:W-:Y:S02]  /*52a0*/  CS2R R126, SRZ ;  /* 0x00000000007e7805 */ /* 0x000fe4000001ff00 */
[----:B------:R-:W-:Y:S02]  /*52b0*/  CS2R R124, SRZ ;  /* 0x00000000007c7805 */ /* 0x000fe4000001ff00 */
[----:B------:R-:W-:Y:S02]  /*52c0*/  CS2R R122, SRZ ;  /* 0x00000000007a7805 */ /* 0x000fe4000001ff00 */
[----:B------:R-:W-:Y:S02]  /*52d0*/  ISETP.GE.AND P1, PT, R15, UR54, PT ;  /* 0x000000360f007c0c */ /* 0x000fe4000bf26270 */
        /* <DEDUP_REMOVED lines=16> */
[----:B------:R-:W-:Y:S01]  /*53e0*/  CS2R R88, SRZ ;  /* 0x0000000000587805 */ /* 0x000fe2000001ff00 */
[----:B------:R-:W-:Y:S06]  /*53f0*/  @!P1 BRA `(.L_x_1092) ;  /* 0x0000003800749947 */ /* 0x000fec0003800000 */
[----:B------:R-:W-:Y:S01]  /*5400*/  IMAD.MOV.U32 R12, RZ, RZ, R14 ;  /* 0x000000ffff0c7224 */ /* 0x000fe200078e000e */
[----:B------:R-:W-:Y:S01]  /*5410*/  MOV R13, R15 ;  /* 0x0000000f000d7202 */ /* 0x000fe20000000f00 */
[----:B------:R-:W-:Y:S01]  /*5420*/  IMAD.MOV.U32 R11, RZ, RZ, R10 ;  /* 0x000000ffff0b7224 */ /* 0x000fe200078e000a */
[----:B------:R-:W-:Y:S01]  /*5430*/  UMOV UR56, URZ ;  /* 0x0000003f00387c82 */ /* 0x000fe20008000000 */
[----:B------:R-:W-:Y:S01]  /*5440*/  IMAD.MOV.U32 R151, RZ, RZ, RZ ;  /* 0x000000ffff977224 */ /* 0x000fe200078e00ff */
[----:B------:R-:W-:Y:S01]  /*5450*/  UMOV UR55, URZ ;  /* 0x0000003f00377c82 */ /* 0x000fe20008000000 */
[----:B------:R-:W-:Y:S01]  /*5460*/  ULDC UR50, c[0x0][0x9e4] ;  /* 0x0002790000327ab9 */ /* 0x000fe20000000800 */
[----:B------:R-:W-:Y:S01]  /*5470*/  ULDC UR51, c[0x0][0x2f0] ;  /* 0x0000bc0000337ab9 */ /* 0x000fe20000000800 */
[----:B------:R-:W-:Y:S01]  /*5480*/  ULDC UR53, c[0x0][0x9d8] ;  /* 0x0002760000357ab9 */ /* 0x000fe20000000800 */
[----:B------:R-:W-:-:S05]  /*5490*/  ULDC UR52, c[0x0][0x9e0] ;  /* 0x0002780000347ab9 */ /* 0x000fca0000000800 */
.L_x_1111:
[----:B------:R-:W-:Y:S01]  /*54a0*/  ISETP.NE.AND P2, PT, RZ, UR39, PT ;  /* 0x00000027ff007c0c */ /* 0x000fe2000bf45270 */
[----:B------:R-:W-:-:S04]  /*54b0*/  UISETP.NE.AND UP0, UPT, UR55, 0x1, UPT ;  /* 0x000000013700788c */ /* 0x000fc8000bf05270 */
[----:B------:R-:W-:-:S04]  /*54c0*/  USEL UR45, URZ, 0x1, UP0 ;  /* 0x000000013f2d7887 */ /* 0x000fc80008000000 */
[----:B------:R-:W-:-:S04]  /*54d0*/  ULOP3.LUT UR45, UR56, UR45, URZ, 0x3c, !UPT ;  /* 0x0000002d382d7292 */ /* 0x000fc8000f8e3c3f */
[----:B------:R-:W-:Y:S08]  /*54e0*/  @P2 BRA `(.L_x_1093) ;  /* 0x0000000000382947 */ /* 0x000ff00003800000 */
[----:B------:R-:W-:Y:S05]  /*54f0*/  @!P0 BRA `(.L_x_1094) ;  /* 0x0000000000048947 */ /* 0x000fea0003800000 */
[----:B------:R-:W-:Y:S01]  /*5500*/  BPT.TRAP 0x1 ;  /* 0x000000040000795c */ /* 0x000fe20000300000 */
.L_x_1094:
[----:B------:R-:W-:Y:S01]  /*5510*/  UIADD3 UR6, UR55, 0x1, URZ ;  /* 0x0000000137067890 */ /* 0x000fe2000fffe03f */
[----:B------:R-:W-:-:S03]  /*5520*/  IMAD.U32 R8, RZ, RZ, UR45 ;  /* 0x0000002dff087e24 */ /* 0x000fc6000f8e00ff */
[----:B------:R-:W-:Y:S02]  /*5530*/  UISETP.NE.AND UP0, UPT, UR6, 0x2, UPT ;  /* 0x000000020600788c */ /* 0x000fe4000bf05270 */
[----:B------:R-:W-:Y:S02]  /*5540*/  SHF.L.U32 R8, R8, 0x1f, RZ ;  /* 0x0000001f08087819 */ /* 0x000fe400000006ff */
[----:B------:R-:W-:-:S04]  /*5550*/  USEL UR6, UR6, URZ, UP0 ;  /* 0x0000003f06067287 */ /* 0x000fc80008000000 */
[----:B------:R-:W-:-:S09]  /*5560*/  ULEA UR6, UR6, UR40, 0x3 ;  /* 0x0000002806067291 */ /* 0x000fd2000f8e183f */
[----:B------:R0:W1:Y:S01]  /*5570*/  SYNCS.PHASECHK.TRANS64.TRYWAIT P1, [UR6+0x28830], R8 ;  /* 0x02883008ff0075a7 */ /* 0x0000620008020146 */
[----:B------:R-:W-:Y:S05]  /*5580*/  @!P0 BRA `(.L_x_1095) ;  /* 0x0000000000048947 */ /* 0x000fea0003800000 */
[----:B------:R-:W-:Y:S01]  /*5590*/  BPT.TRAP 0x1 ;  /* 0x000000040000795c */ /* 0x000fe20000300000 */
.L_x_1095:
[----:B-1----:R-:W-:Y:S05]  /*55a0*/  @P1 BRA `(.L_x_1093) ;  /* 0x0000000000081947 */ /* 0x002fea0003800000 */
[----:B------:R-:W1:Y:S02]  /*55b0*/  SYNCS.PHASECHK.TRANS64.TRYWAIT P1, [UR6+0x28830], R8 ;  /* 0x02883008ff0075a7 */ /* 0x000e640008020146 */
[----:B-1----:R-:W-:Y:S05]  /*55c0*/  @!P1 BRA `(.L_x_1096) ;  /* 0x000000fc00f09947 */ /* 0x002fea0003800000 */
.L_x_1093:
        /* <DEDUP_REMOVED lines=13> */
[----:B------:R-:W-:Y:S02]  /*56a0*/  UIADD3 UR6, UR34, 0x2, URZ ;  /* 0x0000000222067890 */ /* 0x000fe4000fffe03f */
        /* <DEDUP_REMOVED lines=36> */
.L_x_1098:
[----:B------:R-:W-:Y:S01]  /*58f0*/  ULEA UR6, UR55, UR40, 0x3 ;  /* 0x0000002837067291 */ /* 0x000fe2000f8e183f */
[----:B------:R-:W-:-:S05]  /*5900*/  IMAD.U32 R8, RZ, RZ, UR56 ;  /* 0x00000038ff087e24 */ /* 0x000fca000f8e00ff */
[----:B------:R-:W-:-:S04]  /*5910*/  SHF.L.U32 R8, R8, 0x1f, RZ ;  /* 0x0000001f08087819 */ /* 0x000fc800000006ff */
[----:B------:R0:W1:Y:S01]  /*5920*/  SYNCS.PHASECHK.TRANS64.TRYWAIT P1, [UR6+0x28850], R8 ;  /* 0x02885008ff0075a7 */ /* 0x0000620008020146 */
[----:B------:R-:W-:Y:S05]  /*5930*/  @!P0 BRA `(.L_x_1099) ;  /* 0x0000000000048947 */ /* 0x000fea0003800000 */
[----:B------:R-:W-:Y:S01]  /*5940*/  BPT.TRAP 0x1 ;  /* 0x000000040000795c */ /* 0x000fe20000300000 */
.L_x_1099:
[----:B-1----:R-:W-:Y:S05]  /*5950*/  @P1 BRA `(.L_x_1097) ;  /* 0x0000000000081947 */ /* 0x002fea0003800000 */
[----:B------:R-:W1:Y:S02]  /*5960*/  SYNCS.PHASECHK.TRANS64.TRYWAIT P1, [UR6+0x28850], R8 ;  /* 0x02885008ff0075a7 */ /* 0x000e640008020146 */
[----:B-1----:R-:W-:Y:S05]  /*5970*/  @!P1 BRA `(.L_x_1100) ;  /* 0x000000fc001c9947 */ /* 0x002fea0003800000 */
.L_x_1097:
        /* <DEDUP_REMOVED lines=49> */
.L_x_1101:
[----:B------:R-:W-:Y:S01]  /*5c90*/  UISETP.NE.AND UP1, UPT, UR42, URZ, UPT ;  /* 0x0000003f2a00728c */ /* 0x000fe2000bf25270 */
[----:B------:R-:W-:Y:S01]  /*5ca0*/  FMUL.FTZ R152, R28, UR53 ;  /* 0x000000351c987c20 */ /* 0x000fe20008410000 */
[----:B------:R-:W-:Y:S01]  /*5cb0*/  FMUL.FTZ R159, R49, UR53 ;  /* 0x00000035319f7c20 */ /* 0x000fe20008410000 */
[----:B------:R-:W-:Y:S01]  /*5cc0*/  FMUL.FTZ R28, R51, UR53 ;  /* 0x00000035331c7c20 */ /* 0x000fe20008410000 */
[----:B------:R-:W-:Y:S01]  /*5cd0*/  FMUL.FTZ R51, R52, UR53 ;  /* 0x0000003534337c20 */ /* 0x000fe20008410000 */
[----:B------:R-:W-:Y:S01]  /*5ce0*/  FMUL.FTZ R52, R53, UR53 ;  /* 0x0000003535347c20 */ /* 0x000fe20008410000 */
[----:B------:R-:W-:Y:S01]  /*5cf0*/  PLOP3.LUT P1, PT, PT, PT, UP1, 0x80, 0x0 ;  /* 0x000000000000781c */ /* 0x000fe20003f2f018 */
[----:B0-----:R-:W0:Y:S01]  /*5d00*/  LDC R8, c[0x0][0x288] ;  /* 0x0000a200ff087b82 */ /* 0x001e220000000800 */
[----:B------:R-:W-:Y:S01]  /*5d10*/  PLOP3.LUT P2, PT, PT, PT, UP1, 0x80, 0x0 ;  /* 0x000000000000781c */ /* 0x000fe20003f4f018 */
[----:B------:R-:W-:Y:S01]  /*5d20*/  FMUL.FTZ R53, R56, UR53 ;  /* 0x0000003538357c20 */ /* 0x000fe20008410000 */
[----:B------:R-:W-:Y:S01]  /*5d30*/  FMUL.FTZ R56, R61, UR53 ;  /* 0x000000353d387c20 */ /* 0x000fe20008410000 */
[----:B------:R-:W-:Y:S01]  /*5d40*/  @UP1 ULDC UR7, c[0x0][0x44c] ;  /* 0x0001130000071ab9 */ /* 0x000fe20000000800 */
[----:B------:R-:W-:-:S02]  /*5d50*/  IMAD.MOV.U32 R61, RZ, RZ, R0 ;  /* 0x000000ffff3d7224 */ /* 0x000fc400078e0000 */
[----:B------:R-:W-:Y:S01]  /*5d60*/  FMUL.FTZ R15, R27, UR53 ;  /* 0x000000351b0f7c20 */ /* 0x000fe20008410000 */
[----:B------:R-:W-:Y:S02]  /*5d70*/  IMAD.SHL.U32 R180, R13, 0x80, RZ ;  /* 0x000000800db47824 */ /* 0x000fe400078e00ff */
[----:B------:R-:W-:Y:S01]  /*5d80*/  FMUL.FTZ R17, R31, UR53 ;  /* 0x000000351f117c20 */ /* 0x000fe20008410000 */
[----:B------:R-:W-:Y:S01]  /*5d90*/  FMUL.FTZ R27, R50, UR53 ;  /* 0x00000035321b7c20 */ /* 0x000fe20008410000 */
[----:B------:R-:W-:Y:S01]  /*5da0*/  FMUL.FTZ R31, R58, UR53 ;  /* 0x000000353a1f7c20 */ /* 0x000fe20008410000 */
[----:B------:R-:W-:Y:S01]  /*5db0*/  UISETP.NE.AND UP0, UPT, UR41, URZ, UPT ;  /* 0x0000003f2900728c */ /* 0x000fe2000bf05270 */
[----:B------:R-:W-:Y:S01]  /*5dc0*/  @P1 IMAD.HI.U32 R49, R0, UR7, RZ ;  /* 0x0000000700311c27 */ /* 0x000fe2000f8e00ff */
[----:B------:R-:W-:Y:S01]  /*5dd0*/  @UP1 ULDC UR7, c[0x0][0x450] ;  /* 0x0001140000071ab9 */ /* 0x000fe20000000800 */
[----:B------:R-:W-:Y:S02]  /*5de0*/  IADD3 R50, -R180, 0x1, RZ ;  /* 0x00000001b4327810 */ /* 0x000fe40007ffe1ff */
[----:B------:R-:W-:Y:S01]  /*5df0*/  FMUL.FTZ R153, R29, UR53 ;  /* 0x000000351d997c20 */ /* 0x000fe20008410000 */
[----:B------:R-:W-:Y:S01]  /*5e00*/  FMUL.FTZ R18, R30, UR53 ;  /* 0x000000351e127c20 */ /* 0x000fe20008410000 */
[----:B------:R-:W-:Y:S01]  /*5e10*/  @P2 SHF.R.U32.HI R61, RZ, UR7, R49 ;  /* 0x00000007ff3d2c19 */ /* 0x000fe20008011631 */
[----:B------:R-:W-:Y:S01]  /*5e20*/  FMUL.FTZ R154, R32, UR53 ;  /* 0x00000035209a7c20 */ /* 0x000fe20008410000 */
[----:B------:R-:W-:Y:S01]  /*5e30*/  FMUL.FTZ R9, R24, UR53 ;  /* 0x0000003518097c20 */ /* 0x000fe20008410000 */
[----:B------:R-:W-:Y:S01]  /*5e40*/  FMUL.FTZ R10, R25, UR53 ;  /* 0x00000035190a7c20 */ /* 0x000fe20008410000 */
[----:B------:R-:W-:Y:S01]  /*5e50*/  FMUL.FTZ R14, R26, UR53 ;  /* 0x000000351a0e7c20 */ /* 0x000fe20008410000 */
[----:B------:R-:W1:Y:S01]  /*5e60*/  SHFL.IDX PT, R58, R61, RZ, 0x1c1f ;  /* 0x001c1fff3d3a7589 */ /* 0x000e6200000e0000 */
[----:B------:R-:W-:Y:S01]  /*5e70*/  FMUL.FTZ R29, R54, UR53 ;  /* 0x00000035361d7c20 */ /* 0x000fe20008410000 */
[----:B------:R-:W-:Y:S01]  /*5e80*/  FMUL.FTZ R30, R55, UR53 ;  /* 0x00000035371e7c20 */ /* 0x000fe20008410000 */
[----:B------:R-:W-:Y:S01]  /*5e90*/  FMUL.FTZ R32, R59, UR53 ;  /* 0x000000353b207c20 */ /* 0x000fe20008410000 */
[----:B------:R-:W-:Y:S01]  /*5ea0*/  ULEA UR6, UR46, UR40, 0x3 ;  /* 0x000000282e067291 */ /* 0x000fe2000f8e183f */
        /* <DEDUP_REMOVED lines=45> */
[----:B------:R-:W-:Y:S01]  /*6180*/  UIADD3 UR6, UR6, 0x28840, URZ ;  /* 0x0002884006067890 */ /* 0x000fe2000fffe03f */
[----:B------:R-:W-:Y:S01]  /*6190*/  PLOP3.LUT P1, PT, PT, PT, UP0, 0x40, 0x0 ;  /* 0x000000000000781c */ /* 0x000fe20003f2e808 */
[----:B------:R2:W3:Y:S01]  /*61a0*/  MUFU.TANH R64, R69 ;  /* 0x0000004500407308 */ /* 0x0004e20000002400 */
[----:B------:R-:W-:Y:S01]  /*61b0*/  IMAD R59, R2, UR51, R59 ;  /* 0x00000033023b7c24 */ /* 0x000fe2000f8e023b */
[----:B------:R-:W-:-:S03]  /*61c0*/  UPRMT UR6, UR43, 0x654, UR6 ;  /* 0x000006542b067896 */ /* 0x000fc60008000006 */
[----:B0-----:R-:W-:-:S03]  /*61d0*/  IMAD.IADD R59, R59, 0x1, -R8 ;  /* 0x000000013b3b7824 */ /* 0x001fc600078e0a08 */
[----:B------:R-:W0:Y:S01]  /*61e0*/  MUFU.TANH R9, R9 ;  /* 0x0000000900097308 */ /* 0x000e220000002400 */
[C---:B------:R-:W-:Y:S02]  /*61f0*/  VIADD R79, R59.reuse, UR52 ;  /* 0x000000343b4f7c36 */ /* 0x040fe40008000000 */
[----:B------:R-:W-:Y:S01]  /*6200*/  VIADD R83, R59, UR47 ;  /* 0x0000002f3b537c36 */ /* 0x000fe20008000000 */
[----:B------:R-:W-:Y:S02]  /*6210*/  SYNCS.ARRIVE.TRANS64.RED.A1T0 RZ, [UR6], RZ ;  /* 0x000000ffffff79a7 */ /* 0x000fe40008100406 */
[----:B-1----:R-:W-:Y:S01]  /*6220*/  IADD3 R63, R79, R58, RZ ;  /* 0x0000003a4f3f7210 */ /* 0x002fe20007ffe0ff */
[----:B------:R-:W-:Y:S01]  /*6230*/  IMAD.IADD R65, R83, 0x1, R58 ;  /* 0x0000000153417824 */ /* 0x000fe200078e023a */
[----:B------:R-:W1:Y:S08]  /*6240*/  MUFU.TANH R10, R10 ;  /* 0x0000000a000a7308 */ /* 0x000e700000002400 */
[----:B------:R-:W4:Y:S08]  /*6250*/  MUFU.TANH R14, R14 ;  /* 0x0000000e000e7308 */ /* 0x000f300000002400 */
        /* <DEDUP_REMOVED lines=44> */
[----:B------:R2:W0:Y:S08]  /*6520*/  MUFU.TANH R62, R72 ;  /* 0x00000048003e7308 */ /* 0x0004300000002400 */
[----:B------:R-:W0:Y:S08]  /*6530*/  MUFU.TANH R73, R73 ;  /* 0x0000004900497308 */ /* 0x000e300000002400 */
        /* <DEDUP_REMOVED lines=20> */
[----:B------:R-:W-:Y:S01]  /*6680*/  IMAD.U32 R68, RZ, RZ, UR50 ;  /* 0x00000032ff447e24 */ /* 0x000fe2000f8e00ff */
[----:B------:R-:W-:-:S04]  /*6690*/  LOP3.LUT R67, RZ, R67, RZ, 0x33, !PT ;  /* 0x00000043ff437212 */ /* 0x000fc800078e33ff */
[----:B------:R-:W-:-:S13]  /*66a0*/  ISETP.NE.AND P1, PT, R68, 0x1, PT ;  /* 0x000000014400780c */ /* 0x000fda0003f25270 */
[----:B------:R-:W1:Y:S02]  /*66b0*/  @P1 LDC.64 R58, c[0x0][0x9e8] ;  /* 0x00027a00ff3a1b82 */ /* 0x000e640000000a00 */
[----:B-1----:R-:W-:-:S05]  /*66c0*/  @P1 IMAD.HI.U32 R58, R67, R58, RZ ;  /* 0x0000003a433a1227 */ /* 0x002fca00078e00ff */
[----:B------:R-:W-:-:S04]  /*66d0*/  @P1 SHF.R.U32.HI R67, RZ, R59, R58 ;  /* 0x0000003bff431219 */ /* 0x000fc8000001163a */
[----:B------:R-:W-:Y:S01]  /*66e0*/  LOP3.LUT R67, RZ, R67, RZ, 0x33, !PT ;  /* 0x00000043ff437212 */ /* 0x000fe200078e33ff */
[----:B------:R-:W-:Y:S06]  /*66f0*/  BRA `(.L_x_1105) ;  /* 0x0000000000147947 */ /* 0x000fec0003800000 */
.L_x_1104:
[----:B------:R-:W-:-:S05]  /*6700*/  IMAD.U32 R68, RZ, RZ, UR50 ;  /* 0x00000032ff447e24 */ /* 0x000fca000f8e00ff */
[----:B------:R-:W-:-:S13]  /*6710*/  ISETP.NE.AND P1, PT, R68, 0x1, PT ;  /* 0x000000014400780c */ /* 0x000fda0003f25270 */
[----:B------:R-:W1:Y:S02]  /*6720*/  @P1 LDC.64 R58, c[0x0][0x9e8] ;  /* 0x00027a00ff3a1b82 */ /* 0x000e640000000a00 */
[----:B-1----:R-:W-:-:S05]  /*6730*/  @P1 IMAD.HI.U32 R58, R67, R58, RZ ;  /* 0x0000003a433a1227 */ /* 0x002fca00078e00ff */
[----:B------:R-:W-:-:S07]  /*6740*/  @P1 SHF.R.U32.HI R67, RZ, R59, R58 ;  /* 0x0000003bff431219 */ /* 0x000fce000001163a */
.L_x_1105:
[----:B------:R-:W-:Y:S05]  /*6750*/  BSYNC B0 ;  /* 0x0000000000007941 */ /* 0x000fea0003800000 */
.L_x_1103:
[----:B------:R-:W-:-:S04]  /*6760*/  IMAD R58, R67, R68, -R180 ;  /* 0x00000044433a7224 */ /* 0x000fc800078e0ab4 */
[----:B------:R-:W-:-:S05]  /*6770*/  IMAD R58, R3, -0x2, R58 ;  /* 0xfffffffe033a7824 */ /* 0x000fca00078e023a */
[----:B------:R-:W-:Y:S02]  /*6780*/  VIADDMNMX R63, R58, R68, R63, PT ;  /* 0x000000443a3f7246 */ /* 0x000fe4000380013f */
[----:B------:R-:W-:-:S07]  /*6790*/  VIMNMX R65, R65, R58, !PT ;  /* 0x0000003a41417248 */ /* 0x000fce0007fe0100 */
.L_x_1102:
[----:B------:R-:W-:Y:S01]  /*67a0*/  ISETP.GT.AND P1, PT, R13, -0x1, PT ;  /* 0xffffffff0d00780c */ /* 0x000fe20003f24270 */
[----:B------:R-:W1:Y:S01]  /*67b0*/  SHFL.IDX PT, R182, R61, 0x1, 0x1c1f ;  /* 0x003c1f003db67f89 */ /* 0x000e6200000e0000 */
[----:B------:R-:W-:Y:S02]  /*67c0*/  UISETP.NE.AND UP0, UPT, UR41, URZ, UPT ;  /* 0x0000003f2900728c */ /* 0x000fe4000bf05270 */
[C---:B------:R-:W-:Y:S02]  /*67d0*/  ISETP.GT.AND P3, PT, R65.reuse, 0x8, P1 ;  /* 0x000000084100780c */ /* 0x040fe40000f64270 */
[----:B------:R-:W-:Y:S02]  /*67e0*/  ISETP.GT.AND P6, PT, R65, RZ, P1 ;  /* 0x000000ff4100720c */ /* 0x000fe40000fc4270 */
[----:B------:R-:W-:Y:S02]  /*67f0*/  ISETP.LT.OR P3, PT, R63, 0x9, P3 ;  /* 0x000000093f00780c */ /* 0x000fe40001f61670 */
[----:B------:R-:W-:-:S02]  /*6800*/  ISETP.GT.AND P2, PT, R65, 0x1, P1 ;  /* 0x000000014100780c */ /* 0x000fc40000f44270 */
[----:B0-----:R-:W-:Y:S02]  /*6810*/  FSEL R176, R152, -INF , !P3 ;  /* 0xff80000098b07808 */ /* 0x001fe40005800000 */
[----:B------:R-:W-:Y:S02]  /*6820*/  ISETP.GT.AND P3, PT, R65, 0x19, P1 ;  /* 0x000000194100780c */ /* 0x000fe40000f64270 */
[C---:B------:R-:W-:Y:S02]  /*6830*/  ISETP.LT.OR P6, PT, R63.reuse, 0x1, P6 ;  /* 0x000000013f00780c */ /* 0x040fe400037c1670 */
[C---:B------:R-:W-:Y:S02]  /*6840*/  ISETP.LT.OR P2, PT, R63.reuse, 0x2, P2 ;  /* 0x000000023f00780c */ /* 0x040fe40001741670 */
[----:B------:R-:W-:Y:S02]  /*6850*/  ISETP.LT.OR P3, PT, R63, 0x1a, P3 ;  /* 0x0000001a3f00780c */ /* 0x000fe40001f61670 */
[----:B------:R-:W-:-:S02]  /*6860*/  FSEL R160, R9, -INF , !P6 ;  /* 0xff80000009a07808 */ /* 0x000fc40007000000 */
[----:B------:R-:W-:Y:S02]  /*6870*/  FSEL R162, R10, -INF , !P2 ;  /* 0xff8000000aa27808 */ /* 0x000fe40005000000 */
[C---:B------:R-:W-:Y:S02]  /*6880*/  ISETP.GT.AND P5, PT, R65.reuse, 0x9, P1 ;  /* 0x000000094100780c */ /* 0x040fe40000fa4270 */
[C---:B------:R-:W-:Y:S02]  /*6890*/  ISETP.GT.AND P4, PT, R65.reuse, 0x10, P1 ;  /* 0x000000104100780c */ /* 0x040fe40000f84270 */
[C---:B------:R-:W-:Y:S02]  /*68a0*/  ISETP.GT.AND P6, PT, R65.reuse, 0x11, P1 ;  /* 0x000000114100780c */ /* 0x040fe40000fc4270 */
[----:B------:R-:W-:Y:S02]  /*68b0*/  ISETP.GT.AND P2, PT, R65, 0x18, P1 ;  /* 0x000000184100780c */ /* 0x000fe40000f44270 */
[----:B------:R-:W-:Y:S01]  /*68c0*/  FSEL R174, R37, -INF , !P3 ;  /* 0xff80000025ae7808 */ /* 0x000fe20005800000 */
[----:B-1----:R-:W-:Y:S01]  /*68d0*/  IMAD.IADD R37, R79, 0x1, R182 ;  /* 0x000000014f257824 */ /* 0x002fe200078e02b6 */
[----:B------:R-:W-:-:S02]  /*68e0*/  ISETP.GT.AND P3, PT, R65, 0x30, P1 ;  /* 0x000000304100780c */ /* 0x000fc40000f64270 */
[C---:B------:R-:W-:Y:S02]  /*68f0*/  ISETP.LT.OR P5, PT, R63.reuse, 0xa, P5 ;  /* 0x0000000a3f00780c */ /* 0x040fe40002fa1670 */
[C---:B------:R-:W-:Y:S02]  /*6900*/  ISETP.LT.OR P4, PT, R63.reuse, 0x11, P4 ;  /* 0x000000113f00780c */ /* 0x040fe40002781670 */
[C---:B------:R-:W-:Y:S02]  /*6910*/  ISETP.LT.OR P6, PT, R63.reuse, 0x12, P6 ;  /* 0x000000123f00780c */ /* 0x040fe400037c1670 */
[C---:B------:R-:W-:Y:S02]  /*6920*/  ISETP.LT.OR P2, PT, R63.reuse, 0x19, P2 ;  /* 0x000000193f00780c */ /* 0x040fe40001741670 */
[----:B------:R-:W-:Y:S02]  /*6930*/  ISETP.LT.OR P3, PT, R63, 0x31, P3 ;  /* 0x000000313f00780c */ /* 0x000fe40001f61670 */
[----:B------:R-:W-:-:S02]  /*6940*/  FSEL R170, R153, -INF , !P5 ;  /* 0xff80000099aa7808 */ /* 0x000fc40006800000 */
[----:B------:R-:W-:Y:S02]  /*6950*/  FSEL R168, R154, -INF , !P4 ;  /* 0xff8000009aa87808 */ /* 0x000fe40006000000 */
[----:B------:R-:W-:Y:S02]  /*6960*/  FSEL R184, R155, -INF , !P6 ;  /* 0xff8000009bb87808 */ /* 0x000fe40007000000 */
[----:B------:R-:W-:Y:S02]  /*6970*/  FSEL R178, R156, -INF , !P2 ;  /* 0xff8000009cb27808 */ /* 0x000fe40005000000 */
[C---:B------:R-:W-:Y:S02]  /*6980*/  ISETP.GT.AND P5, PT, R65.reuse, 0x20, P1 ;  /* 0x000000204100780c */ /* 0x040fe40000fa4270 */
[C---:B------:R-:W-:Y:S02]  /*6990*/  ISETP.GT.AND P4, PT, R65.reuse, 0x21, P1 ;  /* 0x000000214100780c */ /* 0x040fe40000f84270 */
[----:B------:R-:W-:-:S02]  /*69a0*/  ISETP.GT.AND P6, PT, R65, 0x28, P1 ;  /* 0x000000284100780c */ /* 0x000fc40000fc4270 */
[C---:B------:R-:W-:Y:S02]  /*69b0*/  ISETP.GT.AND P2, PT, R65.reuse, 0x29, P1 ;  /* 0x000000294100780c */ /* 0x040fe40000f44270 */
[----:B------:R-:W-:Y:S02]  /*69c0*/  FSEL R86, R48, -INF , !P3 ;  /* 0xff80000030567808 */ /* 0x000fe40005800000 */
[----:B------:R-:W-:Y:S02]  /*69d0*/  ISETP.GT.AND P3, PT, R65, 0x41, P1 ;  /* 0x000000414100780c */ /* 0x000fe40000f64270 */
[C---:B------:R-:W-:Y:S02]  /*69e0*/  ISETP.LT.OR P5, PT, R63.reuse, 0x21, P5 ;  /* 0x000000213f00780c */ /* 0x040fe40002fa1670 */
[C---:B------:R-:W-:Y:S02]  /*69f0*/  ISETP.LT.OR P4, PT, R63.reuse, 0x22, P4 ;  /* 0x000000223f00780c */ /* 0x040fe40002781670 */
[----:B------:R-:W-:-:S02]  /*6a00*/  ISETP.LT.OR P6, PT, R63, 0x29, P6 ;  /* 0x000000293f00780c */ /* 0x000fc400037c1670 */
[C---:B------:R-:W-:Y:S02]  /*6a10*/  ISETP.LT.OR P2, PT, R63.reuse, 0x2a, P2 ;  /* 0x0000002a3f00780c */ /* 0x040fe40001741670 */
[----:B------:R-:W-:Y:S02]  /*6a20*/  ISETP.LT.OR P3, PT, R63, 0x42, P3 ;  /* 0x000000423f00780c */ /* 0x000fe40001f61670 */
[----:B------:R-:W-:Y:S02]  /*6a30*/  FSEL R172, R157, -INF , !P5 ;  /* 0xff8000009dac7808 */ /* 0x000fe40006800000 */
[----:B------:R-:W-:Y:S02]  /*6a40*/  FSEL R166, R158, -INF , !P4 ;  /* 0xff8000009ea67808 */ /* 0x000fe40006000000 */
[----:B------:R-:W-:Y:S02]  /*6a50*/  FSEL R164, R44, -INF , !P6 ;  /* 0xff8000002ca47808 */ /* 0x000fe40007000000 */
[----:B------:R-:W-:Y:S01]  /*6a60*/  FSEL R152, R45, -INF , !P2 ;  /* 0xff8000002d987808 */ /* 0x000fe20005000000 */
[----:B------:R-:W-:Y:S01]  /*6a70*/  IMAD.IADD R45, R83, 0x1, R182 ;  /* 0x00000001532d7824 */ /* 0x000fe200078e02b6 */
[----:B------:R-:W-:-:S02]  /*6a80*/  ISETP.GT.AND P5, PT, R65, 0x31, P1 ;  /* 0x000000314100780c */ /* 0x000fc40000fa4270 */
[C---:B------:R-:W-:Y:S02]  /*6a90*/  ISETP.GT.AND P4, PT, R65.reuse, 0x38, P1 ;  /* 0x000000384100780c */ /* 0x040fe40000f84270 */
[C---:B------:R-:W-:Y:S02]  /*6aa0*/  ISETP.GT.AND P6, PT, R65.reuse, 0x39, P1 ;  /* 0x000000394100780c */ /* 0x040fe40000fc4270 */
[C---:B------:R-:W-:Y:S02]  /*6ab0*/  ISETP.GT.AND P2, PT, R65.reuse, 0x40, P1 ;  /* 0x000000404100780c */ /* 0x040fe40000f44270 */
[----:B------:R-:W-:Y:S02]  /*6ac0*/  FSEL R76, R54, -INF , !P3 ;  /* 0xff800000364c7808 */ /* 0x000fe40005800000 */
[----:B------:R-:W-:Y:S02]  /*6ad0*/  ISETP.GT.AND P3, PT, R65, 0x58, P1 ;  /* 0x000000584100780c */ /* 0x000fe40000f64270 */
[----:B------:R-:W-:-:S02]  /*6ae0*/  ISETP.LT.OR P5, PT, R63, 0x32, P5 ;  /* 0x000000323f00780c */ /* 0x000fc40002fa1670 */
[C---:B------:R-:W-:Y:S02]  /*6af0*/  ISETP.LT.OR P4, PT, R63.reuse, 0x39, P4 ;  /* 0x000000393f00780c */ /* 0x040fe40002781670 */
[C---:B------:R-:W-:Y:S02]  /*6b00*/  ISETP.LT.OR P6, PT, R63.reuse, 0x3a, P6 ;  /* 0x0000003a3f00780c */ /* 0x040fe400037c1670 */
[C---:B------:R-:W-:Y:S02]  /*6b10*/  ISETP.LT.OR P2, PT, R63.reuse, 0x41, P2 ;  /* 0x000000413f00780c */ /* 0x040fe40001741670 */
[----:B------:R-:W-:Y:S02]  /*6b20*/  ISETP.LT.OR P3, PT, R63, 0x59, P3 ;  /* 0x000000593f00780c */ /* 0x000fe40001f61670 */
[----:B------:R-:W-:Y:S02]  /*6b30*/  FSEL R84, R159, -INF , !P5 ;  /* 0xff8000009f547808 */ /* 0x000fe40006800000 */
[----:B------:R-:W-:-:S02]  /*6b40*/  FSEL R82, R51, -INF , !P4 ;  /* 0xff80000033527808 */ /* 0x000fc40006000000 */
[----:B------:R-:W-:Y:S02]  /*6b50*/  FSEL R80, R52, -INF , !P6 ;  /* 0xff80000034507808 */ /* 0x000fe40007000000 */
[----:B------:R-:W-:Y:S02]  /*6b60*/  FSEL R78, R53, -INF , !P2 ;  /* 0xff800000354e7808 */ /* 0x000fe40005000000 */
[C---:B------:R-:W-:Y:S02]  /*6b70*/  ISETP.GT.AND P5, PT, R65.reuse, 0x48, P1 ;  /* 0x000000484100780c */ /* 0x040fe40000fa4270 */
[C---:B------:R-:W-:Y:S02]  /*6b80*/  ISETP.GT.AND P4, PT, R65.reuse, 0x49, P1 ;  /* 0x000000494100780c */ /* 0x040fe40000f84270 */
[C---:B------:R-:W-:Y:S02]  /*6b90*/  ISETP.GT.AND P6, PT, R65.reuse, 0x50, P1 ;  /* 0x000000504100780c */ /* 0x040fe40000fc4270 */
[----:B------:R-:W-:-:S02]  /*6ba0*/  ISETP.GT.AND P2, PT, R65, 0x51, P1 ;  /* 0x000000514100780c */ /* 0x000fc40000f44270 */
[----:B------:R-:W-:Y:S02]  /*6bb0*/  FSEL R66, R66, -INF , !P3 ;  /* 0xff80000042427808 */ /* 0x000fe40005800000 */
[----:B------:R-:W-:Y:S02]  /*6bc0*/  ISETP.GT.AND P3, PT, R65, 0x69, P1 ;  /* 0x000000694100780c */ /* 0x000fe40000f64270 */
[C---:B------:R-:W-:Y:S02]  /*6bd0*/  ISETP.LT.OR P5, PT, R63.reuse, 0x49, P5 ;  /* 0x000000493f00780c */ /* 0x040fe40002fa1670 */
[C---:B------:R-:W-:Y:S02]  /*6be0*/  ISETP.LT.OR P4, PT, R63.reuse, 0x4a, P4 ;  /* 0x0000004a3f00780c */ /* 0x040fe40002781670 */
[C---:B------:R-:W-:Y:S02]  /*6bf0*/  ISETP.LT.OR P6, PT, R63.reuse, 0x51, P6 ;  /* 0x000000513f00780c */ /* 0x040fe400037c1670 */
[----:B------:R-:W-:-:S02]  /*6c00*/  ISETP.LT.OR P2, PT, R63, 0x52, P2 ;  /* 0x000000523f00780c */ /* 0x000fc40001741670 */
[----:B------:R-:W-:Y:S02]  /*6c10*/  ISETP.LT.OR P3, PT, R63, 0x6a, P3 ;  /* 0x0000006a3f00780c */ /* 0x000fe40001f61670 */
[----:B------:R-:W-:Y:S02]  /*6c20*/  FSEL R74, R55, -INF , !P5 ;  /* 0xff800000374a7808 */ /* 0x000fe40006800000 */
[----:B------:R-:W-:Y:S02]  /*6c30*/  FSEL R72, R56, -INF , !P4 ;  /* 0xff80000038487808 */ /* 0x000fe40006000000 */
[----:B------:R-:W-:Y:S02]  /*6c40*/  FSEL R68, R57, -INF , !P6 ;  /* 0xff80000039447808 */ /* 0x000fe40007000000 */
[----:B------:R-:W-:Y:S02]  /*6c50*/  FSEL R70, R60, -INF , !P2 ;  /* 0xff8000003c467808 */ /* 0x000fe40005000000 */
[----:B------:R-:W-:-:S02]  /*6c60*/  ISETP.GT.AND P5, PT, R65, 0x59, P1 ;  /* 0x000000594100780c */ /* 0x000fc40000fa4270 */
[C---:B------:R-:W-:Y:S02]  /*6c70*/  ISETP.GT.AND P4, PT, R65.reuse, 0x60, P1 ;  /* 0x000000604100780c */ /* 0x040fe40000f84270 */
[C---:B------:R-:W-:Y:S02]  /*6c80*/  ISETP.GT.AND P6, PT, R65.reuse, 0x61, P1 ;  /* 0x000000614100780c */ /* 0x040fe40000fc4270 */
[----:B------:R-:W-:Y:S02]  /*6c90*/  ISETP.GT.AND P2, PT, R65, 0x68, P1 ;  /* 0x000000684100780c */ /* 0x000fe40000f44270 */
[----:B------:R-:W-:Y:S02]  /*6ca0*/  FSEL R58, R77, -INF , !P3 ;  /* 0xff8000004d3a7808 */ /* 0x000fe40005800000 */
[----:B------:R-:W-:Y:S02]  /*6cb0*/  PLOP3.LUT P3, PT, PT, PT, UP0, 0x40, 0x0 ;  /* 0x000000000000781c */ /* 0x000fe40003f6e808 */
[----:B------:R-:W-:-:S02]  /*6cc0*/  ISETP.LT.OR P5, PT, R63, 0x5a, P5 ;  /* 0x0000005a3f00780c */ /* 0x000fc40002fa1670 */
[C---:B------:R-:W-:Y:S02]  /*6cd0*/  ISETP.LT.OR P4, PT, R63.reuse, 0x61, P4 ;  /* 0x000000613f00780c */ /* 0x040fe40002781670 */
[C---:B------:R-:W-:Y:S02]  /*6ce0*/  ISETP.LT.OR P6, PT, R63.reuse, 0x62, P6 ;  /* 0x000000623f00780c */ /* 0x040fe400037c1670 */
[----:B------:R-:W-:Y:S02]  /*6cf0*/  ISETP.LT.OR P2, PT, R63, 0x69, P2 ;  /* 0x000000693f00780c */ /* 0x000fe40001741670 */
[----:B------:R-:W-:Y:S02]  /*6d00*/  FSEL R64, R64, -INF , !P5 ;  /* 0xff80000040407808 */ /* 0x000fe40006800000 */
[----:B------:R-:W-:Y:S02]  /*6d10*/  FSEL R62, R62, -INF , !P4 ;  /* 0xff8000003e3e7808 */ /* 0x000fe40006000000 */
[----:B------:R-:W-:-:S02]  /*6d20*/  FSEL R60, R73, -INF , !P6 ;  /* 0xff800000493c7808 */ /* 0x000fc40007000000 */
[----:B------:R-:W-:Y:S02]  /*6d30*/  FSEL R54, R69, -INF , !P2 ;  /* 0xff80000045367808 */ /* 0x000fe40005000000 */
[C---:B------:R-:W-:Y:S02]  /*6d40*/  ISETP.GT.AND P5, PT, R65.reuse, 0x70, P1 ;  /* 0x000000704100780c */ /* 0x040fe40000fa4270 */
[C---:B------:R-:W-:Y:S02]  /*6d50*/  ISETP.GT.AND P4, PT, R65.reuse, 0x71, P1 ;  /* 0x000000714100780c */ /* 0x040fe40000f84270 */
[C---:B------:R-:W-:Y:S02]  /*6d60*/  ISETP.GT.AND P6, PT, R65.reuse, 0x78, P1 ;  /* 0x000000784100780c */ /* 0x040fe40000fc4270 */
[----:B------:R-:W-:Y:S02]  /*6d70*/  ISETP.GT.AND P2, PT, R65, 0x79, P1 ;  /* 0x000000794100780c */ /* 0x000fe40000f44270 */
[----:B------:R-:W-:-:S02]  /*6d80*/  ISETP.LT.OR P5, PT, R63, 0x71, P5 ;  /* 0x000000713f00780c */ /* 0x000fc40002fa1670 */
[C---:B------:R-:W-:Y:S02]  /*6d90*/  ISETP.LT.OR P4, PT, R63.reuse, 0x72, P4 ;  /* 0x000000723f00780c */ /* 0x040fe40002781670 */
[C---:B------:R-:W-:Y:S02]  /*6da0*/  ISETP.LT.OR P6, PT, R63.reuse, 0x79, P6 ;  /* 0x000000793f00780c */ /* 0x040fe400037c1670 */
[----:B------:R-:W-:Y:S02]  /*6db0*/  ISETP.LT.OR P2, PT, R63, 0x7a, P2 ;  /* 0x0000007a3f00780c */ /* 0x000fe40001741670 */
[----:B------:R-:W-:Y:S02]  /*6dc0*/  FSEL R56, R71, -INF , !P5 ;  /* 0xff80000047387808 */ /* 0x000fe40006800000 */
[----:B------:R-:W-:Y:S02]  /*6dd0*/  FSEL R52, R81, -INF , !P4 ;  /* 0xff80000051347808 */ /* 0x000fe40006000000 */
[----:B------:R-:W-:-:S02]  /*6de0*/  FSEL R48, R75, -INF , !P6 ;  /* 0xff8000004b307808 */ /* 0x000fc40007000000 */
[----:B------:R-:W-:Y:S01]  /*6df0*/  FSEL R44, R85, -INF , !P2 ;  /* 0xff800000552c7808 */ /* 0x000fe20005000000 */
[----:B------:R-:W-:Y:S06]  /*6e00*/  @P3 BRA `(.L_x_1106) ;  /* 0x00000000005c3947 */ /* 0x000fec0003800000 */
        /* <DEDUP_REMOVED lines=8> */
[----:B------:R-:W0:Y:S02]  /*6e90*/  @P2 LDC.64 R154, c[0x0][0x9e8] ;  /* 0x00027a00ff9a2b82 */ /* 0x000e240000000a00 */
[----:B0-----:R-:W-:-:S05]  /*6ea0*/  @P2 IMAD.HI.U32 R154, R9, R154, RZ ;  /* 0x0000009a099a2227 */ /* 0x001fca00078e00ff */
[----:B------:R-:W-:-:S04]  /*6eb0*/  @P2 SHF.R.U32.HI R9, RZ, R155, R154 ;  /* 0x0000009bff092219 */ /* 0x000fc8000001169a */
[----:B------:R-:W-:Y:S01]  /*6ec0*/  LOP3.LUT R9, RZ, R9, RZ, 0x33, !PT ;  /* 0x00000009ff097212 */ /* 0x000fe200078e33ff */
[----:B------:R-:W-:Y:S06]  /*6ed0*/  BRA `(.L_x_1109) ;  /* 0x0000000000147947 */ /* 0x000fec0003800000 */
.L_x_1108:
[----:B------:R-:W-:-:S05]  /*6ee0*/  IMAD.U32 R51, RZ, RZ, UR50 ;  /* 0x00000032ff337e24 */ /* 0x000fca000f8e00ff */
[----:B------:R-:W-:-:S13]  /*6ef0*/  ISETP.NE.AND P2, PT, R51, 0x1, PT ;  /* 0x000000013300780c */ /* 0x000fda0003f45270 */
[----:B------:R-:W0:Y:S02]  /*6f00*/  @P2 LDC.64 R154, c[0x0][0x9e8] ;  /* 0x00027a00ff9a2b82 */ /* 0x000e240000000a00 */
[----:B0-----:R-:W-:-:S05]  /*6f10*/  @P2 IMAD.HI.U32 R10, R9, R154, RZ ;  /* 0x0000009a090a2227 */ /* 0x001fca00078e00ff */
[----:B------:R-:W-:-:S07]  /*6f20*/  @P2 SHF.R.U32.HI R9, RZ, R155, R10 ;  /* 0x0000009bff092219 */ /* 0x000fce000001160a */
.L_x_1109:
[----:B------:R-:W-:Y:S05]  /*6f30*/  BSYNC B0 ;  /* 0x0000000000007941 */ /* 0x000fea0003800000 */
.L_x_1107:
[----:B------:R-:W-:-:S04]  /*6f40*/  IMAD R10, R9, R51, -R180 ;  /* 0x00000033090a7224 */ /* 0x000fc800078e0ab4 */
[----:B------:R-:W-:-:S05]  /*6f50*/  IMAD R10, R3, -0x2, R10 ;  /* 0xfffffffe030a7824 */ /* 0x000fca00078e020a */
[----:B------:R-:W-:Y:S02]  /*6f60*/  VIADDMNMX R37, R10, R51, R37, PT ;  /* 0x000000330a257246 */ /* 0x000fe40003800125 */
[----:B------:R-:W-:-:S07]  /*6f70*/  VIMNMX R45, R45, R10, !PT ;  /* 0x0000000a2d2d7248 */ /* 0x000fce0007fe0100 */
.L_x_1106:
[----:B------:R-:W-:Y:S02]  /*6f80*/  FMNMX.FTZ R9, R160, R11, !PT ;  /* 0x0000000ba0097209 */ /* 0x000fe40007810000 */
[C---:B------:R-:W-:Y:S02]  /*6f90*/  ISETP.GT.AND P6, PT, R45.reuse, 0x1, P1 ;  /* 0x000000012d00780c */ /* 0x040fe40000fc4270 */
[----:B------:R-:W-:Y:S02]  /*6fa0*/  FMNMX.FTZ R9, R162, R9, !PT ;  /* 0x00000009a2097209 */ /* 0x000fe40007810000 */
[----:B------:R-:W-:Y:S02]  /*6fb0*/  ISETP.GT.AND P5, PT, R45, 0x10, P1 ;  /* 0x000000102d00780c */ /* 0x000fe40000fa4270 */
[----:B------:R-:W-:Y:S02]  /*6fc0*/  FMNMX.FTZ R9, R176, R9, !PT ;  /* 0x00000009b0097209 */ /* 0x000fe40007810000 */
[----:B------:R-:W-:-:S02]  /*6fd0*/  ISETP.LT.OR P6, PT, R37, 0x2, P6 ;  /* 0x000000022500780c */ /* 0x000fc400037c1670 */
[----:B------:R-:W-:Y:S02]  /*6fe0*/  FMNMX.FTZ R9, R170, R9, !PT ;  /* 0x00000009aa097209 */ /* 0x000fe40007810000 */
[----:B------:R-:W-:Y:S02]  /*6ff0*/  ISETP.LT.OR P5, PT, R37, 0x11, P5 ;  /* 0x000000112500780c */ /* 0x000fe40002fa1670 */
[----:B------:R-:W-:Y:S02]  /*7000*/  FMNMX.FTZ R9, R168, R9, !PT ;  /* 0x00000009a8097209 */ /* 0x000fe40007810000 */
[----:B------:R-:W-:Y:S02]  /*7010*/  FSEL R154, R15, -INF , !P6 ;  /* 0xff8000000f9a7808 */ /* 0x000fe40007000000 */
[----:B------:R-:W-:Y:S02]  /*7020*/  FMNMX.FTZ R9, R184, R9, !PT ;  /* 0x00000009b8097209 */ /* 0x000fe40007810000 */
[----:B------:R-:W-:-:S02]  /*7030*/  FSEL R158, R19, -INF , !P5 ;  /* 0xff800000139e7808 */ /* 0x000fc40006800000 */
[----:B------:R-:W-:Y:S02]  /*7040*/  FMNMX.FTZ R9, R178, R9, !PT ;  /* 0x00000009b2097209 */ /* 0x000fe40007810000 */
[----:B------:R-:W-:Y:S02]  /*7050*/  ISETP.GT.AND P5, PT, R45, 0x20, P1 ;  /* 0x000000202d00780c */ /* 0x000fe40000fa4270 */
[----:B------:R-:W-:Y:S02]  /*7060*/  FMNMX.FTZ R9, R174, R9, !PT ;  /* 0x00000009ae097209 */ /* 0x000fe40007810000 */
[----:B------:R-:W-:Y:S02]  /*7070*/  ISETP.LT.OR P5, PT, R37, 0x21, P5 ;  /* 0x000000212500780c */ /* 0x000fe40002fa1670 */
[----:B------:R-:W-:Y:S02]  /*7080*/  FMNMX.FTZ R9, R172, R9, !PT ;  /* 0x00000009ac097209 */ /* 0x000fe40007810000 */
[----:B------:R-:W-:-:S02]  /*7090*/  ISETP.GT.AND P3, PT, R45, 0x8, P1 ;  /* 0x000000082d00780c */ /* 0x000fc40000f64270 */
[----:B------:R-:W-:Y:S02]  /*70a0*/  FMNMX.FTZ R9, R166, R9, !PT ;  /* 0x00000009a6097209 */ /* 0x000fe40007810000 */
[----:B------:R-:W-:Y:S02]  /*70b0*/  ISETP.LT.OR P3, PT, R37, 0x9, P3 ;  /* 0x000000092500780c */ /* 0x000fe40001f61670 */
[----:B------:R-:W-:Y:S02]  /*70c0*/  FMNMX.FTZ R9, R164, R9, !PT ;  /* 0x00000009a4097209 */ /* 0x000fe40007810000 */
[----:B------:R-:W-:Y:S02]  /*70d0*/  ISETP.GT.AND P4, PT, R45, 0x9, P1 ;  /* 0x000000092d00780c */ /* 0x000fe40000f84270 */
[----:B------:R-:W-:Y:S02]  /*70e0*/  FMNMX.FTZ R9, R152, R9, !PT ;  /* 0x0000000998097209 */ /* 0x000fe40007810000 */
[----:B------:R-:W-:-:S02]  /*70f0*/  FSEL R18, R18, -INF , !P3 ;  /* 0xff80000012127808 */ /* 0x000fc40005800000 */
[----:B------:R-:W-:Y:S02]  /*7100*/  FMNMX.FTZ R9, R86, R9, !PT ;  /* 0x0000000956097209 */ /* 0x000fe40007810000 */
[----:B------:R-:W-:Y:S02]  /*7110*/  ISETP.GT.AND P3, PT, R45, 0x18, P1 ;  /* 0x000000182d00780c */ /* 0x000fe40000f64270 */
[----:B------:R-:W-:Y:S02]  /*7120*/  FMNMX.FTZ R9, R84, R9, !PT ;  /* 0x0000000954097209 */ /* 0x000fe40007810000 */
[C---:B------:R-:W-:Y:S02]  /*7130*/  ISETP.LT.OR P4, PT, R37.reuse, 0xa, P4 ;  /* 0x0000000a2500780c */ /* 0x040fe40002781670 */
[----:B------:R-:W-:Y:S02]  /*7140*/  FMNMX.FTZ R9, R82, R9, !PT ;  /* 0x0000000952097209 */ /* 0x000fe40007810000 */
[----:B------:R-:W-:-:S02]  /*7150*/  ISETP.LT.OR P3, PT, R37, 0x19, P3 ;  /* 0x000000192500780c */ /* 0x000fc40001f61670 */
[----:B------:R-:W-:Y:S02]  /*7160*/  FMNMX.FTZ R9, R80, R9, !PT ;  /* 0x0000000950097209 */ /* 0x000fe40007810000 */
[----:B------:R-:W-:Y:S02]  /*7170*/  ISETP.GT.AND P2, PT, R45, 0x11, P1 ;  /* 0x000000112d00780c */ /* 0x000fe40000f44270 */
[----:B------:R-:W-:Y:S02]  /*7180*/  FMNMX.FTZ R9, R78, R9, !PT ;  /* 0x000000094e097209 */ /* 0x000fe40007810000 */
[----:B------:R-:W-:Y:S02]  /*7190*/  FSEL R156, R17, -INF , !P4 ;  /* 0xff800000119c7808 */ /* 0x000fe40006000000 */
        /* <DEDUP_REMOVED lines=15> */
[C---:B------:R-:W-:Y:S02]  /*7290*/  ISETP.GT.AND P4, PT, R45.reuse, 0x29, P1 ;  /* 0x000000292d00780c */ /* 0x040fe40000f84270 */
[----:B------:R-:W-:Y:S02]  /*72a0*/  FMNMX.FTZ R9, R60, R9, !PT ;  /* 0x000000093c097209 */ /* 0x000fe40007810000 */
[----:B------:R-:W-:Y:S02]  /*72b0*/  FSEL R24, R24, -INF , !P2 ;  /* 0xff80000018187808 */ /* 0x000fe40005000000 */
[----:B------:R-:W-:Y:S02]  /*72c0*/  FMNMX.FTZ R9, R54, R9, !PT ;  /* 0x0000000936097209 */ /* 0x000fe40007810000 */
[----:B------:R-:W-:-:S02]  /*72d0*/  ISETP.GT.AND P2, PT, R45, 0x30, P1 ;  /* 0x000000302d00780c */ /* 0x000fc40000f44270 */
[----:B------:R-:W-:Y:S02]  /*72e0*/  FMNMX.FTZ R9, R58, R9, !PT ;  /* 0x000000093a097209 */ /* 0x000fe40007810000 */
[C---:B------:R-:W-:Y:S02]  /*72f0*/  ISETP.LT.OR P4, PT, R37.reuse, 0x2a, P4 ;  /* 0x0000002a2500780c */ /* 0x040fe40002781670 */
[----:B------:R-:W-:Y:S02]  /*7300*/  FMNMX.FTZ R9, R56, R9, !PT ;  /* 0x0000000938097209 */ /* 0x000fe40007810000 */
[----:B------:R-:W-:Y:S02]  /*7310*/  ISETP.LT.OR P2, PT, R37, 0x31, P2 ;  /* 0x000000312500780c */ /* 0x000fe40001741670 */
[----:B------:R-:W-:-:S04]  /*7320*/  FMNMX.FTZ R9, R52, R9, !PT ;  /* 0x0000000934097209 */ /* 0x000fc80007810000 */
[----:B------:R-:W-:-:S04]  /*7330*/  FMNMX.FTZ R9, R48, R9, !PT ;  /* 0x0000000930097209 */ /* 0x000fc80007810000 */
[----:B------:R-:W-:Y:S02]  /*7340*/  FMNMX.FTZ R51, R44, R9, !PT ;  /* 0x000000092c337209 */ /* 0x000fe40007810000 */
[----:B------:R-:W0:Y:S03]  /*7350*/  LDC R9, c[0x0][0x988] ;  /* 0x00026200ff097b82 */ /* 0x000e260000000800 */
[----:B------:R-:W1:Y:S02]  /*7360*/  SHFL.BFLY PT, R10, R51, 0x2, 0x1f ;  /* 0x0c401f00330a7f89 */ /* 0x000e6400000e0000 */
[----:B-1----:R-:W-:-:S05]  /*7370*/  FMNMX.FTZ R53, R51, R10, !PT ;  /* 0x0000000a33357209 */ /* 0x002fca0007810000 */
[----:B------:R-:W1:Y:S02]  /*7380*/  SHFL.BFLY PT, R10, R53, 0x1, 0x1f ;  /* 0x0c201f00350a7f89 */ /* 0x000e6400000e0000 */
[----:B-1----:R-:W-:-:S04]  /*7390*/  FMNMX.FTZ R10, R53, R10, !PT ;  /* 0x0000000a350a7209 */ /* 0x002fc80007810000 */
[C---:B------:R-:W-:Y:S01]  /*73a0*/  FSETP.NEU.FTZ.AND P6, PT, R10.reuse, -INF , PT ;  /* 0xff8000000a00780b */ /* 0x040fe20003fdd000 */
[----:B0-----:R-:W-:-:S05]  /*73b0*/  FMUL.FTZ R51, R10, R9 ;  /* 0x000000090a337220 */ /* 0x001fca0000410000 */
[----:B------:R-:W-:-:S05]  /*73c0*/  FSEL R51, R51, RZ, P6 ;  /* 0x000000ff33337208 */ /* 0x000fca0003000000 */
[-CC-:B------:R-:W-:Y:S01]  /*73d0*/  FFMA.FTZ R15, R162, R9.reuse, -R51.reuse ;  /* 0x00000009a20f7223 */ /* 0x180fe20000010833 */
[----:B------:R-:W-:Y:S01]  /*73e0*/  FSEL R162, R23, -INF , !P5 ;  /* 0xff80000017a27808 */ /* 0x000fe20006800000 */
[-CC-:B------:R-:W-:Y:S01]  /*73f0*/  FFMA.FTZ R180, R160, R9.reuse, -R51.reuse ;  /* 0x00000009a0b47223 */ /* 0x180fe20000010833 */
[----:B------:R-:W-:Y:S01]  /*7400*/  ISETP.GT.AND P5, PT, R45, RZ, P1 ;  /* 0x000000ff2d00720c */ /* 0x000fe20000fa4270 */
[-CC-:B------:R-:W-:Y:S01]  /*7410*/  FFMA.FTZ R182, R176, R9.reuse, -R51.reuse ;  /* 0x00000009b0b67223 */ /* 0x180fe20000010833 */
[----:B------:R-:W-:Y:S01]  /*7420*/  FSEL R160, R21, -INF , !P3 ;  /* 0xff80000015a07808 */ /* 0x000fe20005800000 */
[-CC-:B------:R-:W-:Y:S01]  /*7430*/  FFMA.FTZ R176, R168, R9.reuse, -R51.reuse ;  /* 0x00000009a8b07223 */ /* 0x180fe20000010833 */
[----:B------:R-:W-:Y:S01]  /*7440*/  ISETP.LT.OR P5, PT, R37, 0x1, P5 ;  /* 0x000000012500780c */ /* 0x000fe20002fa1670 */
[-CC-:B------:R-:W-:Y:S01]  /*7450*/  FFMA.FTZ R17, R170, R9.reuse, -R51.reuse ;  /* 0x00000009aa117223 */ /* 0x180fe20000010833 */
[----:B------:R-:W-:Y:S01]  /*7460*/  ISETP.GT.AND P3, PT, R45, 0x28, P1 ;  /* 0x000000282d00780c */ /* 0x000fe20000f64270 */
[-CC-:B------:R-:W-:Y:S01]  /*7470*/  FFMA.FTZ R174, R174, R9.reuse, -R51.reuse ;  /* 0x00000009aeae7223 */ /* 0x180fe20000010833 */
[----:B------:R-:W-:Y:S01]  /*7480*/  FSEL R53, R14, -INF , !P5 ;  /* 0xff8000000e357808 */ /* 0x000fe20006800000 */
[-CC-:B------:R-:W-:Y:S01]  /*7490*/  FFMA.FTZ R14, R184, R9.reuse, -R51.reuse ;  /* 0x00000009b80e7223 */ /* 0x180fe20000010833 */
[----:B------:R-:W-:Y:S01]  /*74a0*/  ISETP.LT.OR P3, PT, R37, 0x29, P3 ;  /* 0x000000292500780c */ /* 0x000fe20001f61670 */
[-CC-:B------:R-:W-:Y:S01]  /*74b0*/  FFMA.FTZ R152, R152, R9.reuse, -R51.reuse ;  /* 0x0000000998987223 */ /* 0x180fe20000010833 */
[----:B------:R-:W-:Y:S01]  /*74c0*/  FMNMX.FTZ R19, R53, R12, !PT ;  /* 0x0000000c35137209 */ /* 0x000fe20007810000 */
[--C-:B------:R-:W-:Y:S01]  /*74d0*/  FFMA.FTZ R48, R48, R9, -R51.reuse ;  /* 0x0000000930307223 */ /* 0x100fe20000010833 */
[----:B------:R-:W-:Y:S01]  /*74e0*/  FSEL R26, R26, -INF , !P3 ;  /* 0xff8000001a1a7808 */ /* 0x000fe20005800000 */
[----:B------:R-:W-:Y:S01]  /*74f0*/  MUFU.EX2 R180, R180 ;  /* 0x000000b400b47308 */ /* 0x000fe20000000800 */
[----:B------:R-:W-:Y:S01]  /*7500*/  FMNMX.FTZ R19, R154, R19, !PT ;  /* 0x000000139a137209 */ /* 0x000fe20007810000 */
[-CC-:B------:R-:W-:Y:S01]  /*7510*/  FFMA.FTZ R178, R178, R9.reuse, -R51.reuse ;  /* 0x00000009b2b27223 */ /* 0x180fe20000010833 */
[----:B------:R-:W-:Y:S01]  /*7520*/  ISETP.GT.AND P3, PT, R45, 0x31, P1 ;  /* 0x000000312d00780c */ /* 0x000fe20000f64270 */
[--C-:B------:R-:W-:Y:S01]  /*7530*/  FFMA.FTZ R172, R172, R9, -R51.reuse ;  /* 0x00000009acac7223 */ /* 0x100fe20000010833 */
        /* <DEDUP_REMOVED lines=11> */
[----:B------:R0:W-:Y:S01]  /*75f0*/  MUFU.EX2 R19, R14 ;  /* 0x0000000e00137308 */ /* 0x0001e20000000800 */
[----:B------:R-:W-:Y:S01]  /*7600*/  FMNMX.FTZ R21, R20, R21, !PT ;  /* 0x0000001514157209 */ /* 0x000fe20007810000 */
[----:B------:R-:W-:Y:S01]  /*7610*/  FFMA.FTZ R44, R44, R9, -R51 ;  /* 0x000000092c2c7223 */ /* 0x000fe20000010833 */
[----:B------:R-:W-:-:S02]  /*7620*/  ISETP.LT.OR P3, PT, R37, 0x32, P3 ;  /* 0x000000322500780c */ /* 0x000fc40001f61670 */
[----:B------:R-:W-:Y:S02]  /*7630*/  FMNMX.FTZ R21, R160, R21, !PT ;  /* 0x00000015a0157209 */ /* 0x000fe40007810000 */
[----:B------:R-:W-:Y:S01]  /*7640*/  ISETP.GT.AND P4, PT, R45, 0x39, P1 ;  /* 0x000000392d00780c */ /* 0x000fe20000f84270 */
[----:B------:R-:W-:Y:S01]  /*7650*/  MUFU.EX2 R182, R182 ;  /* 0x000000b600b67308 */ /* 0x000fe20000000800 */
[----:B------:R-:W-:Y:S01]  /*7660*/  FMNMX.FTZ R23, R22, R21, !PT ;  /* 0x0000001516177209 */ /* 0x000fe20007810000 */
[----:B0-----:R-:W-:Y:S01]  /*7670*/  FFMA.FTZ R14, R166, R9, -R51 ;  /* 0x00000009a60e7223 */ /* 0x001fe20000010833 */
[----:B------:R-:W-:Y:S02]  /*7680*/  ISETP.LT.OR P5, PT, R37, 0x39, P5 ;  /* 0x000000392500780c */ /* 0x000fe40002fa1670 */
[----:B------:R-:W-:Y:S02]  /*7690*/  FMNMX.FTZ R23, R162, R23, !PT ;  /* 0x00000017a2177209 */ /* 0x000fe40007810000 */
[----:B------:R-:W-:Y:S01]  /*76a0*/  FSEL R28, R28, -INF , !P3 ;  /* 0xff8000001c1c7808 */ /* 0x000fe20005800000 */
[----:B------:R0:W-:Y:S01]  /*76b0*/  MUFU.EX2 R21, R174 ;  /* 0x000000ae00157308 */ /* 0x0001e20000000800 */
[----:B------:R-:W-:-:S02]  /*76c0*/  FMNMX.FTZ R23, R24, R23, !PT ;  /* 0x0000001718177209 */ /* 0x000fc40007810000 */
[----:B------:R-:W-:Y:S02]  /*76d0*/  ISETP.GT.AND P2, PT, R45, 0x40, P1 ;  /* 0x000000402d00780c */ /* 0x000fe40000f44270 */
[----:B------:R-:W-:Y:S02]  /*76e0*/  FMNMX.FTZ R23, R26, R23, !PT ;  /* 0x000000171a177209 */ /* 0x000fe40007810000 */
[----:B------:R-:W-:Y:S01]  /*76f0*/  FSEL R184, R29, -INF , !P5 ;  /* 0xff8000001db87808 */ /* 0x000fe20006800000 */
[----:B------:R-:W-:Y:S01]  /*7700*/  MUFU.EX2 R17, R17 ;  /* 0x0000001100117308 */ /* 0x000fe20000000800 */
[----:B------:R-:W-:Y:S01]  /*7710*/  FMNMX.FTZ R25, R168, R23, !PT ;  /* 0x00000017a8197209 */ /* 0x000fe20007810000 */
[----:B0-----:R-:W-:Y:S01]  /*7720*/  FFMA.FTZ R174, R164, R9, -R51 ;  /* 0x00000009a4ae7223 */ /* 0x001fe20000010833 */
[----:B------:R-:W-:Y:S02]  /*7730*/  ISETP.LT.OR P4, PT, R37, 0x3a, P4 ;  /* 0x0000003a2500780c */ /* 0x000fe40002781670 */
[----:B------:R-:W-:-:S02]  /*7740*/  FMNMX.FTZ R25, R170, R25, !PT ;  /* 0x00000019aa197209 */ /* 0x000fc40007810000 */
[----:B------:R-:W-:Y:S01]  /*7750*/  ISETP.GT.AND P3, PT, R45, 0x41, P1 ;  /* 0x000000412d00780c */ /* 0x000fe20000f64270 */
[----:B------:R0:W-:Y:S01]  /*7760*/  MUFU.EX2 R23, R14 ;  /* 0x0000000e00177308 */ /* 0x0001e20000000800 */
[----:B------:R-:W-:Y:S02]  /*7770*/  FMNMX.FTZ R25, R28, R25, !PT ;  /* 0x000000191c197209 */ /* 0x000fe40007810000 */
[----:B------:R-:W-:Y:S02]  /*7780*/  ISETP.LT.OR P2, PT, R37, 0x41, P2 ;  /* 0x000000412500780c */ /* 0x000fe40001741670 */
[----:B------:R-:W-:Y:S02]  /*7790*/  FSEL R30, R30, -INF , !P4 ;  /* 0xff8000001e1e7808 */ /* 0x000fe40006000000 */
[----:B------:R-:W-:Y:S01]  /*77a0*/  FMNMX.FTZ R25, R184, R25, !PT ;  /* 0x00000019b8197209 */ /* 0x000fe20007810000 */
[----:B------:R-:W-:Y:S01]  /*77b0*/  MUFU.EX2 R176, R176 ;  /* 0x000000b000b07308 */ /* 0x000fe20000000800 */
[----:B------:R-:W-:Y:S01]  /*77c0*/  ISETP.GT.AND P5, PT, R45, 0x48, P1 ;  /* 0x000000482d00780c */ /* 0x000fe20000fa4270 */
[----:B0-----:R-:W-:Y:S01]  /*77d0*/  FFMA.FTZ R14, R86, R9, -R51 ;  /* 0x00000009560e7223 */ /* 0x001fe20000010833 */
[----:B------:R-:W-:-:S02]  /*77e0*/  FSEL R186, R31, -INF , !P2 ;  /* 0xff8000001fba7808 */ /* 0x000fc40005000000 */
[----:B------:R-:W-:Y:S02]  /*77f0*/  ISETP.LT.OR P3, PT, R37, 0x42, P3 ;  /* 0x000000422500780c */ /* 0x000fe40001f61670 */
[----:B------:R-:W-:Y:S01]  /*7800*/  FMNMX.FTZ R27, R30, R25, !PT ;  /* 0x000000191e1b7209 */ /* 0x000fe20007810000 */
[----:B------:R-:W-:Y:S01]  /*7810*/  MUFU.EX2 R178, R178 ;  /* 0x000000b200b27308 */ /* 0x000fe20000000800 */
[----:B------:R-:W-:Y:S02]  /*7820*/  ISETP.GT.AND P4, PT, R45, 0x49, P1 ;  /* 0x000000492d00780c */ /* 0x000fe40000f84270 */
[----:B------:R-:W-:Y:S02]  /*7830*/  ISETP.LT.OR P5, PT, R37, 0x49, P5 ;  /* 0x000000492500780c */ /* 0x000fe40002fa1670 */
[----:B------:R-:W-:Y:S02]  /*7840*/  FSEL R32, R32, -INF , !P3 ;  /* 0xff80000020207808 */ /* 0x000fe40005800000 */
[----:B------:R-:W-:Y:S01]  /*7850*/  FMNMX.FTZ R27, R186, R27, !PT ;  /* 0x0000001bba1b7209 */ /* 0x000fe20007810000 */
[----:B------:R-:W-:Y:S01]  /*7860*/  MUFU.EX2 R25, R152 ;  /* 0x0000009800197308 */ /* 0x000fe20000000800 */
[----:B------:R-:W-:-:S02]  /*7870*/  ISETP.GT.AND P2, PT, R45, 0x50, P1 ;  /* 0x000000502d00780c */ /* 0x000fc40000f44270 */
[----:B------:R-:W-:Y:S02]  /*7880*/  FSEL R166, R33, -INF , !P5 ;  /* 0xff80000021a67808 */ /* 0x000fe40006800000 */
[----:B------:R-:W-:Y:S02]  /*7890*/  ISETP.LT.OR P4, PT, R37, 0x4a, P4 ;  /* 0x0000004a2500780c */ /* 0x000fe40002781670 */
[----:B------:R-:W-:Y:S01]  /*78a0*/  FMNMX.FTZ R29, R32, R27, !PT ;  /* 0x0000001b201d7209 */ /* 0x000fe20007810000 */
[----:B------:R-:W-:Y:S01]  /*78b0*/  MUFU.EX2 R172, R172 ;  /* 0x000000ac00ac7308 */ /* 0x000fe20000000800 */
[----:B------:R-:W-:Y:S02]  /*78c0*/  ISETP.GT.AND P3, PT, R45, 0x51, P1 ;  /* 0x000000512d00780c */ /* 0x000fe40000f64270 */
[----:B------:R-:W-:Y:S02]  /*78d0*/  ISETP.LT.OR P2, PT, R37, 0x51, P2 ;  /* 0x000000512500780c */ /* 0x000fe40001741670 */
[----:B------:R-:W-:Y:S01]  /*78e0*/  FSEL R164, R34, -INF , !P4 ;  /* 0xff80000022a47808 */ /* 0x000fe20006000000 */
[----:B------:R-:W-:Y:S01]  /*78f0*/  FFMA.FTZ R34, R84, R9, -R51 ;  /* 0x0000000954227223 */ /* 0x000fe20000010833 */
[----:B------:R-:W-:Y:S01]  /*7900*/  FMNMX.FTZ R29, R166, R29, !PT ;  /* 0x0000001da61d7209 */ /* 0x000fe20007810000 */
[----:B------:R0:W-:Y:S01]  /*7910*/  MUFU.EX2 R27, R14 ;  /* 0x0000000e001b7308 */ /* 0x0001e20000000800 */
[----:B------:R-:W-:-:S02]  /*7920*/  ISETP.GT.AND P5, PT, R45, 0x58, P1 ;  /* 0x000000582d00780c */ /* 0x000fc40000fa4270 */
[----:B------:R-:W-:Y:S02]  /*7930*/  FSEL R188, R35, -INF , !P2 ;  /* 0xff80000023bc7808 */ /* 0x000fe40005000000 */
[----:B------:R-:W-:Y:S02]  /*7940*/  ISETP.LT.OR P3, PT, R37, 0x52, P3 ;  /* 0x000000522500780c */ /* 0x000fe40001f61670 */
[----:B------:R-:W-:Y:S01]  /*7950*/  FMNMX.FTZ R29, R164, R29, !PT ;  /* 0x0000001da41d7209 */ /* 0x000fe20007810000 */
[----:B------:R-:W-:Y:S01]  /*7960*/  MUFU.EX2 R174, R174 ;  /* 0x000000ae00ae7308 */ /* 0x000fe20000000800 */
[----:B------:R-:W-:Y:S01]  /*7970*/  ISETP.GT.AND P4, PT, R45, 0x59, P1 ;  /* 0x000000592d00780c */ /* 0x000fe20000f84270 */
[----:B0-----:R-:W-:Y:S01]  /*7980*/  FFMA.FTZ R14, R82, R9, -R51 ;  /* 0x00000009520e7223 */ /* 0x001fe20000010833 */
[----:B------:R-:W-:Y:S02]  /*7990*/  ISETP.LT.OR P5, PT, R37, 0x59, P5 ;  /* 0x000000592500780c */ /* 0x000fe40002fa1670 */
[----:B------:R-:W-:-:S02]  /*79a0*/  FSEL R36, R36, -INF , !P3 ;  /* 0xff80000024247808 */ /* 0x000fc40005800000 */
[----:B------:R-:W-:Y:S01]  /*79b0*/  FMNMX.FTZ R29, R188, R29, !PT ;  /* 0x0000001dbc1d7209 */ /* 0x000fe20007810000 */
[----:B------:R-:W-:Y:S01]  /*79c0*/  MUFU.EX2 R34, R34 ;  /* 0x0000002200227308 */ /* 0x000fe20000000800 */
[----:B------:R-:W-:Y:S02]  /*79d0*/  ISETP.GT.AND P2, PT, R45, 0x60, P1 ;  /* 0x000000602d00780c */ /* 0x000fe40000f44270 */
[----:B------:R-:W-:Y:S02]  /*79e0*/  FSEL R38, R38, -INF , !P5 ;  /* 0xff80000026267808 */ /* 0x000fe40006800000 */
[----:B------:R-:W-:Y:S02]  /*79f0*/  ISETP.LT.OR P4, PT, R37, 0x5a, P4 ;  /* 0x0000005a2500780c */ /* 0x000fe40002781670 */
[----:B------:R-:W-:Y:S01]  /*7a00*/  FMNMX.FTZ R31, R36, R29, !PT ;  /* 0x0000001d241f7209 */ /* 0x000fe20007810000 */
[----:B------:R-:W-:Y:S01]  /*7a10*/  MUFU.EX2 R64, R64 ;  /* 0x0000004000407308 */ /* 0x000fe20000000800 */
[----:B------:R-:W-:-:S02]  /*7a20*/  ISETP.GT.AND P3, PT, R45, 0x61, P1 ;  /* 0x000000612d00780c */ /* 0x000fc40000f64270 */
[----:B------:R-:W-:Y:S02]  /*7a30*/  ISETP.LT.OR P2, PT, R37, 0x61, P2 ;  /* 0x000000612500780c */ /* 0x000fe40001741670 */
[----:B------:R-:W-:Y:S01]  /*7a40*/  FSEL R84, R39, -INF , !P4 ;  /* 0xff80000027547808 */ /* 0x000fe20006000000 */
[--C-:B------:R-:W-:Y:S01]  /*7a50*/  FFMA.FTZ R39, R62, R9, -R51.reuse ;  /* 0x000000093e277223 */ /* 0x100fe20000010833 */
[----:B------:R-:W-:Y:S01]  /*7a60*/  FMNMX.FTZ R31, R38, R31, !PT ;  /* 0x0000001f261f7209 */ /* 0x000fe20007810000 */
[----:B------:R0:W-:Y:S01]  /*7a70*/  MUFU.EX2 R29, R14 ;  /* 0x0000000e001d7308 */ /* 0x0001e20000000800 */
[----:B------:R-:W-:Y:S02]  /*7a80*/  ISETP.GT.AND P5, PT, R45, 0x68, P1 ;  /* 0x000000682d00780c */ /* 0x000fe40000fa4270 */
[----:B------:R-:W-:Y:S01]  /*7a90*/  FSEL R86, R40, -INF , !P2 ;  /* 0xff80000028567808 */ /* 0x000fe20005000000 */
[----:B------:R-:W-:Y:S01]  /*7aa0*/  FFMA.FTZ R40, R80, R9, -R51 ;  /* 0x0000000950287223 */ /* 0x000fe20000010833 */
[----:B------:R-:W-:-:S02]  /*7ab0*/  ISETP.LT.OR P3, PT, R37, 0x62, P3 ;  /* 0x000000622500780c */ /* 0x000fc40001f61670 */
[----:B------:R-:W-:Y:S01]  /*7ac0*/  FMNMX.FTZ R31, R84, R31, !PT ;  /* 0x0000001f541f7209 */ /* 0x000fe20007810000 */
[----:B------:R-:W-:Y:S01]  /*7ad0*/  MUFU.EX2 R39, R39 ;  /* 0x0000002700277308 */ /* 0x000fe20000000800 */
[----:B------:R-:W-:Y:S01]  /*7ae0*/  ISETP.GT.AND P4, PT, R45, 0x69, P1 ;  /* 0x000000692d00780c */ /* 0x000fe20000f84270 */
[----:B0-----:R-:W-:Y:S01]  /*7af0*/  FFMA.FTZ R14, R78, R9, -R51 ;  /* 0x000000094e0e7223 */ /* 0x001fe20000010833 */
[----:B------:R-:W-:Y:S02]  /*7b00*/  ISETP.LT.OR P5, PT, R37, 0x69, P5 ;  /* 0x000000692500780c */ /* 0x000fe40002fa1670 */
[----:B------:R-:W-:Y:S02]  /*7b10*/  FSEL R82, R41, -INF , !P3 ;  /* 0xff80000029527808 */ /* 0x000fe40005800000 */
[----:B------:R-:W-:Y:S01]  /*7b20*/  FMNMX.FTZ R31, R86, R31, !PT ;  /* 0x0000001f561f7209 */ /* 0x000fe20007810000 */
[----:B------:R-:W-:Y:S01]  /*7b30*/  MUFU.EX2 R40, R40 ;  /* 0x0000002800287308 */ /* 0x000fe20000000800 */
[----:B------:R-:W-:-:S02]  /*7b40*/  ISETP.GT.AND P2, PT, R45, 0x70, P1 ;  /* 0x000000702d00780c */ /* 0x000fc40000f44270 */
[----:B------:R-:W-:Y:S01]  /*7b50*/  FSEL R80, R42, -INF , !P5 ;  /* 0xff8000002a507808 */ /* 0x000fe20006800000 */
[--C-:B------:R-:W-:Y:S01]  /*7b60*/  FFMA.FTZ R42, R76, R9, -R51.reuse ;  /* 0x000000094c2a7223 */ /* 0x100fe20000010833 */
        /* <DEDUP_REMOVED lines=10> */
[----:B------:R-:W-:Y:S02]  /*7c10*/  ISETP.LT.OR P3, PT, R37, 0x72, P3 ;  /* 0x000000722500780c */ /* 0x000fe40001f61670 */
[----:B------:R-:W-:Y:S01]  /*7c20*/  FSEL R152, R46, -INF , !P2 ;  /* 0xff8000002e987808 */ /* 0x000fe20005000000 */
[----:B------:R-:W-:Y:S01]  /*7c30*/  FFMA.FTZ R46, R72, R9, -R51 ;  /* 0x00000009482e7223 */ /* 0x000fe20000010833 */
[----:B------:R-:W-:Y:S01]  /*7c40*/  FMNMX.FTZ R33, R78, R33, !PT ;  /* 0x000000214e217209 */ /* 0x000fe20007810000 */
[----:B------:R-:W-:Y:S01]  /*7c50*/  MUFU.EX2 R42, R42 ;  /* 0x0000002a002a7308 */ /* 0x000fe20000000800 */
[----:B------:R-:W-:Y:S02]  /*7c60*/  ISETP.GT.AND P1, PT, R45, 0x79, P1 ;  /* 0x000000792d00780c */ /* 0x000fe40000f24270 */
[----:B------:R-:W-:Y:S02]  /*7c70*/  ISETP.LT.OR P5, PT, R37, 0x79, P5 ;  /* 0x000000792500780c */ /* 0x000fe40002fa1670 */
[----:B------:R-:W-:-:S02]  /*7c80*/  FSEL R76, R47, -INF , !P3 ;  /* 0xff8000002f4c7808 */ /* 0x000fc40005800000 */
[----:B------:R-:W-:Y:S01]  /*7c90*/  FMNMX.FTZ R33, R152, R33, !PT ;  /* 0x0000002198217209 */ /* 0x000fe20007810000 */
[----:B------:R-:W-:Y:S01]  /*7ca0*/  MUFU.EX2 R46, R46 ;  /* 0x0000002e002e7308 */ /* 0x000fe20000000800 */
[----:B------:R-:W-:Y:S01]  /*7cb0*/  ISETP.LT.OR P1, PT, R37, 0x7a, P1 ;  /* 0x0000007a2500780c */ /* 0x000fe20000f21670 */
[--C-:B------:R-:W-:Y:S01]  /*7cc0*/  FFMA.FTZ R37, R74, R9, -R51.reuse ;  /* 0x000000094a257223 */ /* 0x100fe20000010833 */
[----:B------:R-:W-:Y:S02]  /*7cd0*/  FSEL R190, R49, -INF , !P5 ;  /* 0xff80000031be7808 */ /* 0x000fe40006800000 */
[----:B------:R-:W-:Y:S02]  /*7ce0*/  FMNMX.FTZ R35, R76, R33, !PT ;  /* 0x000000214c237209 */ /* 0x000fe40007810000 */
[----:B------:R-:W-:Y:S01]  /*7cf0*/  FSEL R74, R50, -INF , !P1 ;  /* 0xff800000324a7808 */ /* 0x000fe20004800000 */
[----:B------:R-:W-:Y:S01]  /*7d00*/  MUFU.EX2 R33, R37 ;  /* 0x0000002500217308 */ /* 0x000fe20000000800 */
[----:B------:R-:W-:Y:S01]  /*7d10*/  FMNMX.FTZ R35, R190, R35, !PT ;  /* 0x00000023be237209 */ /* 0x000fe20007810000 */
[----:B------:R-:W-:Y:S01]  /*7d20*/  FFMA.FTZ R50, R70, R9, -R51 ;  /* 0x0000000946327223 */ /* 0x000fe20000010833 */
[----:B------:R-:W-:-:S02]  /*7d30*/  FSEL R56, R10, RZ, P6 ;  /* 0x000000ff0a387208 */ /* 0x000fc40003000000 */
[----:B0-----:R-:W-:Y:S01]  /*7d40*/  FMNMX.FTZ R14, R74, R35, !PT ;  /* 0x000000234a0e7209 */ /* 0x001fe20007810000 */
[-C--:B------:R-:W-:Y:S02]  /*7d50*/  FFMA.FTZ R35, R68, R9.reuse, -R51 ;  /* 0x0000000944237223 */ /* 0x080fe40000010833 */
[----:B------:R-:W-:Y:S01]  /*7d60*/  FADD.FTZ R56, -R56, R11 ;  /* 0x0000000b38387221 */ /* 0x000fe20000010100 */
[----:B------:R-:W-:Y:S01]  /*7d70*/  MUFU.EX2 R50, R50 ;  /* 0x0000003200327308 */ /* 0x000fe20000000800 */
[----:B------:R-:W0:Y:S02]  /*7d80*/  SHFL.BFLY PT, R41, R14, 0x2, 0x1f ;  /* 0x0c401f000e297f89 */ /* 0x000e2400000e0000 */
[----:B------:R-:W-:-:S05]  /*7d90*/  FMUL.FTZ R11, R56, R9 ;  /* 0x00000009380b7220 */ /* 0x000fca0000410000 */
[----:B------:R-:W-:Y:S08]  /*7da0*/  MUFU.EX2 R35, R35 ;  /* 0x0000002300237308 */ /* 0x000ff00000000800 */
[----:B------:R-:W1:Y:S08]  /*7db0*/  MUFU.EX2 R11, R11 ;  /* 0x0000000b000b7308 */ /* 0x000e700000000800 */
[----:B------:R-:W-:Y:S01]  /*7dc0*/  MUFU.EX2 R37, R66 ;  /* 0x0000004200257308 */ /* 0x000fe20000000800 */
[----:B0-----:R-:W-:Y:S01]  /*7dd0*/  FMNMX.FTZ R45, R14, R41, !PT ;  /* 0x000000290e2d7209 */ /* 0x001fe20007810000 */
[-CC-:B------:R-:W-:Y:S01]  /*7de0*/  FFMA.FTZ R41, R54, R9.reuse, -R51.reuse ;  /* 0x0000000936297223 */ /* 0x180fe20000010833 */
[----:B------:R-:W-:-:S03]  /*7df0*/  FFMA.FTZ R54, R58, R9, -R51 ;  /* 0x000000093a367223 */ /* 0x000fc60000010833 */
[----:B------:R-:W0:Y:S02]  /*7e00*/  SHFL.BFLY PT, R14, R45, 0x1, 0x1f ;  /* 0x0c201f002d0e7f89 */ /* 0x000e2400000e0000 */
[----:B------:R-:W-:Y:S01]  /*7e10*/  MUFU.EX2 R41, R41 ;  /* 0x0000002900297308 */ /* 0x000fe20000000800 */
[----:B-1----:R-:W-:-:S07]  /*7e20*/  FFMA.FTZ R56, R11, R5, R180 ;  /* 0x000000050b387223 */ /* 0x002fce00000100b4 */
[----:B------:R-:W-:Y:S08]  /*7e30*/  MUFU.EX2 R54, R54 ;  /* 0x0000003600367308 */ /* 0x000ff00000000800 */
[----:B------:R-:W-:Y:S01]  /*7e40*/  MUFU.EX2 R43, R43 ;  /* 0x0000002b002b7308 */ /* 0x000fe20000000800 */
[----:B0-----:R-:W-:-:S07]  /*7e50*/  FMNMX.FTZ R14, R45, R14, !PT ;  /* 0x0000000e2d0e7209 */ /* 0x001fce0007810000 */
[----:B------:R0:W-:Y:S01]  /*7e60*/  MUFU.EX2 R45, R48 ;  /* 0x00000030002d7308 */ /* 0x0001e20000000800 */
[C---:B------:R-:W-:Y:S01]  /*7e70*/  FSETP.NEU.FTZ.AND P1, PT, R14.reuse, -INF , PT ;  /* 0xff8000000e00780b */ /* 0x040fe20003f3d000 */
[----:B------:R-:W-:-:S03]  /*7e80*/  FMUL.FTZ R47, R14, R9 ;  /* 0x000000090e2f7220 */ /* 0x000fc60000410000 */
[----:B------:R-:W-:Y:S02]  /*7e90*/  FSEL R49, R14, RZ, P1 ;  /* 0x000000ff0e317208 */ /* 0x000fe40000800000 */
[----:B------:R-:W-:Y:S01]  /*7ea0*/  FSEL R47, R47, RZ, P1 ;  /* 0x000000ff2f2f7208 */ /* 0x000fe20000800000 */
[----:B------:R-:W-:Y:S02]  /*7eb0*/  MUFU.EX2 R52, R52 ;  /* 0x0000003400347308 */ /* 0x000fe40000000800 */
[----:B------:R-:W-:Y:S01]  /*7ec0*/  FADD.FTZ R12, -R49, R12 ;  /* 0x0000000c310c7221 */ /* 0x000fe20000010100 */
[----:B------:R-:W-:Y:S01]  /*7ed0*/  FADD.FTZ R49, R15, R56 ;  /* 0x000000380f317221 */ /* 0x000fe20000010000 */
[-CC-:B------:R-:W-:Y:S01]  /*7ee0*/  FFMA.FTZ R181, R53, R9.reuse, -R47.reuse ;  /* 0x0000000935b57223 */ /* 0x180fe2000001082f */
[-CC-:B0-----:R-:W-:Y:S01]  /*7ef0*/  FFMA.FTZ R48, R154, R9.reuse, -R47.reuse ;  /* 0x000000099a307223 */ /* 0x181fe2000001082f */
[-C--:B------:R-:W-:Y:S01]  /*7f00*/  FMUL.FTZ R12, R12, R9.reuse ;  /* 0x000000090c0c7220 */ /* 0x080fe20000410000 */
[-CC-:B------:R-:W-:Y:S01]  /*7f10*/  FFMA.FTZ R183, R18, R9.reuse, -R47.reuse ;  /* 0x0000000912b77223 */ /* 0x180fe2000001082f */
[-CC-:B------:R-:W-:Y:S01]  /*7f20*/  FFMA.FTZ R18, R156, R9.reuse, -R47.reuse ;  /* 0x000000099c127223 */ /* 0x180fe2000001082f */
[-CC-:B------:R-:W-:Y:S01]  /*7f30*/  FFMA.FTZ R177, R158, R9.reuse, -R47.reuse ;  /* 0x000000099eb17223 */ /* 0x180fe2000001082f */
[----:B------:R-:W-:Y:S01]  /*7f40*/  MUFU.EX2 R181, R181 ;  /* 0x000000b500b57308 */ /* 0x000fe20000000800 */
[-CC-:B------:R-:W-:Y:S01]  /*7f50*/  FFMA.FTZ R20, R20, R9.reuse, -R47.reuse ;  /* 0x0000000914147223 */ /* 0x180fe2000001082f */
[-CC-:B------:R-:W-:Y:S01]  /*7f60*/  FFMA.FTZ R179, R160, R9.reuse, -R47.reuse ;  /* 0x00000009a0b37223 */ /* 0x180fe2000001082f */
[-C--:B------:R-:W-:Y:S01]  /*7f70*/  FFMA.FTZ R22, R22, R9.reuse, -R47 ;  /* 0x0000000916167223 */ /* 0x080fe2000001082f */
[----:B------:R-:W-:Y:S01]  /*7f80*/  FADD.FTZ R58, R182, R49 ;  /* 0x00000031b63a7221 */ /* 0x000fe20000010000 */
[-CC-:B------:R-:W-:Y:S01]  /*7f90*/  FFMA.FTZ R173, R162, R9.reuse, -R47.reuse ;  /* 0x00000009a2ad7223 */ /* 0x180fe2000001082f */
[-CC-:B------:R-:W-:Y:S01]  /*7fa0*/  FFMA.FTZ R24, R24, R9.reuse, -R47.reuse ;  /* 0x0000000918187223 */ /* 0x180fe2000001082f */
[-CC-:B------:R-:W-:Y:S01]  /*7fb0*/  FFMA.FTZ R175, R26, R9.reuse, -R47.reuse ;  /* 0x000000091aaf7223 */ /* 0x180fe2000001082f */
[----:B------:R-:W0:Y:S01]  /*7fc0*/  MUFU.EX2 R12, R12 ;  /* 0x0000000c000c7308 */ /* 0x000e220000000800 */
[----:B------:R-:W-:Y:S01]  /*7fd0*/  FADD.FTZ R49, R17, R58 ;  /* 0x0000003a11317221 */ /* 0x000fe20000010000 */
[-CC-:B------:R-:W-:Y:S01]  /*7fe0*/  FFMA.FTZ R26, R168, R9.reuse, -R47.reuse ;  /* 0x00000009a81a7223 */ /* 0x180fe2000001082f */
[-CC-:B------:R-:W-:Y:S01]  /*7ff0*/  FFMA.FTZ R169, R170, R9.reuse, -R47.reuse ;  /* 0x00000009aaa97223 */ /* 0x180fe2000001082f */
[-C--:B------:R-:W-:Y:S01]  /*8000*/  FFMA.FTZ R28, R28, R9.reuse, -R47 ;  /* 0x000000091c1c7223 */ /* 0x080fe2000001082f */
[----:B------:R-:W-:Y:S01]  /*8010*/  FADD.FTZ R58, R176, R49 ;  /* 0x00000031b03a7221 */ /* 0x000fe20000010000 */
[-CC-:B------:R-:W-:Y:S01]  /*8020*/  FFMA.FTZ R163, R38, R9.reuse, -R47.reuse ;  /* 0x0000000926a37223 */ /* 0x180fe2000001082f */
[-CC-:B------:R-:W-:Y:S01]  /*8030*/  FFMA.FTZ R171, R184, R9.reuse, -R47.reuse ;  /* 0x00000009b8ab7223 */ /* 0x180fe2000001082f */
[----:B------:R-:W1:Y:S01]  /*8040*/  MUFU.EX2 R48, R48 ;  /* 0x0000003000307308 */ /* 0x000e620000000800 */
[----:B------:R-:W-:Y:S01]  /*8050*/  FADD.FTZ R49, R19, R58 ;  /* 0x0000003a13317221 */ /* 0x000fe20000010000 */
[-CC-:B------:R-:W-:Y:S01]  /*8060*/  FFMA.FTZ R30, R30, R9.reuse, -R47.reuse ;  /* 0x000000091e1e7223 */ /* 0x180fe2000001082f */
[-CC-:B------:R-:W-:Y:S01]  /*8070*/  FFMA.FTZ R165, R186, R9.reuse, -R47.reuse ;  /* 0x00000009baa57223 */ /* 0x180fe2000001082f */
[-C--:B------:R-:W-:Y:S01]  /*8080*/  FFMA.FTZ R32, R32, R9.reuse, -R47 ;  /* 0x0000000920207223 */ /* 0x080fe2000001082f */
[----:B------:R-:W-:Y:S01]  /*8090*/  FADD.FTZ R58, R178, R49 ;  /* 0x00000031b23a7221 */ /* 0x000fe20000010000 */
[-CC-:B------:R-:W-:Y:S01]  /*80a0*/  FFMA.FTZ R167, R166, R9.reuse, -R47.reuse ;  /* 0x00000009a6a77223 */ /* 0x180fe2000001082f */
[-C--:B------:R-:W-:Y:S01]  /*80b0*/  FFMA.FTZ R56, R164, R9.reuse, -R47 ;  /* 0x00000009a4387223 */ /* 0x080fe2000001082f */
[----:B------:R-:W2:Y:S01]  /*80c0*/  MUFU.EX2 R183, R183 ;  /* 0x000000b700b77308 */ /* 0x000ea20000000800 */
[----:B0-----:R-:W-:Y:S01]  /*80d0*/  FFMA.FTZ R5, R12, R4, R181 ;  /* 0x000000040c057223 */ /* 0x001fe200000100b5 */
[----:B------:R-:W-:Y:S01]  /*80e0*/  FADD.FTZ R49, R21, R58 ;  /* 0x0000003a15317221 */ /* 0x000fe20000010000 */
[-CC-:B------:R-:W-:Y:S01]  /*80f0*/  FFMA.FTZ R161, R188, R9.reuse, -R47.reuse ;  /* 0x00000009bca17223 */ /* 0x180fe2000001082f */
[-CC-:B------:R-:W-:Y:S01]  /*8100*/  FFMA.FTZ R36, R36, R9.reuse, -R47.reuse ;  /* 0x0000000924247223 */ /* 0x180fe2000001082f */
[-C--:B------:R-:W-:Y:S01]  /*8110*/  FFMA.FTZ R84, R84, R9.reuse, -R47 ;  /* 0x0000000954547223 */ /* 0x080fe2000001082f */
[----:B------:R-:W-:Y:S01]  /*8120*/  FADD.FTZ R38, R172, R49 ;  /* 0x00000031ac267221 */ /* 0x000fe20000010000 */
[-C--:B------:R-:W-:Y:S01]  /*8130*/  FFMA.FTZ R86, R86, R9.reuse, -R47 ;  /* 0x0000000956567223 */ /* 0x080fe2000001082f */
[----:B------:R-:W0:Y:S01]  /*8140*/  MUFU.EX2 R18, R18 ;  /* 0x0000001200127308 */ /* 0x000e220000000800 */
[----:B-1----:R-:W-:Y:S01]  /*8150*/  FADD.FTZ R4, R48, R5 ;  /* 0x0000000530047221 */ /* 0x002fe20000010000 */
[----:B------:R-:W-:Y:S01]  /*8160*/  FADD.FTZ R49, R23, R38 ;  /* 0x0000002617317221 */ /* 0x000fe20000010000 */
[-CC-:B------:R-:W-:Y:S01]  /*8170*/  FFMA.FTZ R82, R82, R9.reuse, -R47.reuse ;  /* 0x0000000952527223 */ /* 0x180fe2000001082f */
[-CC-:B------:R-:W-:Y:S01]  /*8180*/  FFMA.FTZ R80, R80, R9.reuse, -R47.reuse ;  /* 0x0000000950507223 */ /* 0x180fe2000001082f */
[-C--:B------:R-:W-:Y:S01]  /*8190*/  FFMA.FTZ R78, R78, R9.reuse, -R47 ;  /* 0x000000094e4e7223 */ /* 0x080fe2000001082f */
[----:B------:R-:W-:Y:S01]  /*81a0*/  FADD.FTZ R38, R174, R49 ;  /* 0x00000031ae267221 */ /* 0x000fe20000010000 */
[-CC-:B------:R-:W-:Y:S01]  /*81b0*/  FFMA.FTZ R152, R152, R9.reuse, -R47.reuse ;  /* 0x0000000998987223 */ /* 0x180fe2000001082f */
[----:B------:R-:W1:Y:S01]  /*81c0*/  MUFU.EX2 R177, R177 ;  /* 0x000000b100b17308 */ /* 0x000e620000000800 */
[----:B--2---:R-:W-:Y:S01]  /*81d0*/  FADD.FTZ R5, R183, R4 ;  /* 0x00000004b7057221 */ /* 0x004fe20000010000 */
[----:B------:R-:W-:Y:S01]  /*81e0*/  FADD.FTZ R38, R25, R38 ;  /* 0x0000002619267221 */ /* 0x000fe20000010000 */
[-CC-:B------:R-:W-:Y:S01]  /*81f0*/  FFMA.FTZ R76, R76, R9.reuse, -R47.reuse ;  /* 0x000000094c4c7223 */ /* 0x180fe2000001082f */
[-CC-:B------:R-:W-:Y:S01]  /*8200*/  FFMA.FTZ R190, R190, R9.reuse, -R47.reuse ;  /* 0x00000009bebe7223 */ /* 0x180fe2000001082f */
[----:B------:R-:W-:-:S03]  /*8210*/  FFMA.FTZ R47, R74, R9, -R47 ;  /* 0x000000094a2f7223 */ /* 0x000fc6000001082f */
        /* <DEDUP_REMOVED lines=18> */
[----:B------:R-:W-:-:S06]  /*8340*/  FADD.FTZ R5, R27, R38 ;  /* 0x000000261b057221 */ /* 0x000fcc0000010000 */
[----:B------:R-:W2:Y:S01]  /*8350*/  MUFU.EX2 R171, R171 ;  /* 0x000000ab00ab7308 */ /* 0x000ea20000000800 */
[----:B0-----:R-:W-:Y:S01]  /*8360*/  FADD.FTZ R49, R169, R4 ;  /* 0x00000004a9317221 */ /* 0x001fe20000010000 */
[----:B------:R-:W-:-:S04]  /*8370*/  FADD.FTZ R4, R34, R5 ;  /* 0x0000000522047221 */ /* 0x000fc80000010000 */
[----:B------:R-:W-:Y:S02]  /*8380*/  FADD.FTZ R5, R29, R4 ;  /* 0x000000041d057221 */ /* 0x000fe40000010000 */
[----:B------:R-:W0:Y:S01]  /*8390*/  MUFU.EX2 R30, R30 ;  /* 0x0000001e001e7308 */ /* 0x000e220000000800 */
[----:B-1----:R-:W-:Y:S01]  /*83a0*/  FADD.FTZ R38, R28, R49 ;  /* 0x000000311c267221 */ /* 0x002fe20000010000 */
[----:B------:R-:W-:-:S04]  /*83b0*/  FADD.FTZ R4, R40, R5 ;  /* 0x0000000528047221 */ /* 0x000fc80000010000 */
[----:B------:R-:W-:Y:S02]  /*83c0*/  FADD.FTZ R5, R31, R4 ;  /* 0x000000041f057221 */ /* 0x000fe40000010000 */
[----:B------:R-:W1:Y:S01]  /*83d0*/  MUFU.EX2 R165, R165 ;  /* 0x000000a500a57308 */ /* 0x000e620000000800 */
[----:B--2---:R-:W-:Y:S01]  /*83e0*/  FADD.FTZ R49, R171, R38 ;  /* 0x00000026ab317221 */ /* 0x004fe20000010000 */
[----:B------:R-:W-:-:S04]  /*83f0*/  FADD.FTZ R4, R42, R5 ;  /* 0x000000052a047221 */ /* 0x000fc80000010000 */
[----:B------:R-:W-:Y:S02]  /*8400*/  FADD.FTZ R5, R33, R4 ;  /* 0x0000000421057221 */ /* 0x000fe40000010000 */
        /* <DEDUP_REMOVED lines=48> */
.L_x_1110:
[----:B------:R-:W-:Y:S01]  /*8710*/  ULEA UR6, UR55, UR40, 0x3 ;  /* 0x0000002837067291 */ /* 0x000fe2000f8e183f */
[----:B------:R-:W-:Y:S01]  /*8720*/  ISETP.GT.AND P1, PT, R13, UR54, PT ;  /* 0x000000360d007c0c */ /* 0x000fe2000bf24270 */
[----:B------:R-:W-:Y:S01]  /*8730*/  UMOV UR56, UR45 ;  /* 0x0000002d00387c82 */ /* 0x000fe20008000000 */
[----:B------:R-:W-:Y:S01]  /*8740*/  UMOV UR55, UR46 ;  /* 0x0000002e00377c82 */ /* 0x000fe20008000000 */
        /* <DEDUP_REMOVED lines=101> */
[----:B------:R-:W-:Y:S01]  /*8da0*/  IADD3 R13, R13, -0x1, RZ ;  /* 0xffffffff0d0d7810 */ /* 0x000fe20007ffe0ff */
[----:B------:R-:W-:Y:S06]  /*8db0*/  @P1 BRA `(.L_x_1111) ;  /* 0xffffffc400b81947 */ /* 0x000fec000383ffff */
[----:B------:R-:W-:-:S07]  /*8dc0*/  IMAD.MOV.U32 R15, RZ, RZ, R13 ;  /* 0x000000ffff0f7224 */ /* 0x000fce00078e000d */
.L_x_1092:
[----:B------:R-:W0:Y:S01]  /*8dd0*/  S2UR UR6, SR_CTAID.X ;  /* 0x00000000000679c3 */ /* 0x000e220000002500 */
[----:B------:R-:W-:Y:S01]  /*8de0*/  IADD3 R11, -R8, 0x1, RZ ;  /* 0x00000001080b7810 */ /* 0x000fe20007ffe1ff */
[----:B------:R-:W-:Y:S02]  /*8df0*/  UISETP.NE.AND UP1, UPT, UR42, URZ, UPT ;  /* 0x0000003f2a00728c */ /* 0x000fe4000bf25270 */
[----:B------:R-:W-:Y:S02]  /*8e00*/  UISETP.NE.AND UP0, UPT, UR41, URZ, UPT ;  /* 0x0000003f2900728c */ /* 0x000fe4000bf05270 */
[----:B------:R-:W-:-:S04]  /*8e10*/  IMAD R11, R2, UR51, R11 ;  /* 0x00000033020b7c24 */ /* 0x000fc8000f8e020b */
[----:B------:R-:W-:Y:S02]  /*8e20*/  PLOP3.LUT P1, PT, PT, PT, UP0, 0x40, 0x0 ;  /* 0x000000000000781c */ /* 0x000fe40003f2e808 */
[----:B------:R-:W-:Y:S01]  /*8e30*/  R2UR UR11, R11 ;  /* 0x000000000b0b72ca */ /* 0x000fe200000e0000 */
[----:B------:R-:W-:Y:S01]  /*8e40*/  @UP1 ULDC UR14, c[0x0][0x450] ;  /* 0x00011400000e1ab9 */ /* 0x000fe20000000800 */
[----:B0-----:R-:W-:-:S03]  /*8e50*/  ULEA UR10, UR6, 0x7f, 0x7 ;  /* 0x0000007f060a7891 */ /* 0x001fc6000f8e383f */
[----:B------:R-:W-:Y:S02]  /*8e60*/  @UP1 ULDC UR6, c[0x0][0x44c] ;  /* 0x0001130000061ab9 */ /* 0x000fe40000000800 */
[----:B------:R-:W-:-:S04]  /*8e70*/  UIMAD.WIDE.U32 UR6, UR10, UR6, URZ ;  /* 0x000000060a0672a5 */ /* 0x000fc8000f8e003f */
[----:B------:R-:W-:-:S04]  /*8e80*/  @UP1 USHF.R.U32.HI UR10, URZ, UR14, UR7 ;  /* 0x0000000e3f0a1299 */ /* 0x000fc80008011607 */
[----:B------:R-:W-:-:S03]  /*8e90*/  UIADD3 UR10, UR11, UR10, URZ ;  /* 0x0000000a0b0a7290 */ /* 0x000fc6000fffe03f */
[----:B------:R-:W-:Y:S02]  /*8ea0*/  ULDC UR11, c[0x0][0x9dc] ;  /* 0x00027700000b7ab9 */ /* 0x000fe40000000800 */
[----:B------:R-:W-:Y:S01]  /*8eb0*/  UIADD3 UR11, UR10, -UR11, URZ ;  /* 0x8000000b0a0b7290 */ /* 0x000fe2000fffe03f */
[----:B------:R-:W-:Y:S11]  /*8ec0*/  @P1 BRA `(.L_x_1112) ;  /* 0x00000000004c1947 */ /* 0x000ff60003800000 */
[----:B------:R-:W-:-:S06]  /*8ed0*/  UISETP.GT.AND UP0, UPT, UR10, -0x1, UPT ;  /* 0xffffffff0a00788c */ /* 0x000fcc000bf04270 */
[----:B------:R-:W-:-:S13]  /*8ee0*/  PLOP3.LUT P1, PT, PT, PT, UP0, 0x80, 0x0 ;  /* 0x000000000000781c */ /* 0x000fda0003f2f008 */
[----:B------:R-:W-:Y:S05]  /*8ef0*/  @P1 BRA `(.L_x_1113) ;  /* 0x0000000000201947 */ /* 0x000fea0003800000 */
[----:B------:R-:W-:Y:S01]  /*8f00*/  ULDC UR14, c[0x0][0x9e4] ;  /* 0x00027900000e7ab9 */ /* 0x000fe20000000800 */
[----:B------:R-:W-:Y:S02]  /*8f10*/  ULOP3.LUT UR10, URZ, UR10, URZ, 0x33, !UPT ;  /* 0x0000000a3f0a7292 */ /* 0x000fe4000f8e333f */
[----:B------:R-:W-:-:S11]  /*8f20*/  UISETP.NE.AND UP0, UPT, UR14, 0x1, UPT ;  /* 0x000000010e00788c */ /* 0x000fd6000bf05270 */
[----:B------:R-:W-:Y:S02]  /*8f30*/  @UP0 ULDC.64 UR18, c[0x0][0x9e8] ;  /* 0x00027a0000120ab9 */ /* 0x000fe40000000a00 */
[----:B------:R-:W-:-:S04]  /*8f40*/  UIMAD.WIDE.U32 UR6, UR10, UR18, URZ ;  /* 0x000000120a0672a5 */ /* 0x000fc8000f8e003f */
[----:B------:R-:W-:-:S04]  /*8f50*/  @UP0 USHF.R.U32.HI UR10, URZ, UR19, UR7 ;  /* 0x000000133f0a0299 */ /* 0x000fc80008011607 */
[----:B------:R-:W-:Y:S01]  /*8f60*/  ULOP3.LUT UR10, URZ, UR10, URZ, 0x33, !UPT ;  /* 0x0000000a3f0a7292 */ /* 0x000fe2000f8e333f */
[----:B------:R-:W-:Y:S11]  /*8f70*/  BRA `(.L_x_1114) ;  /* 0x0000000000147947 */ /* 0x000ff60003800000 */
.L_x_1113:
[----:B------:R-:W-:Y:S02]  /*8f80*/  ULDC UR14, c[0x0][0x9e4] ;  /* 0x00027900000e7ab9 */ /* 0x000fe40000000800 */
[----:B------:R-:W-:-:S11]  /*8f90*/  UISETP.NE.AND UP0, UPT, UR14, 0x1, UPT ;  /* 0x000000010e00788c */ /* 0x000fd6000bf05270 */
[----:B------:R-:W-:Y:S02]  /*8fa0*/  @UP0 ULDC.64 UR18, c[0x0][0x9e8] ;  /* 0x00027a0000120ab9 */ /* 0x000fe40000000a00 */
[----:B------:R-:W-:-:S04]  /*8fb0*/  UIMAD.WIDE.U32 UR6, UR10, UR18, URZ ;  /* 0x000000120a0672a5 */ /* 0x000fc8000f8e003f */
[----:B------:R-:W-:-:S12]  /*8fc0*/  @UP0 USHF.R.U32.HI UR10, URZ, UR19, UR7 ;  /* 0x000000133f0a0299 */ /* 0x000fd80008011607 */
.L_x_1114:
[----:B------:R-:W-:-:S04]  /*8fd0*/  UIMAD UR10, UR10, UR14, URZ ;  /* 0x0000000e0a0a72a4 */ /* 0x000fc8000f8e023f */
[----:B------:R-:W-:-:S04]  /*8fe0*/  UISETP.LT.AND UP0, UPT, UR11, UR10, UPT ;  /* 0x0000000a0b00728c */ /* 0x000fc8000bf01270 */
[----:B------:R-:W-:-:S12]  /*8ff0*/  USEL UR11, UR11, UR10, !UP0 ;  /* 0x0000000a0b0b7287 */ /* 0x000fd8000c000000 */
.L_x_1112:
[----:B------:R-:W-:-:S04]  /*9000*/  UIADD3 UR11, UR11, 0x7f, URZ ;  /* 0x0000007f0b0b7890 */ /* 0x000fc8000fffe03f */
[----:B------:R-:W-:-:S04]  /*9010*/  USHF.R.S32.HI UR6, URZ, 0x1f, UR11 ;  /* 0x0000001f3f067899 */ /* 0x000fc8000801140b */
[----:B------:R-:W-:-:S04]  /*9020*/  ULEA.HI UR6, UR6, UR11, URZ, 0x7 ;  /* 0x0000000b06067291 */ /* 0x000fc8000f8f383f */
[----:B------:R-:W-:-:S04]  /*9030*/  USHF.R.S32.HI UR6, URZ, 0x7, UR6 ;  /* 0x000000073f067899 */ /* 0x000fc80008011406 */
[----:B------:R-:W-:-:S04]  /*9040*/  UISETP.LT.AND UP0, UPT, UR38, UR6, UPT ;  /* 0x000000062600728c */ /* 0x000fc8000bf01270 */
[----:B------:R-:W-:-:S06]  /*9050*/  USEL UR51, UR38, UR6, !UP0 ;  /* 0x0000000626337287 */ /* 0x000fcc000c000000 */
[----:B------:R-:W-:-:S13]  /*9060*/  ISETP.GE.AND P1, PT, R15, UR51, PT ;  /* 0x000000330f007c0c */ /* 0x000fda000bf26270 */
[----:B------:R-:W-:Y:S05]  /*9070*/  @!P1 BRA `(.L_x_1115) ;  /* 0x0000002800209947 */ /* 0x000fea0003800000 */
[----:B------:R-:W-:Y:S01]  /*9080*/  IMAD.MOV.U32 R13, RZ, RZ, R14 ;  /* 0x000000ffff0d7224 */ /* 0x000fe200078e000e */
[----:B------:R-:W-:Y:S01]  /*9090*/  UMOV UR53, UR45 ;  /* 0x0000002d00357c82 */ /* 0x000fe20008000000 */
[----:B------:R-:W-:Y:S01]  /*90a0*/  IMAD.MOV.U32 R11, RZ, RZ, R10 ;  /* 0x000000ffff0b7224 */ /* 0x000fe200078e000a */
[----:B------:R-:W-:Y:S01]  /*90b0*/  UMOV UR52, UR46 ;  /* 0x0000002e00347c82 */ /* 0x000fe20008000000 */
[----:B------:R-:W-:Y:S01]  /*90c0*/  IMAD.MOV.U32 R8, RZ, RZ, R15 ;  /* 0x000000ffff087224 */ /* 0x000fe200078e000f */
[----:B------:R-:W-:-:S06]  /*90d0*/  ULDC UR50, c[0x0][0x9d8] ;  /* 0x0002760000327ab9 */ /* 0x000fcc0000000800 */
.L_x_1126:
[----:B------:R-:W-:Y:S01]  /*90e0*/  ISETP.NE.AND P2, PT, RZ, UR39, PT ;  /* 0x00000027ff007c0c */ /* 0x000fe2000bf45270 */
[----:B------:R-:W-:-:S04]  /*90f0*/  UISETP.NE.AND UP0, UPT, UR52, 0x1, UPT ;  /* 0x000000013400788c */ /* 0x000fc8000bf05270 */
[----:B------:R-:W-:-:S04]  /*9100*/  USEL UR45, URZ, 0x1, UP0 ;  /* 0x000000013f2d7887 */ /* 0x000fc80008000000 */
[----:B------:R-:W-:-:S04]  /*9110*/  ULOP3.LUT UR45, UR53, UR45, URZ, 0x3c, !UPT ;  /* 0x0000002d352d7292 */ /* 0x000fc8000f8e3c3f */
[----:B------:R-:W-:Y:S08]  /*9120*/  @P2 BRA `(.L_x_1116) ;  /* 0x0000000000382947 */ /* 0x000ff00003800000 */
[----:B------:R-:W-:Y:S05]  /*9130*/  @!P0 BRA `(.L_x_1117) ;  /* 0x0000000000048947 */ /* 0x000fea0003800000 */
[----:B------:R-:W-:Y:S01]  /*9140*/  BPT.TRAP 0x1 ;  /* 0x000000040000795c */ /* 0x000fe20000300000 */
.L_x_1117:
        /* <DEDUP_REMOVED lines=9> */
.L_x_1118:
[----:B-1----:R-:W-:Y:S05]  /*91e0*/  @P1 BRA `(.L_x_1116) ;  /* 0x0000000000081947 */ /* 0x002fea0003800000 */
[----:B------:R-:W1:Y:S02]  /*91f0*/  SYNCS.PHASECHK.TRANS64.TRYWAIT P1, [UR6+0x28830], R9 ;  /* 0x02883009ff0075a7 */ /* 0x000e640008020146 */
[----:B-1----:R-:W-:Y:S05]  /*9200*/  @!P1 BRA `(.L_x_1119) ;  /* 0x000000c400109947 */ /* 0x002fea0003800000 */
.L_x_1116:
        /* <DEDUP_REMOVED lines=50> */
.L_x_1121:
[----:B------:R-:W-:Y:S01]  /*9530*/  ULEA UR6, UR52, UR40, 0x3 ;  /* 0x0000002834067291 */ /* 0x000fe2000f8e183f */
[----:B------:R-:W-:-:S05]  /*9540*/  IMAD.U32 R9, RZ, RZ, UR53 ;  /* 0x00000035ff097e24 */ /* 0x000fca000f8e00ff */
[----:B------:R-:W-:-:S04]  /*9550*/  SHF.L.U32 R9, R9, 0x1f, RZ ;  /* 0x0000001f09097819 */ /* 0x000fc800000006ff */
[----:B------:R0:W1:Y:S01]  /*9560*/  SYNCS.PHASECHK.TRANS64.TRYWAIT P1, [UR6+0x28850], R9 ;  /* 0x02885009ff0075a7 */ /* 0x0000620008020146 */
[----:B------:R-:W-:Y:S05]  /*9570*/  @!P0 BRA `(.L_x_1122) ;  /* 0x0000000000048947 */ /* 0x000fea0003800000 */
[----:B------:R-:W-:Y:S01]  /*9580*/  BPT.TRAP 0x1 ;  /* 0x000000040000795c */ /* 0x000fe20000300000 */
.L_x_1122:
[----:B-1----:R-:W-:Y:S05]  /*9590*/  @P1 BRA `(.L_x_1120) ;  /* 0x0000000000081947 */ /* 0x002fea0003800000 */
[----:B------:R-:W1:Y:S02]  /*95a0*/  SYNCS.PHASECHK.TRANS64.TRYWAIT P1, [UR6+0x28850], R9 ;  /* 0x02885009ff0075a7 */ /* 0x000e640008020146 */
[----:B-1----:R-:W-:Y:S05]  /*95b0*/  @!P1 BRA `(.L_x_1123) ;  /* 0x000000c0003c9947 */ /* 0x002fea0003800000 */
.L_x_1120:
        /* <DEDUP_REMOVED lines=49> */
.L_x_1124:
        /* <DEDUP_REMOVED lines=194> */
[----:B--2---:R-:W-:Y:S02]  /*a4f0*/  FMNMX.FTZ R17, R210, R9, !PT ;  /* 0x00000009d2117209 */ /* 0x004fe40007810000 */
[----:B------:R-:W1:Y:S03]  /*a500*/  LDC R9, c[0x0][0x988] ;  /* 0x00026200ff097b82 */ /* 0x000e660000000800 */
[----:B------:R-:W2:Y:S01]  /*a510*/  SHFL.BFLY PT, R10, R17, 0x2, 0x1f ;  /* 0x0c401f00110a7f89 */ /* 0x000ea200000e0000 */
[----:B0-----:R-:W-:-:S05]  /*a520*/  FMNMX.FTZ R15, R84, R15, !PT ;  /* 0x0000000f540f7209 */ /* 0x001fca0007810000 */
[----:B------:R-:W0:Y:S01]  /*a530*/  SHFL.BFLY PT, R14, R15, 0x2, 0x1f ;  /* 0x0c401f000f0e7f89 */ /* 0x000e2200000e0000 */
[----:B--2---:R-:W-:-:S05]  /*a540*/  FMNMX.FTZ R19, R17, R10, !PT ;  /* 0x0000000a11137209 */ /* 0x004fca0007810000 */
[----:B------:R-:W2:Y:S01]  /*a550*/  SHFL.BFLY PT, R10, R19, 0x1, 0x1f ;  /* 0x0c201f00130a7f89 */ /* 0x000ea200000e0000 */
[----:B0-----:R-:W-:-:S05]  /*a560*/  FMNMX.FTZ R21, R15, R14, !PT ;  /* 0x0000000e0f157209 */ /* 0x001fca0007810000 */
[----:B------:R-:W0:Y:S01]  /*a570*/  SHFL.BFLY PT, R14, R21, 0x1, 0x1f ;  /* 0x0c201f00150e7f89 */ /* 0x000e2200000e0000 */
[----:B--2---:R-:W-:-:S05]  /*a580*/  FMNMX.FTZ R10, R19, R10, !PT ;  /* 0x0000000a130a7209 */ /* 0x004fca0007810000 */
[CC--:B-1----:R-:W-:Y:S01]  /*a590*/  FMUL.FTZ R45, R10.reuse, R9.reuse ;  /* 0x000000090a2d7220 */ /* 0x0c2fe20000410000 */
[----:B------:R-:W-:Y:S01]  /*a5a0*/  FADD.FTZ R36, -R10, R11 ;  /* 0x0000000b0a247221 */ /* 0x000fe20000010100 */
[----:B0-----:R-:W-:Y:S02]  /*a5b0*/  FMNMX.FTZ R14, R21, R14, !PT ;  /* 0x0000000e150e7209 */ /* 0x001fe40007810000 */
[-CC-:B------:R-:W-:Y:S01]  /*a5c0*/  FFMA.FTZ R15, R156, R9.reuse, -R45.reuse ;  /* 0x000000099c0f7223 */ /* 0x180fe2000001082d */
[-CC-:B------:R-:W-:Y:S01]  /*a5d0*/  FFMA.FTZ R19, R164, R9.reuse, -R45.reuse ;  /* 0x00000009a4137223 */ /* 0x180fe2000001082d */
[-CC-:B------:R-:W-:Y:S01]  /*a5e0*/  FFMA.FTZ R17, R160, R9.reuse, -R45.reuse ;  /* 0x00000009a0117223 */ /* 0x180fe2000001082d */
[-C--:B------:R-:W-:Y:S01]  /*a5f0*/  FFMA.FTZ R156, R166, R9.reuse, -R45 ;  /* 0x00000009a69c7223 */ /* 0x080fe2000001082d */
[----:B------:R-:W-:Y:S01]  /*a600*/  FADD.FTZ R86, -R14, R13 ;  /* 0x0000000d0e567221 */ /* 0x000fe20000010100 */
[-CC-:B------:R-:W-:Y:S01]  /*a610*/  FFMA.FTZ R13, R152, R9.reuse, -R45.reuse ;  /* 0x00000009980d7223 */ /* 0x180fe2000001082d */
[-CC-:B------:R-:W-:Y:S01]  /*a620*/  FFMA.FTZ R152, R158, R9.reuse, -R45.reuse ;  /* 0x000000099e987223 */ /* 0x180fe2000001082d */
[-CC-:B------:R-:W-:Y:S01]  /*a630*/  FFMA.FTZ R21, R168, R9.reuse, -R45.reuse ;  /* 0x00000009a8157223 */ /* 0x180fe2000001082d */
[-C--:B------:R-:W-:Y:S01]  /*a640*/  FMUL.FTZ R11, R86, R9.reuse ;  /* 0x00000009560b7220 */ /* 0x080fe20000410000 */
[-CC-:B------:R-:W-:Y:S01]  /*a650*/  FFMA.FTZ R86, R154, R9.reuse, -R45.reuse ;  /* 0x000000099a567223 */ /* 0x180fe2000001082d */
        /* <DEDUP_REMOVED lines=23> */
[-C--:B------:R-:W-:Y:S01]  /*a7d0*/  FFMA.FTZ R186, R210, R9.reuse, -R45 ;  /* 0x00000009d2ba7223 */ /* 0x080fe2000001082d */
[-C--:B------:R-:W-:Y:S01]  /*a7e0*/  FMUL.FTZ R45, R14, R9.reuse ;  /* 0x000000090e2d7220 */ /* 0x080fe20000410000 */
[-C--:B------:R-:W-:Y:S01]  /*a7f0*/  FMUL.FTZ R36, R36, R9.reuse ;  /* 0x0000000924247220 */ /* 0x080fe20000410000 */
[----:B------:R-:W-:Y:S02]  /*a800*/  MUFU.EX2 R13, R13 ;  /* 0x0000000d000d7308 */ /* 0x000fe40000000800 */
        /* <DEDUP_REMOVED lines=21> */
[----:B------:R-:W-:Y:S01]  /*a960*/  FFMA.FTZ R34, R56, R9, -R45 ;  /* 0x0000000938227223 */ /* 0x000fe2000001082d */
[----:B------:R-:W1:Y:S01]  /*a970*/  MUFU.EX2 R12, R12 ;  /* 0x0000000c000c7308 */ /* 0x000e620000000800 */
[----:B0-----:R-:W-:Y:S01]  /*a980*/  FFMA.FTZ R5, R36, R5, R13 ;  /* 0x0000000524057223 */ /* 0x001fe2000001000d */
        /* <DEDUP_REMOVED lines=10> */
[----:B------:R-:W-:-:S04]  /*aa30*/  FFMA.FTZ R82, R82, R9, -R45 ;  /* 0x0000000952527223 */ /* 0x000fc8000001082d */
[----:B------:R-:W2:Y:S01]  /*aa40*/  MUFU.EX2 R181, R181 ;  /* 0x000000b500b57308 */ /* 0x000ea20000000800 */
[----:B-1----:R-:W-:-:S07]  /*aa50*/  FFMA.FTZ R4, R11, R4, R12 ;  /* 0x000000040b047223 */ /* 0x002fce000001000c */
        /* <DEDUP_REMOVED lines=16> */
[-CC-:B------:R-:W-:Y:S01]  /*ab60*/  FFMA.FTZ R38, R60, R9.reuse, -R45.reuse ;  /* 0x000000093c267223 */ /* 0x180fe2000001082d */
[----:B------:R-:W-:-:S05]  /*ab70*/  FFMA.FTZ R45, R84, R9, -R45 ;  /* 0x00000009542d7223 */ /* 0x000fca000001082d */
        /* <DEDUP_REMOVED lines=108> */
.L_x_1125:
[----:B------:R-:W-:Y:S01]  /*b240*/  ULEA UR6, UR52, UR40, 0x3 ;  /* 0x0000002834067291 */ /* 0x000fe2000f8e183f */
[----:B------:R-:W-:Y:S01]  /*b250*/  ISETP.GT.AND P1, PT, R8, UR51, PT ;  /* 0x0000003308007c0c */ /* 0x000fe2000bf24270 */
[----:B------:R-:W-:Y:S01]  /*b260*/  UMOV UR53, UR45 ;  /* 0x0000002d00357c82 */ /* 0x000fe20008000000 */
[----:B------:R-:W-:Y:S01]  /*b270*/  UMOV UR52, UR46 ;  /* 0x0000002e00347c82 */ /* 0x000fe20008000000 */
[----:B------:R-:W-:Y:S01]  /*b280*/  UIADD3 UR6, UR6, 0x28860, URZ ;  /* 0x0002886006067890 */ /* 0x000fe2000fffe03f */
[----:B------:R-:W-:Y:S01]  /*b290*/  F2FP.BF16.F32.PACK_AB R180, R86, R13 ;  /* 0x0000000d56b4723e */ /* 0x000fe200000010ff */
[----:B------:R-:W-:Y:S01]  /*b2a0*/  FMUL.FTZ R90, R90, R11 ;  /* 0x0000000b5a5a7220 */ /* 0x000fe20000410000 */
[----:B------:R-:W-:Y:S01]  /*b2b0*/  F2FP.BF16.F32.PACK_AB R182, R152, R15 ;  /* 0x0000000f98b6723e */ /* 0x000fe200000010ff */
[----:B------:R-:W-:Y:S01]  /*b2c0*/  UPRMT UR6, UR43, 0x654, UR6 ;  /* 0x000006542b067896 */ /* 0x000fe20008000006 */
[----:B------:R-:W-:Y:S01]  /*b2d0*/  F2FP.BF16.F32.PACK_AB R176, R154, R17 ;  /* 0x000000119ab0723e */ /* 0x000fe200000010ff */
[----:B------:R-:W-:Y:S01]  /*b2e0*/  FMUL.FTZ R91, R91, R11 ;  /* 0x0000000b5b5b7220 */ /* 0x000fe20000410000 */
[----:B------:R-:W-:Y:S01]  /*b2f0*/  F2FP.BF16.F32.PACK_AB R178, R156, R19 ;  /* 0x000000139cb2723e */ /* 0x000fe200000010ff */
[----:B------:R-:W-:Y:S01]  /*b300*/  FMUL.FTZ R94, R94, R11 ;  /* 0x0000000b5e5e7220 */ /* 0x000fe20000410000 */
[----:B------:R-:W-:Y:S01]  /*b310*/  F2FP.BF16.F32.PACK_AB R172, R158, R21 ;  /* 0x000000159eac723e */ /* 0x000fe200000010ff */
        /* <DEDUP_REMOVED lines=31> */
[-C--:B------:R-:W-:Y:S01]  /*b510*/  FMUL.FTZ R88, R88, R36.reuse ;  /* 0x0000002458587220 */ /* 0x080fe20000410000 */
        /* <DEDUP_REMOVED lines=11> */
[----:B------:R-:W-:Y:S01]  /*b5d0*/  FMUL.FTZ R100, R100, R36 ;  /* 0x0000002464647220 */ /* 0x000fe20000410000 */
        /* <DEDUP_REMOVED lines=40> */
[-C--:B------:R-:W-:Y:S01]  /*b860*/  FMUL.FTZ R141, R141, R36.reuse ;  /* 0x000000248d8d7220 */ /* 0x080fe20000410000 */
[-C--:B------:R-:W-:Y:S01]  /*b870*/  FMUL.FTZ R144, R144, R36.reuse ;  /* 0x0000002490907220 */ /* 0x080fe20000410000 */
[-C--:B------:R-:W-:Y:S01]  /*b880*/  FMUL.FTZ R145, R145, R36.reuse ;  /* 0x0000002491917220 */ /* 0x080fe20000410000 */
[-C--:B------:R-:W-:Y:S01]  /*b890*/  FMUL.FTZ R148, R148, R36.reuse ;  /* 0x0000002494947220 */ /* 0x080fe20000410000 */
[----:B------:R-:W-:Y:S01]  /*b8a0*/  FMUL.FTZ R149, R149, R36 ;  /* 0x0000002495957220 */ /* 0x000fe20000410000 */
[----:B------:R-:W-:Y:S01]  /*b8b0*/  IADD3 R8, R8, -0x1, RZ ;  /* 0xffffffff08087810 */ /* 0x000fe20007ffe0ff */
[----:B------:R-:W-:-:S02]  /*b8c0*/  IMAD.MOV.U32 R13, RZ, RZ, R14 ;  /* 0x000000ffff0d7224 */ /* 0x000fc400078e000e */
[----:B------:R-:W-:Y:S01]  /*b8d0*/  IMAD.MOV.U32 R11, RZ, RZ, R10 ;  /* 0x000000ffff0b7224 */ /* 0x000fe200078e000a */
[----:B------:R-:W-:Y:S06]  /*b8e0*/  @P1 BRA `(.L_x_1126) ;  /* 0xffffffd400fc1947 */ /* 0x000fec000383ffff */
[----:B------:R-:W-:-:S07]  /*b8f0*/  IMAD.MOV.U32 R15, RZ, RZ, R8 ;  /* 0x000000ffff0f7224 */ /* 0x000fce00078e0008 */
.L_x_1115:
[----:B------:R-:W-:-:S13]  /*b900*/  ISETP.GE.AND P1, PT, R15, UR38, PT ;  /* 0x000000260f007c0c */ /* 0x000fda000bf26270 */
[----:B------:R-:W-:Y:S05]  /*b910*/  @!P1 BRA `(.L_x_1127) ;  /* 0x0000003800589947 */ /* 0x000fea0003800000 */
[C---:B------:R-:W-:Y:S01]  /*b920*/  VIADD R8, R16.reuse, 0x8 ;  /* 0x0000000810087836 */ /* 0x040fe20000000000 */
[----:B------:R-:W-:Y:S01]  /*b930*/  IADD3 R16, -R16, 0xb, RZ ;  /* 0x0000000b10107810 */ /* 0x000fe20007ffe1ff */
[----:B------:R-:W-:Y:S01]  /*b940*/  IMAD.MOV.U32 R12, RZ, RZ, R14 ;  /* 0x000000ffff0c7224 */ /* 0x000fe200078e000e */
[----:B------:R-:W-:Y:S01]  /*b950*/  UMOV UR56, UR45 ;  /* 0x0000002d00387c82 */ /* 0x000fe20008000000 */
[----:B------:R-:W-:Y:S01]  /*b960*/  IMAD.MOV.U32 R11, RZ, RZ, R10 ;  /* 0x000000ffff0b7224 */ /* 0x000fe200078e000a */
[----:B------:R-:W-:Y:S01]  /*b970*/  UMOV UR55, UR46 ;  /* 0x0000002e00377c82 */ /* 0x000fe20008000000 */
[----:B------:R-:W-:Y:S01]  /*b980*/  ULDC UR50, c[0x0][0x9e4] ;  /* 0x0002790000327ab9 */ /* 0x000fe20000000800 */
[----:B------:R-:W-:Y:S01]  /*b990*/  ULDC UR52, c[0x0][0x288] ;  /* 0x0000a20000347ab9 */ /* 0x000fe20000000800 */
[----:B------:R-:W-:Y:S01]  /*b9a0*/  ULDC UR53, c[0x0][0x2f0] ;  /* 0x0000bc0000357ab9 */ /* 0x000fe20000000800 */
[----:B------:R-:W-:Y:S01]  /*b9b0*/  ULDC UR54, c[0x0][0x9d8] ;  /* 0x0002760000367ab9 */ /* 0x000fe20000000800 */
[----:B------:R-:W-:-:S05]  /*b9c0*/  ULDC UR51, c[0x0][0x9e0] ;  /* 0x0002780000337ab9 */ /* 0x000fca0000000800 */
.L_x_1146:
[----:B------:R-:W-:Y:S01]  /*b9d0*/  UIADD3 UR46, UR55, 0x1, URZ ;  /* 0x00000001372e7890 */ /* 0x000fe2000fffe03f */
[----:B------:R-:W-:-:S03]  /*b9e0*/  ISETP.NE.AND P2, PT, RZ, UR39, PT ;  /* 0x00000027ff007c0c */ /* 0x000fc6000bf45270 */
[----:B------:R-:W-:-:S04]  /*b9f0*/  UISETP.NE.AND UP0, UPT, UR46, 0x2, UPT ;  /* 0x000000022e00788c */ /* 0x000fc8000bf05270 */
[----:B------:R-:W-:Y:S02]  /*ba00*/  USEL UR45, URZ, 0x1, UP0 ;  /* 0x000000013f2d7887 */ /* 0x000fe40008000000 */
[----:B------:R-:W-:Y:S02]  /*ba10*/  USEL UR46, UR46, URZ, UP0 ;  /* 0x0000003f2e2e7287 */ /* 0x000fe40008000000 */
[----:B------:R-:W-:Y:S02]  /*ba20*/  ULOP3.LUT UR45, UR56, UR45, URZ, 0x3c, !UPT ;  /* 0x0000002d382d7292 */ /* 0x000fe4000f8e3c3f */
[----:B--2---:R-:W-:Y:S10]  /*ba30*/  @P2 BRA `(.L_x_1128) ;  /* 0x00000000002c2947 */ /* 0x004ff40003800000 */
[----:B------:R-:W-:Y:S05]  /*ba40*/  @!P0 BRA `(.L_x_1129) ;  /* 0x0000000000048947 */ /* 0x000fea0003800000 */
[----:B------:R-:W-:Y:S01]  /*ba50*/  BPT.TRAP 0x1 ;  /* 0x000000040000795c */ /* 0x000fe20000300000 */
.L_x_1129:
[----:B------:R-:W-:Y:S01]  /*ba60*/  ULEA UR6, UR46, UR40, 0x3 ;  /* 0x000000282e067291 */ /* 0x000fe2000f8e183f */
[----:B------:R-:W-:-:S05]  /*ba70*/  IMAD.U32 R9, RZ, RZ, UR45 ;  /* 0x0000002dff097e24 */ /* 0x000fca000f8e00ff */
[----:B------:R-:W-:-:S04]  /*ba80*/  SHF.L.U32 R9, R9, 0x1f, RZ ;  /* 0x0000001f09097819 */ /* 0x000fc800000006ff */
[----:B------:R0:W1:Y:S01]  /*ba90*/  SYNCS.PHASECHK.TRANS64.TRYWAIT P1, [UR6+0x28830], R9 ;  /* 0x02883009ff0075a7 */ /* 0x0000620008020146 */
[----:B------:R-:W-:Y:S05]  /*baa0*/  @!P0 BRA `(.L_x_1130) ;  /* 0x0000000000048947 */ /* 0x000fea0003800000 */
[----:B------:R-:W-:Y:S01]  /*bab0*/  BPT.TRAP 0x1 ;  /* 0x000000040000795c */ /* 0x000fe20000300000 */
.L_x_1130:
[----:B-1----:R-:W-:Y:S05]  /*bac0*/  @P1 BRA `(.L_x_1128) ;  /* 0x0000000000081947 */ /* 0x002fea0003800000 */
[----:B------:R-:W1:Y:S02]  /*bad0*/  SYNCS.PHASECHK.TRANS64.TRYWAIT P1, [UR6+0x28830], R9 ;  /* 0x02883009ff0075a7 */ /* 0x000e640008020146 */
[----:B-1----:R-:W-:Y:S05]  /*bae0*/  @!P1 BRA `(.L_x_1131) ;  /* 0x0000009c00089947 */ /* 0x002fea0003800000 */
.L_x_1128:
[----:B------:R2:W-:Y:S01]  /*baf0*/  BAR.SYNC.DEFER_BLOCKING R8, 0x100 ;  /* 0x000400080000751d */ /* 0x0005e20000010000 */
[----:B------:R-:W-:Y:S01]  /*bb00*/  R2UR UR32, R6 ;  /* 0x00000000062072ca */ /* 0x000fe200000e0000 */
[----:B------:R-:W-:Y:S01]  /*bb10*/  ULEA UR34, UR46, UR44, 0xb ;  /* 0x0000002c2e227291 */ /* 0x000fe2000f8e583f */
[----:B------:R-:W-:-:S03]  /*bb20*/  R2UR UR33, R7 ;  /* 0x00000000072172ca */ /* 0x000fc600000e0000 */
[----:B------:R-:W-:Y:S01]  /*bb30*/  UMOV UR35, 0x40000040 ;  /* 0x4000004000237882 */ /* 0x000fe20000000000 */
[----:B------:R-:W-:Y:S01]  /*bb40*/  UIADD3 UR6, UR34, 0x2, URZ ;  /* 0x0000000222067890 */ /* 0x000fe2000fffe03f */
        /* <DEDUP_REMOVED lines=10> */
[----:B------:R-:W-:Y:S01]  /*bbf0*/  WARPGROUP.ARRIVE ;  /* 0x00000000000079c5 */ /* 0x000fe20000000000 */
[----:B------:R-:W-:Y:S01]  /*bc00*/  UMOV UR27, 0x40000040 ;  /* 0x40000040001b7882 */ /* 0x000fe20000000000 */
[----:B------:R-:W-:Y:S01]  /*bc10*/  UIADD3 UR30, UR34, 0x406, URZ ;  /* 0x00000406221e7890 */ /* 0x000fe2000fffe03f */
[----:B------:R-:W-:-:S03]  /*bc20*/  UMOV UR31, 0x40000040 ;  /* 0x40000040001f7882 */ /* 0x000fc60000000000 */
        /* <DEDUP_REMOVED lines=23> */
[----:B--2---:R-:W-:Y:S05]  /*bda0*/  @P2 BRA `(.L_x_1132) ;  /* 0x00000000002c2947 */ /* 0x004fea0003800000 */
[----:B------:R-:W-:Y:S05]  /*bdb0*/  @!P0 BRA `(.L_x_1133) ;  /* 0x0000000000048947 */ /* 0x000fea0003800000 */
[----:B------:R-:W-:Y:S01]  /*bdc0*/  BPT.TRAP 0x1 ;  /* 0x000000040000795c */ /* 0x000fe20000300000 */
.L_x_1133:
[----:B------:R-:W-:Y:S01]  /*bdd0*/  ULEA UR6, UR55, UR40, 0x3 ;  /* 0x0000002837067291 */ /* 0x000fe2000f8e183f */
[----:B01----:R-:W-:-:S05]  /*bde0*/  IMAD.U32 R9, RZ, RZ, UR56 ;  /* 0x00000038ff097e24 */ /* 0x003fca000f8e00ff */
[----:B------:R-:W-:-:S04]  /*bdf0*/  SHF.L.U32 R9, R9, 0x1f, RZ ;  /* 0x0000001f09097819 */ /* 0x000fc800000006ff */
[----:B------:R0:W1:Y:S01]  /*be00*/  SYNCS.PHASECHK.TRANS64.TRYWAIT P1, [UR6+0x28850], R9 ;  /* 0x02885009ff0075a7 */ /* 0x0000620008020146 */
[----:B------:R-:W-:Y:S05]  /*be10*/  @!P0 BRA `(.L_x_1134) ;  /* 0x0000000000048947 */ /* 0x000fea0003800000 */
[----:B------:R-:W-:Y:S01]  /*be20*/  BPT.TRAP 0x1 ;  /* 0x000000040000795c */ /* 0x000fe20000300000 */
.L_x_1134:
[----:B-1----:R-:W-:Y:S05]  /*be30*/  @P1 BRA `(.L_x_1132) ;  /* 0x0000000000081947 */ /* 0x002fea0003800000 */
[----:B------:R-:W1:Y:S02]  /*be40*/  SYNCS.PHASECHK.TRANS64.TRYWAIT P1, [UR6+0x28850], R9 ;  /* 0x02885009ff0075a7 */ /* 0x000e640008020146 */
[----:B-1----:R-:W-:Y:S05]  /*be50*/  @!P1 BRA `(.L_x_1135) ;  /* 0x0000009800449947 */ /* 0x002fea0003800000 */
.L_x_1132:
[----:B------:R-:W-:Y:S01]  /*be60*/  UIADD3 UR6, UR40, 0x400, URZ ;  /* 0x0000040028067890 */ /* 0x000fe2000fffe03f */
[----:B------:R-:W-:Y:S01]  /*be70*/  WARPGROUP.ARRIVE ;  /* 0x00000000000079c5 */ /* 0x000fe20000000000 */
[----:B------:R-:W-:Y:S02]  /*be80*/  UMOV UR7, 0x40000040 ;  /* 0x4000004000077882 */ /* 0x000fe40000000000 */
        /* <DEDUP_REMOVED lines=45> */
.L_x_1136:
[----:B------:R-:W-:Y:S01]  /*c160*/  UISETP.NE.AND UP1, UPT, UR42, URZ, UPT ;  /* 0x0000003f2a00728c */ /* 0x000fe2000bf25270 */
[----:B------:R-:W-:Y:S01]  /*c170*/  FMUL.FTZ R152, R28, UR54 ;  /* 0x000000361c987c20 */ /* 0x000fe20008410000 */
[----:B------:R-:W-:Y:S01]  /*c180*/  FMUL.FTZ R159, R49, UR54 ;  /* 0x00000036319f7c20 */ /* 0x000fe20008410000 */
[----:B------:R-:W-:Y:S01]  /*c190*/  FMUL.FTZ R28, R51, UR54 ;  /* 0x00000036331c7c20 */ /* 0x000fe20008410000 */
[----:B------:R-:W-:Y:S01]  /*c1a0*/  FMUL.FTZ R51, R52, UR54 ;  /* 0x0000003634337c20 */ /* 0x000fe20008410000 */
[----:B------:R-:W-:Y:S01]  /*c1b0*/  FMUL.FTZ R52, R53, UR54 ;  /* 0x0000003635347c20 */ /* 0x000fe20008410000 */
[----:B------:R-:W-:Y:S01]  /*c1c0*/  PLOP3.LUT P1, PT, PT, PT, UP1, 0x80, 0x0 ;  /* 0x000000000000781c */ /* 0x000fe20003f2f018 */
[----:B------:R-:W-:Y:S01]  /*c1d0*/  FMUL.FTZ R53, R56, UR54 ;  /* 0x0000003638357c20 */ /* 0x000fe20008410000 */
[----:B------:R-:W-:Y:S01]  /*c1e0*/  PLOP3.LUT P2, PT, PT, PT, UP1, 0x80, 0x0 ;  /* 0x000000000000781c */ /* 0x000fe20003f4f018 */
[----:B------:R-:W-:Y:S01]  /*c1f0*/  FMUL.FTZ R56, R61, UR54 ;  /* 0x000000363d387c20 */ /* 0x000fe20008410000 */
[----:B------:R-:W-:Y:S01]  /*c200*/  IMAD.MOV.U32 R61, RZ, RZ, R0 ;  /* 0x000000ffff3d7224 */ /* 0x000fe200078e0000 */
[----:B------:R-:W-:Y:S01]  /*c210*/  @UP1 ULDC UR7, c[0x0][0x44c] ;  /* 0x0001130000071ab9 */ /* 0x000fe20000000800 */
[----:B------:R-:W-:Y:S01]  /*c220*/  SHF.L.U32 R180, R15, 0x7, RZ ;  /* 0x000000070fb47819 */ /* 0x000fe200000006ff */
[----:B------:R-:W-:Y:S01]  /*c230*/  FMUL.FTZ R14, R27, UR54 ;  /* 0x000000361b0e7c20 */ /* 0x000fe20008410000 */
[----:B------:R-:W-:Y:S01]  /*c240*/  FMUL.FTZ R17, R31, UR54 ;  /* 0x000000361f117c20 */ /* 0x000fe20008410000 */
[----:B------:R-:W-:Y:S01]  /*c250*/  FMUL.FTZ R27, R50, UR54 ;  /* 0x00000036321b7c20 */ /* 0x000fe20008410000 */
[----:B------:R-:W-:Y:S01]  /*c260*/  FMUL.FTZ R31, R58, UR54 ;  /* 0x000000363a1f7c20 */ /* 0x000fe20008410000 */
[----:B------:R-:W-:Y:S01]  /*c270*/  IADD3 R50, -R180, 0x1, RZ ;  /* 0x00000001b4327810 */ /* 0x000fe20007ffe1ff */
[----:B------:R-:W-:Y:S01]  /*c280*/  UISETP.NE.AND UP0, UPT, UR41, URZ, UPT ;  /* 0x0000003f2900728c */ /* 0x000fe2000bf05270 */
[----:B------:R-:W-:Y:S01]  /*c290*/  @P1 IMAD.HI.U32 R49, R0, UR7, RZ ;  /* 0x0000000700311c27 */ /* 0x000fe2000f8e00ff */
[----:B------:R-:W-:-:S03]  /*c2a0*/  @UP1 ULDC UR7, c[0x0][0x450] ;  /* 0x0001140000071ab9 */ /* 0x000fc60000000800 */
[----:B------:R-:W-:Y:S01]  /*c2b0*/  FMUL.FTZ R153, R29, UR54 ;  /* 0x000000361d997c20 */ /* 0x000fe20008410000 */
[----:B------:R-:W-:Y:S01]  /*c2c0*/  FMUL.FTZ R18, R30, UR54 ;  /* 0x000000361e127c20 */ /* 0x000fe20008410000 */
[----:B------:R-:W-:Y:S01]  /*c2d0*/  FMUL.FTZ R154, R32, UR54 ;  /* 0x00000036209a7c20 */ /* 0x000fe20008410000 */
[----:B------:R-:W-:Y:S01]  /*c2e0*/  @P2 SHF.R.U32.HI R61, RZ, UR7, R49 ;  /* 0x00000007ff3d2c19 */ /* 0x000fe20008011631 */
[----:B01----:R-:W-:Y:S01]  /*c2f0*/  FMUL.FTZ R9, R24, UR54 ;  /* 0x0000003618097c20 */ /* 0x003fe20008410000 */
[----:B------:R-:W-:Y:S01]  /*c300*/  FMUL.FTZ R10, R25, UR54 ;  /* 0x00000036190a7c20 */ /* 0x000fe20008410000 */
[----:B------:R-:W-:Y:S01]  /*c310*/  FMUL.FTZ R13, R26, UR54 ;  /* 0x000000361a0d7c20 */ /* 0x000fe20008410000 */
[----:B------:R-:W-:Y:S01]  /*c320*/  FMUL.FTZ R29, R54, UR54 ;  /* 0x00000036361d7c20 */ /* 0x000fe20008410000 */
[----:B------:R-:W0:Y:S01]  /*c330*/  SHFL.IDX PT, R58, R61, RZ, 0x1c1f ;  /* 0x001c1fff3d3a7589 */ /* 0x000e2200000e0000 */
        /* <DEDUP_REMOVED lines=53> */
[----:B------:R-:W-:-:S03]  /*c690*/  VIADD R59, R59, -UR52 ;  /* 0x800000343b3b7c36 */ /* 0x000fc60008000000 */
[----:B------:R-:W4:Y:S01]  /*c6a0*/  MUFU.TANH R9, R9 ;  /* 0x0000000900097308 */ /* 0x000f220000002400 */
[C---:B------:R-:W-:Y:S02]  /*c6b0*/  VIADD R79, R59.reuse, UR51 ;  /* 0x000000333b4f7c36 */ /* 0x040fe40008000000 */
[----:B------:R-:W-:Y:S01]  /*c6c0*/  VIADD R83, R59, UR47 ;  /* 0x0000002f3b537c36 */ /* 0x000fe20008000000 */
[----:B------:R-:W-:Y:S01]  /*c6d0*/  SYNCS.ARRIVE.TRANS64.RED.A1T0 RZ, [UR6], RZ ;  /* 0x000000ffffff79a7 */ /* 0x000fe20008100406 */
[--C-:B0-----:R-:W-:Y:S02]  /*c6e0*/  IMAD.IADD R63, R79, 0x1, R58.reuse ;  /* 0x000000014f3f7824 */ /* 0x101fe400078e023a */
        /* <DEDUP_REMOVED lines=63> */
[----:B-1-34-:R-:W-:Y:S05]  /*cae0*/  @P1 BRA `(.L_x_1137) ;  /* 0x00000000005c1947 */ /* 0x01afea0003800000 */
[----:B------:R-:W-:Y:S01]  /*caf0*/  IMAD R58, R2, UR53, R58 ;  /* 0x00000035023a7c24 */ /* 0x000fe2000f8e023a */
[----:B------:R-:W-:Y:S03]  /*cb00*/  BSSY B0, `(.L_x_1138) ;  /* 0x0000011000007945 */ /* 0x000fe60003800000 */
[----:B------:R-:W-:-:S05]  /*cb10*/  VIADD R67, R58, -UR52 ;  /* 0x800000343a437c36 */ /* 0x000fca0008000000 */
        /* <DEDUP_REMOVED lines=10> */
.L_x_1139:
[----:B------:R-:W-:-:S05]  /*cbc0*/  IMAD.U32 R68, RZ, RZ, UR50 ;  /* 0x00000032ff447e24 */ /* 0x000fca000f8e00ff */
[----:B------:R-:W-:-:S13]  /*cbd0*/  ISETP.NE.AND P1, PT, R68, 0x1, PT ;  /* 0x000000014400780c */ /* 0x000fda0003f25270 */
[----:B------:R-:W1:Y:S02]  /*cbe0*/  @P1 LDC.64 R58, c[0x0][0x9e8] ;  /* 0x00027a00ff3a1b82 */ /* 0x000e640000000a00 */
[----:B-1----:R-:W-:-:S05]  /*cbf0*/  @P1 IMAD.HI.U32 R58, R67, R58, RZ ;  /* 0x0000003a433a1227 */ /* 0x002fca00078e00ff */
[----:B------:R-:W-:-:S07]  /*cc00*/  @P1 SHF.R.U32.HI R67, RZ, R59, R58 ;  /* 0x0000003bff431219 */ /* 0x000fce000001163a */
.L_x_1140:
[----:B------:R-:W-:Y:S05]  /*cc10*/  BSYNC B0 ;  /* 0x0000000000007941 */ /* 0x000fea0003800000 */
.L_x_1138:
[----:B------:R-:W-:-:S04]  /*cc20*/  IMAD R58, R67, R68, -R180 ;  /* 0x00000044433a7224 */ /* 0x000fc800078e0ab4 */
[----:B------:R-:W-:-:S05]  /*cc30*/  IMAD R58, R3, -0x2, R58 ;  /* 0xfffffffe033a7824 */ /* 0x000fca00078e023a */
[----:B------:R-:W-:Y:S02]  /*cc40*/  VIADDMNMX R63, R58, R68, R63, PT ;  /* 0x000000443a3f7246 */ /* 0x000fe4000380013f */
[----:B------:R-:W-:-:S07]  /*cc50*/  VIMNMX R65, R65, R58, !PT ;  /* 0x0000003a41417248 */ /* 0x000fce0007fe0100 */
.L_x_1137:
        /* <DEDUP_REMOVED lines=44> */
[----:B------:R-:W-:-:S02]  /*cf20*/  FSEL R152, R45, -INF , !P2 ;  /* 0xff8000002d987808 */ /* 0x000fc40005000000 */
[C---:B------:R-:W-:Y:S02]  /*cf30*/  ISETP.GT.AND P5, PT, R65.reuse, 0x31, P1 ;  /* 0x000000314100780c */ /* 0x040fe40000fa4270 */
[C---:B------:R-:W-:Y:S02]  /*cf40*/  ISETP.GT.AND P4, PT, R65.reuse, 0x38, P1 ;  /* 0x000000384100780c */ /* 0x040fe40000f84270 */
[C---:B------:R-:W-:Y:S02]  /*cf50*/  ISETP.GT.AND P6, PT, R65.reuse, 0x39, P1 ;  /* 0x000000394100780c */ /* 0x040fe40000fc4270 */
[C---:B------:R-:W-:Y:S02]  /*cf60*/  ISETP.GT.AND P2, PT, R65.reuse, 0x40, P1 ;  /* 0x000000404100780c */ /* 0x040fe40000f44270 */
[----:B------:R-:W-:Y:S02]  /*cf70*/  FSEL R76, R54, -INF , !P3 ;  /* 0xff800000364c7808 */ /* 0x000fe40005800000 */
        /* <DEDUP_REMOVED lines=28> */
[----:B------:R-:W-:Y:S02]  /*d140*/  ISETP.GT.AND P2, PT, R65, 0x68, P1 ;  /* 0x000000684100780c */ /* 0x000fe40000f44270 */
[----:B------:R-:W-:Y:S02]  /*d150*/  FSEL R58, R77, -INF , !P3 ;  /* 0xff8000004d3a7808 */ /* 0x000fe40005800000 */
[----:B------:R-:W-:-:S02]  /*d160*/  PLOP3.LUT P3, PT, PT, PT, UP0, 0x40, 0x0 ;  /* 0x000000000000781c */ /* 0x000fc40003f6e808 */
        /* <DEDUP_REMOVED lines=12> */
[C---:B------:R-:W-:Y:S02]  /*d230*/  ISETP.LT.OR P5, PT, R63.reuse, 0x71, P5 ;  /* 0x000000713f00780c */ /* 0x040fe40002fa1670 */
[C---:B------:R-:W-:Y:S02]  /*d240*/  ISETP.LT.OR P4, PT, R63.reuse, 0x72, P4 ;  /* 0x000000723f00780c */ /* 0x040fe40002781670 */
[C---:B------:R-:W-:Y:S02]  /*d250*/  ISETP.LT.OR P6, PT, R63.reuse, 0x79, P6 ;  /* 0x000000793f00780c */ /* 0x040fe400037c1670 */
[----:B------:R-:W-:Y:S02]  /*d260*/  ISETP.LT.OR P2, PT, R63, 0x7a, P2 ;  /* 0x0000007a3f00780c */ /* 0x000fe40001741670 */
[----:B------:R-:W-:Y:S02]  /*d270*/  IADD3 R45, R83, R182, RZ ;  /* 0x000000b6532d7210 */ /* 0x000fe40007ffe0ff */
[----:B------:R-:W-:-:S02]  /*d280*/  FSEL R56, R71, -INF , !P5 ;  /* 0xff80000047387808 */ /* 0x000fc40006800000 */
[----:B------:R-:W-:Y:S02]  /*d290*/  FSEL R52, R81, -INF , !P4 ;  /* 0xff80000051347808 */ /* 0x000fe40006000000 */
[----:B------:R-:W-:Y:S02]  /*d2a0*/  FSEL R48, R75, -INF , !P6 ;  /* 0xff8000004b307808 */ /* 0x000fe40007000000 */
[----:B------:R-:W-:Y:S01]  /*d2b0*/  FSEL R44, R85, -INF , !P2 ;  /* 0xff800000552c7808 */ /* 0x000fe20005000000 */
[----:B------:R-:W-:Y:S06]  /*d2c0*/  @P3 BRA `(.L_x_1141) ;  /* 0x00000000005c3947 */ /* 0x000fec0003800000 */
        /* <DEDUP_REMOVED lines=13> */
.L_x_1143:
[----:B------:R-:W-:-:S05]  /*d3a0*/  IMAD.U32 R51, RZ, RZ, UR50 ;  /* 0x00000032ff337e24 */ /* 0x000fca000f8e00ff */
[----:B------:R-:W-:-:S13]  /*d3b0*/  ISETP.NE.AND P2, PT, R51, 0x1, PT ;  /* 0x000000013300780c */ /* 0x000fda0003f45270 */
[----:B------:R-:W0:Y:S02]  /*d3c0*/  @P2 LDC.64 R154, c[0x0][0x9e8] ;  /* 0x00027a00ff9a2b82 */ /* 0x000e240000000a00 */
[----:B0-----:R-:W-:-:S05]  /*d3d0*/  @P2 IMAD.HI.U32 R10, R9, R154, RZ ;  /* 0x0000009a090a2227 */ /* 0x001fca00078e00ff */
[----:B------:R-:W-:-:S07]  /*d3e0*/  @P2 SHF.R.U32.HI R9, RZ, R155, R10 ;  /* 0x0000009bff092219 */ /* 0x000fce000001160a */
.L_x_1144:
[----:B------:R-:W-:Y:S05]  /*d3f0*/  BSYNC B0 ;  /* 0x0000000000007941 */ /* 0x000fea0003800000 */
.L_x_1142:
[----:B------:R-:W-:-:S04]  /*d400*/  IMAD R10, R9, R51, -R180 ;  /* 0x00000033090a7224 */ /* 0x000fc800078e0ab4 */
[----:B------:R-:W-:-:S05]  /*d410*/  IMAD R10, R3, -0x2, R10 ;  /* 0xfffffffe030a7824 */ /* 0x000fca00078e020a */
[----:B------:R-:W-:Y:S02]  /*d420*/  VIADDMNMX R37, R10, R51, R37, PT ;  /* 0x000000330a257246 */ /* 0x000fe40003800125 */
[----:B------:R-:W-:-:S07]  /*d430*/  VIMNMX R45, R45, R10, !PT ;  /* 0x0000000a2d2d7248 */ /* 0x000fce0007fe0100 */
.L_x_1141:
        /* <DEDUP_REMOVED lines=11> */
[----:B------:R-:W-:-:S02]  /*d4f0*/  ISETP.GT.AND P4, PT, R45, 0x9, P1 ;  /* 0x000000092d00780c */ /* 0x000fc40000f84270 */
[----:B------:R-:W-:Y:S02]  /*d500*/  FMNMX.FTZ R9, R178, R9, !PT ;  /* 0x00000009b2097209 */ /* 0x000fe40007810000 */
[----:B------:R-:W-:Y:S02]  /*d510*/  FSEL R158, R19, -INF , !P5 ;  /* 0xff800000139e7808 */ /* 0x000fe40006800000 */
        /* <DEDUP_REMOVED lines=19> */
[----:B------:R-:W-:Y:S02]  /*d650*/  ISETP.GT.AND P2, PT, R45, 0x11, P1 ;  /* 0x000000112d00780c */ /* 0x000fe40000f44270 */
        /* <DEDUP_REMOVED lines=56> */
[----:B------:R-:W-:Y:S01]  /*d9e0*/  ISETP.GT.AND P3, PT, R45, 0x31, P1 ;  /* 0x000000312d00780c */ /* 0x000fe20000f64270 */
[----:B------:R-:W-:Y:S01]  /*d9f0*/  MUFU.EX2 R180, R180 ;  /* 0x000000b400b47308 */ /* 0x000fe20000000800 */
[----:B------:R-:W-:Y:S01]  /*da00*/  FMNMX.FTZ R19, R18, R19, !PT ;  /* 0x0000001312137209 */ /* 0x000fe20007810000 */
[-CC-:B0-----:R-:W-:Y:S01]  /*da10*/  FFMA.FTZ R14, R184, R9.reuse, -R51.reuse ;  /* 0x00000009b80e7223 */ /* 0x181fe20000010833 */
[----:B------:R-:W-:Y:S01]  /*da20*/  FSEL R168, R25, -INF , !P4 ;  /* 0xff80000019a87808 */ /* 0x000fe20006000000 */
[--C-:B------:R-:W-:Y:S01]  /*da30*/  FFMA.FTZ R66, R66, R9, -R51.reuse ;  /* 0x0000000942427223 */ /* 0x100fe20000010833 */
[----:B------:R-:W-:Y:S01]  /*da40*/  FMNMX.FTZ R21, R156, R19, !PT ;  /* 0x000000139c157209 */ /* 0x000fe20007810000 */
[--C-:B------:R-:W-:Y:S01]  /*da50*/  FFMA.FTZ R64, R64, R9, -R51.reuse ;  /* 0x0000000940407223 */ /* 0x100fe20000010833 */
[----:B------:R-:W-:Y:S01]  /*da60*/  ISETP.GT.AND P5, PT, R45, 0x38, P1 ;  /* 0x000000382d00780c */ /* 0x000fe20000fa4270 */
[----:B------:R0:W-:Y:S01]  /*da70*/  MUFU.EX2 R19, R14 ;  /* 0x0000000e00137308 */ /* 0x0001e20000000800 */
[----:B------:R-:W-:Y:S01]  /*da80*/  FMNMX.FTZ R21, R158, R21, !PT ;  /* 0x000000159e157209 */ /* 0x000fe20007810000 */
[-CC-:B------:R-:W-:Y:S01]  /*da90*/  FFMA.FTZ R60, R60, R9.reuse, -R51.reuse ;  /* 0x000000093c3c7223 */ /* 0x180fe20000010833 */
[----:B------:R-:W-:Y:S01]  /*daa0*/  FSEL R170, R27, -INF , !P2 ;  /* 0xff8000001baa7808 */ /* 0x000fe20005000000 */
[--C-:B------:R-:W-:Y:S01]  /*dab0*/  FFMA.FTZ R52, R52, R9, -R51.reuse ;  /* 0x0000000934347223 */ /* 0x100fe20000010833 */
[----:B------:R-:W-:Y:S01]  /*dac0*/  FMNMX.FTZ R21, R20, R21, !PT ;  /* 0x0000001514157209 */ /* 0x000fe20007810000 */
[--C-:B------:R-:W-:Y:S01]  /*dad0*/  FFMA.FTZ R44, R44, R9, -R51.reuse ;  /* 0x000000092c2c7223 */ /* 0x100fe20000010833 */
[----:B------:R-:W-:Y:S01]  /*dae0*/  ISETP.LT.OR P3, PT, R37, 0x32, P3 ;  /* 0x000000322500780c */ /* 0x000fe20001f61670 */
[----:B------:R-:W-:Y:S01]  /*daf0*/  MUFU.EX2 R17, R17 ;  /* 0x0000001100117308 */ /* 0x000fe20000000800 */
[----:B------:R-:W-:Y:S01]  /*db00*/  FMNMX.FTZ R21, R160, R21, !PT ;  /* 0x00000015a0157209 */ /* 0x000fe20007810000 */
[----:B0-----:R-:W-:Y:S01]  /*db10*/  FFMA.FTZ R14, R166, R9, -R51 ;  /* 0x00000009a60e7223 */ /* 0x001fe20000010833 */
[----:B------:R-:W-:-:S02]  /*db20*/  ISETP.GT.AND P4, PT, R45, 0x39, P1 ;  /* 0x000000392d00780c */ /* 0x000fc40000f84270 */
[----:B------:R-:W-:Y:S02]  /*db30*/  FMNMX.FTZ R23, R22, R21, !PT ;  /* 0x0000001516177209 */ /* 0x000fe40007810000 */
[----:B------:R-:W-:Y:S01]  /*db40*/  ISETP.LT.OR P5, PT, R37, 0x39, P5 ;  /* 0x000000392500780c */ /* 0x000fe20002fa1670 */
[----:B------:R0:W-:Y:S01]  /*db50*/  MUFU.EX2 R21, R174 ;  /* 0x000000ae00157308 */ /* 0x0001e20000000800 */
[----:B------:R-:W-:Y:S02]  /*db60*/  FMNMX.FTZ R23, R162, R23, !PT ;  /* 0x00000017a2177209 */ /* 0x000fe40007810000 */
[----:B------:R-:W-:Y:S02]  /*db70*/  FSEL R28, R28, -INF , !P3 ;  /* 0xff8000001c1c7808 */ /* 0x000fe40005800000 */
[----:B------:R-:W-:Y:S02]  /*db80*/  FMNMX.FTZ R23, R24, R23, !PT ;  /* 0x0000001718177209 */ /* 0x000fe40007810000 */
[----:B------:R-:W-:Y:S01]  /*db90*/  ISETP.GT.AND P2, PT, R45, 0x40, P1 ;  /* 0x000000402d00780c */ /* 0x000fe20000f44270 */
[----:B------:R-:W-:Y:S01]  /*dba0*/  MUFU.EX2 R182, R182 ;  /* 0x000000b600b67308 */ /* 0x000fe20000000800 */
[----:B------:R-:W-:Y:S01]  /*dbb0*/  FMNMX.FTZ R23, R26, R23, !PT ;  /* 0x000000171a177209 */ /* 0x000fe20007810000 */
[----:B0-----:R-:W-:Y:S01]  /*dbc0*/  FFMA.FTZ R174, R164, R9, -R51 ;  /* 0x00000009a4ae7223 */ /* 0x001fe20000010833 */
[----:B------:R-:W-:-:S02]  /*dbd0*/  FSEL R184, R29, -INF , !P5 ;  /* 0xff8000001db87808 */ /* 0x000fc40006800000 */
[----:B------:R-:W-:Y:S02]  /*dbe0*/  FMNMX.FTZ R25, R168, R23, !PT ;  /* 0x00000017a8197209 */ /* 0x000fe40007810000 */
[----:B------:R-:W-:Y:S01]  /*dbf0*/  ISETP.LT.OR P4, PT, R37, 0x3a, P4 ;  /* 0x0000003a2500780c */ /* 0x000fe20002781670 */
[----:B------:R0:W-:Y:S01]  /*dc00*/  MUFU.EX2 R23, R14 ;  /* 0x0000000e00177308 */ /* 0x0001e20000000800 */
[----:B------:R-:W-:Y:S02]  /*dc10*/  FMNMX.FTZ R25, R170, R25, !PT ;  /* 0x00000019aa197209 */ /* 0x000fe40007810000 */
[----:B------:R-:W-:Y:S02]  /*dc20*/  ISETP.GT.AND P3, PT, R45, 0x41, P1 ;  /* 0x000000412d00780c */ /* 0x000fe40000f64270 */
[----:B------:R-:W-:Y:S02]  /*dc30*/  FMNMX.FTZ R25, R28, R25, !PT ;  /* 0x000000191c197209 */ /* 0x000fe40007810000 */
[----:B------:R-:W-:Y:S01]  /*dc40*/  ISETP.LT.OR P2, PT, R37, 0x41, P2 ;  /* 0x000000412500780c */ /* 0x000fe20001741670 */
[----:B------:R-:W-:Y:S01]  /*dc50*/  MUFU.EX2 R176, R176 ;  /* 0x000000b000b07308 */ /* 0x000fe20000000800 */
[----:B------:R-:W-:Y:S01]  /*dc60*/  FSEL R30, R30, -INF , !P4 ;  /* 0xff8000001e1e7808 */ /* 0x000fe20006000000 */
[----:B0-----:R-:W-:Y:S01]  /*dc70*/  FFMA.FTZ R14, R86, R9, -R51 ;  /* 0x00000009560e7223 */ /* 0x001fe20000010833 */
[----:B------:R-:W-:-:S02]  /*dc80*/  FMNMX.FTZ R25, R184, R25, !PT ;  /* 0x00000019b8197209 */ /* 0x000fc40007810000 */
[----:B------:R-:W-:Y:S02]  /*dc90*/  ISETP.GT.AND P5, PT, R45, 0x48, P1 ;  /* 0x000000482d00780c */ /* 0x000fe40000fa4270 */
[----:B------:R-:W-:Y:S01]  /*dca0*/  FSEL R186, R31, -INF , !P2 ;  /* 0xff8000001fba7808 */ /* 0x000fe20005000000 */
[----:B------:R-:W-:Y:S01]  /*dcb0*/  MUFU.EX2 R178, R178 ;  /* 0x000000b200b27308 */ /* 0x000fe20000000800 */
[----:B------:R-:W-:Y:S02]  /*dcc0*/  ISETP.LT.OR P3, PT, R37, 0x42, P3 ;  /* 0x000000422500780c */ /* 0x000fe40001f61670 */
[----:B------:R-:W-:Y:S02]  /*dcd0*/  FMNMX.FTZ R27, R30, R25, !PT ;  /* 0x000000191e1b7209 */ /* 0x000fe40007810000 */
[----:B------:R-:W-:Y:S02]  /*dce0*/  ISETP.GT.AND P4, PT, R45, 0x49, P1 ;  /* 0x000000492d00780c */ /* 0x000fe40000f84270 */
[----:B------:R-:W-:Y:S01]  /*dcf0*/  ISETP.LT.OR P5, PT, R37, 0x49, P5 ;  /* 0x000000492500780c */ /* 0x000fe20002fa1670 */
[----:B------:R-:W-:Y:S01]  /*dd00*/  MUFU.EX2 R25, R152 ;  /* 0x0000009800197308 */ /* 0x000fe20000000800 */
[----:B------:R-:W-:-:S02]  /*dd10*/  FSEL R32, R32, -INF , !P3 ;  /* 0xff80000020207808 */ /* 0x000fc40005800000 */
[----:B------:R-:W-:Y:S02]  /*dd20*/  FMNMX.FTZ R27, R186, R27, !PT ;  /* 0x0000001bba1b7209 */ /* 0x000fe40007810000 */
[----:B------:R-:W-:Y:S02]  /*dd30*/  ISETP.GT.AND P2, PT, R45, 0x50, P1 ;  /* 0x000000502d00780c */ /* 0x000fe40000f44270 */
[----:B------:R-:W-:Y:S01]  /*dd40*/  FSEL R166, R33, -INF , !P5 ;  /* 0xff80000021a67808 */ /* 0x000fe20006800000 */
[----:B------:R-:W-:Y:S01]  /*dd50*/  MUFU.EX2 R172, R172 ;  /* 0x000000ac00ac7308 */ /* 0x000fe20000000800 */
[----:B------:R-:W-:Y:S02]  /*dd60*/  ISETP.LT.OR P4, PT, R37, 0x4a, P4 ;  /* 0x0000004a2500780c */ /* 0x000fe40002781670 */
[----:B------:R-:W-:Y:S02]  /*dd70*/  FMNMX.FTZ R29, R32, R27, !PT ;  /* 0x0000001b201d7209 */ /* 0x000fe40007810000 */
[----:B------:R-:W-:-:S02]  /*dd80*/  ISETP.GT.AND P3, PT, R45, 0x51, P1 ;  /* 0x000000512d00780c */ /* 0x000fc40000f64270 */
[----:B------:R-:W-:Y:S01]  /*dd90*/  ISETP.LT.OR P2, PT, R37, 0x51, P2 ;  /* 0x000000512500780c */ /* 0x000fe20001741670 */
[----:B------:R0:W-:Y:S01]  /*dda0*/  MUFU.EX2 R27, R14 ;  /* 0x0000000e001b7308 */ /* 0x0001e20000000800 */
[----:B------:R-:W-:Y:S01]  /*ddb0*/  FSEL R164, R34, -INF , !P4 ;  /* 0xff80000022a47808 */ /* 0x000fe20006000000 */
[--C-:B------:R-:W-:Y:S01]  /*ddc0*/  FFMA.FTZ R34, R84, R9, -R51.reuse ;  /* 0x0000000954227223 */ /* 0x100fe20000010833 */
[----:B------:R-:W-:Y:S02]  /*ddd0*/  FMNMX.FTZ R29, R166, R29, !PT ;  /* 0x0000001da61d7209 */ /* 0x000fe40007810000 */
[----:B------:R-:W-:Y:S02]  /*dde0*/  ISETP.GT.AND P5, PT, R45, 0x58, P1 ;  /* 0x000000582d00780c */ /* 0x000fe40000fa4270 */
[----:B------:R-:W-:Y:S01]  /*ddf0*/  FSEL R188, R35, -INF , !P2 ;  /* 0xff80000023bc7808 */ /* 0x000fe20005000000 */
[----:B------:R-:W-:Y:S01]  /*de00*/  MUFU.EX2 R174, R174 ;  /* 0x000000ae00ae7308 */ /* 0x000fe20000000800 */
[----:B------:R-:W-:Y:S01]  /*de10*/  ISETP.LT.OR P3, PT, R37, 0x52, P3 ;  /* 0x000000522500780c */ /* 0x000fe20001f61670 */
[----:B0-----:R-:W-:Y:S01]  /*de20*/  FFMA.FTZ R14, R82, R9, -R51 ;  /* 0x00000009520e7223 */ /* 0x001fe20000010833 */
[----:B------:R-:W-:-:S02]  /*de30*/  FMNMX.FTZ R29, R164, R29, !PT ;  /* 0x0000001da41d7209 */ /* 0x000fc40007810000 */
[----:B------:R-:W-:Y:S02]  /*de40*/  ISETP.GT.AND P4, PT, R45, 0x59, P1 ;  /* 0x000000592d00780c */ /* 0x000fe40000f84270 */
[----:B------:R-:W-:Y:S01]  /*de50*/  ISETP.LT.OR P5, PT, R37, 0x59, P5 ;  /* 0x000000592500780c */ /* 0x000fe20002fa1670 */
[----:B------:R-:W-:Y:S01]  /*de60*/  MUFU.EX2 R34, R34 ;  /* 0x0000002200227308 */ /* 0x000fe20000000800 */
[----:B------:R-:W-:Y:S02]  /*de70*/  FSEL R36, R36, -INF , !P3 ;  /* 0xff80000024247808 */ /* 0x000fe40005800000 */
[----:B------:R-:W-:Y:S02]  /*de80*/  FMNMX.FTZ R29, R188, R29, !PT ;  /* 0x0000001dbc1d7209 */ /* 0x000fe40007810000 */
[----:B------:R-:W-:Y:S02]  /*de90*/  ISETP.GT.AND P2, PT, R45, 0x60, P1 ;  /* 0x000000602d00780c */ /* 0x000fe40000f44270 */
[----:B------:R-:W-:Y:S01]  /*dea0*/  FSEL R38, R38, -INF , !P5 ;  /* 0xff80000026267808 */ /* 0x000fe20006800000 */
[----:B------:R-:W-:Y:S01]  /*deb0*/  MUFU.EX2 R64, R64 ;  /* 0x0000004000407308 */ /* 0x000fe20000000800 */
[----:B------:R-:W-:-:S02]  /*dec0*/  ISETP.LT.OR P4, PT, R37, 0x5a, P4 ;  /* 0x0000005a2500780c */ /* 0x000fc40002781670 */
[----:B------:R-:W-:Y:S02]  /*ded0*/  FMNMX.FTZ R31, R36, R29, !PT ;  /* 0x0000001d241f7209 */ /* 0x000fe40007810000 */
[----:B------:R-:W-:Y:S02]  /*dee0*/  ISETP.GT.AND P3, PT, R45, 0x61, P1 ;  /* 0x000000612d00780c */ /* 0x000fe40000f64270 */
[----:B------:R-:W-:Y:S01]  /*def0*/  ISETP.LT.OR P2, PT, R37, 0x61, P2 ;  /* 0x000000612500780c */ /* 0x000fe20001741670 */
[----:B------:R0:W-:Y:S01]  /*df00*/  MUFU.EX2 R29, R14 ;  /* 0x0000000e001d7308 */ /* 0x0001e20000000800 */
[----:B------:R-:W-:Y:S01]  /*df10*/  FSEL R84, R39, -INF , !P4 ;  /* 0xff80000027547808 */ /* 0x000fe20006000000 */
[----:B------:R-:W-:Y:S01]  /*df20*/  FFMA.FTZ R39, R62, R9, -R51 ;  /* 0x000000093e277223 */ /* 0x000fe20000010833 */
[----:B------:R-:W-:Y:S02]  /*df30*/  FMNMX.FTZ R31, R38, R31, !PT ;  /* 0x0000001f261f7209 */ /* 0x000fe40007810000 */
[----:B------:R-:W-:-:S02]  /*df40*/  ISETP.GT.AND P5, PT, R45, 0x68, P1 ;  /* 0x000000682d00780c */ /* 0x000fc40000fa4270 */
[----:B------:R-:W-:Y:S01]  /*df50*/  FSEL R86, R40, -INF , !P2 ;  /* 0xff80000028567808 */ /* 0x000fe20005000000 */
[-CC-:B------:R-:W-:Y:S01]  /*df60*/  FFMA.FTZ R40, R80, R9.reuse, -R51.reuse ;  /* 0x0000000950287223 */ /* 0x180fe20000010833 */
[----:B------:R-:W-:Y:S01]  /*df70*/  ISETP.LT.OR P3, PT, R37, 0x62, P3 ;  /* 0x000000622500780c */ /* 0x000fe20001f61670 */
[----:B0-----:R-:W-:Y:S01]  /*df80*/  FFMA.FTZ R14, R78, R9, -R51 ;  /* 0x000000094e0e7223 */ /* 0x001fe20000010833 */
[----:B------:R-:W-:Y:S01]  /*df90*/  FMNMX.FTZ R31, R84, R31, !PT ;  /* 0x0000001f541f7209 */ /* 0x000fe20007810000 */
[----:B------:R-:W-:Y:S01]  /*dfa0*/  MUFU.EX2 R39, R39 ;  /* 0x0000002700277308 */ /* 0x000fe20000000800 */
[----:B------:R-:W-:Y:S02]  /*dfb0*/  ISETP.GT.AND P4, PT, R45, 0x69, P1 ;  /* 0x000000692d00780c */ /* 0x000fe40000f84270 */
[----:B------:R-:W-:Y:S02]  /*dfc0*/  ISETP.LT.OR P5, PT, R37, 0x69, P5 ;  /* 0x000000692500780c */ /* 0x000fe40002fa1670 */
[----:B------:R-:W-:-:S02]  /*dfd0*/  FSEL R82, R41, -INF , !P3 ;  /* 0xff80000029527808 */ /* 0x000fc40005800000 */
[----:B------:R-:W-:Y:S01]  /*dfe0*/  FMNMX.FTZ R31, R86, R31, !PT ;  /* 0x0000001f561f7209 */ /* 0x000fe20007810000 */
[----:B------:R-:W-:Y:S01]  /*dff0*/  MUFU.EX2 R40, R40 ;  /* 0x0000002800287308 */ /* 0x000fe20000000800 */
[----:B------:R-:W-:Y:S02]  /*e000*/  ISETP.GT.AND P2, PT, R45, 0x70, P1 ;  /* 0x000000702d00780c */ /* 0x000fe40000f44270 */
[----:B------:R-:W-:Y:S01]  /*e010*/  FSEL R80, R42, -INF , !P5 ;  /* 0xff8000002a507808 */ /* 0x000fe20006800000 */
[----:B------:R-:W-:Y:S01]  /*e020*/  FFMA.FTZ R42, R76, R9, -R51 ;  /* 0x000000094c2a7223 */ /* 0x000fe20000010833 */
        /* <DEDUP_REMOVED lines=10> */
[----:B------:R-:W-:Y:S02]  /*e0d0*/  ISETP.LT.OR P3, PT, R37, 0x72, P3 ;  /* 0x000000722500780c */ /* 0x000fe40001f61670 */
[----:B------:R-:W-:Y:S01]  /*e0e0*/  FSEL R152, R46, -INF , !P2 ;  /* 0xff8000002e987808 */ /* 0x000fe20005000000 */
[----:B------:R-:W-:Y:S01]  /*e0f0*/  FFMA.FTZ R46, R72, R9, -R51 ;  /* 0x00000009482e7223 */ /* 0x000fe20000010833 */
[----:B------:R-:W-:Y:S01]  /*e100*/  FMNMX.FTZ R33, R78, R33, !PT ;  /* 0x000000214e217209 */ /* 0x000fe20007810000 */
[----:B------:R-:W-:Y:S01]  /*e110*/  MUFU.EX2 R42, R42 ;  /* 0x0000002a002a7308 */ /* 0x000fe20000000800 */
[----:B------:R-:W-:-:S02]  /*e120*/  ISETP.GT.AND P1, PT, R45, 0x79, P1 ;  /* 0x000000792d00780c */ /* 0x000fc40000f24270 */
[----:B------:R-:W-:Y:S02]  /*e130*/  ISETP.LT.OR P5, PT, R37, 0x79, P5 ;  /* 0x000000792500780c */ /* 0x000fe40002fa1670 */
[----:B------:R-:W-:Y:S02]  /*e140*/  FSEL R76, R47, -INF , !P3 ;  /* 0xff8000002f4c7808 */ /* 0x000fe40005800000 */
[----:B------:R-:W-:Y:S01]  /*e150*/  FMNMX.FTZ R33, R152, R33, !PT ;  /* 0x0000002198217209 */ /* 0x000fe20007810000 */
[----:B------:R-:W-:Y:S01]  /*e160*/  MUFU.EX2 R46, R46 ;  /* 0x0000002e002e7308 */ /* 0x000fe20000000800 */
[----:B------:R-:W-:Y:S01]  /*e170*/  ISETP.LT.OR P1, PT, R37, 0x7a, P1 ;  /* 0x0000007a2500780c */ /* 0x000fe20000f21670 */
[----:B------:R-:W-:Y:S01]  /*e180*/  FFMA.FTZ R37, R74, R9, -R51 ;  /* 0x000000094a257223 */ /* 0x000fe20000010833 */
[----:B------:R-:W-:Y:S02]  /*e190*/  FSEL R190, R49, -INF , !P5 ;  /* 0xff80000031be7808 */ /* 0x000fe40006800000 */
[----:B------:R-:W-:-:S02]  /*e1a0*/  FMNMX.FTZ R35, R76, R33, !PT ;  /* 0x000000214c237209 */ /* 0x000fc40007810000 */
[----:B------:R-:W-:Y:S01]  /*e1b0*/  FSEL R74, R50, -INF , !P1 ;  /* 0xff800000324a7808 */ /* 0x000fe20004800000 */
[----:B------:R-:W-:Y:S01]  /*e1c0*/  MUFU.EX2 R33, R37 ;  /* 0x0000002500217308 */ /* 0x000fe20000000800 */
[----:B------:R-:W-:Y:S01]  /*e1d0*/  FMNMX.FTZ R35, R190, R35, !PT ;  /* 0x00000023be237209 */ /* 0x000fe20007810000 */
[--C-:B------:R-:W-:Y:S01]  /*e1e0*/  FFMA.FTZ R50, R70, R9, -R51.reuse ;  /* 0x0000000946327223 */ /* 0x100fe20000010833 */
[----:B------:R-:W-:Y:S02]  /*e1f0*/  FSEL R56, R10, RZ, P6 ;  /* 0x000000ff0a387208 */ /* 0x000fe40003000000 */
        /* <DEDUP_REMOVED lines=56> */
[----:B------:R-:W3:Y:S01]  /*e580*/  MUFU.EX2 R183, R183 ;  /* 0x000000b700b77308 */ /* 0x000ee20000000800 */
        /* <DEDUP_REMOVED lines=16> */
[----:B---3--:R-:W-:Y:S01]  /*e690*/  FADD.FTZ R5, R183, R4 ;  /* 0x00000004b7057221 */ /* 0x008fe20000010000 */
[----:B------:R-:W-:Y:S01]  /*e6a0*/  FADD.FTZ R38, R25, R38 ;  /* 0x0000002619267221 */ /* 0x000fe20000010000 */
[-CC-:B------:R-:W-:Y:S01]  /*e6b0*/  FFMA.FTZ R76, R76, R9.reuse, -R47.reuse ;  /* 0x000000094c4c7223 */ /* 0x180fe2000001082f */
[-CC-:B------:R-:W-:Y:S01]  /*e6c0*/  FFMA.FTZ R190, R190, R9.reuse, -R47.reuse ;  /* 0x00000009bebe7223 */ /* 0x180fe2000001082f */
[----:B------:R-:W-:-:S03]  /*e6d0*/  FFMA.FTZ R47, R74, R9, -R47 ;  /* 0x000000094a2f7223 */ /* 0x000fc6000001082f */
[----:B------:R-:W3:Y:S01]  /*e6e0*/  MUFU.EX2 R20, R20 ;  /* 0x0000001400147308 */ /* 0x000ee20000000800 */
[----:B0-----:R-:W-:-:S07]  /*e6f0*/  FADD.FTZ R4, R18, R5 ;  /* 0x0000000512047221 */ /* 0x001fce0000010000 */
[----:B------:R-:W0:Y:S01]  /*e700*/  MUFU.EX2 R179, R179 ;  /* 0x000000b300b37308 */ /* 0x000e220000000800 */
[----:B-1----:R-:W-:-:S07]  /*e710*/  FADD.FTZ R5, R177, R4 ;  /* 0x00000004b1057221 */ /* 0x002fce0000010000 */
[----:B------:R-:W1:Y:S01]  /*e720*/  MUFU.EX2 R22, R22 ;  /* 0x0000001600167308 */ /* 0x000e620000000800 */
[----:B---3--:R-:W-:-:S07]  /*e730*/  FADD.FTZ R4, R20, R5 ;  /* 0x0000000514047221 */ /* 0x008fce0000010000 */
        /* <DEDUP_REMOVED lines=11> */
[----:B---3--:R-:W-:Y:S01]  /*e7f0*/  FADD.FTZ R4, R26, R5 ;  /* 0x000000051a047221 */ /* 0x008fe20000010000 */
[----:B------:R-:W-:-:S06]  /*e800*/  FADD.FTZ R5, R27, R38 ;  /* 0x000000261b057221 */ /* 0x000fcc0000010000 */
[----:B------:R-:W3:Y:S01]  /*e810*/  MUFU.EX2 R171, R171 ;  /* 0x000000ab00ab7308 */ /* 0x000ee20000000800 */
        /* <DEDUP_REMOVED lines=8> */
[----:B---3--:R-:W-:Y:S01]  /*e8a0*/  FADD.FTZ R49, R171, R38 ;  /* 0x00000026ab317221 */ /* 0x008fe20000010000 */
[----:B------:R-:W-:-:S04]  /*e8b0*/  FADD.FTZ R4, R42, R5 ;  /* 0x000000052a047221 */ /* 0x000fc80000010000 */
[----:B------:R-:W-:Y:S02]  /*e8c0*/  FADD.FTZ R5, R33, R4 ;  /* 0x0000000421057221 */ /* 0x000fe40000010000 */
        /* <DEDUP_REMOVED lines=43> */
[----:B0-----:R-:W-:Y:S01]  /*eb80*/  FADD.FTZ R38, R155, R38 ;  /* 0x000000269b267221 */ /* 0x001fe20000010000 */
[----:B-1----:R-:W-:-:S03]  /*eb90*/  FADD.FTZ R5, R44, R5 ;  /* 0x000000052c057221 */ /* 0x002fc60000010000 */
[----:B---3--:R-:W-:Y:S01]  /*eba0*/  FADD.FTZ R4, R47, R38 ;  /* 0x000000262f047221 */ /* 0x008fe20000010000 */
[----:B------:R-:W-:Y:S06]  /*ebb0*/  @!P0 BRA `(.L_x_1145) ;  /* 0x0000000000048947 */ /* 0x000fec0003800000 */
[----:B------:R-:W-:Y:S01]  /*ebc0*/  BPT.TRAP 0x1 ;  /* 0x000000040000795c */ /* 0x000fe20000300000 */
.L_x_1145:
        /* <DEDUP_REMOVED lines=105> */
[----:B------:R-:W-:Y:S01]  /*f260*/  F2FP.BF16.F32.PACK_AB R155, R47, R155 ;  /* 0x0000009b2f9b723e */ /* 0x000fe200000010ff */
[----:B------:R-:W-:Y:S06]  /*f270*/  @P1 BRA `(.L_x_1146) ;  /* 0xffffffc400d41947 */ /* 0x000fec000383ffff */
.L_x_1127:
[----:B------:R-:W-:Y:S06]  /*f280*/  BAR.ARV 0x8, 0x180 ;  /* 0x0206000000007b1d */ /* 0x000fec0000002000 */
[----:B------:R-:W-:Y:S05]  /*f290*/  @!P0 BRA `(.L_x_1147) ;  /* 0x0000000000048947 */ /* 0x000fea0003800000 */
[----:B------:R-:W-:Y:S01]  /*f2a0*/  BPT.TRAP 0x1 ;  /* 0x000000040000795c */ /* 0x000fe20000300000 */
.L_x_1147:
[----:B------:R-:W-:Y:S01]  /*f2b0*/  ULEA UR5, UR46, UR40, 0x3 ;  /* 0x000000282e057291 */ /* 0x000fe2000f8e183f */
[----:B------:R-:W-:-:S05]  /*f2c0*/  IMAD.U32 R0, RZ, RZ, UR45 ;  /* 0x0000002dff007e24 */ /* 0x000fca000f8e00ff */
[----:B------:R-:W-:-:S04]  /*f2d0*/  SHF.L.U32 R0, R0, 0x1f, RZ ;  /* 0x0000001f00007819 */ /* 0x000fc800000006ff */
[----:B------:R0:W1:Y:S01]  /*f2e0*/  SYNCS.PHASECHK.TRANS64.TRYWAIT P1, [UR5+0x28850], R0 ;  /* 0x02885000ff0075a7 */ /* 0x0000620008020145 */
[----:B------:R-:W-:Y:S05]  /*f2f0*/  @!P0 BRA `(.L_x_1148) ;  /* 0x0000000000048947 */ /* 0x000fea0003800000 */
[----:B------:R-:W-:Y:S01]  /*f300*/  BPT.TRAP 0x1 ;  /* 0x000000040000795c */ /* 0x000fe20000300000 */
.L_x_1148:
[----:B-1----:R-:W-:Y:S05]  /*f310*/  @P1 BRA `(.L_x_1149) ;  /* 0x0000000000081947 */ /* 0x002fea0003800000 */
[----:B------:R-:W1:Y:S02]  /*f320*/  SYNCS.PHASECHK.TRANS64.TRYWAIT P1, [UR5+0x28850], R0 ;  /* 0x02885000ff0075a7 */ /* 0x000e640008020145 */
[----:B-1----:R-:W-:Y:S05]  /*f330*/  @!P1 BRA `(.L_x_1150) ;  /* 0x0000006400249947 */ /* 0x002fea0003800000 */
.L_x_1149:
[----:B------:R-:W-:Y:S01]  /*f340*/  UIADD3 UR40, UR40, 0x400, URZ ;  /* 0x0000040028287890 */ /* 0x000fe2000fffe03f */
[----:B------:R-:W-:Y:S01]  /*f350*/  WARPGROUP.ARRIVE ;  /* 0x00000000000079c5 */ /* 0x000fe20000000000 */
[----:B------:R-:W-:Y:S01]  /*f360*/  UMOV UR47, 0x40000040 ;  /* 0x40000040002f7882 */ /* 0x000fe20000000000 */
[----:B------:R-:W-:Y:S01]  /*f370*/  UMOV UR7, 0x40000040 ;  /* 0x4000004000077882 */ /* 0x000fe20000000000 */
[----:B------:R-:W-:Y:S01]  /*f380*/  USHF.R.U32.HI UR40, URZ, 0x4, UR40 ;  /* 0x000000043f287899 */ /* 0x000fe20008011628 */
[----:B01----:R-:W0:Y:S03]  /*f390*/  SHFL.BFLY PT, R0, R5, 0x2, 0x1f ;  /* 0x0c401f0005007f89 */ /* 0x003e2600000e0000 */
[----:B------:R-:W-:Y:S01]  /*f3a0*/  ULOP3.LUT UR40, UR40, 0x3fff, URZ, 0xc0, !UPT ;  /* 0x00003fff28287892 */ /* 0x000fe2000f8ec03f */
[----:B------:R-:W1:Y:S03]  /*f3b0*/  SHFL.BFLY PT, R3, R4, 0x2, 0x1f ;  /* 0x0c401f0004037f89 */ /* 0x000e6600000e0000 */
[----:B------:R-:W-:-:S04]  /*f3c0*/  ULOP3.LUT UR40, UR40, 0x4000000, URZ, 0xfc, !UPT ;  /* 0x0400000028287892 */ /* 0x000fc8000f8efc3f */
[----:B------:R-:W-:-:S04]  /*f3d0*/  ULEA UR46, UR46, UR40, 0xb ;  /* 0x000000282e2e7291 */ /* 0x000fc8000f8e583f */
[----:B------:R-:W-:-:S05]  /*f3e0*/  UIADD3 UR4, UR46, 0x80, URZ ;  /* 0x000000802e047890 */ /* 0x000fca000fffe03f */
[----:B------:R-:W-:Y:S01]  /*f3f0*/  HGMMA.64x128x16.F32.BF16 R88, R180, gdesc[UR44].tnspB, R88, gsb0 ;  /* 0x41e0002cb4587df0 */ /* 0x000fe20008001858 */
[----:B------:R-:W-:Y:S01]  /*f400*/  UMOV UR47, 0x40000040 ;  /* 0x40000040002f7882 */ /* 0x000fe20000000000 */
[----:B------:R-:W-:Y:S01]  /*f410*/  UMOV UR6, UR4 ;  /* 0x0000000400067c82 */ /* 0x000fe20008000000 */
[----:B------:R-:W-:Y:S01]  /*f420*/  UIADD3 UR4, UR46, 0x100, URZ ;  /* 0x000001002e047890 */ /* 0x000fe2000fffe03f */
[----:B0-----:R-:W-:Y:S01]  /*f430*/  FADD.FTZ R0, R0, R5 ;  /* 0x0000000500007221 */ /* 0x001fe20000010000 */
[----:B-1----:R-:W-:Y:S01]  /*f440*/  FADD.FTZ R2, R3, R4 ;  /* 0x0000000403027221 */ /* 0x002fe20000010000 */
[----:B------:R-:W-:-:S03]  /*f450*/  IMAD.MOV.U32 R4, RZ, RZ, RZ ;  /* 0x000000ffff047224 */ /* 0x000fc600078e00ff */
[----:B------:R-:W0:Y:S04]  /*f460*/  SHFL.BFLY PT, R3, R0, 0x1, 0x1f ;  /* 0x0c201f0000037f89 */ /* 0x000e2800000e0000 */
[----:B------:R-:W1:Y:S01]  /*f470*/  SHFL.BFLY PT, R7, R2, 0x1, 0x1f ;  /* 0x0c201f0002077f89 */ /* 0x000e6200000e0000 */
[----:B0-----:R-:W-:Y:S01]  /*f480*/  FADD.FTZ R11, R0, R3 ;  /* 0x00000003000b7221 */ /* 0x001fe20000010000 */
[----:B------:R-:W-:Y:S01]  /*f490*/  MOV R3, 0xff800000 ;  /* 0xff80000000037802 */ /* 0x000fe20000000f00 */
[----:B------:R-:W-:Y:S02]  /*f4a0*/  IMAD.MOV.U32 R0, RZ, RZ, -0x800000 ;  /* 0xff800000ff007424 */ /* 0x000fe400078e00ff */
[----:B-1----:R-:W-:Y:S01]  /*f4b0*/  FADD.FTZ R12, R2, R7 ;  /* 0x00000007020c7221 */ /* 0x002fe20000010000 */
[----:B------:R-:W-:Y:S01]  /*f4c0*/  FSETP.NE.FTZ.AND P1, PT, R11, RZ, PT ;  /* 0x000000ff0b00720b */ /* 0x000fe20003f35000 */
[----:B------:R-:W-:-:S03]  /*f4d0*/  IMAD.MOV.U32 R7, RZ, RZ, RZ ;  /* 0x000000ffff077224 */ /* 0x000fc600078e00ff */
[----:B------:R-:W-:-:S09]  /*f4e0*/  FSETP.NE.FTZ.AND P2, PT, R12, RZ, PT ;  /* 0x000000ff0c00720b */ /* 0x000fd20003f55000 */
[----:B------:R-:W0:Y:S01]  /*f4f0*/  @P1 MUFU.LG2 R6, R11 ;  /* 0x0000000b00061308 */ /* 0x000e220000000c00 */
[----:B------:R-:W-:-:S03]  /*f500*/  @P1 FMUL.FTZ R5, R9, 0.69314718246459960938 ;  /* 0x3f31721809051820 */ /* 0x000fc60000410000 */
[----:B------:R-:W-:-:S04]  /*f510*/  @P2 FMUL.FTZ R2, R9, 0.69314718246459960938 ;  /* 0x3f31721809022820 */ /* 0x000fc80000410000 */
[----:B------:R-:W1:Y:S08]  /*f520*/  @P2 MUFU.LG2 R8, R12 ;  /* 0x0000000c00082308 */ /* 0x000e700000000c00 */
[----:B------:R3:W4:Y:S01]  /*f530*/  @P1 MUFU.RCP R4, R11 ;  /* 0x0000000b00041308 */ /* 0x0007220000001000 */
        /* <DEDUP_REMOVED lines=39> */
[----:B------:R-:W-:-:S07]  /*f7b0*/  WARPGROUP.ARRIVE ;  /* 0x00000000000079c5 */ /* 0x000fce0000000000 */
[----:B------:R-:W-:Y:S03]  /*f7c0*/  HGMMA.64x128x16.F32.BF16 R88, R152, gdesc[UR44].tnspB, R88, gsb0 ;  /* 0x41e0002c98587df0 */ /* 0x000fe60008001858 */
[----:B------:R-:W-:Y:S02]  /*f7d0*/  WARPGROUP.DEPBAR.LE gsb0, 0x0 ;  /* 0x00008000000079c5 */ /* 0x000fe40000010000 */
[----:B0--34-:R-:W-:Y:S05]  /*f7e0*/  @!P0 BRA `(.L_x_1151) ;  /* 0x0000000000048947 */ /* 0x019fea0003800000 */
[----:B------:R-:W-:Y:S01]  /*f7f0*/  BPT.TRAP 0x1 ;  /* 0x000000040000795c */ /* 0x000fe20000300000 */
.L_x_1151:
        /* <DEDUP_REMOVED lines=68> */
.L_x_1073:
[----:B------:R-:W-:Y:S05]  /*fc40*/  @P0 BRA `(.L_x_1152) ;  /* 0x00000014004c0947 */ /* 0x000fea0003800000 */
[----:B------:R-:W0:Y:S01]  /*fc50*/  S2R R2, SR_TID.X ;  /* 0x0000000000027919 */ /* 0x000e220000002100 */
[----:B------:R-:W1:Y:S01]  /*fc60*/  LDC R17, c[0x0][0xbe8] ;  /* 0x0002fa00ff117b82 */ /* 0x000e620000000800 */
[----:B------:R-:W-:Y:S02]  /*fc70*/  USHF.R.S32.HI UR7, URZ, 0x1f, UR37 ;  /* 0x0000001f3f077899 */ /* 0x000fe40008011425 */
[----:B--2---:R-:W-:Y:S01]  /*fc80*/  IMAD R16, RZ, RZ, -UR37 ;  /* 0x80000025ff107e24 */ /* 0x004fe2000f8e02ff */
        /* <DEDUP_REMOVED lines=9> */
[----:B------:R-:W4:Y:S01]  /*fd20*/  S2UR UR11, SR_CTAID.Y ;  /* 0x00000000000b79c3 */ /* 0x000f220000002600 */
[----:B------:R-:W-:-:S07]  /*fd30*/  UIMAD UR7, UR7, UR8, URZ ;  /* 0x00000008070772a4 */ /* 0x000fce000f8e023f */
[----:B------:R-:W-:Y:S01]  /*fd40*/  BAR.SYNC.DEFER_BLOCKING 0x1, 0x100 ;  /* 0x0044000000007b1d */ /* 0x000fe20000010000 */
[----:B-1----:R-:W-:-:S07]  /*fd50*/  ISETP.NE.AND P0, PT, R17, 0x1, PT ;  /* 0x000000011100780c */ /* 0x002fce0003f05270 */
[----:B------:R-:W4:Y:S01]  /*fd60*/  LDC R21, c[0x0][0xc50] ;  /* 0x00031400ff157b82 */ /* 0x000f220000000800 */
[----:B0-----:R-:W-:Y:S01]  /*fd70*/  VIADD R4, R2, 0xffffff80 ;  /* 0xffffff8002047836 */ /* 0x001fe20000000000 */
[----:B---3--:R-:W-:-:S06]  /*fd80*/  USHF.R.S32.HI UR10, URZ, 0x1f, UR12 ;  /* 0x0000001f3f0a7899 */ /* 0x008fcc000801140c */
[----:B------:R-:W0:Y:S01]  /*fd90*/  LDC.64 R14, c[0x0][0xb40] ;  /* 0x0002d000ff0e7b82 */ /* 0x000e220000000a00 */
[----:B------:R-:W-:-:S04]  /*fda0*/  SHF.R.S32.HI R5, RZ, 0x1f, R4 ;  /* 0x0000001fff057819 */ /* 0x000fc80000011404 */
[----:B------:R-:W-:-:S03]  /*fdb0*/  LEA.HI R2, R5, R4, RZ, 0x7 ;  /* 0x0000000405027211 */ /* 0x000fc600078f38ff */
[----:B------:R-:W1:Y:S01]  /*fdc0*/  @P0 LDC R13, c[0x0][0xbf0] ;  /* 0x0002fc00ff0d0b82 */ /* 0x000e620000000800 */
[----:B------:R-:W-:Y:S02]  /*fdd0*/  LEA.HI R5, R5, R4, RZ, 0x2 ;  /* 0x0000000405057211 */ /* 0x000fe400078f10ff */
[----:B------:R-:W-:Y:S02]  /*fde0*/  LOP3.LUT R7, R2, 0xffffff80, RZ, 0xc0, !PT ;  /* 0xffffff8002077812 */ /* 0x000fe400078ec0ff */
[----:B------:R-:W-:-:S03]  /*fdf0*/  LOP3.LUT R5, R5, 0xfffffffc, RZ, 0xc0, !PT ;  /* 0xfffffffc05057812 */ /* 0x000fc600078ec0ff */
[C---:B------:R-:W-:Y:S01]  /*fe00*/  IMAD.IADD R18, R4.reuse, 0x1, -R7 ;  /* 0x0000000104127824 */ /* 0x040fe200078e0a07 */
[----:B------:R-:W-:Y:S01]  /*fe10*/  SHF.R.S32.HI R7, RZ, 0x7, R2 ;  /* 0x00000007ff077819 */ /* 0x000fe20000011402 */
[----:B------:R-:W-:Y:S01]  /*fe20*/  IMAD.IADD R5, R4, 0x1, -R5 ;  /* 0x0000000104057824 */ /* 0x000fe200078e0a05 */
[----:B------:R-:W3:Y:S01]  /*fe30*/  @P0 LDC R27, c[0x0][0xbec] ;  /* 0x0002fb00ff1b0b82 */ /* 0x000ee20000000800 */
[----:B----4-:R-:W-:Y:S01]  /*fe40*/  IMAD R21, R21, R16, UR11 ;  /* 0x0000000b15157e24 */ /* 0x010fe2000f8e0210 */
[----:B------:R-:W-:Y:S02]  /*fe50*/  SHF.R.S32.HI R9, RZ, 0x1f, R18 ;  /* 0x0000001fff097819 */ /* 0x000fe40000011412 */
[----:B------:R-:W-:Y:S01]  /*fe60*/  LEA.HI R2, R2, R7, RZ, 0x1 ;  /* 0x0000000702027211 */ /* 0x000fe200078f08ff */
[----:B0-----:R-:W-:Y:S01]  /*fe70*/  IMAD R12, R14, UR10, RZ ;  /* 0x0000000a0e0c7c24 */ /* 0x001fe2000f8e02ff */
[----:B------:R-:W-:Y:S02]  /*fe80*/  LEA.HI R23, R9, R18, RZ, 0x2 ;  /* 0x0000001209177211 */ /* 0x000fe400078f10ff */
[----:B------:R-:W-:Y:S01]  /*fe90*/  LOP3.LUT R2, R2, 0x3fffffe, RZ, 0xc0, !PT ;  /* 0x03fffffe02027812 */ /* 0x000fe200078ec0ff */
[----:B------:R-:W0:Y:S01]  /*fea0*/  @P0 LDC R20, c[0x0][0xbf0] ;  /* 0x0002fc00ff140b82 */ /* 0x000e220000000800 */
[----:B------:R-:W-:-:S02]  /*feb0*/  SHF.R.S32.HI R6, RZ, 0x2, R23 ;  /* 0x00000002ff067819 */ /* 0x000fc40000011417 */
[----:B------:R-:W-:Y:S01]  /*fec0*/  SHF.R.S32.HI R11, RZ, 0x1f, R23 ;  /* 0x0000001fff0b7819 */ /* 0x000fe20000011417 */
[----:B------:R-:W-:Y:S01]  /*fed0*/  IMAD.IADD R2, R7, 0x1, -R2 ;  /* 0x0000000107027824 */ /* 0x000fe200078e0a02 */
[----:B------:R-:W-:Y:S02]  /*fee0*/  LEA.HI R9, R9, R18, RZ, 0x5 ;  /* 0x0000001209097211 */ /* 0x000fe400078f28ff */
[----:B------:R-:W-:Y:S02]  /*fef0*/  LEA.HI R11, R11, R6, RZ, 0x3 ;  /* 0x000000060b0b7211 */ /* 0x000fe400078f18ff */
[----:B------:R-:W-:Y:S02]  /*ff00*/  SHF.R.S32.HI R7, RZ, 0x5, R9 ;  /* 0x00000005ff077819 */ /* 0x000fe40000011409 */
[----:B------:R-:W-:Y:S01]  /*ff10*/  LOP3.LUT R11, R11, 0xfffffff8, RZ, 0xc0, !PT ;  /* 0xfffffff80b0b7812 */ /* 0x000fe200078ec0ff */
[----:B------:R-:W4:Y:S01]  /*ff20*/  @P0 LDC R9, c[0x0][0xbec] ;  /* 0x0002fb00ff090b82 */ /* 0x000f220000000800 */
[----:B------:R-:W-:-:S03]  /*ff30*/  LOP3.LUT R23, R23, 0x7ffffffc, RZ, 0xc0, !PT ;  /* 0x7ffffffc17177812 */ /* 0x000fc600078ec0ff */
[----:B------:R-:W-:Y:S01]  /*ff40*/  IMAD.IADD R4, R6, 0x1, -R11 ;  /* 0x0000000106047824 */ /* 0x000fe200078e0a0b */
[----:B------:R-:W-:-:S03]  /*ff50*/  LEA.HI R6, R5, R5, RZ, 0x1 ;  /* 0x0000000505067211 */ /* 0x000fc600078f08ff */
[----:B------:R-:W5:Y:S01]  /*ff60*/  LDC.64 R10, c[0x0][0xbd8] ;  /* 0x0002f600ff0a7b82 */ /* 0x000f620000000a00 */
[----:B------:R-:W-:Y:S01]  /*ff70*/  LOP3.LUT R6, R6, 0x1ffffffe, RZ, 0xc0, !PT ;  /* 0x1ffffffe06067812 */ /* 0x000fe200078ec0ff */
[----:B------:R-:W-:Y:S02]  /*ff80*/  IMAD R7, R7, 0x10, R4 ;  /* 0x0000001007077824 */ /* 0x000fe400078e0204 */
[----:B------:R-:W-:Y:S02]  /*ff90*/  IMAD.U32 R4, RZ, RZ, UR4 ;  /* 0x00000004ff047e24 */ /* 0x000fe4000f8e00ff */
[----:B------:R-:W-:Y:S01]  /*ffa0*/  IMAD.IADD R25, R5, 0x1, -R6 ;  /* 0x0000000105197824 */ /* 0x000fe200078e0a06 */
[----:B------:R-:W-:Y:S01]  /*ffb0*/  MOV R5, UR5 ;  /* 0x0000000500057c02 */ /* 0x000fe20008000f00 */
[----:B------:R-:W-:Y:S01]  /*ffc0*/  IMAD R2, R2, 0x40, R7 ;  /* 0x0000004002027824 */ /* 0x000fe200078e0207 */
[----:B------:R-:W-:Y:S01]  /*ffd0*/  UIMAD.WIDE.U32 UR4, UR37, UR8, URZ ;  /* 0x00000008250472a5 */ /* 0x000fe2000f8e003f */
[----:B------:R-:W-:Y:S01]  /*ffe0*/  IMAD.U32 R5, RZ, RZ, UR6 ;  /* 0x00000006ff057e24 */ /* 0x000fe2000f8e00ff */
[----:B------:R-:W-:Y:S01]  /*fff0*/  UIMAD UR6, UR37, UR9, UR7 ;  /* 0x00000009250672a4 */ /* 0x000fe2000f8e0207 */
[----:B------:R-:W-:-:S02]  /*10000*/  IMAD R6, R25, 0x8, R2 ;  /* 0x0000000819067824 */ /* 0x000fc400078e0202 */
[----:B------:R-:W-:Y:S01]  /*10010*/  ULDC.64 UR8, c[0x0][0xb28] ;  /* 0x0002ca0000087ab9 */ /* 0x000fe20000000a00 */
[----:B------:R-:W-:Y:S02]  /*10020*/  UIADD3 UR6, UR5, UR6, URZ ;  /* 0x0000000605067290 */ /* 0x000fe4000fffe03f */
[----:B------:R-:W-:Y:S02]  /*10030*/  IMAD.U32 R7, RZ, RZ, UR5 ;  /* 0x00000005ff077e24 */ /* 0x000fe4000f8e00ff */
[----:B--2---:R-:W-:Y:S02]  /*10040*/  IMAD R2, R19, 0x80, R2 ;  /* 0x0000008013027824 */ /* 0x004fe400078e0202 */
[----:B------:R-:W-:Y:S01]  /*10050*/  IMAD.U32 R7, RZ, RZ, UR6 ;  /* 0x00000006ff077e24 */ /* 0x000fe2000f8e00ff */
[----:B------:R-:W-:Y:S02]  /*10060*/  ULDC.64 UR6, c[0x0][0xb48] ;  /* 0x0002d20000067ab9 */ /* 0x000fe40000000a00 */
[----:B------:R-:W-:Y:S01]  /*10070*/  IADD3 R16, R2, 0x8, RZ ;  /* 0x0000000802107810 */ /* 0x000fe20007ffe0ff */
[----:B-----5:R-:W-:-:S02]  /*10080*/  IMAD R8, R10, UR10, RZ ;  /* 0x0000000a0a087c24 */ /* 0x020fc4000f8e02ff */
[----:B------:R-:W-:-:S04]  /*10090*/  IMAD.WIDE.U32 R4, R10, UR12, R4 ;  /* 0x0000000c0a047c25 */ /* 0x000fc8000f8e0004 */
[----:B------:R-:W-:Y:S02]  /*100a0*/  IMAD R11, R11, UR12, R8 ;  /* 0x0000000c0b0b7c24 */ /* 0x000fe4000f8e0208 */
[----:B------:R-:W-:Y:S02]  /*100b0*/  IMAD R8, R19, 0x80, R6 ;  /* 0x0000008013087824 */ /* 0x000fe400078e0206 */
[----:B------:R-:W-:Y:S01]  /*100c0*/  IMAD.U32 R6, RZ, RZ, UR4 ;  /* 0x00000004ff067e24 */ /* 0x000fe2000f8e00ff */
[----:B------:R-:W-:Y:S01]  /*100d0*/  IADD3 R5, R5, R11, RZ ;  /* 0x0000000b05057210 */ /* 0x000fe20007ffe0ff */
[----:B----4-:R-:W-:Y:S01]  /*100e0*/  @P0 IMAD.HI.U32 R10, R8, R9, RZ ;  /* 0x00000009080a0227 */ /* 0x010fe200078e00ff */
[----:B------:R-:W-:-:S03]  /*100f0*/  ULDC.64 UR4, c[0x0][0xbe0] ;  /* 0x0002f80000047ab9 */ /* 0x000fc60000000a00 */
[----:B------:R-:W-:Y:S01]  /*10100*/  IMAD.MOV.U32 R9, RZ, RZ, R8 ;  /* 0x000000ffff097224 */ /* 0x000fe200078e0008 */
[----:B-1----:R-:W-:Y:S01]  /*10110*/  @P0 SHF.R.U32.HI R9, RZ, R13, R10 ;  /* 0x0000000dff090219 */ /* 0x002fe2000001160a */
[----:B------:R-:W-:Y:S01]  /*10120*/  IMAD R13, R15, UR12, R12 ;  /* 0x0000000c0f0d7c24 */ /* 0x000fe2000f8e020c */
[----:B------:R-:W-:Y:S01]  /*10130*/  SHF.R.S32.HI R12, RZ, 0x1f, R21 ;  /* 0x0000001fff0c7819 */ /* 0x000fe20000011415 */
[----:B------:R-:W-:-:S04]  /*10140*/  IMAD.WIDE.U32 R6, R14, UR12, R6 ;  /* 0x0000000c0e067c25 */ /* 0x000fc8000f8e0006 */
[----:B---3--:R-:W-:-:S04]  /*10150*/  @P0 IMAD.HI.U32 R27, R8, R27, RZ ;  /* 0x0000001b081b0227 */ /* 0x008fc800078e00ff */
[----:B------:R-:W-:Y:S02]  /*10160*/  IMAD.IADD R7, R7, 0x1, R13 ;  /* 0x0000000107077824 */ /* 0x000fe400078e020d */
[----:B------:R-:W-:Y:S02]  /*10170*/  IMAD R13, R12, UR6, RZ ;  /* 0x000000060c0d7c24 */ /* 0x000fe4000f8e02ff */
[----:B------:R-:W-:-:S04]  /*10180*/  IMAD.WIDE.U32 R4, R21, UR4, R4 ;  /* 0x0000000415047c25 */ /* 0x000fc8000f8e0004 */
[----:B------:R-:W-:Y:S01]  /*10190*/  IMAD.MOV.U32 R11, RZ, RZ, R8 ;  /* 0x000000ffff0b7224 */ /* 0x000fe200078e0008 */
[----:B0-----:R-:W-:Y:S01]  /*101a0*/  @P0 SHF.R.U32.HI R11, RZ, R20, R27 ;  /* 0x00000014ff0b0219 */ /* 0x001fe2000001161b */
[----:B------:R-:W-:Y:S01]  /*101b0*/  IMAD R10, R12, UR4, RZ ;  /* 0x000000040c0a7c24 */ /* 0x000fe2000f8e02ff */
[----:B------:R-:W-:Y:S01]  /*101c0*/  IADD3 R4, P0, R9, R4, RZ ;  /* 0x0000000409047210 */ /* 0x000fe20007f1e0ff */
[C---:B------:R-:W-:Y:S01]  /*101d0*/  IMAD R15, R21.reuse, UR7, R13 ;  /* 0x00000007150f7c24 */ /* 0x040fe2000f8e020d */
[--C-:B------:R-:W-:Y:S01]  /*101e0*/  SHF.R.S32.HI R13, RZ, 0x1f, R9.reuse ;  /* 0x0000001fff0d7819 */ /* 0x100fe20000011409 */
[----:B------:R-:W-:Y:S02]  /*101f0*/  IMAD.MOV R9, RZ, RZ, -R9 ;  /* 0x000000ffff097224 */ /* 0x000fe400078e0a09 */
[----:B------:R-:W-:Y:S01]  /*10200*/  IMAD R12, R21, UR5, R10 ;  /* 0x00000005150c7c24 */ /* 0x000fe2000f8e020a */
[--C-:B------:R-:W-:Y:S01]  /*10210*/  SHF.R.S32.HI R10, RZ, 0x1f, R11.reuse ;  /* 0x0000001fff0a7819 */ /* 0x100fe2000001140b */
[----:B------:R-:W-:Y:S01]  /*10220*/  IMAD.MOV R14, RZ, RZ, -R11 ;  /* 0x000000ffff0e7224 */ /* 0x000fe200078e0a0b */
[----:B------:R-:W-:Y:S01]  /*10230*/  ULDC.64 UR4, c[0x0][0xb30] ;  /* 0x0002cc0000047ab9 */ /* 0x000fe20000000a00 */
[----:B------:R-:W-:Y:S01]  /*10240*/  IMAD R9, R17, R9, R8 ;  /* 0x0000000911097224 */ /* 0x000fe200078e0208 */
[----:B------:R-:W-:Y:S01]  /*10250*/  IADD3.X R5, R13, R5, R12, P0, !PT ;  /* 0x000000050d057210 */ /* 0x000fe200007fe40c */
[----:B------:R-:W-:Y:S01]  /*10260*/  IMAD.WIDE.U32 R6, R21, UR6, R6 ;  /* 0x0000000615067c25 */ /* 0x000fe2000f8e0006 */
[----:B------:R-:W-:-:S03]  /*10270*/  ULDC.64 UR6, c[0x0][0xbc8] ;  /* 0x0002f20000067ab9 */ /* 0x000fc60000000a00 */
[----:B------:R-:W-:Y:S02]  /*10280*/  IMAD R10, R10, UR4, RZ ;  /* 0x000000040a0a7c24 */ /* 0x000fe4000f8e02ff */
[----:B------:R-:W-:Y:S01]  /*10290*/  IMAD R13, R17, R14, R8 ;  /* 0x0000000e110d7224 */ /* 0x000fe200078e0208 */
[----:B------:R-:W-:Y:S01]  /*102a0*/  SHF.R.S32.HI R8, RZ, 0x1f, R9 ;  /* 0x0000001fff087819 */ /* 0x000fe20000011409 */
[----:B------:R-:W-:Y:S02]  /*102b0*/  IMAD.IADD R7, R7, 0x1, R15 ;  /* 0x0000000107077824 */ /* 0x000fe400078e020f */
[C---:B------:R-:W-:Y:S01]  /*102c0*/  IMAD R15, R11.reuse, UR5, R10 ;  /* 0x000000050b0f7c24 */ /* 0x040fe2000f8e020a */
[----:B------:R-:W-:Y:S01]  /*102d0*/  SHF.R.S32.HI R10, RZ, 0x1f, R13 ;  /* 0x0000001fff0a7819 */ /* 0x000fe2000001140d */
[----:B------:R-:W-:Y:S01]  /*102e0*/  IMAD.WIDE.U32 R6, R11, UR4, R6 ;  /* 0x000000040b067c25 */ /* 0x000fe2000f8e0006 */
[----:B------:R-:W0:Y:S01]  /*102f0*/  S2UR UR5, SR_CgaCtaId ;  /* 0x00000000000579c3 */ /* 0x000e220000008800 */
[----:B------:R-:W-:-:S02]  /*10300*/  UMOV UR4, 0x400 ;  /* 0x0000040000047882 */ /* 0x000fc40000000000 */
[----:B------:R-:W-:Y:S02]  /*10310*/  IMAD R8, R8, UR6, RZ ;  /* 0x0000000608087c24 */ /* 0x000fe4000f8e02ff */
[----:B------:R-:W-:Y:S02]  /*10320*/  IMAD.IADD R7, R7, 0x1, R15 ;  /* 0x0000000107077824 */ /* 0x000fe400078e020f */
[----:B------:R-:W-:Y:S02]  /*10330*/  IMAD R10, R10, UR8, RZ ;  /* 0x000000080a0a7c24 */ /* 0x000fe4000f8e02ff */
[C---:B------:R-:W-:Y:S02]  /*10340*/  IMAD R11, R9.reuse, UR7, R8 ;  /* 0x00000007090b7c24 */ /* 0x040fe4000f8e0208 */
[----:B------:R-:W-:Y:S01]  /*10350*/  IMAD.WIDE.U32 R4, R9, UR6, R4 ;  /* 0x0000000609047c25 */ /* 0x000fe2000f8e0004 */
[----:B------:R-:W-:-:S03]  /*10360*/  ULDC.64 UR6, c[0x0][0xba8] ;  /* 0x0002ea0000067ab9 */ /* 0x000fc60000000a00 */
[C---:B------:R-:W-:Y:S01]  /*10370*/  IMAD R15, R13.reuse, UR9, R10 ;  /* 0x000000090d0f7c24 */ /* 0x040fe2000f8e020a */
[----:B------:R-:W-:Y:S01]  /*10380*/  LEA R8, P0, R4, UR6, 0x2 ;  /* 0x0000000604087c11 */ /* 0x000fe2000f8010ff */
[----:B------:R-:W-:Y:S01]  /*10390*/  IMAD.WIDE.U32 R6, R13, UR8, R6 ;  /* 0x000000080d067c25 */ /* 0x000fe2000f8e0006 */
[----:B------:R-:W-:Y:S01]  /*103a0*/  ULDC.64 UR8, c[0x0][0xb00] ;  /* 0x0002c00000087ab9 */ /* 0x000fe20000000a00 */
[----:B------:R-:W-:Y:S02]  /*103b0*/  ULDC UR6, c[0x0][0xa88] ;  /* 0x0002a20000067ab9 */ /* 0x000fe40000000800 */
[----:B------:R-:W-:Y:S01]  /*103c0*/  IMAD.IADD R9, R5, 0x1, R11 ;  /* 0x0000000105097824 */ /* 0x000fe200078e020b */
[----:B------:R-:W-:Y:S01]  /*103d0*/  LEA R20, P1, R6, UR8, 0x2 ;  /* 0x0000000806147c11 */ /* 0x000fe2000f8210ff */
[----:B------:R-:W-:Y:S01]  /*103e0*/  IMAD.IADD R5, R7, 0x1, R15 ;  /* 0x0000000107057824 */ /* 0x000fe200078e020f */
[----:B0-----:R-:W-:Y:S01]  /*103f0*/  ULEA UR4, UR5, UR4, 0x18 ;  /* 0x0000000405047291 */ /* 0x001fe2000f8ec03f */
[----:B------:R-:W-:Y:S01]  /*10400*/  IMAD R17, R17, UR6, RZ ;  /* 0x0000000611117c24 */ /* 0x000fe2000f8e02ff */
[----:B------:R-:W-:Y:S01]  /*10410*/  LEA.HI.X R9, R4, UR7, R9, 0x2, P0 ;  /* 0x0000000704097c11 */ /* 0x000fe200080f1409 */
[----:B------:R-:W-:Y:S01]  /*10420*/  IMAD.IADD R19, R18, 0x1, -R23 ;  /* 0x0000000112137824 */ /* 0x000fe200078e0a17 */
[----:B------:R-:W-:Y:S01]  /*10430*/  LEA.HI.X R22, R6, UR9, R5, 0x2, P1 ;  /* 0x0000000906167c11 */ /* 0x000fe200088f1405 */
[----:B------:R-:W-:Y:S01]  /*10440*/  SHFL.IDX PT, R4, R8, RZ, 0x1c1f ;  /* 0x001c1fff08047589 */ /* 0x000fe200000e0000 */
[----:B------:R-:W-:Y:S01]  /*10450*/  LOP3.LUT P0, RZ, R18, 0x3, RZ, 0xc0, !PT ;  /* 0x0000000312ff7812 */ /* 0x000fe2000780c0ff */
[----:B------:R-:W-:Y:S01]  /*10460*/  UIADD3 UR4, UR4, 0x28820, URZ ;  /* 0x0002882004047890 */ /* 0x000fe2000fffe03f */
[CC--:B------:R-:W-:Y:S01]  /*10470*/  ISETP.GE.AND P2, PT, R2.reuse, R17.reuse, PT ;  /* 0x000000110200720c */ /* 0x0c0fe20003f46270 */
[----:B------:R-:W0:Y:S01]  /*10480*/  SHFL.IDX PT, R5, R9, RZ, 0x1c1f ;  /* 0x001c1fff09057589 */ /* 0x000e2200000e0000 */
[-C--:B------:R-:W-:Y:S01]  /*10490*/  ISETP.GE.OR P1, PT, R2, R17.reuse, P0 ;  /* 0x000000110200720c */ /* 0x080fe20000726670 */
[----:B------:R-:W-:Y:S01]  /*104a0*/  UPRMT UR4, URZ, 0x654, UR4 ;  /* 0x000006543f047896 */ /* 0x000fe20008000004 */
[----:B------:R-:W-:Y:S01]  /*104b0*/  ISETP.GE.OR P0, PT, R16, R17, P0 ;  /* 0x000000111000720c */ /* 0x000fe20000706670 */
[----:B------:R-:W-:Y:S01]  /*104c0*/  SHFL.IDX PT, R6, R8, 0x1, 0x1c1f ;  /* 0x003c1f0008067f89 */ /* 0x000fe200000e0000 */
[----:B------:R-:W-:-:S03]  /*104d0*/  IMAD.SHL.U32 R19, R19, 0x2, RZ ;  /* 0x0000000213137824 */ /* 0x000fc600078e00ff */
[----:B------:R-:W1:Y:S03]  /*104e0*/  SHFL.IDX PT, R7, R9, 0x1, 0x1c1f ;  /* 0x003c1f0009077f89 */ /* 0x000e6600000e0000 */
[----:B------:R-:W-:Y:S01]  /*104f0*/  SYNCS.ARRIVE.TRANS64.RED.A1T0 RZ, [UR4], RZ ;  /* 0x000000ffffff79a7 */ /* 0x000fe20008100404 */
[----:B------:R2:W3:Y:S04]  /*10500*/  SHFL.IDX PT, R14, R20, RZ, 0x1c1f ;  /* 0x001c1fff140e7589 */ /* 0x0004e800000e0000 */
[----:B------:R2:W4:Y:S04]  /*10510*/  SHFL.IDX PT, R15, R22, RZ, 0x1c1f ;  /* 0x001c1fff160f7589 */ /* 0x00052800000e0000 */
[----:B0-----:R2:W-:Y:S04]  /*10520*/  @!P1 ST.E desc[UR48][R4.64], R3 ;  /* 0x0000000304009985 */ /* 0x0015e8000c101930 */
[----:B-1----:R2:W-:Y:S01]  /*10530*/  @!P0 ST.E desc[UR48][R6.64], R0 ;  /* 0x0000000006008985 */ /* 0x0025e2000c101930 */
[----:B------:R-:W-:Y:S05]  /*10540*/  @P2 BRA `(.L_x_1154) ;  /* 0x0000000400782947 */ /* 0x000fea0003800000 */
[C---:B--2---:R-:W-:Y:S01]  /*10550*/  VIADD R0, R19.reuse, 0x8 ;  /* 0x0000000813007836 */ /* 0x044fe20000000000 */
        /* <DEDUP_REMOVED lines=10> */
[C---:B------:R-:W-:Y:S01]  /*10600*/  IADD3 R11, R19.reuse, 0x40, RZ ;  /* 0x00000040130b7810 */ /* 0x040fe20007ffe0ff */
[----:B------:R-:W-:Y:S01]  /*10610*/  VIADD R12, R19, 0x50 ;  /* 0x00000050130c7836 */ /* 0x000fe20000000000 */
[----:B------:R-:W-:Y:S01]  /*10620*/  ISETP.GE.AND P4, PT, R9, UR4, PT ;  /* 0x0000000409007c0c */ /* 0x000fe2000bf86270 */
[C---:B------:R-:W-:Y:S01]  /*10630*/  VIADD R18, R19.reuse, 0x60 ;  /* 0x0000006013127836 */ /* 0x040fe20000000000 */
[----:B------:R-:W-:Y:S01]  /*10640*/  ISETP.GE.AND P5, PT, R10, UR4, PT ;  /* 0x000000040a007c0c */ /* 0x000fe2000bfa6270 */
[----:B---34-:R-:W-:Y:S01]  /*10650*/  @!P2 IMAD.WIDE R2, R19, 0x4, R14 ;  /* 0x000000041302a825 */ /* 0x018fe200078e020e */
[----:B------:R-:W-:-:S02]  /*10660*/  ISETP.GE.AND P6, PT, R11, UR4, PT ;  /* 0x000000040b007c0c */ /* 0x000fc4000bfc6270 */
[----:B------:R-:W-:Y:S02]  /*10670*/  @!P3 LEA.HI R0, R0, R0, RZ, 0x1 ;  /* 0x000000000000b211 */ /* 0x000fe400078f08ff */
[----:B------:R0:W-:Y:S01]  /*10680*/  @!P2 ST.E.64 desc[UR48][R2.64], R88 ;  /* 0x000000580200a985 */ /* 0x0001e2000c101b30 */
[----:B------:R-:W-:Y:S02]  /*10690*/  @!P0 LEA.HI R6, R6, R6, RZ, 0x1 ;  /* 0x0000000606068211 */ /* 0x000fe400078f08ff */
[----:B------:R-:W-:Y:S01]  /*106a0*/  @!P3 LOP3.LUT R5, R0, 0xfffffffe, RZ, 0xc0, !PT ;  /* 0xfffffffe0005b812 */ /* 0x000fe200078ec0ff */
[----:B------:R-:W-:Y:S01]  /*106b0*/  VIADD R0, R19, 0x20 ;  /* 0x0000002013007836 */ /* 0x000fe20000000000 */
[----:B------:R-:W-:Y:S02]  /*106c0*/  @!P1 LEA.HI R7, R7, R7, RZ, 0x1 ;  /* 0x0000000707079211 */ /* 0x000fe400078f08ff */
[----:B------:R-:W-:Y:S01]  /*106d0*/  @!P5 LEA.HI R10, R10, R10, RZ, 0x1 ;  /* 0x0000000a0a0ad211 */ /* 0x000fe200078f08ff */
[----:B------:R-:W-:Y:S01]  /*106e0*/  @!P3 IMAD.WIDE R4, R5, 0x4, R14 ;  /* 0x000000040504b825 */ /* 0x000fe200078e020e */
[----:B------:R-:W-:-:S02]  /*106f0*/  ISETP.GE.AND P2, PT, R0, UR4, PT ;  /* 0x0000000400007c0c */ /* 0x000fc4000bf46270 */
[----:B------:R-:W-:Y:S02]  /*10700*/  @!P5 LOP3.LUT R13, R10, 0xfffffffe, RZ, 0xc0, !PT ;  /* 0xfffffffe0a0dd812 */ /* 0x000fe400078ec0ff */
[----:B------:R1:W-:Y:S01]  /*10710*/  @!P3 ST.E.64 desc[UR48][R4.64], R92 ;  /* 0x0000005c0400b985 */ /* 0x0003e2000c101b30 */
[----:B------:R-:W-:Y:S02]  /*10720*/  ISETP.GE.AND P3, PT, R8, UR4, PT ;  /* 0x0000000408007c0c */ /* 0x000fe4000bf66270 */
[----:B0-----:R-:W-:Y:S02]  /*10730*/  @!P0 LOP3.LUT R3, R6, 0xfffffffe, RZ, 0xc0, !PT ;  /* 0xfffffffe06038812 */ /* 0x001fe400078ec0ff */
[----:B------:R-:W-:-:S03]  /*10740*/  @!P4 LEA.HI R6, R9, R9, RZ, 0x1 ;  /* 0x000000090906c211 */ /* 0x000fc600078f08ff */
[----:B------:R-:W-:Y:S01]  /*10750*/  @!P0 IMAD.WIDE R2, R3, 0x4, R14 ;  /* 0x0000000403028825 */ /* 0x000fe200078e020e */
[----:B------:R-:W-:-:S04]  /*10760*/  @!P2 LEA.HI R0, R0, R0, RZ, 0x1 ;  /* 0x000000000000a211 */ /* 0x000fc800078f08ff */
[----:B------:R0:W-:Y:S01]  /*10770*/  @!P0 ST.E.64 desc[UR48][R2.64], R96 ;  /* 0x0000006002008985 */ /* 0x0001e2000c101b30 */
[----:B------:R-:W-:Y:S02]  /*10780*/  @!P3 LEA.HI R8, R8, R8, RZ, 0x1 ;  /* 0x000000080808b211 */ /* 0x000fe400078f08ff */
[----:B-1----:R-:W-:Y:S02]  /*10790*/  @!P1 LOP3.LUT R5, R7, 0xfffffffe, RZ, 0xc0, !PT ;  /* 0xfffffffe07059812 */ /* 0x002fe400078ec0ff */
[----:B------:R-:W-:Y:S02]  /*107a0*/  @!P2 LOP3.LUT R7, R0, 0xfffffffe, RZ, 0xc0, !PT ;  /* 0xfffffffe0007a812 */ /* 0x000fe400078ec0ff */
[----:B------:R-:W-:Y:S01]  /*107b0*/  @!P3 LOP3.LUT R9, R8, 0xfffffffe, RZ, 0xc0, !PT ;  /* 0xfffffffe0809b812 */ /* 0x000fe200078ec0ff */
[--C-:B------:R-:W-:Y:S01]  /*107c0*/  @!P1 IMAD.WIDE R4, R5, 0x4, R14.reuse ;  /* 0x0000000405049825 */ /* 0x100fe200078e020e */
[----:B------:R-:W-:Y:S02]  /*107d0*/  @!P6 LEA.HI R0, R11, R11, RZ, 0x1 ;  /* 0x0000000b0b00e211 */ /* 0x000fe400078f08ff */
[----:B------:R-:W-:Y:S01]  /*107e0*/  @!P4 LOP3.LUT R11, R6, 0xfffffffe, RZ, 0xc0, !PT ;  /* 0xfffffffe060bc812 */ /* 0x000fe200078ec0ff */
[--C-:B------:R-:W-:Y:S01]  /*107f0*/  @!P2 IMAD.WIDE R6, R7, 0x4, R14.reuse ;  /* 0x000000040706a825 */ /* 0x100fe200078e020e */
[----:B------:R-:W-:Y:S01]  /*10800*/  @!P6 LOP3.LUT R21, R0, 0xfffffffe, RZ, 0xc0, !PT ;  /* 0xfffffffe0015e812 */ /* 0x000fe200078ec0ff */
[----:B------:R1:W-:Y:S01]  /*10810*/  @!P1 ST.E.64 desc[UR48][R4.64], R100 ;  /* 0x0000006404009985 */ /* 0x0003e2000c101b30 */
[----:B------:R-:W-:Y:S01]  /*10820*/  ISETP.GE.AND P1, PT, R12, UR4, PT ;  /* 0x000000040c007c0c */ /* 0x000fe2000bf26270 */
[----:B0-----:R-:W-:-:S02]  /*10830*/  @!P3 IMAD.WIDE R2, R9, 0x4, R14 ;  /* 0x000000040902b825 */ /* 0x001fc400078e020e */
[----:B------:R0:W-:Y:S02]  /*10840*/  @!P2 ST.E.64 desc[UR48][R6.64], R104 ;  /* 0x000000680600a985 */ /* 0x0001e4000c101b30 */
[----:B------:R-:W-:Y:S02]  /*10850*/  VIADD R0, R19, 0x48 ;  /* 0x0000004813007836 */ /* 0x000fe40000000000 */
[--C-:B------:R-:W-:Y:S01]  /*10860*/  @!P5 IMAD.WIDE R8, R13, 0x4, R14.reuse ;  /* 0x000000040d08d825 */ /* 0x100fe200078e020e */
[----:B------:R2:W-:Y:S01]  /*10870*/  @!P3 ST.E.64 desc[UR48][R2.64], R108 ;  /* 0x0000006c0200b985 */ /* 0x0005e2000c101b30 */
[----:B------:R-:W-:Y:S02]  /*10880*/  ISETP.GE.AND P3, PT, R18, UR4, PT ;  /* 0x0000000412007c0c */ /* 0x000fe4000bf66270 */
[----:B------:R-:W-:Y:S01]  /*10890*/  VIADD R13, R19, 0x58 ;  /* 0x00000058130d7836 */ /* 0x000fe20000000000 */
[----:B------:R-:W-:Y:S01]  /*108a0*/  ISETP.GE.AND P0, PT, R0, UR4, PT ;  /* 0x0000000400007c0c */ /* 0x000fe2000bf06270 */
[----:B-1----:R-:W-:Y:S01]  /*108b0*/  @!P4 IMAD.WIDE R4, R11, 0x4, R14 ;  /* 0x000000040b04c825 */ /* 0x002fe200078e020e */
[----:B------:R-:W-:-:S02]  /*108c0*/  @!P1 LEA.HI R12, R12, R12, RZ, 0x1 ;  /* 0x0000000c0c0c9211 */ /* 0x000fc400078f08ff */
[----:B------:R-:W-:Y:S01]  /*108d0*/  ISETP.GE.AND P2, PT, R13, UR4, PT ;  /* 0x000000040d007c0c */ /* 0x000fe2000bf46270 */
[----:B------:R-:W-:Y:S01]  /*108e0*/  @!P6 IMAD.WIDE R10, R21, 0x4, R14 ;  /* 0x00000004150ae825 */ /* 0x000fe200078e020e */
[----:B------:R1:W-:Y:S03]  /*108f0*/  @!P4 ST.E.64 desc[UR48][R4.64], R112 ;  /* 0x000000700400c985 */ /* 0x0003e6000c101b30 */
[C---:B0-----:R-:W-:Y:S01]  /*10900*/  VIADD R6, R19.reuse, 0x68 ;  /* 0x0000006813067836 */ /* 0x041fe20000000000 */
[----:B------:R0:W-:Y:S01]  /*10910*/  @!P5 ST.E.64 desc[UR48][R8.64], R116 ;  /* 0x000000740800d985 */ /* 0x0001e2000c101b30 */
[C---:B--2---:R-:W-:Y:S01]  /*10920*/  VIADD R3, R19.reuse, 0x78 ;  /* 0x0000007813037836 */ /* 0x044fe20000000000 */
[----:B------:R-:W-:Y:S01]  /*10930*/  @!P3 LEA.HI R18, R18, R18, RZ, 0x1 ;  /* 0x000000121212b211 */ /* 0x000fe200078f08ff */
[----:B------:R-:W-:Y:S01]  /*10940*/  VIADD R7, R19, 0x70 ;  /* 0x0000007013077836 */ /* 0x000fe20000000000 */
[----:B------:R2:W-:Y:S01]  /*10950*/  @!P6 ST.E.64 desc[UR48][R10.64], R120 ;  /* 0x000000780a00e985 */ /* 0x0005e2000c101b30 */
[----:B------:R-:W-:-:S02]  /*10960*/  ISETP.GE.AND P4, PT, R6, UR4, PT ;  /* 0x0000000406007c0c */ /* 0x000fc4000bf86270 */
[----:B------:R-:W-:Y:S02]  /*10970*/  ISETP.GE.AND P6, PT, R3, UR4, PT ;  /* 0x0000000403007c0c */ /* 0x000fe4000bfc6270 */
[----:B------:R-:W-:Y:S02]  /*10980*/  ISETP.GE.AND P5, PT, R7, UR4, PT ;  /* 0x0000000407007c0c */ /* 0x000fe4000bfa6270 */
[----:B------:R-:W-:Y:S02]  /*10990*/  @!P0 LEA.HI R0, R0, R0, RZ, 0x1 ;  /* 0x0000000000008211 */ /* 0x000fe400078f08ff */
[----:B------:R-:W-:Y:S02]  /*109a0*/  @!P2 LEA.HI R13, R13, R13, RZ, 0x1 ;  /* 0x0000000d0d0da211 */ /* 0x000fe400078f08ff */
[----:B-1----:R-:W-:Y:S02]  /*109b0*/  @!P1 LOP3.LUT R5, R12, 0xfffffffe, RZ, 0xc0, !PT ;  /* 0xfffffffe0c059812 */ /* 0x002fe400078ec0ff */
[----:B0-----:R-:W-:-:S02]  /*109c0*/  @!P3 LOP3.LUT R9, R18, 0xfffffffe, RZ, 0xc0, !PT ;  /* 0xfffffffe1209b812 */ /* 0x001fc400078ec0ff */
[----:B------:R-:W-:Y:S02]  /*109d0*/  @!P4 LEA.HI R6, R6, R6, RZ, 0x1 ;  /* 0x000000060606c211 */ /* 0x000fe400078f08ff */
[----:B------:R-:W-:Y:S01]  /*109e0*/  @!P6 LEA.HI R4, R3, R3, RZ, 0x1 ;  /* 0x000000030304e211 */ /* 0x000fe200078f08ff */
[----:B------:R-:W-:Y:S01]  /*109f0*/  @!P3 IMAD.WIDE R8, R9, 0x4, R14 ;  /* 0x000000040908b825 */ /* 0x000fe200078e020e */
[----:B------:R-:W-:Y:S02]  /*10a00*/  @!P5 LEA.HI R2, R7, R7, RZ, 0x1 ;  /* 0x000000070702d211 */ /* 0x000fe400078f08ff */
[----:B------:R-:W-:Y:S02]  /*10a10*/  @!P0 LOP3.LUT R3, R0, 0xfffffffe, RZ, 0xc0, !PT ;  /* 0xfffffffe00038812 */ /* 0x000fe400078ec0ff */
[----:B------:R-:W-:Y:S02]  /*10a20*/  @!P2 LOP3.LUT R7, R13, 0xfffffffe, RZ, 0xc0, !PT ;  /* 0xfffffffe0d07a812 */ /* 0x000fe400078ec0ff */
[----:B--2---:R-:W-:-:S02]  /*10a30*/  @!P4 LOP3.LUT R11, R6, 0xfffffffe, RZ, 0xc0, !PT ;  /* 0xfffffffe060bc812 */ /* 0x004fc400078ec0ff */
[----:B------:R-:W-:Y:S01]  /*10a40*/  @!P5 LOP3.LUT R13, R2, 0xfffffffe, RZ, 0xc0, !PT ;  /* 0xfffffffe020dd812 */ /* 0x000fe200078ec0ff */
[----:B------:R-:W-:Y:S01]  /*10a50*/  @!P0 IMAD.WIDE R2, R3, 0x4, R14 ;  /* 0x0000000403028825 */ /* 0x000fe200078e020e */
[----:B------:R-:W-:-:S03]  /*10a60*/  @!P6 LOP3.LUT R21, R4, 0xfffffffe, RZ, 0xc0, !PT ;  /* 0xfffffffe0415e812 */ /* 0x000fc600078ec0ff */
        /* <DEDUP_REMOVED lines=12> */
.L_x_1154:
[----:B------:R-:W-:Y:S05]  /*10b30*/  BSYNC B0 ;  /* 0x0000000000007941 */ /* 0x000fea0003800000 */
.L_x_1153:
[----:B------:R-:W-:Y:S01]  /*10b40*/  ISETP.GE.AND P0, PT, R16, R17, PT ;  /* 0x000000111000720c */ /* 0x000fe20003f06270 */
[----:B0-----:R0:W1:Y:S04]  /*10b50*/  SHFL.IDX PT, R13, R22, 0x1, 0x1c1f ;  /* 0x003c1f00160d7f89 */ /* 0x00106800000e0000 */
[----:B------:R0:W0:Y:S08]  /*10b60*/  SHFL.IDX PT, R12, R20, 0x1, 0x1c1f ;  /* 0x003c1f00140c7f89 */ /* 0x00003000000e0000 */
[----:B------:R-:W-:Y:S05]  /*10b70*/  @P0 BRA `(.L_x_1065) ;  /* 0x00000048004c0947 */ /* 0x000fea0003800000 */
[----:B------:R-:W-:Y:S01]  /*10b80*/  ULDC UR4, c[0x0][0xac8] ;  /* 0x0002b20000047ab9 */ /* 0x000fe20000000800 */
[C---:B--2---:R-:W-:Y:S01]  /*10b90*/  VIADD R0, R19.reuse, 0x8 ;  /* 0x0000000813007836 */ /* 0x044fe20000000000 */
[C---:B------:R-:W-:Y:S01]  /*10ba0*/  ISETP.GE.AND P0, PT, R19.reuse, UR4, PT ;  /* 0x0000000413007c0c */ /* 0x040fe2000bf06270 */
[C---:B------:R-:W-:Y:S01]  /*10bb0*/  VIADD R4, R19.reuse, 0x10 ;  /* 0x0000001013047836 */ /* 0x040fe20000000000 */
[C---:B------:R-:W-:Y:S01]  /*10bc0*/  IADD3 R6, R19.reuse, 0x18, RZ ;  /* 0x0000001813067810 */ /* 0x040fe20007ffe0ff */
[C---:B------:R-:W-:Y:S01]  /*10bd0*/  VIADD R8, R19.reuse, 0x20 ;  /* 0x0000002013087836 */ /* 0x040fe20000000000 */
[----:B------:R-:W-:Y:S01]  /*10be0*/  ISETP.GE.AND P5, PT, R0, UR4, PT ;  /* 0x0000000400007c0c */ /* 0x000fe2000bfa6270 */
[C---:B------:R-:W-:Y:S01]  /*10bf0*/  VIADD R9, R19.reuse, 0x28 ;  /* 0x0000002813097836 */ /* 0x040fe20000000000 */
[----:B------:R-:W-:Y:S01]  /*10c00*/  ISETP.GE.AND P6, PT, R4, UR4, PT ;  /* 0x0000000404007c0c */ /* 0x000fe2000bfc6270 */
[C---:B------:R-:W-:Y:S01]  /*10c10*/  VIADD R10, R19.reuse, 0x30 ;  /* 0x00000030130a7836 */ /* 0x040fe20000000000 */
[----:B------:R-:W-:Y:S01]  /*10c20*/  ISETP.GE.AND P4, PT, R8, UR4, PT ;  /* 0x0000000408007c0c */ /* 0x000fe2000bf86270 */
[----:B------:R-:W-:Y:S01]  /*10c30*/  VIADD R11, R19, 0x38 ;  /* 0x00000038130b7836 */ /* 0x000fe20000000000 */
[----:B------:R-:W-:Y:S01]  /*10c40*/  ISETP.GE.AND P3, PT, R9, UR4, PT ;  /* 0x0000000409007c0c */ /* 0x000fe2000bf66270 */
[C---:B------:R-:W-:Y:S01]  /*10c50*/  VIADD R16, R19.reuse, 0x40 ;  /* 0x0000004013107836 */ /* 0x040fe20000000000 */
[----:B------:R-:W-:Y:S01]  /*10c60*/  ISETP.GE.AND P2, PT, R10, UR4, PT ;  /* 0x000000040a007c0c */ /* 0x000fe2000bf46270 */
[----:B01----:R-:W-:Y:S01]  /*10c70*/  @!P0 IMAD.WIDE R2, R19, 0x4, R12 ;  /* 0x0000000413028825 */ /* 0x003fe200078e020c */
[----:B------:R-:W-:-:S03]  /*10c80*/  ISETP.GE.AND P1, PT, R11, UR4, PT ;  /* 0x000000040b007c0c */ /* 0x000fc6000bf26270 */
[----:B------:R-:W-:Y:S01]  /*10c90*/  @!P5 LEA.HI R0, R0, R0, RZ, 0x1 ;  /* 0x000000000000d211 */ /* 0x000fe200078f08ff */
[----:B------:R0:W-:Y:S01]  /*10ca0*/  @!P0 ST.E.64 desc[UR48][R2.64], R90 ;  /* 0x0000005a02008985 */ /* 0x0001e2000c101b30 */
[----:B------:R-:W-:Y:S01]  /*10cb0*/  ISETP.GE.AND P0, PT, R6, UR4, PT ;  /* 0x0000000406007c0c */ /* 0x000fe2000bf06270 */
[C---:B------:R-:W-:Y:S01]  /*10cc0*/  VIADD R18, R19.reuse, 0x48 ;  /* 0x0000004813127836 */ /* 0x040fe20000000000 */
[----:B------:R-:W-:Y:S01]  /*10cd0*/  @!P6 LEA.HI R4, R4, R4, RZ, 0x1 ;  /* 0x000000040404e211 */ /* 0x000fe200078f08ff */
[----:B------:R-:W-:Y:S01]  /*10ce0*/  VIADD R20, R19, 0x70 ;  /* 0x0000007013147836 */ /* 0x000fe20000000000 */
[----:B------:R-:W-:Y:S02]  /*10cf0*/  @!P5 LOP3.LUT R5, R0, 0xfffffffe, RZ, 0xc0, !PT ;  /* 0xfffffffe0005d812 */ /* 0x000fe400078ec0ff */
[----:B------:R-:W-:Y:S02]  /*10d00*/  @!P6 LOP3.LUT R7, R4, 0xfffffffe, RZ, 0xc0, !PT ;  /* 0xfffffffe0407e812 */ /* 0x000fe400078ec0ff */
[----:B------:R-:W-:-:S02]  /*10d10*/  @!P4 LEA.HI R8, R8, R8, RZ, 0x1 ;  /* 0x000000080808c211 */ /* 0x000fc400078f08ff */
[----:B------:R-:W-:Y:S02]  /*10d20*/  @!P3 LEA.HI R0, R9, R9, RZ, 0x1 ;  /* 0x000000090900b211 */ /* 0x000fe400078f08ff */
[----:B------:R-:W-:Y:S01]  /*10d30*/  @!P2 LEA.HI R10, R10, R10, RZ, 0x1 ;  /* 0x0000000a0a0aa211 */ /* 0x000fe200078f08ff */
[--C-:B0-----:R-:W-:Y:S01]  /*10d40*/  @!P5 IMAD.WIDE R2, R5, 0x4, R12.reuse ;  /* 0x000000040502d825 */ /* 0x101fe200078e020c */
[----:B------:R-:W-:Y:S02]  /*10d50*/  @!P0 LEA.HI R6, R6, R6, RZ, 0x1 ;  /* 0x0000000606068211 */ /* 0x000fe400078f08ff */
[----:B---3--:R-:W-:Y:S01]  /*10d60*/  @!P1 LEA.HI R14, R11, R11, RZ, 0x1 ;  /* 0x0000000b0b0e9211 */ /* 0x008fe200078f08ff */
[----:B------:R-:W-:Y:S01]  /*10d70*/  @!P6 IMAD.WIDE R4, R7, 0x4, R12 ;  /* 0x000000040704e825 */ /* 0x000fe200078e020c */
[----:B------:R-:W-:Y:S01]  /*10d80*/  @!P0 LOP3.LUT R7, R6, 0xfffffffe, RZ, 0xc0, !PT ;  /* 0xfffffffe06078812 */ /* 0x000fe200078ec0ff */
[----:B------:R0:W-:Y:S01]  /*10d90*/  @!P5 ST.E.64 desc[UR48][R2.64], R94 ;  /* 0x0000005e0200d985 */ /* 0x0001e2000c101b30 */
[----:B------:R-:W-:-:S02]  /*10da0*/  @!P4 LOP3.LUT R9, R8, 0xfffffffe, RZ, 0xc0, !PT ;  /* 0xfffffffe0809c812 */ /* 0x000fc400078ec0ff */
[----:B------:R-:W-:Y:S01]  /*10db0*/  @!P3 LOP3.LUT R11, R0, 0xfffffffe, RZ, 0xc0, !PT ;  /* 0xfffffffe000bb812 */ /* 0x000fe200078ec0ff */
[----:B------:R1:W-:Y:S01]  /*10dc0*/  @!P6 ST.E.64 desc[UR48][R4.64], R98 ;  /* 0x000000620400e985 */ /* 0x0003e2000c101b30 */
[----:B----4-:R-:W-:Y:S01]  /*10dd0*/  @!P2 LOP3.LUT R15, R10, 0xfffffffe, RZ, 0xc0, !PT ;  /* 0xfffffffe0a0fa812 */ /* 0x010fe200078ec0ff */
[C---:B------:R-:W-:Y:S01]  /*10de0*/  VIADD R0, R19.reuse, 0x50 ;  /* 0x0000005013007836 */ /* 0x040fe20000000000 */
[----:B------:R-:W-:Y:S01]  /*10df0*/  @!P1 LOP3.LUT R17, R14, 0xfffffffe, RZ, 0xc0, !PT ;  /* 0xfffffffe0e119812 */ /* 0x000fe200078ec0ff */
[----:B------:R-:W-:Y:S01]  /*10e00*/  VIADD R14, R19, 0x58 ;  /* 0x00000058130e7836 */ /* 0x000fe20000000000 */
[----:B------:R-:W-:Y:S02]  /*10e10*/  ISETP.GE.AND P5, PT, R16, UR4, PT ;  /* 0x0000000410007c0c */ /* 0x000fe4000bfa6270 */
[----:B------:R-:W-:Y:S01]  /*10e20*/  ISETP.GE.AND P6, PT, R18, UR4, PT ;  /* 0x0000000412007c0c */ /* 0x000fe2000bfc6270 */
[----:B0-----:R-:W-:-:S04]  /*10e30*/  @!P0 IMAD.WIDE R2, R7, 0x4, R12 ;  /* 0x0000000407028825 */ /* 0x001fc800078e020c */
[--C-:B-1----:R-:W-:Y:S01]  /*10e40*/  @!P4 IMAD.WIDE R4, R9, 0x4, R12.reuse ;  /* 0x000000040904c825 */ /* 0x102fe200078e020c */
        /* <DEDUP_REMOVED lines=12> */
[----:B------:R4:W-:Y:S01]  /*10f10*/  @!P1 ST.E.64 desc[UR48][R10.64], R118 ;  /* 0x000000760a009985 */ /* 0x0009e2000c101b30 */
[----:B------:R-:W-:Y:S01]  /*10f20*/  ISETP.GE.AND P1, PT, R14, UR4, PT ;  /* 0x000000040e007c0c */ /* 0x000fe2000bf26270 */
[----:B------:R-:W-:Y:S01]  /*10f30*/  VIADD R19, R19, 0x78 ;  /* 0x0000007813137836 */ /* 0x000fe20000000000 */
[----:B------:R-:W-:Y:S02]  /*10f40*/  ISETP.GE.AND P3, PT, R17, UR4, PT ;  /* 0x0000000411007c0c */ /* 0x000fe4000bf66270 */
[----:B------:R-:W-:-:S02]  /*10f50*/  ISETP.GE.AND P2, PT, R15, UR4, PT ;  /* 0x000000040f007c0c */ /* 0x000fc4000bf46270 */
[----:B------:R-:W-:Y:S02]  /*10f60*/  @!P6 LEA.HI R18, R18, R18, RZ, 0x1 ;  /* 0x000000121212e211 */ /* 0x000fe400078f08ff */
[----:B0-----:R-:W-:Y:S02]  /*10f70*/  @!P5 LOP3.LUT R3, R16, 0xfffffffe, RZ, 0xc0, !PT ;  /* 0xfffffffe1003d812 */ /* 0x001fe400078ec0ff */
[----:B-1----:R-:W-:Y:S02]  /*10f80*/  @!P6 LOP3.LUT R5, R18, 0xfffffffe, RZ, 0xc0, !PT ;  /* 0xfffffffe1205e812 */ /* 0x002fe400078ec0ff */
        /* <DEDUP_REMOVED lines=8> */
[----:B--2---:R-:W-:Y:S01]  /*11010*/  @!P0 LOP3.LUT R7, R0, 0xfffffffe, RZ, 0xc0, !PT ;  /* 0xfffffffe00078812 */ /* 0x004fe200078ec0ff */
[----:B------:R1:W-:Y:S01]  /*11020*/  @!P6 ST.E.64 desc[UR48][R4.64], R126 ;  /* 0x0000007e0400e985 */ /* 0x0003e2000c101b30 */
[----:B---3--:R-:W-:Y:S02]  /*11030*/  @!P1 LOP3.LUT R9, R14, 0xfffffffe, RZ, 0xc0, !PT ;  /* 0xfffffffe0e099812 */ /* 0x008fe400078ec0ff */
[----:B------:R-:W-:Y:S02]  /*11040*/  @!P2 LOP3.LUT R15, R15, 0xfffffffe, RZ, 0xc0, !PT ;  /* 0xfffffffe0f0fa812 */ /* 0x000fe400078ec0ff */
[----:B------:R-:W-:Y:S02]  /*11050*/  @!P3 LOP3.LUT R17, R17, 0xfffffffe, RZ, 0xc0, !PT ;  /* 0xfffffffe1111b812 */ /* 0x000fe400078ec0ff */
[----:B----4-:R-:W-:Y:S01]  /*11060*/  @!P4 LOP3.LUT R11, R20, 0xfffffffe, RZ, 0xc0, !PT ;  /* 0xfffffffe140bc812 */ /* 0x010fe200078ec0ff */
[----:B0-----:R-:W-:-:S04]  /*11070*/  @!P0 IMAD.WIDE R2, R7, 0x4, R12 ;  /* 0x0000000407028825 */ /* 0x001fc800078e020c */
[--C-:B-1----:R-:W-:Y:S01]  /*11080*/  @!P1 IMAD.WIDE R4, R9, 0x4, R12.reuse ;  /* 0x0000000409049825 */ /* 0x102fe200078e020c */
        /* <DEDUP_REMOVED lines=11> */
[----:B0-----:R-:W-:-:S05]  /*11140*/  LOP3.LUT R3, R19, 0xfffffffe, RZ, 0xc0, !PT ;  /* 0xfffffffe13037812 */ /* 0x001fca00078ec0ff */
[----:B------:R-:W-:-:S05]  /*11150*/  IMAD.WIDE R2, R3, 0x4, R12 ;  /* 0x0000000403027825 */ /* 0x000fca00078e020c */
[----:B------:R0:W-:Y:S01]  /*11160*/  ST.E.64 desc[UR48][R2.64], R150 ;  /* 0x0000009602007985 */ /* 0x0001e2000c101b30 */
[----:B------:R-:W-:Y:S05]  /*11170*/  BRA `(.L_x_1065) ;  /* 0x0000004000cc7947 */ /* 0x000fea0003800000 */
.L_x_1152:
[----:B------:R-:W0:Y:S02]  /*11180*/  S2R R0, SR_TID.X ;  /* 0x0000000000007919 */ /* 0x000e240000002100 */
[----:B0-----:R-:W-:-:S05]  /*11190*/  VIADD R2, R0, 0xffffff80 ;  /* 0xffffff8000027836 */ /* 0x001fca0000000000 */
        /* <DEDUP_REMOVED lines=13> */
[----:B------:R-:W-:Y:S01]  /*11270*/  IMAD.MOV.U32 R5, RZ, RZ, R0 ;  /* 0x000000ffff057224 */ /* 0x000fe200078e0000 */
[----:B------:R-:W-:Y:S02]  /*11280*/  ULDC.64 UR8, c[0x0][0xbd0] ;  /* 0x0002f40000087ab9 */ /* 0x000fe40000000a00 */
[----:B------:R-:W-:Y:S02]  /*11290*/  UIMAD UR6, UR6, UR8, URZ ;  /* 0x00000008060672a4 */ /* 0x000fe4000f8e023f */
[----:B------:R-:W-:Y:S01]  /*112a0*/  UIMAD.WIDE.U32 UR4, UR37, UR8, URZ ;  /* 0x00000008250472a5 */ /* 0x000fe2000f8e003f */
[----:B------:R-:W1:Y:S01]  /*112b0*/  LDC.64 R10, c[0x0][0xbd8] ;  /* 0x0002f600ff0a7b82 */ /* 0x000e620000000a00 */
[----:B------:R-:W-:-:S04]  /*112c0*/  UIMAD UR6, UR37, UR9, UR6 ;  /* 0x00000009250672a4 */ /* 0x000fc8000f8e0206 */
[----:B------:R-:W-:Y:S02]  /*112d0*/  UIADD3 UR6, UR5, UR6, URZ ;  /* 0x0000000605067290 */ /* 0x000fe4000fffe03f */
[----:B------:R-:W-:Y:S01]  /*112e0*/  IMAD.U32 R3, RZ, RZ, UR5 ;  /* 0x00000005ff037e24 */ /* 0x000fe2000f8e00ff */
[----:B------:R-:W3:Y:S01]  /*112f0*/  @P0 LDC R7, c[0x0][0xbec] ;  /* 0x0002fb00ff070b82 */ /* 0x000ee20000000800 */
[----:B------:R-:W-:Y:S01]  /*11300*/  IMAD.U32 R2, RZ, RZ, UR4 ;  /* 0x00000004ff027e24 */ /* 0x000fe2000f8e00ff */
[----:B------:R-:W-:Y:S01]  /*11310*/  ULDC.64 UR4, c[0x0][0xbe0] ;  /* 0x0002f80000047ab9 */ /* 0x000fe20000000a00 */
[----:B------:R-:W-:-:S05]  /*11320*/  IMAD.U32 R3, RZ, RZ, UR6 ;  /* 0x00000006ff037e24 */ /* 0x000fca000f8e00ff */
[----:B------:R-:W4:Y:S01]  /*11330*/  @P0 LDC R9, c[0x0][0xbf0] ;  /* 0x0002fc00ff090b82 */ /* 0x000f220000000800 */
[----:B0-----:R-:W-:-:S07]  /*11340*/  USHF.R.S32.HI UR8, URZ, 0x1f, UR7 ;  /* 0x0000001f3f087899 */ /* 0x001fce0008011407 */
[----:B------:R-:W0:Y:S01]  /*11350*/  S2UR UR10, SR_CTAID.Y ;  /* 0x00000000000a79c3 */ /* 0x000e220000002600 */
[C---:B-1----:R-:W-:Y:S02]  /*11360*/  IMAD R12, R10.reuse, UR8, RZ ;  /* 0x000000080a0c7c24 */ /* 0x042fe4000f8e02ff */
[----:B------:R-:W-:-:S04]  /*11370*/  IMAD.WIDE.U32 R2, R10, UR7, R2 ;  /* 0x000000070a027c25 */ /* 0x000fc8000f8e0002 */
[----:B------:R-:W-:Y:S01]  /*11380*/  IMAD R11, R11, UR7, R12 ;  /* 0x000000070b0b7c24 */ /* 0x000fe2000f8e020c */
[----:B------:R-:W0:Y:S01]  /*11390*/  LDC R8, c[0x0][0xc50] ;  /* 0x00031400ff087b82 */ /* 0x000e220000000800 */
[----:B---3--:R-:W-:Y:S01]  /*113a0*/  @P0 IMAD.HI.U32 R4, R0, R7, RZ ;  /* 0x0000000700040227 */ /* 0x008fe200078e00ff */
[----:B------:R-:W-:-:S03]  /*113b0*/  IADD3 R7, RZ, -UR37, RZ ;  /* 0x80000025ff077c10 */ /* 0x000fc6000fffe0ff */
[----:B------:R-:W-:Y:S01]  /*113c0*/  IMAD.IADD R3, R11, 0x1, R3 ;  /* 0x000000010b037824 */ /* 0x000fe200078e0203 */
[----:B----4-:R-:W-:Y:S01]  /*113d0*/  @P0 SHF.R.U32.HI R5, RZ, R9, R4 ;  /* 0x00000009ff050219 */ /* 0x010fe20000011604 */
[----:B0-----:R-:W-:-:S04]  /*113e0*/  IMAD R9, R8, R7, UR10 ;  /* 0x0000000a08097e24 */ /* 0x001fc8000f8e0207 */
        /* <DEDUP_REMOVED lines=21> */
.L_x_1063:
        /* <DEDUP_REMOVED lines=18> */
.L_x_1155:
[----:B------:R-:W-:Y:S01]  /*11660*/  ULDC UR7, c[0x0][0xc50] ;  /* 0x0003140000077ab9 */ /* 0x000fe20000000800 */
[----:B------:R-:W-:Y:S01]  /*11670*/  UMOV UR40, UR6 ;  /* 0x0000000600287c82 */ /* 0x000fe20008000000 */
[----:B------:R-:W-:-:S11]  /*11680*/  UISETP.NE.AND UP0, UPT, UR7, 0x1, UPT ;  /* 0x000000010700788c */ /* 0x000fd6000bf05270 */
[----:B------:R-:W-:Y:S01]  /*11690*/  @UP0 ULDC UR4, c[0x0][0xc54] ;  /* 0x0003150000040ab9 */ /* 0x000fe20000000800 */
[----:B------:R-:W-:Y:S01]  /*116a0*/  @UP0 ULDC UR8, c[0x0][0xc58] ;  /* 0x0003160000080ab9 */ /* 0x000fe20000000800 */
[----:B------:R-:W-:-:S04]  /*116b0*/  UIMAD.WIDE.U32 UR4, UR6, UR4, URZ ;  /* 0x00000004060472a5 */ /* 0x000fc8000f8e003f */
[----:B------:R-:W-:-:S12]  /*116c0*/  @UP0 USHF.R.U32.HI UR40, URZ, UR8, UR5 ;  /* 0x000000083f280299 */ /* 0x000fd80008011605 */
.L_x_1156:
[----:B------:R-:W-:Y:S01]  /*116d0*/  ISETP.GE.AND P0, PT, R34, RZ, PT ;  /* 0x000000ff2200720c */ /* 0x000fe20003f06270 */
[----:B------:R-:W-:Y:S01]  /*116e0*/  UIADD3 UR45, -UR40, URZ, URZ ;  /* 0x0000003f282d7290 */ /* 0x000fe2000fffe13f */
[----:B------:R-:W-:Y:S02]  /*116f0*/  IMAD.MOV.U32 R8, RZ, RZ, 0x1 ;  /* 0x00000001ff087424 */ /* 0x000fe400078e00ff */
[----:B------:R-:W-:Y:S01]  /*11700*/  IMAD.MOV.U32 R0, RZ, RZ, RZ ;  /* 0x000000ffff007224 */ /* 0x000fe200078e00ff */
[----:B------:R-:W-:Y:S01]  /*11710*/  UIMAD UR45, UR7, UR45, UR6 ;  /* 0x0000002d072d72a4 */ /* 0x000fe2000f8e0206 */
[----:B------:R-:W-:-:S07]  /*11720*/  IMAD.MOV.U32 R9, RZ, RZ, 0x1 ;  /* 0x00000001ff097424 */ /* 0x000fce00078e00ff */
[----:B------:R-:W-:Y:S05]  /*11730*/  @!P0 BRA `(.L_x_1157) ;  /* 0x0000003800a88947 */ /* 0x000fea0003800000 */
[----:B------:R-:W0:Y:S01]  /*11740*/  LDC.64 R2, c[0x0][0xa28] ;  /* 0x00028a00ff027b82 */ /* 0x000e220000000a00 */
[----:B------:R-:W-:Y:S01]  /*11750*/  IMAD.MOV.U32 R31, RZ, RZ, RZ ;  /* 0x000000ffff1f7224 */ /* 0x000fe200078e00ff */
[----:B------:R-:W-:Y:S01]  /*11760*/  ULDC.64 UR4, c[0x0][0x418] ;  /* 0x0001060000047ab9 */ /* 0x000fe20000000a00 */
[----:B------:R-:W-:Y:S01]  /*11770*/  ULDC UR6, c[0x0][0x448] ;  /* 0x0001120000067ab9 */ /* 0x000fe20000000800 */
[----:B------:R-:W-:Y:S01]  /*11780*/  ULDC UR10, c[0x0][0x2f0] ;  /* 0x0000bc00000a7ab9 */ /* 0x000fe20000000800 */
[----:B------:R-:W-:Y:S01]  /*11790*/  ULDC UR11, c[0x0][0x288] ;  /* 0x0000a200000b7ab9 */ /* 0x000fe20000000800 */
[----:B0-----:R-:W-:-:S04]  /*117a0*/  ISETP.NE.U32.AND P0, PT, R2, RZ, PT ;  /* 0x000000ff0200720c */ /* 0x001fc80003f05070 */
[----:B------:R-:W-:-:S13]  /*117b0*/  ISETP.NE.AND.EX P0, PT, R3, RZ, PT, P0 ;  /* 0x000000ff0300720c */ /* 0x000fda0003f05300 */
[----:B------:R-:W0:Y:S02]  /*117c0*/  @P0 LDC.64 R2, c[0x0][0xa28] ;  /* 0x00028a00ff020b82 */ /* 0x000e240000000a00 */
[----:B0-----:R-:W-:-:S05]  /*117d0*/  @P0 IMAD.WIDE R2, R34, 0x4, R2 ;  /* 0x0000000422020825 */ /* 0x001fca00078e0202 */
[----:B------:R0:W5:Y:S01]  /*117e0*/  @P0 LDG.E R31, desc[UR48][R2.64] ;  /* 0x00000030021f0981 */ /* 0x000162000c1e1900 */
[----:B------:R-:W1:Y:S01]  /*117f0*/  S2UR UR41, SR_CTAID.X ;  /* 0x00000000002979c3 */ /* 0x000e620000002500 */
[----:B------:R-:W-:Y:S02]  /*11800*/  UISETP.NE.U32.AND UP0, UPT, UR4, URZ, UPT ;  /* 0x0000003f0400728c */ /* 0x000fe4000bf05070 */
[----:B------:R-:W-:Y:S02]  /*11810*/  UISETP.NE.AND UP1, UPT, UR6, 0x1, UPT ;  /* 0x000000010600788c */ /* 0x000fe4000bf25270 */
[----:B------:R-:W-:Y:S01]  /*11820*/  UISETP.NE.AND.EX UP0, UPT, UR5, URZ, UPT, UP0 ;  /* 0x0000003f0500728c */ /* 0x000fe2000bf05300 */
[----:B------:R-:W-:Y:S02]  /*11830*/  ULDC UR6, c[0x0][0x424] ;  /* 0x0001090000067ab9 */ /* 0x000fe40000000800 */
[----:B------:R-:W-:Y:S01]  /*11840*/  ULDC.64 UR4, c[0x0][0x9e0] ;  /* 0x0002780000047ab9 */ /* 0x000fe20000000a00 */
[----:B------:R-:W-:-:S02]  /*11850*/  USEL UR9, UR6, 0x1, UP0 ;  /* 0x0000000106097887 */ /* 0x000fc40008000000 */
[----:B------:R-:W-:Y:S02]  /*11860*/  UISETP.GE.AND UP0, UPT, UR5, 0x1, UPT ;  /* 0x000000010500788c */ /* 0x000fe4000bf06270 */
[----:B------:R-:W-:Y:S01]  /*11870*/  UIMAD UR50, UR9, UR10, URZ ;  /* 0x0000000a093272a4 */ /* 0x000fe2000f8e023f */
[----:B------:R-:W-:Y:S01]  /*11880*/  @UP1 ULDC UR7, c[0x0][0x44c] ;  /* 0x0001130000071ab9 */ /* 0x000fe20000000800 */
[----:B------:R-:W-:Y:S02]  /*11890*/  UIMAD UR9, UR9, UR10, 0x7f ;  /* 0x0000007f090974a4 */ /* 0x000fe4000f8e020a */
[----:B------:R-:W-:Y:S01]  /*118a0*/  PLOP3.LUT P1, PT, PT, PT, UP0, 0x80, 0x0 ;  /* 0x000000000000781c */ /* 0x000fe20003f2f008 */
[----:B------:R-:W-:Y:S01]  /*118b0*/  @UP1 ULDC UR12, c[0x0][0x450] ;  /* 0x00011400000c1ab9 */ /* 0x000fe20000000800 */
[----:B------:R-:W-:Y:S02]  /*118c0*/  UP2UR UR51, UPR, URZ, 0x2 ;  /* 0x000000023f337883 */ /* 0x000fe40008000000 */
[----:B-1----:R-:W-:-:S04]  /*118d0*/  USHF.L.U32 UR41, UR41, 0x7, URZ ;  /* 0x0000000729297899 */ /* 0x002fc8000800063f */
[----:B------:R-:W-:-:S04]  /*118e0*/  UIADD3 UR8, UR41, 0x7f, URZ ;  /* 0x0000007f29087890 */ /* 0x000fc8000fffe03f */
[----:B------:R-:W-:Y:S02]  /*118f0*/  UIMAD.WIDE.U32 UR6, UR8, UR7, URZ ;  /* 0x00000007080672a5 */ /* 0x000fe4000f8e003f */
[----:B------:R-:W-:Y:S02]  /*11900*/  UIADD3 UR6, UR50, 0x1, -UR11 ;  /* 0x0000000132067890 */ /* 0x000fe4000fffe80b */
[----:B------:R-:W-:Y:S02]  /*11910*/  @UP1 USHF.R.U32.HI UR8, URZ, UR12, UR7 ;  /* 0x0000000c3f081299 */ /* 0x000fe40008011607 */
[----:B------:R-:W-:Y:S02]  /*11920*/  USHF.R.S32.HI UR7, URZ, 0x1f, UR9 ;  /* 0x0000001f3f077899 */ /* 0x000fe40008011409 */
[----:B------:R-:W-:Y:S02]  /*11930*/  UIADD3 UR6, UR6, UR8, URZ ;  /* 0x0000000806067290 */ /* 0x000fe4000fffe03f */
[----:B------:R-:W-:-:S02]  /*11940*/  ULEA.HI UR7, UR7, UR9, URZ, 0x7 ;  /* 0x0000000907077291 */ /* 0x000fc4000f8f383f */
[----:B------:R-:W-:Y:S02]  /*11950*/  UIADD3 UR4, UR6, UR4, URZ ;  /* 0x0000000406047290 */ /* 0x000fe4000fffe03f */
[----:B------:R-:W-:Y:S01]  /*11960*/  USHF.R.S32.HI UR42, URZ, 0x7, UR7 ;  /* 0x000000073f2a7899 */ /* 0x000fe20008011407 */
[----:B0-----:R-:W-:Y:S11]  /*11970*/  @!P1 BRA `(.L_x_1158) ;  /* 0x0000000000449947 */ /* 0x001ff60003800000 */
        /* <DEDUP_REMOVED lines=10> */
.L_x_1159:
[----:B------:R-:W-:-:S11]  /*11a20*/  UISETP.NE.AND UP0, UPT, UR5, 0x1, UPT ;  /* 0x000000010500788c */ /* 0x000fd6000bf05270 */
[----:B------:R-:W-:Y:S02]  /*11a30*/  @UP0 ULDC.64 UR12, c[0x0][0x9e8] ;  /* 0x00027a00000c0ab9 */ /* 0x000fe40000000a00 */
[----:B------:R-:W-:-:S04]  /*11a40*/  UIMAD.WIDE.U32 UR6, UR8, UR12, URZ ;  /* 0x0000000c080672a5 */ /* 0x000fc8000f8e003f */
[----:B------:R-:W-:-:S12]  /*11a50*/  @UP0 USHF.R.U32.HI UR8, URZ, UR13, UR7 ;  /* 0x0000000d3f080299 */ /* 0x000fd80008011607 */
.L_x_1160:
[----:B------:R-:W-:-:S04]  /*11a60*/  UIMAD UR8, UR8, UR5, UR5 ;  /* 0x00000005080872a4 */ /* 0x000fc8000f8e0205 */
[----:B------:R-:W-:-:S04]  /*11a70*/  UISETP.LT.AND UP0, UPT, UR4, UR8, UPT ;  /* 0x000000080400728c */ /* 0x000fc8000bf01270 */
[----:B------:R-:W-:-:S12]  /*11a80*/  USEL UR4, UR4, UR8, UP0 ;  /* 0x0000000804047287 */ /* 0x000fd80008000000 */
.L_x_1158:
[----:B------:R-:W-:Y:S02]  /*11a90*/  UISETP.NE.AND UP0, UPT, UR51, URZ, UPT ;  /* 0x0000003f3300728c */ /* 0x000fe4000bf05270 */
[----:B------:R-:W-:-:S04]  /*11aa0*/  UIADD3 UR4, UR4, 0x7f, URZ ;  /* 0x0000007f04047890 */ /* 0x000fc8000fffe03f */
[----:B------:R-:W-:-:S04]  /*11ab0*/  USHF.R.S32.HI UR8, URZ, 0x1f, UR4 ;  /* 0x0000001f3f087899 */ /* 0x000fc80008011404 */
[----:B------:R-:W-:Y:S01]  /*11ac0*/  ULEA.HI UR8, UR8, UR4, URZ, 0x7 ;  /* 0x0000000408087291 */ /* 0x000fe2000f8f383f */
[----:B------:R-:W-:Y:S01]  /*11ad0*/  @UP0 ULDC UR6, c[0x0][0x44c] ;  /* 0x0001130000060ab9 */ /* 0x000fe20000000800 */
[----:B------:R-:W-:Y:S01]  /*11ae0*/  @UP0 ULDC UR9, c[0x0][0x450] ;  /* 0x0001140000090ab9 */ /* 0x000fe20000000800 */
[----:B------:R-:W-:Y:S02]  /*11af0*/  UIMAD.WIDE.U32 UR6, UR41, UR6, URZ ;  /* 0x00000006290672a5 */ /* 0x000fe4000f8e003f */
[----:B------:R-:W-:Y:S01]  /*11b00*/  UMOV UR4, UR41 ;  /* 0x0000002900047c82 */ /* 0x000fe20008000000 */
[----:B------:R-:W-:Y:S02]  /*11b10*/  USHF.R.S32.HI UR43, URZ, 0x7, UR8 ;  /* 0x000000073f2b7899 */ /* 0x000fe40008011408 */
[----:B------:R-:W-:Y:S02]  /*11b20*/  @UP0 USHF.R.U32.HI UR4, URZ, UR9, UR7 ;  /* 0x000000093f040299 */ /* 0x000fe40008011607 */
[----:B------:R-:W-:-:S02]  /*11b30*/  UISETP.LT.AND UP0, UPT, UR42, UR43, UPT ;  /* 0x0000002b2a00728c */ /* 0x000fc4000bf01270 */
[----:B------:R-:W-:Y:S01]  /*11b40*/  UIADD3 UR4, UR4, -UR11, UR50 ;  /* 0x8000000b04047290 */ /* 0x000fe2000fffe032 */
[----:B------:R-:W-:Y:S01]  /*11b50*/  ULDC UR8, c[0x0][0x9dc] ;  /* 0x0002770000087ab9 */ /* 0x000fe20000000800 */
[----:B------:R-:W-:Y:S02]  /*11b60*/  USEL UR12, UR42, UR43, UP0 ;  /* 0x0000002b2a0c7287 */ /* 0x000fe40008000000 */
[----:B------:R-:W-:Y:S01]  /*11b70*/  UIADD3 UR8, UR4, -UR8, URZ ;  /* 0x8000000804087290 */ /* 0x000fe2000fffe03f */
[----:B------:R-:W-:Y:S11]  /*11b80*/  @!P1 BRA `(.L_x_1161) ;  /* 0x0000000000449947 */ /* 0x000ff60003800000 */
        /* <DEDUP_REMOVED lines=10> */
.L_x_1162:
[----:B------:R-:W-:-:S11]  /*11c30*/  UISETP.NE.AND UP0, UPT, UR5, 0x1, UPT ;  /* 0x000000010500788c */ /* 0x000fd6000bf05270 */
[----:B------:R-:W-:Y:S02]  /*11c40*/  @UP0 ULDC.64 UR10, c[0x0][0x9e8] ;  /* 0x00027a00000a0ab9 */ /* 0x000fe40000000a00 */
[----:B------:R-:W-:-:S04]  /*11c50*/  UIMAD.WIDE.U32 UR6, UR4, UR10, URZ ;  /* 0x0000000a040672a5 */ /* 0x000fc8000f8e003f */
[----:B------:R-:W-:-:S12]  /*11c60*/  @UP0 USHF.R.U32.HI UR4, URZ, UR11, UR7 ;  /* 0x0000000b3f040299 */ /* 0x000fd80008011607 */
.L_x_1163:
[----:B------:R-:W-:-:S04]  /*11c70*/  UIMAD UR4, UR4, UR5, URZ ;  /* 0x00000005040472a4 */ /* 0x000fc8000f8e023f */
[----:B------:R-:W-:-:S04]  /*11c80*/  UISETP.LT.AND UP0, UPT, UR8, UR4, UPT ;  /* 0x000000040800728c */ /* 0x000fc8000bf01270 */
[----:B------:R-:W-:-:S12]  /*11c90*/  USEL UR8, UR8, UR4, !UP0 ;  /* 0x0000000408087287 */ /* 0x000fd8000c000000 */
.L_x_1161:
[----:B------:R-:W-:Y:S02]  /*11ca0*/  USHF.R.S32.HI UR4, URZ, 0x1f, UR8 ;  /* 0x0000001f3f047899 */ /* 0x000fe40008011408 */
[----:B------:R-:W-:Y:S02]  /*11cb0*/  USHF.R.U32.HI UR9, URZ, 0x10, UR45 ;  /* 0x000000103f097899 */ /* 0x000fe4000801162d */
[----:B------:R-:W-:Y:S02]  /*11cc0*/  ULEA.HI UR4, UR4, UR8, URZ, 0x7 ;  /* 0x0000000804047291 */ /* 0x000fe4000f8f383f */
[----:B------:R-:W-:Y:S02]  /*11cd0*/  ULOP3.LUT UR45, UR45, 0xffff, URZ, 0xc0, !UPT ;  /* 0x0000ffff2d2d7892 */ /* 0x000fe4000f8ec03f */
[----:B------:R-:W-:Y:S01]  /*11ce0*/  USHF.R.S32.HI UR4, URZ, 0x7, UR4 ;  /* 0x000000073f047899 */ /* 0x000fe20008011404 */
[----:B------:R-:W-:-:S03]  /*11cf0*/  UMOV UR37, URZ ;  /* 0x0000003f00257c82 */ /* 0x000fc60008000000 */
[----:B------:R-:W-:-:S04]  /*11d00*/  UISETP.LT.AND UP0, UPT, URZ, UR4, UPT ;  /* 0x000000043f00728c */ /* 0x000fc8000bf01270 */
[----:B------:R-:W-:Y:S02]  /*11d10*/  USEL UR44, URZ, UR4, !UP0 ;  /* 0x000000043f2c7287 */ /* 0x000fe4000c000000 */
[----:B------:R-:W-:Y:S02]  /*11d20*/  UISETP.NE.AND UP0, UPT, UR9, URZ, UPT ;  /* 0x0000003f0900728c */ /* 0x000fe4000bf05270 */
[----:B------:R-:W-:-:S06]  /*11d30*/  UISETP.GT.AND UP1, UPT, UR12, UR44, UPT ;  /* 0x0000002c0c00728c */ /* 0x000fcc000bf24270 */
[----:B------:R-:W-:-:S03]  /*11d40*/  PLOP3.LUT P0, PT, PT, PT, UP1, 0x80, 0x0 ;  /* 0x000000000000781c */ /* 0x000fc60003f0f018 */
[----:B------:R-:W-:-:S10]  /*11d50*/  @!UP0 ULDC UR9, c[0x0][0x9f0] ;  /* 0x00027c0000098ab9 */ /* 0x000fd40000000800 */
[----:B------:R-:W-:Y:S05]  /*11d60*/  @!P0 BRA `(.L_x_1164) ;  /* 0x00000000007c8947 */ /* 0x000fea0003800000 */
[----:B------:R-:W-:Y:S01]  /*11d70*/  IABS R0, UR9 ;  /* 0x0000000900007c13 */ /* 0x000fe20008000000 */
[----:B------:R-:W-:Y:S02]  /*11d80*/  UIADD3 UR4, UR9, -0x1, UR12 ;  /* 0xffffffff09047890 */ /* 0x000fe4000fffe00c */
[----:B------:R-:W-:Y:S02]  /*11d90*/  IABS R4, UR9 ;  /* 0x0000000900047c13 */ /* 0x000fe40008000000 */
[----:B------:R-:W-:Y:S01]  /*11da0*/  R2UR UR10, R0 ;  /* 0x00000000000a72ca */ /* 0x000fe200000e0000 */
[----:B------:R-:W-:-:S03]  /*11db0*/  UIADD3 UR6, -UR44, UR4, URZ ;  /* 0x000000042c067290 */ /* 0x000fc6000fffe13f */
[----:B------:R-:W-:-:S03]  /*11dc0*/  UMOV UR4, URZ ;  /* 0x0000003f00047c82 */ /* 0x000fc60008000000 */
[----:B------:R-:W-:Y:S01]  /*11dd0*/  IABS R3, UR6 ;  /* 0x0000000600037c13 */ /* 0x000fe20008000000 */
[----:B------:R-:W-:-:S03]  /*11de0*/  ULOP3.LUT UR6, UR6, UR9, URZ, 0x3c, !UPT ;  /* 0x0000000906067292 */ /* 0x000fc6000f8e3c3f */
[----:B------:R-:W-:Y:S02]  /*11df0*/  R2UR UR8, R3 ;  /* 0x00000000030872ca */ /* 0x000fe400000e0000 */
[----:B------:R-:W0:Y:S08]  /*11e00*/  I2F.RP R0, UR10 ;  /* 0x0000000a00007d06 */ /* 0x000e300008209400 */
[----:B0-----:R-:W0:Y:S02]  /*11e10*/  MUFU.RCP R0, R0 ;  /* 0x0000000000007308 */ /* 0x001e240000001000 */
[----:B0-----:R-:W-:Y:S01]  /*11e20*/  VIADD R2, R0, 0xffffffe ;  /* 0x0ffffffe00027836 */ /* 0x001fe20000000000 */
[----:B------:R-:W-:-:S05]  /*11e30*/  IADD3 R0, RZ, -R4, RZ ;  /* 0x80000004ff007210 */ /* 0x000fca0007ffe0ff */
        /* <DEDUP_REMOVED lines=18> */
.L_x_1164:
[----:B------:R-:W-:Y:S02]  /*11f60*/  UIMAD UR52, UR45, UR37, UR44 ;  /* 0x000000252d3472a4 */ /* 0x000fe4000f8e022c */
[----:B------:R-:W-:Y:S02]  /*11f70*/  IMAD.U32 R3, RZ, RZ, UR37 ;  /* 0x00000025ff037e24 */ /* 0x000fe4000f8e00ff */
[----:B------:R-:W-:Y:S02]  /*11f80*/  IMAD.MOV.U32 R0, RZ, RZ, RZ ;  /* 0x000000ffff007224 */ /* 0x000fe400078e00ff */
[----:B------:R-:W-:Y:S02]  /*11f90*/  IMAD.MOV.U32 R8, RZ, RZ, 0x1 ;  /* 0x00000001ff087424 */ /* 0x000fe400078e00ff */
[----:B------:R-:W-:Y:S02]  /*11fa0*/  IMAD.U32 R32, RZ, RZ, UR52 ;  /* 0x00000034ff207e24 */ /* 0x000fe4000f8e00ff */
[----:B------:R-:W-:-:S03]  /*11fb0*/  IMAD.MOV.U32 R9, RZ, RZ, 0x1 ;  /* 0x00000001ff097424 */ /* 0x000fc600078e00ff */
        /* <DEDUP_REMOVED lines=13> */
[----:B------:R-:W-:Y:S02]  /*12090*/  IMAD.U32 R4, RZ, RZ, UR4 ;  /* 0x00000004ff047e24 */ /* 0x000fe4000f8e00ff */
[----:B------:R-:W-:Y:S01]  /*120a0*/  IMAD.U32 R5, RZ, RZ, UR5 ;  /* 0x00000005ff057e24 */ /* 0x000fe2000f8e00ff */
[----:B------:R-:W0:Y:S01]  /*120b0*/  LDC.64 R2, c[0x4][R2] ;  /* 0x0100000002027b82 */ /* 0x000e220000000a00 */
[----:B------:R-:W-:Y:S01]  /*120c0*/  ULDC.64 UR4, c[0x4][0x8] ;  /* 0x0100020000047ab9 */ /* 0x000fe20000000a00 */
[----:B------:R-:W-:Y:S01]  /*120d0*/  IMAD.U32 R6, RZ, RZ, UR6 ;  /* 0x00000006ff067e24 */ /* 0x000fe2000f8e00ff */
[----:B------:R-:W-:Y:S01]  /*120e0*/  MOV R10, UR4 ;  /* 0x00000004000a7c02 */ /* 0x000fe20008000f00 */
[----:B------:R-:W-:-:S02]  /*120f0*/  IMAD.U32 R7, RZ, RZ, UR7 ;  /* 0x00000007ff077e24 */ /* 0x000fc4000f8e00ff */
[----:B------:R-:W-:Y:S02]  /*12100*/  IMAD.U32 R11, RZ, RZ, UR5 ;  /* 0x00000005ff0b7e24 */ /* 0x000fe4000f8e00ff */
[----:B------:R-:W-:Y:S02]  /*12110*/  IMAD.MOV.U32 R8, RZ, RZ, 0x70 ;  /* 0x00000070ff087424 */ /* 0x000fe400078e00ff */
[----:B------:R-:W-:Y:S02]  /*12120*/  IMAD.MOV.U32 R12, RZ, RZ, 0x1 ;  /* 0x00000001ff0c7424 */ /* 0x000fe400078e00ff */
[----:B------:R-:W-:-:S07]  /*12130*/  IMAD.MOV.U32 R13, RZ, RZ, RZ ;  /* 0x000000ffff0d7224 */ /* 0x000fce00078e00ff */
[----:B------:R-:W-:-:S07]  /*12140*/  LEPC R20, `(.L_x_1165) ;  /* 0x000000001014794e */ /* 0x000fce0000000000 */
[----:B0----5:R-:W-:Y:S05]  /*12150*/  CALL.ABS.NOINC R2 ;  /* 0x0000000002007343 */ /* 0x021fea0003c00000 */
.L_x_1165:
        /* <DEDUP_REMOVED lines=12> */
[----:B------:R-:W-:Y:S01]  /*12220*/  MOV R11, UR5 ;  /* 0x00000005000b7c02 */ /* 0x000fe20008000f00 */
[----:B------:R-:W-:Y:S02]  /*12230*/  IMAD.U32 R7, RZ, RZ, UR7 ;  /* 0x00000007ff077e24 */ /* 0x000fe4000f8e00ff */
[----:B------:R-:W-:-:S02]  /*12240*/  IMAD.U32 R10, RZ, RZ, UR4 ;  /* 0x00000004ff0a7e24 */ /* 0x000fc4000f8e00ff */
[----:B------:R-:W-:Y:S02]  /*12250*/  IMAD.MOV.U32 R8, RZ, RZ, 0x70 ;  /* 0x00000070ff087424 */ /* 0x000fe400078e00ff */
[----:B------:R-:W-:Y:S02]  /*12260*/  IMAD.MOV.U32 R12, RZ, RZ, 0x1 ;  /* 0x00000001ff0c7424 */ /* 0x000fe400078e00ff */
[----:B0-----:R-:W-:-:S07]  /*12270*/  IMAD.MOV.U32 R13, RZ, RZ, RZ ;  /* 0x000000ffff0d7224 */ /* 0x001fce00078e00ff */
[----:B------:R-:W-:-:S07]  /*12280*/  LEPC R20, `(.L_x_1167) ;  /* 0x000000001014794e */ /* 0x000fce0000000000 */
[----:B-1---5:R-:W-:Y:S05]  /*12290*/  CALL.ABS.NOINC R2 ;  /* 0x0000000002007343 */ /* 0x022fea0003c00000 */
.L_x_1167:
[----:B------:R0:W1:Y:S01]  /*122a0*/  LDC.64 R2, c[0x4][R16] ;  /* 0x0100000010027b82 */ /* 0x0000620000000a00 */
[----:B------:R-:W-:Y:S01]  /*122b0*/  ULDC.64 UR4, c[0x4][0x80] ;  /* 0x0100200000047ab9 */ /* 0x000fe20000000a00 */
[----:B------:R-:W-:Y:S01]  /*122c0*/  ULDC.64 UR6, c[0x4][0x88] ;  /* 0x0100220000067ab9 */ /* 0x000fe20000000a00 */
[----:B------:R-:W-:Y:S01]  /*122d0*/  IMAD.U32 R4, RZ, RZ, UR4 ;  /* 0x00000004ff047e24 */ /* 0x000fe2000f8e00ff */
[----:B------:R-:W-:Y:S01]  /*122e0*/  MOV R8, 0x70 ;  /* 0x0000007000087802 */ /* 0x000fe20000000f00 */
[----:B------:R-:W-:Y:S01]  /*122f0*/  IMAD.U32 R5, RZ, RZ, UR5 ;  /* 0x00000005ff057e24 */ /* 0x000fe2000f8e00ff */
[----:B------:R-:W-:Y:S01]  /*12300*/  ULDC.64 UR4, c[0x4][0x18] ;  /* 0x0100060000047ab9 */ /* 0x000fe20000000a00 */
[----:B------:R-:W-:Y:S02]  /*12310*/  IMAD.U32 R6, RZ, RZ, UR6 ;  /* 0x00000006ff067e24 */ /* 0x000fe4000f8e00ff */
[----:B------:R-:W-:Y:S02]  /*12320*/  IMAD.U32 R7, RZ, RZ, UR7 ;  /* 0x00000007ff077e24 */ /* 0x000fe4000f8e00ff */
[----:B------:R-:W-:-:S02]  /*12330*/  IMAD.U32 R10, RZ, RZ, UR4 ;  /* 0x00000004ff0a7e24 */ /* 0x000fc4000f8e00ff */
[----:B------:R-:W-:Y:S02]  /*12340*/  IMAD.U32 R11, RZ, RZ, UR5 ;  /* 0x00000005ff0b7e24 */ /* 0x000fe4000f8e00ff */
[----:B------:R-:W-:Y:S02]  /*12350*/  IMAD.MOV.U32 R12, RZ, RZ, 0x1 ;  /* 0x00000001ff0c7424 */ /* 0x000fe400078e00ff */
[----:B0-----:R-:W-:-:S07]  /*12360*/  IMAD.MOV.U32 R13, RZ, RZ, RZ ;  /* 0x000000ffff0d7224 */ /* 0x001fce00078e00ff */
[----:B------:R-:W-:-:S07]  /*12370*/  LEPC R20, `(.L_x_1166) ;  /* 0x000000001014794e */ /* 0x000fce0000000000 */
[----:B-1----:R-:W-:Y:S05]  /*12380*/  CALL.ABS.NOINC R2 ;  /* 0x0000000002007343 */ /* 0x002fea0003c00000 */
.L_x_1166:
[----:B------:R-:W0:Y:S01]  /*12390*/  LDC.64 R2, c[0x0][0x9f8] ;  /* 0x00027e00ff027b82 */ /* 0x000e220000000a00 */
[----:B------:R-:W-:-:S07]  /*123a0*/  IMAD.MOV.U32 R30, RZ, RZ, R34 ;  /* 0x000000ffff1e7224 */ /* 0x000fce00078e0022 */
[----:B------:R-:W1:Y:S01]  /*123b0*/  LDC R29, c[0x0][0x430] ;  /* 0x00010c00ff1d7b82 */ /* 0x000e620000000800 */
[C---:B------:R-:W-:Y:S01]  /*123c0*/  LOP3.LUT R0, R19.reuse, 0x7f, RZ, 0xc0, !PT ;  /* 0x0000007f13007812 */ /* 0x040fe200078ec0ff */
[----:B------:R-:W-:Y:S02]  /*123d0*/  IMAD.SHL.U32 R33, R19, 0x10, RZ ;  /* 0x0000001013217824 */ /* 0x000fe400078e00ff */
[----:B------:R-:W-:Y:S01]  /*123e0*/  VIADD R22, R32, 0xffffffff ;  /* 0xffffffff20167836 */ /* 0x000fe20000000000 */
[----:B------:R-:W-:Y:S01]  /*123f0*/  LOP3.LUT R23, R23, 0xfffffff7, RZ, 0xc0, !PT ;  /* 0xfffffff717177812 */ /* 0x000fe200078ec0ff */
        /* <DEDUP_REMOVED lines=9> */
[----:B------:R-:W-:-:S04]  /*12490*/  IMAD R4, R22, 0x80, R28 ;  /* 0x0000008016047824 */ /* 0x000fc800078e021c */
[----:B------:R-:W-:-:S05]  /*124a0*/  IMAD.IADD R8, R33, 0x1, R4 ;  /* 0x0000000121087824 */ /* 0x000fca00078e0204 */
[C---:B------:R-:W-:Y:S01]  /*124b0*/  ISETP.GE.AND P0, PT, R8.reuse, UR50, PT ;  /* 0x0000003208007c0c */ /* 0x040fe2000bf06270 */
[----:B-----5:R-:W-:Y:S02]  /*124c0*/  IMAD.IADD R8, R8, 0x1, R31 ;  /* 0x0000000108087824 */ /* 0x020fe400078e021f */
[----:B0-----:R-:W0:Y:S01]  /*124d0*/  @P1 LDC R3, c[0x0][0x434] ;  /* 0x00010d00ff031b82 */ /* 0x001e220000000800 */
[----:B------:R-:W-:Y:S01]  /*124e0*/  @P1 LOP3.LUT R23, R23, 0x8, RZ, 0xfc, !PT ;  /* 0x0000000817171812 */ /* 0x000fe200078efcff */
[----:B------:R-:W-:-:S06]  /*124f0*/  IMAD.MOV.U32 R9, RZ, RZ, R8 ;  /* 0x000000ffff097224 */ /* 0x000fcc00078e0008 */
[----:B------:R-:W1:Y:S08]  /*12500*/  @P1 LDC R11, c[0x0][0x438] ;  /* 0x00010e00ff0b1b82 */ /* 0x000e700000000800 */
[----:B------:R-:W3:Y:S08]  /*12510*/  @!P0 LDC.64 R4, c[0x0][0x428] ;  /* 0x00010a00ff048b82 */ /* 0x000ef00000000a00 */
[----:B------:R-:W4:Y:S01]  /*12520*/  @!P0 LDC.64 R6, c[0x0][0x418] ;  /* 0x00010600ff068b82 */ /* 0x000f220000000a00 */
[----:B0-----:R-:W-:-:S05]  /*12530*/  @P1 IMAD.HI.U32 R2, R8, R3, RZ ;  /* 0x0000000308021227 */ /* 0x001fca00078e00ff */
[----:B-1----:R-:W-:-:S04]  /*12540*/  @P1 SHF.R.U32.HI R9, RZ, R11, R2 ;  /* 0x0000000bff091219 */ /* 0x002fc80000011602 */
[----:B------:R-:W-:Y:S02]  /*12550*/  @!P0 SHF.R.S32.HI R3, RZ, 0x1f, R9 ;  /* 0x0000001fff038819 */ /* 0x000fe40000011409 */
[----:B------:R-:W-:Y:S01]  /*12560*/  LOP3.LUT R23, R23, 0xfffffffe, RZ, 0xc0, !PT ;  /* 0xfffffffe17177812 */ /* 0x000fe200078ec0ff */
[----:B------:R-:W-:-:S03]  /*12570*/  UMOV UR5, 0xffffffff ;  /* 0xffffffff00057882 */ /* 0x000fc60000000000 */
[----:B------:R-:W-:Y:S02]  /*12580*/  LOP3.LUT R23, R23, 0xfffffffd, RZ, 0xc0, !PT ;  /* 0xfffffffd17177812 */ /* 0x000fe400078ec0ff */
[----:B--2---:R-:W-:-:S05]  /*12590*/  SHF.R.S32.HI R27, RZ, 0x1f, R30 ;  /* 0x0000001fff1b7819 */ /* 0x004fca000001141e */
[----:B---3--:R-:W-:-:S04]  /*125a0*/  @!P0 IMAD R2, R27, R4, RZ ;  /* 0x000000041b028224 */ /* 0x008fc800078e02ff */
[----:B------:R-:W-:Y:S01]  /*125b0*/  @!P0 IMAD R11, R30, R5, R2 ;  /* 0x000000051e0b8224 */ /* 0x000fe200078e0202 */
[----:B------:R-:W-:-:S05]  /*125c0*/  @!P0 MOV R2, R9 ;  /* 0x0000000900028202 */ /* 0x000fca0000000f00 */
[----:B------:R-:W-:-:S04]  /*125d0*/  @!P0 IMAD.WIDE.U32 R4, R30, R4, R2 ;  /* 0x000000041e048225 */ /* 0x000fc800078e0002 */
[----:B------:R-:W-:Y:S01]  /*125e0*/  @!P0 IMAD.IADD R3, R5, 0x1, R11 ;  /* 0x0000000105038824 */ /* 0x000fe200078e020b */
[----:B----4-:R-:W-:Y:S01]  /*125f0*/  @!P0 LEA R2, P1, R4, R6, 0x2 ;  /* 0x0000000604028211 */ /* 0x010fe200078210ff */
[----:B------:R-:W-:-:S03]  /*12600*/  IMAD.SHL.U32 R6, R19, 0x8, RZ ;  /* 0x0000000813067824 */ /* 0x000fc600078e00ff */
[----:B------:R-:W-:Y:S01]  /*12610*/  @!P0 LEA.HI.X R3, R4, R7, R3, 0x2, P1 ;  /* 0x0000000704038211 */ /* 0x000fe200008f1403 */
[----:B------:R-:W-:Y:S01]  /*12620*/  IMAD.MOV.U32 R7, RZ, RZ, RZ ;  /* 0x000000ffff077224 */ /* 0x000fe200078e00ff */
[----:B------:R-:W-:-:S04]  /*12630*/  LOP3.LUT R26, R6, 0x38, RZ, 0xc0, !PT ;  /* 0x00000038061a7812 */ /* 0x000fc800078ec0ff */
[C---:B------:R-:W-:Y:S01]  /*12640*/  LOP3.LUT R25, R26.reuse, 0x40, RZ, 0xfc, !PT ;  /* 0x000000401a197812 */ /* 0x040fe200078efcff */
[----:B------:R0:W5:Y:S01]  /*12650*/  @!P0 LDG.E R7, desc[UR48][R2.64] ;  /* 0x0000003002078981 */ /* 0x000162000c1e1900 */
[----:B------:R-:W-:Y:S02]  /*12660*/  ISETP.GE.AND P1, PT, R26, UR4, PT ;  /* 0x000000041a007c0c */ /* 0x000fe4000bf26270 */
[----:B------:R-:W-:-:S11]  /*12670*/  ISETP.GE.AND P0, PT, R25, UR4, PT ;  /* 0x0000000419007c0c */ /* 0x000fd6000bf06270 */
[----:B------:R-:W-:-:S04]  /*12680*/  @P1 LOP3.LUT R23, R23, 0x2, RZ, 0xfc, !PT ;  /* 0x0000000217171812 */ /* 0x000fc800078efcff */
[----:B------:R-:W-:Y:S01]  /*12690*/  @P0 LOP3.LUT R23, R23, 0x1, RZ, 0xfc, !PT ;  /* 0x0000000117170812 */ /* 0x000fe200078efcff */
[----:B0-----:R-:W-:Y:S06]  /*126a0*/  BRA.DIV UR5, `(.L_x_1168) ;  /* 0x0000003205607947 */ /* 0x001fec000b800000 */
.L_x_1210:
[----:B------:R-:W-:Y:S01]  /*126b0*/  ULOP3.LUT UR4, UR36, 0x2, URZ, 0xfc, !UPT ;  /* 0x0000000224047892 */ /* 0x000fe2000f8efc3f */
[----:B------:R-:W-:Y:S01]  /*126c0*/  IMAD.U32 R24, RZ, RZ, UR40 ;  /* 0x00000028ff187e24 */ /* 0x000fe2000f8e00ff */
[----:B------:R-:W-:Y:S01]  /*126d0*/  LOP3.LUT R23, R23, 0xfffffffb, RZ, 0xc0, !PT ;  /* 0xfffffffb17177812 */ /* 0x000fe200078ec0ff */
[----:B------:R-:W-:-:S03]  /*126e0*/  IMAD.MOV R4, RZ, RZ, -R9 ;  /* 0x000000ffff047224 */ /* 0x000fc600078e0a09 */
[----:B------:R-:W-:Y:S01]  /*126f0*/  IMAD.U32 R18, RZ, RZ, UR4 ;  /* 0x00000004ff127e24 */ /* 0x000fe2000f8e00ff */
[----:B------:R-:W-:Y:S01]  /*12700*/  SHF.R.S32.HI R24, RZ, 0x1f, R24 ;  /* 0x0000001fff187819 */ /* 0x000fe20000011418 */
[----:B------:R-:W-:-:S03]  /*12710*/  IMAD R4, R29, R4, R8 ;  /* 0x000000041d047224 */ /* 0x000fc600078e0208 */
[----:B------:R-:W-:-:S13]  /*12720*/  ISETP.NE.AND P0, PT, R18, 0x3, PT ;  /* 0x000000031200780c */ /* 0x000fda0003f05270 */
[----:B------:R-:W-:Y:S01]  /*12730*/  @P0 LOP3.LUT R23, R23, 0x4, RZ, 0xfc, !PT ;  /* 0x0000000417170812 */ /* 0x000fe200078efcff */
[----:B------:R-:W-:Y:S06]  /*12740*/  @!P0 BRA `(.L_x_1169) ;  /* 0x0000000000048947 */ /* 0x000fec0003800000 */
[----:B------:R-:W-:Y:S01]  /*12750*/  BPT.TRAP 0x1 ;  /* 0x000000040000795c */ /* 0x000fe20000300000 */
.L_x_1169:
[----:B------:R-:W-:Y:S01]  /*12760*/  SHF.R.S32.HI R5, RZ, 0x1f, R4 ;  /* 0x0000001fff057819 */ /* 0x000fe20000011404 */
[----:B------:R-:W-:Y:S01]  /*12770*/  ULDC.64 UR4, c[0x0][0x328] ;  /* 0x0000ca0000047ab9 */ /* 0x000fe20000000a00 */
[----:B-----5:R-:W-:Y:S02]  /*12780*/  SHF.R.S32.HI R8, RZ, 0x1f, R7 ;  /* 0x0000001fff087819 */ /* 0x020fe40000011407 */
[----:B------:R-:W-:Y:S01]  /*12790*/  R2UR UR6, R24 ;  /* 0x00000000180672ca */ /* 0x000fe200000e0000 */
[----:B------:R-:W-:-:S04]  /*127a0*/  IMAD R3, R5, UR4, RZ ;  /* 0x0000000405037c24 */ /* 0x000fc8000f8e02ff */
[C---:B------:R-:W-:Y:S02]  /*127b0*/  IMAD R9, R4.reuse, UR5, R3 ;  /* 0x0000000504097c24 */ /* 0x040fe4000f8e0203 */
[----:B------:R-:W-:Y:S01]  /*127c0*/  IMAD.WIDE.U32 R2, R4, UR4, RZ ;  /* 0x0000000404027c25 */ /* 0x000fe2000f8e00ff */
[----:B------:R-:W-:-:S03]  /*127d0*/  ULDC.64 UR4, c[0x0][0x338] ;  /* 0x0000ce0000047ab9 */ /* 0x000fc60000000a00 */
[----:B------:R-:W-:Y:S02]  /*127e0*/  IMAD.IADD R3, R3, 0x1, R9 ;  /* 0x0000000103037824 */ /* 0x000fe400078e0209 */
[----:B------:R-:W-:Y:S02]  /*127f0*/  IMAD.MOV.U32 R9, RZ, RZ, 0x1 ;  /* 0x00000001ff097424 */ /* 0x000fe400078e00ff */
[----:B------:R-:W-:Y:S02]  /*12800*/  IMAD R10, R8, UR4, RZ ;  /* 0x00000004080a7c24 */ /* 0x000fe4000f8e02ff */
[----:B------:R-:W-:Y:S01]  /*12810*/  IMAD.WIDE.U32 R2, R7, UR4, R2 ;  /* 0x0000000407027c25 */ /* 0x000fe2000f8e0002 */
[----:B------:R-:W-:-:S03]  /*12820*/  SHF.L.U32 R9, R9, 0x1f, RZ ;  /* 0x0000001f09097819 */ /* 0x000fc600000006ff */
[----:B------:R-:W-:Y:S01]  /*12830*/  IMAD R11, R7, UR5, R10 ;  /* 0x00000005070b7c24 */ /* 0x000fe2000f8e020a */
[----:B------:R-:W0:Y:S01]  /*12840*/  SYNCS.PHASECHK.TRANS64.TRYWAIT P0, [UR46+0x28840], R9 ;  /* 0x02884009ff0075a7 */ /* 0x000e22000800016e */
[----:B------:R-:W-:Y:S02]  /*12850*/  ULDC.64 UR4, c[0x0][0x330] ;  /* 0x0000cc0000047ab9 */ /* 0x000fe40000000a00 */
        /* <DEDUP_REMOVED lines=10> */
.L_x_1211:
[----:B------:R-:W-:Y:S01]  /*12900*/  ULDC.64 UR4, c[0x0][0x300] ;  /* 0x0000c00000047ab9 */ /* 0x000fe20000000a00 */
[----:B------:R-:W-:Y:S01]  /*12910*/  R2UR UR6, R24 ;  /* 0x00000000180672ca */ /* 0x000fe200000e0000 */
[----:B------:R-:W-:Y:S01]  /*12920*/  IMAD R5, R5, UR4, RZ ;  /* 0x0000000405057c24 */ /* 0x000fe2000f8e02ff */
[C---:B------:R-:W-:Y:S02]  /*12930*/  LOP3.LUT P3, RZ, R23.reuse, 0x2, RZ, 0xc0, !PT ;  /* 0x0000000217ff7812 */ /* 0x040fe4000786c0ff */
[----:B------:R-:W-:Y:S01]  /*12940*/  LOP3.LUT P2, RZ, R23, 0x1, RZ, 0xc0, !PT ;  /* 0x0000000117ff7812 */ /* 0x000fe2000784c0ff */
[C---:B------:R-:W-:Y:S02]  /*12950*/  IMAD R3, R4.reuse, UR5, R5 ;  /* 0x0000000504037c24 */ /* 0x040fe4000f8e0205 */
[----:B------:R-:W-:Y:S01]  /*12960*/  IMAD.WIDE.U32 R4, R4, UR4, RZ ;  /* 0x0000000404047c25 */ /* 0x000fe2000f8e00ff */
[----:B------:R-:W-:-:S03]  /*12970*/  ULDC.64 UR4, c[0x0][0x310] ;  /* 0x0000c40000047ab9 */ /* 0x000fc60000000a00 */
[----:B------:R-:W-:Y:S01]  /*12980*/  IMAD.IADD R5, R5, 0x1, R3 ;  /* 0x0000000105057824 */ /* 0x000fe200078e0203 */
[----:B------:R-:W-:Y:S01]  /*12990*/  LOP3.LUT R3, R6, 0x1c0, RZ, 0xc0, !PT ;  /* 0x000001c006037812 */ /* 0x000fe200078ec0ff */
[----:B------:R-:W-:Y:S02]  /*129a0*/  IMAD R8, R8, UR4, RZ ;  /* 0x0000000408087c24 */ /* 0x000fe4000f8e02ff */
[----:B------:R-:W-:Y:S01]  /*129b0*/  IMAD.WIDE.U32 R4, R7, UR4, R4 ;  /* 0x0000000407047c25 */ /* 0x000fe2000f8e0004 */
[----:B------:R-:W-:-:S03]  /*129c0*/  LOP3.LUT R6, R3, 0x38, R6, 0xf8, !PT ;  /* 0x0000003803067812 */ /* 0x000fc600078ef806 */
[----:B0-----:R-:W-:Y:S01]  /*129d0*/  IMAD R9, R7, UR5, R8 ;  /* 0x0000000507097c24 */ /* 0x001fe2000f8e0208 */
[----:B------:R-:W-:Y:S01]  /*129e0*/  ULDC.64 UR4, c[0x0][0x308] ;  /* 0x0000c20000047ab9 */ /* 0x000fe20000000a00 */
[----:B------:R-:W-:Y:S01]  /*129f0*/  IMAD.MOV.U32 R3, RZ, RZ, -0x80 ;  /* 0xffffff80ff037424 */ /* 0x000fe200078e00ff */
[----:B------:R-:W-:Y:S01]  /*12a00*/  LOP3.LUT R8, R6, 0x38, R19, 0x78, !PT ;  /* 0x0000003806087812 */ /* 0x000fe200078e7813 */
[----:B------:R-:W-:Y:S01]  /*12a10*/  IMAD.U32 R7, RZ, RZ, UR4 ;  /* 0x00000004ff077e24 */ /* 0x000fe2000f8e00ff */
[----:B------:R-:W-:Y:S01]  /*12a20*/  UIMAD UR4, UR6, UR4, URZ ;  /* 0x00000004060472a4 */ /* 0x000fe2000f8e023f */
[----:B------:R-:W-:Y:S02]  /*12a30*/  IMAD.IADD R5, R5, 0x1, R9 ;  /* 0x0000000105057824 */ /* 0x000fe400078e0209 */
[----:B------:R-:W-:Y:S01]  /*12a40*/  IMAD R3, R22, R3, UR50 ;  /* 0x0000003216037e24 */ /* 0x000fe2000f8e0203 */
[----:B------:R-:W-:Y:S02]  /*12a50*/  UIMAD UR4, UR40, UR5, UR4 ;  /* 0x00000005280472a4 */ /* 0x000fe4000f8e0204 */
[----:B------:R-:W-:Y:S01]  /*12a60*/  IMAD.WIDE.U32 R4, R7, UR40, R4 ;  /* 0x0000002807047c25 */ /* 0x000fe2000f8e0004 */
[----:B------:R-:W-:-:S03]  /*12a70*/  ULDC.64 UR6, c[0x0][0x2e8] ;  /* 0x0000ba0000067ab9 */ /* 0x000fc60000000a00 */
[----:B------:R-:W-:Y:S02]  /*12a80*/  IMAD.IADD R6, R3, 0x1, -R28 ;  /* 0x0000000103067824 */ /* 0x000fe400078e0a1c */
[----:B------:R-:W-:Y:S01]  /*12a90*/  IMAD.SHL.U32 R19, R0, 0x8, RZ ;  /* 0x0000000800137824 */ /* 0x000fe200078e00ff */
[----:B------:R-:W-:Y:S01]  /*12aa0*/  LEA R0, P1, R4, UR6, 0x1 ;  /* 0x0000000604007c11 */ /* 0x000fe2000f8208ff */
[----:B------:R-:W-:Y:S01]  /*12ab0*/  VIADD R3, R5, UR4 ;  /* 0x0000000405037c36 */ /* 0x000fe20008000000 */
[----:B------:R-:W-:Y:S01]  /*12ac0*/  UMOV UR4, 0xffffffff ;  /* 0xffffffff00047882 */ /* 0x000fe20000000000 */
[----:B------:R-:W-:Y:S02]  /*12ad0*/  ISETP.GE.AND P0, PT, R6, 0x1, PT ;  /* 0x000000010600780c */ /* 0x000fe40003f06270 */
[----:B------:R-:W-:Y:S02]  /*12ae0*/  LOP3.LUT R19, R8, 0x200, R19, 0xf8, !PT ;  /* 0x0000020008137812 */ /* 0x000fe400078ef813 */
[----:B------:R-:W-:Y:S01]  /*12af0*/  LEA.HI.X R3, R4, UR7, R3, 0x1, P1 ;  /* 0x0000000704037c11 */ /* 0x000fe200088f0c03 */
[----:B------:R-:W-:Y:S08]  /*12b00*/  BRA.DIV UR4, `(.L_x_1171) ;  /* 0x0000002e04807947 */ /* 0x000ff0000b800000 */
[----:B------:R-:W-:Y:S01]  /*12b10*/  SHFL.IDX PT, R5, R3, RZ, 0x181f ;  /* 0x00181fff03057589 */ /* 0x000fe200000e0000 */
[----:B------:R-:W-:Y:S02]  /*12b20*/  @P0 LEA R9, R19, UR46, 0x1 ;  /* 0x0000002e13090c11 */ /* 0x000fe4000f8e08ff */
[----:B------:R-:W-:Y:S01]  /*12b30*/  ISETP.GE.AND P1, PT, R6, 0x21, PT ;  /* 0x000000210600780c */ /* 0x000fe20003f26270 */
[----:B------:R-:W0:Y:S04]  /*12b40*/  SHFL.IDX PT, R4, R0, RZ, 0x181f ;  /* 0x00181fff00047589 */ /* 0x000e2800000e0000 */
[----:B------:R-:W1:Y:S04]  /*12b50*/  SHFL.IDX PT, R8, R3, 0x1, 0x181f ;  /* 0x00381f0003087f89 */ /* 0x000e6800000e0000 */
[----:B------:R-:W2:Y:S04]  /*12b60*/  SHFL.IDX PT, R14, R0, 0x1, 0x181f ;  /* 0x00381f00000e7f89 */ /* 0x000ea800000e0000 */
[----:B------:R-:W-:Y:S04]  /*12b70*/  SHFL.IDX PT, R10, R3, 0x2, 0x181f ;  /* 0x00581f00030a7f89 */ /* 0x000fe800000e0000 */
[----:B------:R-:W3:Y:S04]  /*12b80*/  SHFL.IDX PT, R35, R0, 0x2, 0x181f ;  /* 0x00581f0000237f89 */ /* 0x000ee800000e0000 */
        /* <DEDUP_REMOVED lines=9> */
[----:B------:R-:W1:Y:S01]  /*12c20*/  SHFL.IDX PT, R14, R0, 0x4, 0x181f ;  /* 0x00981f00000e7f89 */ /* 0x000e6200000e0000 */
[----:B------:R-:W-:-:S04]  /*12c30*/  @P0 IMAD.WIDE.U32 R20, R26, 0x2, R4 ;  /* 0x000000021a140825 */ /* 0x000fc800078e0004 */
[----:B---3--:R-:W-:Y:S01]  /*12c40*/  IMAD.MOV.U32 R4, RZ, RZ, R35 ;  /* 0x000000ffff047224 */ /* 0x008fe200078e0023 */
[----:B------:R-:W-:Y:S01]  /*12c50*/  @P0 LDGSTS.E.BYPASS.LTC128B.128 [R37+0x18c00], desc[UR48][R20.64], !P3 ;  /* 0x18c0000014250fae */ /* 0x000fe2000d901d70 */
[----:B------:R-:W-:-:S03]  /*12c60*/  IMAD.MOV.U32 R5, RZ, RZ, R10 ;  /* 0x000000ffff057224 */ /* 0x000fc600078e000a */
[----:B------:R-:W-:Y:S01]  /*12c70*/  @P0 LDGSTS.E.BYPASS.LTC128B.128 [R37+0x1cc00], desc[UR48][R20.64+0x80], !P2 ;  /* 0x1cc0008014250fae */ /* 0x000fe2000d101d70 */
[----:B------:R-:W-:Y:S01]  /*12c80*/  ISETP.GE.AND P0, PT, R6, 0x31, PT ;  /* 0x000000310600780c */ /* 0x000fe20003f06270 */
[----:B------:R-:W-:Y:S01]  /*12c90*/  @P1 IMAD.WIDE.U32 R8, R26, 0x2, R4 ;  /* 0x000000021a081825 */ /* 0x000fe200078e0004 */
[----:B------:R-:W-:Y:S01]  /*12ca0*/  @P1 LEA R5, R19, UR46, 0x1 ;  /* 0x0000002e13051c11 */ /* 0x000fe2000f8e08ff */
[----:B------:R-:W2:Y:S02]  /*12cb0*/  SHFL.IDX PT, R10, R3, 0x4, 0x181f ;  /* 0x00981f00030a7f89 */ /* 0x000ea400000e0000 */
[----:B0-----:R-:W-:Y:S02]  /*12cc0*/  IMAD.MOV.U32 R4, RZ, RZ, R36 ;  /* 0x000000ffff047224 */ /* 0x001fe400078e0024 */
[----:B------:R-:W-:Y:S04]  /*12cd0*/  @P1 LDGSTS.E.BYPASS.LTC128B.128 [R5+0x19400], desc[UR48][R8.64], !P3 ;  /* 0x1940000008051fae */ /* 0x000fe8000d901d70 */
[----:B------:R0:W-:Y:S01]  /*12ce0*/  @P1 LDGSTS.E.BYPASS.LTC128B.128 [R5+0x1d400], desc[UR48][R8.64+0x80], !P2 ;  /* 0x1d40008008051fae */ /* 0x0001e2000d101d70 */
[----:B------:R-:W-:-:S03]  /*12cf0*/  ISETP.GE.AND P1, PT, R6, 0x51, PT ;  /* 0x000000510600780c */ /* 0x000fc60003f26270 */
[----:B------:R-:W-:Y:S04]  /*12d00*/  SHFL.IDX PT, R35, R3, 0x5, 0x181f ;  /* 0x00b81f0003237f89 */ /* 0x000fe800000e0000 */
[----:B------:R-:W3:Y:S01]  /*12d10*/  SHFL.IDX PT, R36, R0, 0x5, 0x181f ;  /* 0x00b81f0000247f89 */ /* 0x000ee200000e0000 */
[----:B0-----:R-:W-:Y:S01]  /*12d20*/  IMAD.MOV.U32 R5, RZ, RZ, R7 ;  /* 0x000000ffff057224 */ /* 0x001fe200078e0007 */
[----:B------:R-:W-:Y:S02]  /*12d30*/  @P0 LEA R7, R19, UR46, 0x1 ;  /* 0x0000002e13070c11 */ /* 0x000fe4000f8e08ff */
[----:B------:R-:W0:Y:S01]  /*12d40*/  SHFL.IDX PT, R37, R0, 0x6, 0x181f ;  /* 0x00d81f0000257f89 */ /* 0x000e2200000e0000 */
[----:B------:R-:W-:-:S05]  /*12d50*/  @P0 IMAD.WIDE.U32 R4, R26, 0x2, R4 ;  /* 0x000000021a040825 */ /* 0x000fca00078e0004 */
[----:B------:R-:W-:Y:S04]  /*12d60*/  @P0 LDGSTS.E.BYPASS.LTC128B.128 [R7+0x19c00], desc[UR48][R4.64], !P3 ;  /* 0x19c0000004070fae */ /* 0x000fe8000d901d70 */
[----:B------:R4:W-:Y:S01]  /*12d70*/  @P0 LDGSTS.E.BYPASS.LTC128B.128 [R7+0x1dc00], desc[UR48][R4.64+0x80], !P2 ;  /* 0x1dc0008004070fae */ /* 0x0009e2000d101d70 */
[----:B------:R-:W-:-:S03]  /*12d80*/  ISETP.GE.AND P0, PT, R6, 0x41, PT ;  /* 0x000000410600780c */ /* 0x000fc60003f06270 */
[----:B----4-:R-:W4:Y:S01]  /*12d90*/  SHFL.IDX PT, R7, R3, 0x6, 0x181f ;  /* 0x00d81f0003077f89 */ /* 0x010f2200000e0000 */
[----:B-1----:R-:W-:Y:S02]  /*12da0*/  IMAD.MOV.U32 R4, RZ, RZ, R14 ;  /* 0x000000ffff047224 */ /* 0x002fe400078e000e */
[----:B--2---:R-:W-:-:S07]  /*12db0*/  IMAD.MOV.U32 R5, RZ, RZ, R10 ;  /* 0x000000ffff057224 */ /* 0x004fce00078e000a */
[----:B------:R-:W-:Y:S01]  /*12dc0*/  @P0 LEA R10, R19, UR46, 0x1 ;  /* 0x0000002e130a0c11 */ /* 0x000fe2000f8e08ff */
[----:B------:R-:W1:Y:S01]  /*12dd0*/  SHFL.IDX PT, R3, R3, 0x7, 0x181f ;  /* 0x00f81f0003037f89 */ /* 0x000e6200000e0000 */
[----:B------:R-:W-:-:S03]  /*12de0*/  @P0 IMAD.WIDE.U32 R20, R26, 0x2, R4 ;  /* 0x000000021a140825 */ /* 0x000fc600078e0004 */
[----:B------:R2:W1:Y:S01]  /*12df0*/  SHFL.IDX PT, R14, R0, 0x7, 0x181f ;  /* 0x00f81f00000e7f89 */ /* 0x00046200000e0000 */
[----:B---3--:R-:W-:-:S03]  /*12e00*/  IMAD.MOV.U32 R4, RZ, RZ, R36 ;  /* 0x000000ffff047224 */ /* 0x008fc600078e0024 */
[----:B------:R2:W-:Y:S01]  /*12e10*/  @P0 LDGSTS.E.BYPASS.LTC128B.128 [R10+0x1a400], desc[UR48][R20.64], !P3 ;  /* 0x1a400000140a0fae */ /* 0x0005e2000d901d70 */
[----:B------:R-:W-:Y:S01]  /*12e20*/  IMAD.MOV.U32 R5, RZ, RZ, R35 ;  /* 0x000000ffff057224 */ /* 0x000fe200078e0023 */
[----:B------:R-:W-:Y:S02]  /*12e30*/  @P1 LEA R35, R19, UR46, 0x1 ;  /* 0x0000002e13231c11 */ /* 0x000fe4000f8e08ff */
[----:B------:R2:W-:Y:S01]  /*12e40*/  @P0 LDGSTS.E.BYPASS.LTC128B.128 [R10+0x1e400], desc[UR48][R20.64+0x80], !P2 ;  /* 0x1e400080140a0fae */ /* 0x0005e2000d101d70 */
[----:B------:R-:W-:Y:S01]  /*12e50*/  ISETP.GE.AND P0, PT, R6, 0x61, PT ;  /* 0x000000610600780c */ /* 0x000fe20003f06270 */
[----:B------:R-:W-:-:S04]  /*12e60*/  @P1 IMAD.WIDE.U32 R8, R26, 0x2, R4 ;  /* 0x000000021a081825 */ /* 0x000fc800078e0004 */
[----:B0-----:R-:W-:Y:S01]  /*12e70*/  IMAD.MOV.U32 R4, RZ, RZ, R37 ;  /* 0x000000ffff047224 */ /* 0x001fe200078e0025 */
[----:B----4-:R-:W-:Y:S01]  /*12e80*/  MOV R5, R7 ;  /* 0x0000000700057202 */ /* 0x010fe20000000f00 */
[----:B------:R2:W-:Y:S04]  /*12e90*/  @P1 LDGSTS.E.BYPASS.LTC128B.128 [R35+0x1ac00], desc[UR48][R8.64], !P3 ;  /* 0x1ac0000008231fae */ /* 0x0005e8000d901d70 */
[----:B------:R2:W-:Y:S02]  /*12ea0*/  @P1 LDGSTS.E.BYPASS.LTC128B.128 [R35+0x1ec00], desc[UR48][R8.64+0x80], !P2 ;  /* 0x1ec0008008231fae */ /* 0x0005e4000d101d70 */
[----:B------:R-:W-:Y:S01]  /*12eb0*/  @P0 IMAD.WIDE.U32 R4, R26, 0x2, R4 ;  /* 0x000000021a040825 */ /* 0x000fe200078e0004 */
[----:B------:R-:W-:-:S05]  /*12ec0*/  @P0 LEA R7, R19, UR46, 0x1 ;  /* 0x0000002e13070c11 */ /* 0x000fca000f8e08ff */
[----:B------:R2:W-:Y:S04]  /*12ed0*/  @P0 LDGSTS.E.BYPASS.LTC128B.128 [R7+0x1b400], desc[UR48][R4.64], !P3 ;  /* 0x1b40000004070fae */ /* 0x0005e8000d901d70 */
[----:B-1----:R2:W-:Y:S02]  /*12ee0*/  @P0 LDGSTS.E.BYPASS.LTC128B.128 [R7+0x1f400], desc[UR48][R4.64+0x80], !P2 ;  /* 0x1f40008004070fae */ /* 0x0025e4000d101d70 */
.L_x_1229:
[----:B------:R-:W-:Y:S01]  /*12ef0*/  ISETP.GE.AND P0, PT, R6, 0x71, PT ;  /* 0x000000710600780c */ /* 0x000fe20003f06270 */
[----:B--2---:R-:W-:Y:S02]  /*12f00*/  IMAD.MOV.U32 R4, RZ, RZ, R14 ;  /* 0x000000ffff047224 */ /* 0x004fe400078e000e */
[----:B------:R-:W-:-:S10]  /*12f10*/  IMAD.MOV.U32 R5, RZ, RZ, R3 ;  /* 0x000000ffff057224 */ /* 0x000fd400078e0003 */
        /* <DEDUP_REMOVED lines=14> */
.L_x_1172:
        /* <DEDUP_REMOVED lines=23> */
[----:B------:R-:W-:-:S02]  /*13170*/  IMAD.U32 R7, RZ, RZ, UR7 ;  /* 0x00000007ff077e24 */ /* 0x000fc4000f8e00ff */
[----:B------:R-:W-:Y:S02]  /*13180*/  IMAD.U32 R10, RZ, RZ, UR8 ;  /* 0x00000008ff0a7e24 */ /* 0x000fe4000f8e00ff */
[----:B------:R-:W-:Y:S02]  /*13190*/  IMAD.U32 R11, RZ, RZ, UR9 ;  /* 0x00000009ff0b7e24 */ /* 0x000fe4000f8e00ff */
[----:B------:R-:W-:Y:S02]  /*131a0*/  IMAD.MOV.U32 R8, RZ, RZ, 0x70 ;  /* 0x00000070ff087424 */ /* 0x000fe400078e00ff */
[----:B------:R-:W-:-:S07]  /*131b0*/  IMAD.MOV.U32 R13, RZ, RZ, RZ ;  /* 0x000000ffff0d7224 */ /* 0x000fce00078e00ff */
[----:B------:R-:W-:-:S07]  /*131c0*/  LEPC R20, `(.L_x_1173) ;  /* 0x000000001014794e */ /* 0x000fce0000000000 */
[----:B0-----:R-:W-:Y:S05]  /*131d0*/  CALL.ABS.NOINC R14 ;  /* 0x000000000e007343 */ /* 0x001fea0003c00000 */
.L_x_1173:
[----:B------:R-:W-:Y:S01]  /*131e0*/  UISETP.NE.AND UP0, UPT, UR51, URZ, UPT ;  /* 0x0000003f3300728c */ /* 0x000fe2000bf05270 */
[----:B------:R-:W-:Y:S01]  /*131f0*/  IMAD.U32 R4, RZ, RZ, UR38 ;  /* 0x00000026ff047e24 */ /* 0x000fe2000f8e00ff */
[----:B------:R-:W0:Y:S01]  /*13200*/  LDC R0, c[0x0][0x448] ;  /* 0x00011200ff007b82 */ /* 0x000e220000000800 */
[----:B------:R-:W-:Y:S01]  /*13210*/  IMAD.U32 R7, RZ, RZ, UR47 ;  /* 0x0000002fff077e24 */ /* 0x000fe2000f8e00ff */
[----:B------:R-:W-:Y:S01]  /*13220*/  ULDC.64 UR4, c[0x0][0x2e0] ;  /* 0x0000b80000047ab9 */ /* 0x000fe20000000a00 */
[----:B------:R-:W-:Y:S01]  /*13230*/  IMAD.MOV.U32 R6, RZ, RZ, R4 ;  /* 0x000000ffff067224 */ /* 0x000fe200078e0004 */
[----:B------:R-:W-:Y:S01]  /*13240*/  PLOP3.LUT P0, PT, PT, PT, UP0, 0x80, 0x0 ;  /* 0x000000000000781c */ /* 0x000fe20003f0f008 */
[----:B------:R-:W-:Y:S01]  /*13250*/  IMAD R35, R35, UR4, RZ ;  /* 0x0000000423237c24 */ /* 0x000fe2000f8e02ff */
[----:B------:R-:W-:Y:S01]  /*13260*/  PLOP3.LUT P1, PT, PT, PT, UP0, 0x80, 0x0 ;  /* 0x000000000000781c */ /* 0x000fe20003f2f008 */
[----:B------:R-:W-:Y:S01]  /*13270*/  IMAD.WIDE.U32 R6, R34, UR4, R6 ;  /* 0x0000000422067c25 */ /* 0x000fe2000f8e0006 */
[----:B------:R-:W-:Y:S01]  /*13280*/  IADD3 R3, R28, UR41, R33 ;  /* 0x000000291c037c10 */ /* 0x000fe2000fffe021 */
[----:B------:R-:W-:Y:S01]  /*13290*/  @UP0 ULDC UR4, c[0x0][0x44c] ;  /* 0x0001130000040ab9 */ /* 0x000fe20000000800 */
[----:B------:R-:W-:Y:S01]  /*132a0*/  ULDC.64 UR6, c[0x0][0x280] ;  /* 0x0000a00000067ab9 */ /* 0x000fe20000000a00 */
[----:B------:R-:W-:-:S02]  /*132b0*/  IMAD R35, R34, UR5, R35 ;  /* 0x0000000522237c24 */ /* 0x000fc4000f8e0223 */
[----:B------:R-:W-:Y:S02]  /*132c0*/  IMAD.MOV.U32 R9, RZ, RZ, R3 ;  /* 0x000000ffff097224 */ /* 0x000fe400078e0003 */
[----:B------:R-:W-:Y:S02]  /*132d0*/  IMAD.IADD R7, R7, 0x1, R35 ;  /* 0x0000000107077824 */ /* 0x000fe400078e0223 */
[----:B------:R-:W-:Y:S01]  /*132e0*/  @P0 IMAD.HI.U32 R4, R3, UR4, RZ ;  /* 0x0000000403040c27 */ /* 0x000fe2000f8e00ff */
[----:B------:R-:W-:-:S03]  /*132f0*/  @UP0 ULDC UR4, c[0x0][0x450] ;  /* 0x0001140000040ab9 */ /* 0x000fc60000000800 */
[----:B------:R-:W-:Y:S01]  /*13300*/  IMAD.U32 R5, RZ, RZ, UR39 ;  /* 0x00000027ff057e24 */ /* 0x000fe2000f8e00ff */
[----:B------:R-:W-:Y:S01]  /*13310*/  @P1 SHF.R.U32.HI R9, RZ, UR4, R4 ;  /* 0x00000004ff091c19 */ /* 0x000fe20008011604 */
[----:B------:R-:W-:-:S04]  /*13320*/  ULDC.64 UR4, c[0x0][0x2d0] ;  /* 0x0000b40000047ab9 */ /* 0x000fc80000000a00 */
[----:B------:R-:W-:-:S04]  /*13330*/  IMAD.MOV R4, RZ, RZ, -R9 ;  /* 0x000000ffff047224 */ /* 0x000fc800078e0a09 */
[----:B0-----:R-:W-:Y:S01]  /*13340*/  IMAD R3, R0, R4, R3 ;  /* 0x0000000400037224 */ /* 0x001fe200078e0203 */
        /* <DEDUP_REMOVED lines=12> */
[----:B------:R-:W-:Y:S02]  /*13410*/  IADD3 R7, R5, R7, RZ ;  /* 0x0000000705077210 */ /* 0x000fe40007ffe0ff */
[C---:B------:R-:W-:Y:S02]  /*13420*/  LEA R6, P2, R4.reuse, UR6, 0x1 ;  /* 0x0000000604067c11 */ /* 0x040fe4000f8408ff */
[----:B------:R-:W-:Y:S01]  /*13430*/  ISETP.GE.AND P1, PT, R25, UR4, PT ;  /* 0x0000000419007c0c */ /* 0x000fe2000bf26270 */
[----:B------:R-:W-:Y:S01]  /*13440*/  UMOV UR4, 0xffffffff ;  /* 0xffffffff00047882 */ /* 0x000fe20000000000 */
[----:B------:R-:W-:Y:S02]  /*13450*/  LEA.HI.X R7, R4, UR7, R7, 0x1, P2 ;  /* 0x0000000704077c11 */ /* 0x000fe400090f0c07 */
[----:B------:R-:W-:Y:S09]  /*13460*/  BRA.DIV UR4, `(.L_x_1174) ;  /* 0x0000002e04a87947 */ /* 0x000ff2000b800000 */
[----:B------:R-:W-:Y:S01]  /*13470*/  SHFL.IDX PT, R5, R7, RZ, 0x181f ;  /* 0x00181fff07057589 */ /* 0x000fe200000e0000 */
[----:B------:R-:W-:Y:S01]  /*13480*/  ULDC UR4, c[0x0][0x288] ;  /* 0x0000a20000047ab9 */ /* 0x000fe20000000800 */
[----:B------:R-:W-:Y:S02]  /*13490*/  VIADD R3, R28, UR41 ;  /* 0x000000291c037c36 */ /* 0x000fe40008000000 */
        /* <DEDUP_REMOVED lines=12> */
[----:B------:R-:W-:Y:S01]  /*13560*/  ISETP.GE.AND P2, PT, R9, R0, PT ;  /* 0x000000000900720c */ /* 0x000fe20003f46270 */
[----:B-1----:R-:W-:Y:S02]  /*13570*/  IMAD.MOV.U32 R4, RZ, RZ, R14 ;  /* 0x000000ffff047224 */ /* 0x002fe400078e000e */
        /* <DEDUP_REMOVED lines=10> */
[----:B-1----:R-:W-:-:S10]  /*13620*/  VIADD R9, R3, 0x30 ;  /* 0x0000003003097836 */ /* 0x002fd40000000000 */
        /* <DEDUP_REMOVED lines=17> */
[----:B-1----:R-:W-:-:S09]  /*13740*/  IADD3 R9, R3, 0x50, RZ ;  /* 0x0000005003097810 */ /* 0x002fd20007ffe0ff */
[----:B------:R-:W-:Y:S01]  /*13750*/  @!P2 LEA R21, R19, UR46, 0x1 ;  /* 0x0000002e1315ac11 */ /* 0x000fe2000f8e08ff */
[----:B0-----:R-:W-:-:S05]  /*13760*/  @!P2 IMAD.WIDE.U32 R4, R26, 0x2, R4 ;  /* 0x000000021a04a825 */ /* 0x001fca00078e0004 */
[----:B------:R-:W-:Y:S04]  /*13770*/  @!P2 LDGSTS.E.BYPASS.LTC128B.128 [R21+0x12400], desc[UR48][R4.64], !P0 ;  /* 0x124000000415afae */ /* 0x000fe8000c101d70 */
[----:B------:R2:W-:Y:S01]  /*13780*/  @!P2 LDGSTS.E.BYPASS.LTC128B.128 [R21+0x16400], desc[UR48][R4.64+0x80], !P1 ;  /* 0x164000800415afae */ /* 0x0005e2000c901d70 */
[----:B------:R-:W-:Y:S01]  /*13790*/  ISETP.GE.AND P2, PT, R9, R0, PT ;  /* 0x000000000900720c */ /* 0x000fe20003f46270 */
[----:B--2---:R-:W-:Y:S02]  /*137a0*/  IMAD.MOV.U32 R4, RZ, RZ, R14 ;  /* 0x000000ffff047224 */ /* 0x004fe400078e000e */
[----:B------:R-:W-:-:S10]  /*137b0*/  IMAD.MOV.U32 R5, RZ, RZ, R10 ;  /* 0x000000ffff057224 */ /* 0x000fd400078e000a */
[----:B------:R-:W-:Y:S01]  /*137c0*/  @!P2 LEA R35, R19, UR46, 0x1 ;  /* 0x0000002e1323ac11 */ /* 0x000fe2000f8e08ff */
[----:B------:R-:W-:Y:S01]  /*137d0*/  SHFL.IDX PT, R10, R7, 0x7, 0x181f ;  /* 0x00f81f00070a7f89 */ /* 0x000fe200000e0000 */
[----:B------:R-:W-:-:S03]  /*137e0*/  @!P2 IMAD.WIDE.U32 R8, R26, 0x2, R4 ;  /* 0x000000021a08a825 */ /* 0x000fc600078e0004 */
[----:B------:R-:W-:Y:S04]  /*137f0*/  SHFL.IDX PT, R5, R7, 0x6, 0x181f ;  /* 0x00d81f0007057f89 */ /* 0x000fe800000e0000 */
[----:B------:R-:W0:Y:S04]  /*13800*/  SHFL.IDX PT, R4, R6, 0x6, 0x181f ;  /* 0x00d81f0006047f89 */ /* 0x000e2800000e0000 */
[----:B------:R1:W-:Y:S04]  /*13810*/  @!P2 LDGSTS.E.BYPASS.LTC128B.128 [R35+0x12c00], desc[UR48][R8.64], !P0 ;  /* 0x12c000000823afae */ /* 0x0003e8000c101d70 */
[----:B------:R1:W-:Y:S01]  /*13820*/  @!P2 LDGSTS.E.BYPASS.LTC128B.128 [R35+0x16c00], desc[UR48][R8.64+0x80], !P1 ;  /* 0x16c000800823afae */ /* 0x0003e2000c901d70 */
[----:B------:R-:W-:-:S03]  /*13830*/  ISETP.GE.AND P2, PT, R11, R0, PT ;  /* 0x000000000b00720c */ /* 0x000fc60003f46270 */
[----:B------:R1:W2:Y:S10]  /*13840*/  SHFL.IDX PT, R14, R6, 0x7, 0x181f ;  /* 0x00f81f00060e7f89 */ /* 0x0002b400000e0000 */
[----:B------:R-:W-:Y:S01]  /*13850*/  @!P2 LEA R21, R19, UR46, 0x1 ;  /* 0x0000002e1315ac11 */ /* 0x000fe2000f8e08ff */
[----:B0-----:R-:W-:-:S05]  /*13860*/  @!P2 IMAD.WIDE.U32 R4, R26, 0x2, R4 ;  /* 0x000000021a04a825 */ /* 0x001fca00078e0004 */
[----:B------:R1:W-:Y:S04]  /*13870*/  @!P2 LDGSTS.E.BYPASS.LTC128B.128 [R21+0x13400], desc[UR48][R4.64], !P0 ;  /* 0x134000000415afae */ /* 0x0003e8000c101d70 */
[----:B------:R1:W-:Y:S02]  /*13880*/  @!P2 LDGSTS.E.BYPASS.LTC128B.128 [R21+0x17400], desc[UR48][R4.64+0x80], !P1 ;  /* 0x174000800415afae */ /* 0x0003e4000c901d70 */
.L_x_1246:
[----:B------:R-:W-:Y:S01]  /*13890*/  VIADD R3, R3, 0x70 ;  /* 0x0000007003037836 */ /* 0x000fe20000000000 */
[----:B------:R-:W-:Y:S01]  /*138a0*/  BSSY B0, `(.L_x_1175) ;  /* 0x000000e000007945 */ /* 0x000fe20003800000 */
[----:B-12---:R-:W-:Y:S02]  /*138b0*/  IMAD.MOV.U32 R4, RZ, RZ, R14 ;  /* 0x000000ffff047224 */ /* 0x006fe400078e000e */
[----:B------:R-:W-:Y:S01]  /*138c0*/  IMAD.MOV.U32 R5, RZ, RZ, R10 ;  /* 0x000000ffff057224 */ /* 0x000fe200078e000a */
[----:B------:R-:W-:Y:S01]  /*138d0*/  ISETP.GE.AND P2, PT, R3, R0, PT ;  /* 0x000000000300720c */ /* 0x000fe20003f46270 */
[----:B------:R-:W-:-:S05]  /*138e0*/  IMAD.MOV.U32 R0, RZ, RZ, 0x1 ;  /* 0x00000001ff007424 */ /* 0x000fca00078e00ff */
        /* <DEDUP_REMOVED lines=9> */
.L_x_1176:
[----:B------:R-:W-:Y:S05]  /*13980*/  BSYNC B0 ;  /* 0x0000000000007941 */ /* 0x000fea0003800000 */
.L_x_1175:
[----:B------:R-:W-:Y:S01]  /*13990*/  NOP ;  /* 0x0000000000007918 */ /* 0x000fe20000000000 */
[----:B------:R-:W-:Y:S01]  /*139a0*/  SYNCS.ARRIVE.TRANS64.RED.A0T1 RZ, [UR46+0x28800], RZ ;  /* 0x028800ffffff79a7 */ /* 0x000fe2000820042e */
[----:B------:R-:W-:Y:S01]  /*139b0*/  ARRIVES.LDGSTSBAR.64.TRANSCNT [UR46+0x28800] ;  /* 0x02880000ff0079b0 */ /* 0x000fe20008000aae */
[----:B------:R-:W-:Y:S01]  /*139c0*/  NOP ;  /* 0x0000000000007918 */ /* 0x000fe20000000000 */
[----:B------:R-:W-:Y:S01]  /*139d0*/  SYNCS.ARRIVE.TRANS64.A1T0 RZ, [UR46+0x28800], RZ ;  /* 0x028800ffffff79a7 */ /* 0x000fe2000810002e */
[----:B------:R-:W-:-:S05]  /*139e0*/  VIADD R32, R32, 0xfffffffe ;  /* 0xfffffffe20207836 */ /* 0x000fca0000000000 */
[----:B------:R-:W-:Y:S01]  /*139f0*/  ISETP.GE.AND P1, PT, R32, UR52, PT ;  /* 0x0000003420007c0c */ /* 0x000fe2000bf26270 */
[----:B------:R-:W1:Y:S02]  /*13a00*/  SYNCS.PHASECHK.TRANS64.TRYWAIT P0, [UR46+0x28820], R0 ;  /* 0x02882000ff0075a7 */ /* 0x000e64000800016e */
[----:B-1----:R-:W-:Y:S10]  /*13a10*/  @!P0 BRA `(.L_x_1177) ;  /* 0x0000003000b48947 */ /* 0x002ff40003800000 */
.L_x_1247:
[----:B------:R-:W-:Y:S01]  /*13a20*/  IMAD.MOV.U32 R8, RZ, RZ, 0x1 ;  /* 0x00000001ff087424 */ /* 0x000fe200078e00ff */
[----:B------:R-:W-:Y:S01]  /*13a30*/  MOV R10, RZ ;  /* 0x000000ff000a7202 */ /* 0x000fe20000000f00 */
[----:B------:R-:W-:Y:S06]  /*13a40*/  @!P1 BRA `(.L_x_1178) ;  /* 0x0000001000309947 */ /* 0x000fec0003800000 */
[----:B------:R-:W-:Y:S01]  /*13a50*/  UIADD3 UR4, UR45, 0x1, URZ ;  /* 0x000000012d047890 */ /* 0x000fe2000fffe03f */
[----:B0-----:R-:W-:Y:S01]  /*13a60*/  LOP3.LUT R3, RZ, UR43, RZ, 0x33, !PT ;  /* 0x0000002bff037c12 */ /* 0x001fe2000f8e33ff */
[----:B------:R-:W-:Y:S01]  /*13a70*/  BSSY B0, `(.L_x_1178) ;  /* 0x0000109000007945 */ /* 0x000fe20003800000 */
[----:B------:R-:W-:Y:S01]  /*13a80*/  LOP3.LUT R5, RZ, UR42, RZ, 0x33, !PT ;  /* 0x0000002aff057c12 */ /* 0x000fe2000f8e33ff */
[----:B------:R-:W-:Y:S01]  /*13a90*/  UIMAD UR4, UR4, UR37, URZ ;  /* 0x00000025040472a4 */ /* 0x000fe2000f8e023f */
[----:B------:R-:W-:Y:S01]  /*13aa0*/  IADD3 R31, R33, R31, R28 ;  /* 0x0000001f211f7210 */ /* 0x000fe20007ffe01c */
[----:B------:R-:W-:Y:S02]  /*13ab0*/  IMAD.MOV.U32 R9, RZ, RZ, 0x1 ;  /* 0x00000001ff097424 */ /* 0x000fe400078e00ff */
[----:B------:R-:W-:Y:S02]  /*13ac0*/  IMAD.MOV.U32 R20, RZ, RZ, RZ ;  /* 0x000000ffff147224 */ /* 0x000fe400078e00ff */
[----:B------:R-:W-:Y:S01]  /*13ad0*/  LOP3.LUT R0, RZ, UR4, RZ, 0x33, !PT ;  /* 0x00000004ff007c12 */ /* 0x000fe2000f8e33ff */
[----:B------:R-:W-:Y:S01]  /*13ae0*/  VIADD R31, R31, 0xfffffe80 ;  /* 0xfffffe801f1f7836 */ /* 0x000fe20000000000 */
[----:B------:R-:W-:-:S02]  /*13af0*/  ULDC UR4, c[0x0][0x2f4] ;  /* 0x0000bd0000047ab9 */ /* 0x000fc40000000800 */
[----:B------:R-:W-:Y:S02]  /*13b00*/  VIADDMNMX R0, R0, -UR44, R3, !PT ;  /* 0x8000002c00007c46 */ /* 0x000fe4000f800103 */
[----:B------:R-:W-:Y:S02]  /*13b10*/  IADD3 R3, -R28, UR50, RZ ;  /* 0x000000321c037c10 */ /* 0x000fe4000fffe1ff */
[----:B------:R-:W-:Y:S02]  /*13b20*/  VIMNMX R0, R0, R5, !PT ;  /* 0x0000000500007248 */ /* 0x000fe40007fe0100 */
[----:B------:R-:W-:Y:S02]  /*13b30*/  ISETP.GE.AND P2, PT, R26, UR4, PT ;  /* 0x000000041a007c0c */ /* 0x000fe4000bf46270 */
[----:B------:R-:W-:Y:S01]  /*13b40*/  ISETP.GE.AND P1, PT, R25, UR4, PT ;  /* 0x0000000419007c0c */ /* 0x000fe2000bf26270 */
[C---:B------:R-:W-:Y:S01]  /*13b50*/  IMAD R3, R0.reuse, 0x80, R3 ;  /* 0x0000008000037824 */ /* 0x040fe200078e0203 */
[C---:B------:R-:W-:Y:S01]  /*13b60*/  IADD3 R22, -R0.reuse, -0x2, RZ ;  /* 0xfffffffe00167810 */ /* 0x040fe20007ffe1ff */
[----:B------:R-:W-:-:S02]  /*13b70*/  IMAD R21, R0, -0x80, R31 ;  /* 0xffffff8000157824 */ /* 0x000fc400078e021f */
[----:B------:R-:W-:-:S08]  /*13b80*/  VIADD R31, R3, 0x100 ;  /* 0x00000100031f7836 */ /* 0x000fd00000000000 */
.L_x_1191:
        /* <DEDUP_REMOVED lines=8> */
[--C-:B------:R-:W-:Y:S01]  /*13c10*/  SHF.R.S32.HI R5, RZ, 0x1f, R0.reuse ;  /* 0x0000001fff057819 */ /* 0x100fe20000011400 */
[----:B------:R-:W-:Y:S02]  /*13c20*/  IMAD.MOV.U32 R4, RZ, RZ, R0 ;  /* 0x000000ffff047224 */ /* 0x000fe400078e0000 */
[C---:B------:R-:W-:Y:S02]  /*13c30*/  IMAD R3, R30.reuse, UR5, R3 ;  /* 0x000000051e037c24 */ /* 0x040fe4000f8e0203 */
        /* <DEDUP_REMOVED lines=15> */
.L_x_1179:
[----:B------:R-:W-:Y:S01]  /*13d30*/  LEA R34, R10, UR46, 0x3 ;  /* 0x0000002e0a227c11 */ /* 0x000fe2000f8e18ff */
[----:B------:R-:W-:Y:S01]  /*13d40*/  BSSY B1, `(.L_x_1180) ;  /* 0x0000004000017945 */ /* 0x000fe20003800000 */
[----:B------:R-:W-:-:S04]  /*13d50*/  SHF.L.U32 R3, R8, 0x1f, RZ ;  /* 0x0000001f08037819 */ /* 0x000fc800000006ff */
[----:B------:R-:W0:Y:S02]  /*13d60*/  SYNCS.PHASECHK.TRANS64.TRYWAIT P0, [R34+URZ+0x28840], R3 ;  /* 0x02884003220075a7 */ /* 0x000e24000800017f */
[----:B0-----:R-:W-:Y:S05]  /*13d70*/  @!P0 BRA `(.L_x_1181) ;  /* 0x0000002c00f48947 */ /* 0x001fea0003800000 */
.L_x_1248:
[----:B------:R-:W-:Y:S05]  /*13d80*/  BSYNC B1 ;  /* 0x0000000000017941 */ /* 0x000fea0003800000 */
.L_x_1180:
        /* <DEDUP_REMOVED lines=10> */
[----:B0-----:R-:W-:Y:S01]  /*13e30*/  IMAD R3, R35, UR5, R0 ;  /* 0x0000000523037c24 */ /* 0x001fe2000f8e0200 */
        /* <DEDUP_REMOVED lines=13> */
[----:B------:R-:W-:Y:S01]  /*13f10*/  VIADD R5, R5, UR4 ;  /* 0x0000000405057c36 */ /* 0x000fe20008000000 */
[----:B------:R-:W-:-:S04]  /*13f20*/  UMOV UR4, 0xffffffff ;  /* 0xffffffff00047882 */ /* 0x000fc80000000000 */
[----:B------:R-:W-:Y:S01]  /*13f30*/  LEA.HI.X R5, R4, UR7, R5, 0x1, P0 ;  /* 0x0000000704057c11 */ /* 0x000fe200080f0c05 */
[----:B------:R-:W-:Y:S01]  /*13f40*/  IMAD R4, R10, 0x4000, R19 ;  /* 0x000040000a047824 */ /* 0x000fe200078e0213 */
[----:B------:R-:W-:Y:S06]  /*13f50*/  BRA.DIV UR4, `(.L_x_1182) ;  /* 0x0000002e04907947 */ /* 0x000fec000b800000 */
[----:B------:R-:W0:Y:S01]  /*13f60*/  SHFL.IDX PT, R14, R6, RZ, 0x181f ;  /* 0x00181fff060e7589 */ /* 0x000e2200000e0000 */
[----:B------:R-:W-:Y:S01]  /*13f70*/  IMAD.SHL.U32 R3, R26, 0x2, RZ ;  /* 0x000000021a037824 */ /* 0x000fe200078e00ff */
[----:B------:R-:W-:Y:S02]  /*13f80*/  LEA R4, R4, UR46, 0x1 ;  /* 0x0000002e04047c11 */ /* 0x000fe4000f8e08ff */
[----:B------:R-:W1:Y:S04]  /*13f90*/  SHFL.IDX PT, R0, R5, RZ, 0x181f ;  /* 0x00181fff05007589 */ /* 0x000e6800000e0000 */
[----:B------:R-:W2:Y:S04]  /*13fa0*/  SHFL.IDX PT, R37, R6, 0x1, 0x181f ;  /* 0x00381f0006257f89 */ /* 0x000ea800000e0000 */
[----:B------:R-:W-:Y:S01]  /*13fb0*/  SHFL.IDX PT, R7, R5, 0x2, 0x181f ;  /* 0x00581f0005077f89 */ /* 0x000fe200000e0000 */
[----:B0-----:R-:W-:-:S05]  /*13fc0*/  IADD3 R14, P0, R14, R3, RZ ;  /* 0x000000030e0e7210 */ /* 0x001fca0007f1e0ff */
[----:B-1----:R-:W-:Y:S02]  /*13fd0*/  IMAD.X R15, RZ, RZ, R0, P0 ;  /* 0x000000ffff0f7224 */ /* 0x002fe400000e0600 */
        /* <DEDUP_REMOVED lines=12> */
[----:B------:R-:W-:Y:S01]  /*140a0*/  IADD3 R14, P0, R37, R3, RZ ;  /* 0x00000003250e7210 */ /* 0x000fe20007f1e0ff */
[----:B------:R-:W-:Y:S04]  /*140b0*/  SHFL.IDX PT, R7, R5, 0x5, 0x181f ;  /* 0x00b81f0005077f89 */ /* 0x000fe800000e0000 */
[----:B------:R-:W1:Y:S01]  /*140c0*/  SHFL.IDX PT, R37, R6, 0x4, 0x181f ;  /* 0x00981f0006257f89 */ /* 0x000e6200000e0000 */
[----:B0-----:R-:W-:-:S03]  /*140d0*/  IMAD.X R15, RZ, RZ, R0, P0 ;  /* 0x000000ffff0f7224 */ /* 0x001fc600000e0600 */
[----:B------:R-:W0:Y:S04]  /*140e0*/  SHFL.IDX PT, R0, R5, 0x4, 0x181f ;  /* 0x00981f0005007f89 */ /* 0x000e2800000e0000 */
[----:B------:R-:W-:Y:S04]  /*140f0*/  LDGSTS.E.BYPASS.LTC128B.128 [R4+0x19400], desc[UR48][R12.64], !P4 ;  /* 0x194000000c047fae */ /* 0x000fe8000e101d70 */
[----:B------:R1:W-:Y:S04]  /*14100*/  LDGSTS.E.BYPASS.LTC128B.128 [R4+0x1d400], desc[UR48][R12.64+0x80], !P3 ;  /* 0x1d4000800c047fae */ /* 0x0003e8000d901d70 */
[----:B------:R-:W-:Y:S04]  /*14110*/  LDGSTS.E.BYPASS.LTC128B.128 [R4+0x19c00], desc[UR48][R14.64], !P4 ;  /* 0x19c000000e047fae */ /* 0x000fe8000e101d70 */
[----:B------:R2:W-:Y:S01]  /*14120*/  LDGSTS.E.BYPASS.LTC128B.128 [R4+0x1dc00], desc[UR48][R14.64+0x80], !P3 ;  /* 0x1dc000800e047fae */ /* 0x0005e2000d901d70 */
[----:B-1----:R-:W-:-:S03]  /*14130*/  IADD3 R12, P0, R37, R3, RZ ;  /* 0x00000003250c7210 */ /* 0x002fc60007f1e0ff */
[----:B------:R-:W-:Y:S01]  /*14140*/  SHFL.IDX PT, R37, R6, 0x6, 0x181f ;  /* 0x00d81f0006257f89 */ /* 0x000fe200000e0000 */
[----:B0-----:R-:W-:-:S03]  /*14150*/  IADD3.X R13, RZ, R0, RZ, P0, !PT ;  /* 0x00000000ff0d7210 */ /* 0x001fc600007fe4ff */
        /* <DEDUP_REMOVED lines=9> */
[----:B------:R0:W-:Y:S01]  /*141f0*/  LDGSTS.E.BYPASS.LTC128B.128 [R4+0x1ac00], desc[UR48][R14.64], !P4 ;  /* 0x1ac000000e047fae */ /* 0x0001e2000e101d70 */
[----:B------:R-:W-:-:S03]  /*14200*/  IMAD.X R13, RZ, RZ, R0, P0 ;  /* 0x000000ffff0d7224 */ /* 0x000fc600000e0600 */
[----:B------:R0:W-:Y:S04]  /*14210*/  LDGSTS.E.BYPASS.LTC128B.128 [R4+0x1ec00], desc[UR48][R14.64+0x80], !P3 ;  /* 0x1ec000800e047fae */ /* 0x0001e8000d901d70 */
[----:B------:R0:W-:Y:S04]  /*14220*/  LDGSTS.E.BYPASS.LTC128B.128 [R4+0x1b400], desc[UR48][R12.64], !P4 ;  /* 0x1b4000000c047fae */ /* 0x0001e8000e101d70 */
[----:B--23--:R0:W-:Y:S02]  /*14230*/  LDGSTS.E.BYPASS.LTC128B.128 [R4+0x1f400], desc[UR48][R12.64+0x80], !P3 ;  /* 0x1f4000800c047fae */ /* 0x00c1e4000d901d70 */
.L_x_1266:
        /* <DEDUP_REMOVED lines=9> */
.L_x_1183:
        /* <DEDUP_REMOVED lines=10> */
.L_x_1184:
[----:B------:R2:W-:Y:S01]  /*14370*/  SYNCS.ARRIVE.TRANS64.A1T0 RZ, [R34+URZ+0x28830], RZ ;  /* 0x028830ff22ff79a7 */ /* 0x0005e2000810003f */
[----:B------:R-:W-:Y:S05]  /*14380*/  @!P4 BRA `(.L_x_1185) ;  /* 0x000000000004c947 */ /* 0x000fea0003800000 */
[----:B------:R-:W-:Y:S01]  /*14390*/  BPT.TRAP 0x1 ;  /* 0x000000040000795c */ /* 0x000fe20000300000 */
.L_x_1185:
[----:B------:R-:W-:Y:S01]  /*143a0*/  SHF.L.U32 R5, R9, 0x1f, RZ ;  /* 0x0000001f09057819 */ /* 0x000fe200000006ff */
[----:B------:R-:W-:Y:S01]  /*143b0*/  BSSY B1, `(.L_x_1186) ;  /* 0x0000004000017945 */ /* 0x000fe20003800000 */
[----:B------:R-:W-:-:S04]  /*143c0*/  LEA R0, R20, UR46, 0x3 ;  /* 0x0000002e14007c11 */ /* 0x000fc8000f8e18ff */
[----:B------:R-:W3:Y:S02]  /*143d0*/  SYNCS.PHASECHK.TRANS64.TRYWAIT P0, [R0+URZ+0x28860], R5 ;  /* 0x02886005000075a7 */ /* 0x000ee4000800017f */
[----:B---3--:R-:W-:Y:S05]  /*143e0*/  @!P0 BRA `(.L_x_1187) ;  /* 0x0000003000c88947 */ /* 0x008fea0003800000 */
.L_x_1267:
[----:B------:R-:W-:Y:S05]  /*143f0*/  BSYNC B1 ;  /* 0x0000000000017941 */ /* 0x000fea0003800000 */
.L_x_1186:
        /* <DEDUP_REMOVED lines=8> */
[----:B------:R-:W0:Y:S02]  /*14480*/  SHFL.IDX PT, R14, R16, 0x1, 0x181f ;  /* 0x00381f00100e7f89 */ /* 0x000e2400000e0000 */
[----:B-1----:R-:W-:Y:S01]  /*14490*/  IMAD.X R5, RZ, RZ, R5, P0 ;  /* 0x000000ffff057224 */ /* 0x002fe200000e0605 */
[----:B------:R-:W-:-:S13]  /*144a0*/  ISETP.LT.OR P0, PT, R31, 0x1, P2 ;  /* 0x000000011f00780c */ /* 0x000fda0001701670 */
[----:B------:R-:W-:Y:S01]  /*144b0*/  LDGSTS.E.BYPASS.LTC128B.128 [R7+0x400], desc[UR48][R4.64], !P0 ;  /* 0x0040000004077fae */ /* 0x000fe2000c101d70 */
[----:B------:R-:W-:-:S13]  /*144c0*/  ISETP.LT.OR P0, PT, R31, 0x1, P1 ;  /* 0x000000011f00780c */ /* 0x000fda0000f01670 */
[----:B------:R1:W-:Y:S01]  /*144d0*/  LDGSTS.E.BYPASS.LTC128B.128 [R7+0x4400], desc[UR48][R4.64+0x80], !P0 ;  /* 0x0440008004077fae */ /* 0x0003e2000c101d70 */
[----:B0-----:R-:W-:-:S03]  /*144e0*/  IADD3 R12, P0, R14, R3, RZ ;  /* 0x000000030e0c7210 */ /* 0x001fc60007f1e0ff */
[----:B------:R-:W1:Y:S02]  /*144f0*/  SHFL.IDX PT, R14, R16, 0x2, 0x181f ;  /* 0x00581f00100e7f89 */ /* 0x000e6400000e0000 */
[----:B------:R-:W-:Y:S01]  /*14500*/  IMAD.X R13, RZ, RZ, R6, P0 ;  /* 0x000000ffff0d7224 */ /* 0x000fe200000e0606 */
[----:B------:R-:W-:Y:S01]  /*14510*/  ISETP.LT.OR P0, PT, R31, 0x11, P2 ;  /* 0x000000111f00780c */ /* 0x000fe20001701670 */
[----:B------:R-:W0:-:S12]  /*14520*/  SHFL.IDX PT, R6, R2, 0x2, 0x181f ;  /* 0x00581f0002067f89 */ /* 0x000e1800000e0000 */
[----:B------:R-:W-:Y:S01]  /*14530*/  LDGSTS.E.BYPASS.LTC128B.128 [R7+0xc00], desc[UR48][R12.64], !P0 ;  /* 0x00c000000c077fae */ /* 0x000fe2000c101d70 */
[----:B------:R-:W-:-:S13]  /*14540*/  ISETP.LT.OR P0, PT, R31, 0x11, P1 ;  /* 0x000000111f00780c */ /* 0x000fda0000f01670 */
[----:B------:R3:W-:Y:S01]  /*14550*/  LDGSTS.E.BYPASS.LTC128B.128 [R7+0x4c00], desc[UR48][R12.64+0x80], !P0 ;  /* 0x04c000800c077fae */ /* 0x0007e2000c101d70 */
[----:B-1----:R-:W-:-:S03]  /*14560*/  IADD3 R4, P0, R14, R3, RZ ;  /* 0x000000030e047210 */ /* 0x002fc60007f1e0ff */
[----:B------:R-:W3:Y:S02]  /*14570*/  SHFL.IDX PT, R14, R16, 0x3, 0x181f ;  /* 0x00781f00100e7f89 */ /* 0x000ee400000e0000 */
[----:B0-----:R-:W-:Y:S01]  /*14580*/  IMAD.X R5, RZ, RZ, R6, P0 ;  /* 0x000000ffff057224 */ /* 0x001fe200000e0606 */
[----:B------:R-:W-:Y:S01]  /*14590*/  ISETP.LT.OR P0, PT, R31, 0x21, P2 ;  /* 0x000000211f00780c */ /* 0x000fe20001701670 */
[----:B------:R-:W0:-:S12]  /*145a0*/  SHFL.IDX PT, R6, R2, 0x3, 0x181f ;  /* 0x00781f0002067f89 */ /* 0x000e1800000e0000 */
[----:B------:R-:W-:Y:S01]  /*145b0*/  LDGSTS.E.BYPASS.LTC128B.128 [R7+0x1400], desc[UR48][R4.64], !P0 ;  /* 0x0140000004077fae */ /* 0x000fe2000c101d70 */
[----:B------:R-:W-:-:S13]  /*145c0*/  ISETP.LT.OR P0, PT, R31, 0x21, P1 ;  /* 0x000000211f00780c */ /* 0x000fda0000f01670 */
[----:B------:R1:W-:Y:S01]  /*145d0*/  LDGSTS.E.BYPASS.LTC128B.128 [R7+0x5400], desc[UR48][R4.64+0x80], !P0 ;  /* 0x0540008004077fae */ /* 0x0003e2000c101d70 */
[----:B---3--:R-:W-:-:S03]  /*145e0*/  IADD3 R12, P0, R14, R3, RZ ;  /* 0x000000030e0c7210 */ /* 0x008fc60007f1e0ff */
[----:B------:R-:W1:Y:S02]  /*145f0*/  SHFL.IDX PT, R14, R16, 0x4, 0x181f ;  /* 0x00981f00100e7f89 */ /* 0x000e6400000e0000 */
[----:B0-----:R-:W-:Y:S01]  /*14600*/  IMAD.X R13, RZ, RZ, R6, P0 ;  /* 0x000000ffff0d7224 */ /* 0x001fe200000e0606 */
        /* <DEDUP_REMOVED lines=14> */
[----:B------:R-:W1:Y:S01]  /*146f0*/  SHFL.IDX PT, R14, R16, 0x6, 0x181f ;  /* 0x00d81f00100e7f89 */ /* 0x000e6200000e0000 */
[----:B0-----:R-:W-:Y:S02]  /*14700*/  IADD3.X R13, RZ, R6, RZ, P0, !PT ;  /* 0x00000006ff0d7210 */ /* 0x001fe400007fe4ff */
[----:B------:R-:W-:Y:S01]  /*14710*/  ISETP.LT.OR P0, PT, R31, 0x51, P2 ;  /* 0x000000511f00780c */ /* 0x000fe20001701670 */
[----:B------:R-:W0:-:S12]  /*14720*/  SHFL.IDX PT, R6, R2, 0x6, 0x181f ;  /* 0x00d81f0002067f89 */ /* 0x000e1800000e0000 */
[----:B------:R3:W-:Y:S01]  /*14730*/  LDGSTS.E.BYPASS.LTC128B.128 [R7+0x2c00], desc[UR48][R12.64], !P0 ;  /* 0x02c000000c077fae */ /* 0x0007e2000c101d70 */
[----:B------:R-:W-:-:S13]  /*14740*/  ISETP.LT.OR P0, PT, R31, 0x51, P1 ;  /* 0x000000511f00780c */ /* 0x000fda0000f01670 */
[----:B------:R3:W-:Y:S01]  /*14750*/  LDGSTS.E.BYPASS.LTC128B.128 [R7+0x6c00], desc[UR48][R12.64+0x80], !P0 ;  /* 0x06c000800c077fae */ /* 0x0007e2000c101d70 */
[----:B-1----:R-:W-:-:S03]  /*14760*/  IADD3 R4, P0, R14, R3, RZ ;  /* 0x000000030e047210 */ /* 0x002fc60007f1e0ff */
[----:B------:R3:W1:Y:S02]  /*14770*/  SHFL.IDX PT, R14, R16, 0x7, 0x181f ;  /* 0x00f81f00100e7f89 */ /* 0x00066400000e0000 */
[----:B0-----:R-:W-:Y:S01]  /*14780*/  IMAD.X R5, RZ, RZ, R6, P0 ;  /* 0x000000ffff057224 */ /* 0x001fe200000e0606 */
[----:B------:R-:W-:Y:S01]  /*14790*/  ISETP.LT.OR P0, PT, R31, 0x61, P2 ;  /* 0x000000611f00780c */ /* 0x000fe20001701670 */
[----:B------:R3:W4:-:S12]  /*147a0*/  SHFL.IDX PT, R6, R2, 0x7, 0x181f ;  /* 0x00f81f0002067f89 */ /* 0x00071800000e0000 */
[----:B------:R3:W-:Y:S01]  /*147b0*/  LDGSTS.E.BYPASS.LTC128B.128 [R7+0x3400], desc[UR48][R4.64], !P0 ;  /* 0x0340000004077fae */ /* 0x0007e2000c101d70 */
[----:B------:R-:W-:-:S13]  /*147c0*/  ISETP.LT.OR P0, PT, R31, 0x61, P1 ;  /* 0x000000611f00780c */ /* 0x000fda0000f01670 */
[----:B-1--4-:R3:W-:Y:S02]  /*147d0*/  LDGSTS.E.BYPASS.LTC128B.128 [R7+0x7400], desc[UR48][R4.64+0x80], !P0 ;  /* 0x0740008004077fae */ /* 0x0127e4000c101d70 */
.L_x_1285:
[----:B---3--:R-:W-:Y:S01]  /*147e0*/  IADD3 R2, P0, R14, R3, RZ ;  /* 0x000000030e027210 */ /* 0x008fe20007f1e0ff */
        /* <DEDUP_REMOVED lines=9> */
[C---:B------:R-:W-:Y:S02]  /*14880*/  IMAD.WIDE.U32 R4, R32.reuse, UR4, R4 ;  /* 0x0000000420047c25 */ /* 0x040fe4000f8e0004 */
[----:B------:R-:W-:Y:S01]  /*14890*/  @!PT LDS RZ, [RZ] ;  /* 0x00000000fffff984 */ /* 0x000fe20000000800 */
[----:B------:R-:W-:Y:S01]  /*148a0*/  @!PT LDS RZ, [RZ] ;  /* 0x00000000fffff984 */ /* 0x000fe20000000800 */
[----:B------:R-:W-:Y:S01]  /*148b0*/  @!PT LDS RZ, [RZ] ;  /* 0x00000000fffff984 */ /* 0x000fe20000000800 */
[----:B------:R0:W-:Y:S01]  /*148c0*/  LDGSTS.E.BYPASS.LTC128B.128 [R7+0x3c00], desc[UR48][R2.64], !P0 ;  /* 0x03c0000002077fae */ /* 0x0001e2000c101d70 */
[----:B------:R-:W-:Y:S01]  /*148d0*/  ISETP.LT.OR P0, PT, R31, 0x71, P1 ;  /* 0x000000711f00780c */ /* 0x000fe20000f01670 */
[----:B------:R-:W-:-:S04]  /*148e0*/  IMAD R33, R32, UR5, R33 ;  /* 0x0000000520217c24 */ /* 0x000fc8000f8e0221 */
[----:B------:R-:W-:-:S08]  /*148f0*/  IMAD.IADD R33, R5, 0x1, R33 ;  /* 0x0000000105217824 */ /* 0x000fd000078e0221 */
[----:B------:R0:W-:Y:S01]  /*14900*/  LDGSTS.E.BYPASS.LTC128B.128 [R7+0x7c00], desc[UR48][R2.64+0x80], !P0 ;  /* 0x07c0008002077fae */ /* 0x0001e2000c101d70 */
[----:B------:R-:W-:Y:S01]  /*14910*/  PLOP3.LUT P0, PT, PT, PT, PT, 0x80, 0x0 ;  /* 0x000000000000781c */ /* 0x000fe20003f0f070 */
[----:B------:R-:W-:-:S12]  /*14920*/  NOP ;  /* 0x0000000000007918 */ /* 0x000fd80000000000 */
.L_x_1189:
        /* <DEDUP_REMOVED lines=10> */
.L_x_1190:
        /* <DEDUP_REMOVED lines=14> */
[----:B------:R-:W-:Y:S01]  /*14ab0*/  LEA R16, P0, R4, UR6, 0x1 ;  /* 0x0000000604107c11 */ /* 0x000fe2000f8008ff */
[----:B------:R-:W-:-:S05]  /*14ac0*/  VIADD R3, R5, UR4 ;  /* 0x0000000405037c36 */ /* 0x000fca0008000000 */
[----:B------:R-:W-:Y:S02]  /*14ad0*/  LEA.HI.X R2, R4, UR7, R3, 0x1, P0 ;  /* 0x0000000704027c11 */ /* 0x000fe400080f0c03 */
[----:B------:R-:W-:-:S13]  /*14ae0*/  ISETP.GT.AND P0, PT, R22, UR52, PT ;  /* 0x0000003416007c0c */ /* 0x000fda000bf04270 */
[----:B-1----:R-:W-:Y:S05]  /*14af0*/  @P0 BRA `(.L_x_1191) ;  /* 0xfffffff000240947 */ /* 0x002fea000383ffff */
[----:B------:R-:W-:Y:S05]  /*14b00*/  BSYNC B0 ;  /* 0x0000000000007941 */ /* 0x000fea0003800000 */
.L_x_1178:
[----:B------:R-:W-:-:S13]  /*14b10*/  ISETP.NE.AND P0, PT, R18, 0x3, PT ;  /* 0x000000031200780c */ /* 0x000fda0003f05270 */
[----:B------:R-:W-:Y:S05]  /*14b20*/  @!P0 BRA `(.L_x_1192) ;  /* 0x0000000000048947 */ /* 0x000fea0003800000 */
[----:B------:R-:W-:Y:S01]  /*14b30*/  BPT.TRAP 0x1 ;  /* 0x000000040000795c */ /* 0x000fe20000300000 */
.L_x_1192:
[----:B0-----:R-:W-:Y:S01]  /*14b40*/  LEA R0, R10, UR46, 0x3 ;  /* 0x0000002e0a007c11 */ /* 0x001fe2000f8e18ff */
[----:B------:R-:W-:Y:S01]  /*14b50*/  IMAD.MOV.U32 R3, RZ, RZ, -0x80 ;  /* 0xffffff80ff037424 */ /* 0x000fe200078e00ff */
[----:B------:R-:W-:Y:S01]  /*14b60*/  SHF.L.U32 R5, R8, 0x1f, RZ ;  /* 0x0000001f08057819 */ /* 0x000fe200000006ff */
[----:B------:R-:W-:Y:S01]  /*14b70*/  BSSY B0, `(.L_x_1193) ;  /* 0x0000006000007945 */ /* 0x000fe20003800000 */
[----:B------:R-:W-:Y:S02]  /*14b80*/  IMAD R6, R10, 0x4000, R19 ;  /* 0x000040000a067824 */ /* 0x000fe400078e0213 */
[----:B------:R-:W0:Y:S01]  /*14b90*/  SYNCS.PHASECHK.TRANS64.TRYWAIT P0, [R0+URZ+0x28860], R5 ;  /* 0x02886005000075a7 */ /* 0x000e22000800017f */
[----:B------:R-:W-:-:S04]  /*14ba0*/  IMAD R3, R22, R3, UR50 ;  /* 0x0000003216037e24 */ /* 0x000fc8000f8e0203 */
[----:B------:R-:W-:Y:S01]  /*14bb0*/  IMAD.IADD R28, R3, 0x1, -R28 ;  /* 0x00000001031c7824 */ /* 0x000fe200078e0a1c */
[----:B0-----:R-:W-:Y:S06]  /*14bc0*/  @!P0 BRA `(.L_x_1194) ;  /* 0x0000003400988947 */ /* 0x001fec0003800000 */
.L_x_1286:
[----:B------:R-:W-:Y:S05]  /*14bd0*/  BSYNC B0 ;  /* 0x0000000000007941 */ /* 0x000fea0003800000 */
.L_x_1193:
[----:B------:R-:W-:-:S03]  /*14be0*/  UMOV UR4, 0xffffffff ;  /* 0xffffffff00047882 */ /* 0x000fc60000000000 */
[----:B------:R-:W-:Y:S05]  /*14bf0*/  BRA.DIV UR4, `(.L_x_1195) ;  /* 0x0000003604a07947 */ /* 0x000fea000b800000 */
[----:B0-----:R-:W0:Y:S01]  /*14c00*/  SHFL.IDX PT, R5, R2, RZ, 0x181f ;  /* 0x00181fff02057589 */ /* 0x001e2200000e0000 */
[----:B------:R-:W-:Y:S01]  /*14c10*/  ULDC UR4, c[0x0][0x2f4] ;  /* 0x0000bd0000047ab9 */ /* 0x000fe20000000800 */
[----:B------:R-:W-:Y:S02]  /*14c20*/  LEA R3, R6, UR46, 0x1 ;  /* 0x0000002e06037c11 */ /* 0x000fe4000f8e08ff */
[----:B------:R-:W1:Y:S01]  /*14c30*/  SHFL.IDX PT, R4, R16, RZ, 0x181f ;  /* 0x00181fff10047589 */ /* 0x000e6200000e0000 */
[----:B------:R-:W-:Y:S02]  /*14c40*/  ISETP.GE.AND P1, PT, R26, UR4, PT ;  /* 0x000000041a007c0c */ /* 0x000fe4000bf26270 */
[----:B------:R-:W-:Y:S01]  /*14c50*/  ISETP.GE.AND P0, PT, R25, UR4, PT ;  /* 0x0000000419007c0c */ /* 0x000fe2000bf06270 */
[----:B------:R-:W-:Y:S01]  /*14c60*/  SHFL.IDX PT, R19, R2, 0x1, 0x181f ;  /* 0x00381f0002137f89 */ /* 0x000fe200000e0000 */
[C---:B------:R-:W-:Y:S02]  /*14c70*/  ISETP.LT.OR P4, PT, R28.reuse, 0x1, P1 ;  /* 0x000000011c00780c */ /* 0x040fe40000f81670 */
[C---:B------:R-:W-:Y:S01]  /*14c80*/  ISETP.LT.OR P5, PT, R28.reuse, 0x1, P0 ;  /* 0x000000011c00780c */ /* 0x040fe200007a1670 */
[----:B------:R-:W3:Y:S01]  /*14c90*/  SHFL.IDX PT, R14, R16, 0x1, 0x181f ;  /* 0x00381f00100e7f89 */ /* 0x000ee200000e0000 */
[----:B------:R-:W-:-:S02]  /*14ca0*/  ISETP.LT.OR P2, PT, R28, 0x11, P1 ;  /* 0x000000111c00780c */ /* 0x000fc40000f41670 */
[----:B------:R-:W-:Y:S01]  /*14cb0*/  ISETP.LT.OR P3, PT, R28, 0x11, P0 ;  /* 0x000000111c00780c */ /* 0x000fe20000761670 */
[----:B------:R-:W-:Y:S04]  /*14cc0*/  SHFL.IDX PT, R23, R2, 0x2, 0x181f ;  /* 0x00581f0002177f89 */ /* 0x000fe800000e0000 */
[----:B------:R-:W4:Y:S01]  /*14cd0*/  SHFL.IDX PT, R22, R16, 0x2, 0x181f ;  /* 0x00581f0010167f89 */ /* 0x000f2200000e0000 */
[----:B0-----:R-:W-:-:S03]  /*14ce0*/  IMAD.MOV.U32 R7, RZ, RZ, R5 ;  /* 0x000000ffff077224 */ /* 0x001fc600078e0005 */
[----:B------:R-:W0:Y:S01]  /*14cf0*/  SHFL.IDX PT, R24, R16, 0x4, 0x181f ;  /* 0x00981f0010187f89 */ /* 0x000e2200000e0000 */
[----:B-1----:R-:W-:-:S03]  /*14d00*/  IMAD.MOV.U32 R6, RZ, RZ, R4 ;  /* 0x000000ffff067224 */ /* 0x002fc600078e0004 */
[----:B------:R-:W1:Y:S01]  /*14d10*/  SHFL.IDX PT, R9, R2, 0x4, 0x181f ;  /* 0x00981f0002097f89 */ /* 0x000e6200000e0000 */
[----:B------:R-:W-:-:S03]  /*14d20*/  IMAD.WIDE.U32 R6, R26, 0x2, R6 ;  /* 0x000000021a067825 */ /* 0x000fc600078e0006 */
[----:B------:R-:W-:Y:S01]  /*14d30*/  SHFL.IDX PT, R21, R2, 0x3, 0x181f ;  /* 0x00781f0002157f89 */ /* 0x000fe200000e0000 */
[----:B---3--:R-:W-:-:S03]  /*14d40*/  IMAD.MOV.U32 R4, RZ, RZ, R14 ;  /* 0x000000ffff047224 */ /* 0x008fc600078e000e */
[----:B------:R-:W3:Y:S01]  /*14d50*/  SHFL.IDX PT, R20, R16, 0x3, 0x181f ;  /* 0x00781f0010147f89 */ /* 0x000ee200000e0000 */
[----:B------:R-:W-:-:S03]  /*14d60*/  IMAD.MOV.U32 R5, RZ, RZ, R19 ;  /* 0x000000ffff057224 */ /* 0x000fc600078e0013 */
[----:B------:R-:W-:Y:S01]  /*14d70*/  LDGSTS.E.BYPASS.LTC128B.128 [R3+0x400], desc[UR48][R6.64], !P4 ;  /* 0x0040000006037fae */ /* 0x000fe2000e101d70 */
[----:B------:R-:W-:Y:S01]  /*14d80*/  ISETP.LT.OR P4, PT, R28, 0x21, P1 ;  /* 0x000000211c00780c */ /* 0x000fe20000f81670 */
[----:B------:R-:W-:Y:S02]  /*14d90*/  IMAD.WIDE.U32 R4, R26, 0x2, R4 ;  /* 0x000000021a047825 */ /* 0x000fe400078e0004 */
[----:B------:R5:W-:Y:S01]  /*14da0*/  LDGSTS.E.BYPASS.LTC128B.128 [R3+0x4400], desc[UR48][R6.64+0x80], !P5 ;  /* 0x0440008006037fae */ /* 0x000be2000e901d70 */
[----:B------:R-:W-:Y:S01]  /*14db0*/  ISETP.LT.OR P5, PT, R28, 0x21, P0 ;  /* 0x000000211c00780c */ /* 0x000fe200007a1670 */
[----:B----4-:R-:W-:Y:S02]  /*14dc0*/  IMAD.WIDE.U32 R22, R26, 0x2, R22 ;  /* 0x000000021a167825 */ /* 0x010fe400078e0016 */
[----:B------:R-:W5:Y:S01]  /*14dd0*/  SHFL.IDX PT, R19, R2, 0x5, 0x181f ;  /* 0x00b81f0002137f89 */ /* 0x000f6200000e0000 */
[----:B0-----:R-:W-:-:S03]  /*14de0*/  MOV R12, R24 ;  /* 0x00000018000c7202 */ /* 0x001fc60000000f00 */
[----:B------:R-:W0:Y:S01]  /*14df0*/  SHFL.IDX PT, R14, R16, 0x5, 0x181f ;  /* 0x00b81f00100e7f89 */ /* 0x000e2200000e0000 */
[----:B-1----:R-:W-:Y:S02]  /*14e00*/  IMAD.MOV.U32 R13, RZ, RZ, R9 ;  /* 0x000000ffff0d7224 */ /* 0x002fe400078e0009 */
[----:B------:R-:W-:Y:S01]  /*14e10*/  IMAD.MOV.U32 R9, RZ, RZ, RZ ;  /* 0x000000ffff097224 */ /* 0x000fe200078e00ff */
[----:B------:R-:W1:Y:S01]  /*14e20*/  SHFL.IDX PT, R25, R2, 0x6, 0x181f ;  /* 0x00d81f0002197f89 */ /* 0x000e6200000e0000 */
[----:B------:R-:W-:-:S03]  /*14e30*/  IMAD.WIDE.U32 R12, R26, 0x2, R12 ;  /* 0x000000021a0c7825 */ /* 0x000fc600078e000c */
[----:B------:R-:W4:Y:S01]  /*14e40*/  SHFL.IDX PT, R30, R16, 0x6, 0x181f ;  /* 0x00d81f00101e7f89 */ /* 0x000f2200000e0000 */
[----:B---3--:R-:W-:-:S03]  /*14e50*/  IMAD.WIDE.U32 R20, R26, 0x2, R20 ;  /* 0x000000021a147825 */ /* 0x008fc600078e0014 */
[----:B------:R-:W-:Y:S01]  /*14e60*/  LDGSTS.E.BYPASS.LTC128B.128 [R3+0xc00], desc[UR48][R4.64], !P2 ;  /* 0x00c0000004037fae */ /* 0x000fe2000d101d70 */
[----:B------:R-:W-:-:S03]  /*14e70*/  ISETP.LT.OR P2, PT, R28, 0x31, P1 ;  /* 0x000000311c00780c */ /* 0x000fc60000f41670 */
[----:B------:R1:W-:Y:S01]  /*14e80*/  LDGSTS.E.BYPASS.LTC128B.128 [R3+0x4c00], desc[UR48][R4.64+0x80], !P3 ;  /* 0x04c0008004037fae */ /* 0x0003e2000d901d70 */
[----:B------:R-:W-:-:S03]  /*14e90*/  ISETP.LT.OR P3, PT, R28, 0x31, P0 ;  /* 0x000000311c00780c */ /* 0x000fc60000761670 */
[----:B------:R3:W-:Y:S01]  /*14ea0*/  LDGSTS.E.BYPASS.LTC128B.128 [R3+0x1400], desc[UR48][R22.64], !P4 ;  /* 0x0140000016037fae */ /* 0x0007e2000e101d70 */
[C---:B------:R-:W-:Y:S01]  /*14eb0*/  ISETP.LT.OR P4, PT, R28.reuse, 0x41, P1 ;  /* 0x000000411c00780c */ /* 0x040fe20000f81670 */
[----:B-----5:R-:W-:Y:S02]  /*14ec0*/  IMAD.MOV.U32 R7, RZ, RZ, R19 ;  /* 0x000000ffff077224 */ /* 0x020fe400078e0013 */
[----:B------:R3:W-:Y:S01]  /*14ed0*/  LDGSTS.E.BYPASS.LTC128B.128 [R3+0x5400], desc[UR48][R22.64+0x80], !P5 ;  /* 0x0540008016037fae */ /* 0x0007e2000e901d70 */
[C---:B------:R-:W-:Y:S01]  /*14ee0*/  ISETP.LT.OR P5, PT, R28.reuse, 0x41, P0 ;  /* 0x000000411c00780c */ /* 0x040fe200007a1670 */
[----:B0-----:R-:W-:Y:S02]  /*14ef0*/  IMAD.MOV.U32 R6, RZ, RZ, R14 ;  /* 0x000000ffff067224 */ /* 0x001fe400078e000e */
[----:B------:R3:W-:Y:S01]  /*14f00*/  LDGSTS.E.BYPASS.LTC128B.128 [R3+0x1c00], desc[UR48][R20.64], !P2 ;  /* 0x01c0000014037fae */ /* 0x0007e2000d101d70 */
[----:B------:R-:W-:Y:S01]  /*14f10*/  ISETP.LT.OR P2, PT, R28, 0x51, P1 ;  /* 0x000000511c00780c */ /* 0x000fe20000f41670 */
[----:B-1----:R-:W-:-:S02]  /*14f20*/  IMAD.MOV.U32 R5, RZ, RZ, R25 ;  /* 0x000000ffff057224 */ /* 0x002fc400078e0019 */
[----:B------:R3:W-:Y:S01]  /*14f30*/  LDGSTS.E.BYPASS.LTC128B.128 [R3+0x5c00], desc[UR48][R20.64+0x80], !P3 ;  /* 0x05c0008014037fae */ /* 0x0007e2000d901d70 */
[C---:B------:R-:W-:Y:S01]  /*14f40*/  ISETP.LT.OR P3, PT, R28.reuse, 0x51, P0 ;  /* 0x000000511c00780c */ /* 0x040fe20000761670 */
[----:B----4-:R-:W-:Y:S02]  /*14f50*/  IMAD.MOV.U32 R4, RZ, RZ, R30 ;  /* 0x000000ffff047224 */ /* 0x010fe400078e001e */
[----:B------:R3:W-:Y:S01]  /*14f60*/  LDGSTS.E.BYPASS.LTC128B.128 [R3+0x2400], desc[UR48][R12.64], !P4 ;  /* 0x024000000c037fae */ /* 0x0007e2000e101d70 */
[----:B------:R-:W-:Y:S01]  /*14f70*/  ISETP.LT.OR P4, PT, R28, 0x61, P1 ;  /* 0x000000611c00780c */ /* 0x000fe20000f81670 */
[----:B------:R-:W-:Y:S02]  /*14f80*/  IMAD.WIDE.U32 R6, R26, 0x2, R6 ;  /* 0x000000021a067825 */ /* 0x000fe400078e0006 */
[----:B------:R3:W-:Y:S01]  /*14f90*/  LDGSTS.E.BYPASS.LTC128B.128 [R3+0x6400], desc[UR48][R12.64+0x80], !P5 ;  /* 0x064000800c037fae */ /* 0x0007e2000e901d70 */
[----:B------:R-:W-:Y:S01]  /*14fa0*/  ISETP.LT.OR P5, PT, R28, 0x61, P0 ;  /* 0x000000611c00780c */ /* 0x000fe200007a1670 */
[----:B------:R-:W-:-:S02]  /*14fb0*/  IMAD.WIDE.U32 R4, R26, 0x2, R4 ;  /* 0x000000021a047825 */ /* 0x000fc400078e0004 */
[----:B------:R3:W-:Y:S04]  /*14fc0*/  LDGSTS.E.BYPASS.LTC128B.128 [R3+0x2c00], desc[UR48][R6.64], !P2 ;  /* 0x02c0000006037fae */ /* 0x0007e8000d101d70 */
[----:B------:R3:W-:Y:S04]  /*14fd0*/  LDGSTS.E.BYPASS.LTC128B.128 [R3+0x6c00], desc[UR48][R6.64+0x80], !P3 ;  /* 0x06c0008006037fae */ /* 0x0007e8000d901d70 */
[----:B------:R3:W-:Y:S04]  /*14fe0*/  LDGSTS.E.BYPASS.LTC128B.128 [R3+0x3400], desc[UR48][R4.64], !P4 ;  /* 0x0340000004037fae */ /* 0x0007e8000e101d70 */
[----:B------:R-:W0:Y:S04]  /*14ff0*/  SHFL.IDX PT, R2, R2, 0x7, 0x181f ;  /* 0x00f81f0002027f89 */ /* 0x000e2800000e0000 */
[----:B------:R3:W1:Y:S04]  /*15000*/  SHFL.IDX PT, R14, R16, 0x7, 0x181f ;  /* 0x00f81f00100e7f89 */ /* 0x00066800000e0000 */
[----:B------:R3:W-:Y:S02]  /*15010*/  LDGSTS.E.BYPASS.LTC128B.128 [R3+0x7400], desc[UR48][R4.64+0x80], !P5 ;  /* 0x0740008004037fae */ /* 0x0007e4000e901d70 */
.L_x_1304:
[C---:B------:R-:W-:Y:S01]  /*15020*/  ISETP.LT.OR P1, PT, R28.reuse, 0x71, P1 ;  /* 0x000000711c00780c */ /* 0x040fe20000f21670 */
[----:B-1-3--:R-:W-:Y:S01]  /*15030*/  IMAD.MOV.U32 R4, RZ, RZ, R14 ;  /* 0x000000ffff047224 */ /* 0x00afe200078e000e */
[----:B------:R-:W-:Y:S01]  /*15040*/  ISETP.LT.OR P0, PT, R28, 0x71, P0 ;  /* 0x000000711c00780c */ /* 0x000fe20000701670 */
[----:B0-----:R-:W-:Y:S02]  /*15050*/  IMAD.MOV.U32 R5, RZ, RZ, R2 ;  /* 0x000000ffff057224 */ /* 0x001fe400078e0002 */
[----:B------:R-:W-:-:S08]  /*15060*/  IMAD.WIDE.U32 R4, R26, 0x2, R4 ;  /* 0x000000021a047825 */ /* 0x000fd000078e0004 */
[----:B------:R-:W-:Y:S01]  /*15070*/  @!PT LDS RZ, [RZ] ;  /* 0x00000000fffff984 */ /* 0x000fe20000000800 */
[----:B------:R-:W-:Y:S01]  /*15080*/  @!PT LDS RZ, [RZ] ;  /* 0x00000000fffff984 */ /* 0x000fe20000000800 */
[----:B------:R-:W-:Y:S01]  /*15090*/  @!PT LDS RZ, [RZ] ;  /* 0x00000000fffff984 */ /* 0x000fe20000000800 */
[----:B------:R0:W-:Y:S04]  /*150a0*/  LDGSTS.E.BYPASS.LTC128B.128 [R3+0x3c00], desc[UR48][R4.64], !P1 ;  /* 0x03c0000004037fae */ /* 0x0001e8000c901d70 */
[----:B------:R0:W-:Y:S01]  /*150b0*/  LDGSTS.E.BYPASS.LTC128B.128 [R3+0x7c00], desc[UR48][R4.64+0x80], !P0 ;  /* 0x07c0008004037fae */ /* 0x0001e2000c101d70 */
[----:B------:R-:W-:Y:S01]  /*150c0*/  PLOP3.LUT P0, PT, PT, PT, PT, 0x80, 0x0 ;  /* 0x000000000000781c */ /* 0x000fe20003f0f070 */
[----:B------:R-:W-:-:S12]  /*150d0*/  NOP ;  /* 0x0000000000007918 */ /* 0x000fd80000000000 */
.L_x_1196:
        /* <DEDUP_REMOVED lines=10> */
.L_x_1197:
[----:B------:R1:W-:Y:S02]  /*15180*/  SYNCS.ARRIVE.TRANS64.A1T0 RZ, [R0+URZ+0x28850], RZ ;  /* 0x028850ff00ff79a7 */ /* 0x0003e4000810003f */
[----:B-1----:R-:W-:-:S05]  /*15190*/  VIADD R0, R10, 0x1 ;  /* 0x000000010a007836 */ /* 0x002fca0000000000 */
[----:B------:R-:W-:-:S04]  /*151a0*/  ISETP.NE.AND P0, PT, R0, 0x2, PT ;  /* 0x000000020000780c */ /* 0x000fc80003f05270 */
[----:B0-----:R-:W-:Y:S02]  /*151b0*/  SEL R3, RZ, 0x1, P0 ;  /* 0x00000001ff037807 */ /* 0x001fe40000000000 */
[----:B------:R-:W-:Y:S02]  /*151c0*/  SEL R0, R0, RZ, P0 ;  /* 0x000000ff00007207 */ /* 0x000fe40000000000 */
[----:B------:R-:W-:-:S07]  /*151d0*/  LOP3.LUT R8, R8, R3, RZ, 0x3c, !PT ;  /* 0x0000000308087212 */ /* 0x000fce00078e3cff */
.L_x_1157:
[----:B------:R-:W0:Y:S01]  /*151e0*/  S2R R3, SR_CgaCtaId ;  /* 0x0000000000037919 */ /* 0x000e220000008800 */
[----:B------:R-:W-:Y:S02]  /*151f0*/  MOV R2, 0x400 ;  /* 0x0000040000027802 */ /* 0x000fe40000000f00 */
[----:B------:R-:W-:Y:S02]  /*15200*/  SHF.L.U32 R9, R9, 0x1f, RZ ;  /* 0x0000001f09097819 */ /* 0x000fe400000006ff */
[----:B0-----:R-:W-:-:S04]  /*15210*/  LEA R7, R3, R2, 0x18 ;  /* 0x0000000203077211 */ /* 0x001fc800078ec0ff */
[----:B------:R-:W0:Y:S02]  /*15220*/  SYNCS.PHASECHK.TRANS64.TRYWAIT P0, [R7+URZ+0x28820], R9 ;  /* 0x02882009070075a7 */ /* 0x000e24000800017f */
[----:B0-----:R-:W-:Y:S05]  /*15230*/  @!P0 BRA `(.L_x_1198) ;  /* 0x0000003800a88947 */ /* 0x001fea0003800000 */
.L_x_1305:
[----:B------:R-:W-:-:S03]  /*15240*/  UMOV UR4, 0xffffffff ;  /* 0xffffffff00047882 */ /* 0x000fc60000000000 */
[----:B------:R-:W-:Y:S05]  /*15250*/  BRA.DIV UR4, `(.L_x_1199) ;  /* 0x0000003a04b47947 */ /* 0x000fea000b800000 */
[----:B------:R1:W3:Y:S02]  /*15260*/  SHFL.IDX PT, R14, R17, RZ, 0x1f ;  /* 0x00001fff110e7589 */ /* 0x0002e400000e0000 */
.L_x_1308:
[----:B---3--:R-:W-:-:S13]  /*15270*/  ISETP.NE.AND P0, PT, R14, RZ, PT ;  /* 0x000000ff0e00720c */ /* 0x008fda0003f05270 */
[----:B------:R-:W-:Y:S05]  /*15280*/  @P0 BRA `(.L_x_1065) ;  /* 0x0000000000880947 */ /* 0x000fea0003800000 */
[----:B------:R-:W-:-:S03]  /*15290*/  UMOV UR4, 0xffffffff ;  /* 0xffffffff00047882 */ /* 0x000fc60000000000 */
[----:B------:R-:W-:Y:S05]  /*152a0*/  BRA.DIV UR4, `(.L_x_1200) ;  /* 0x0000003a04c87947 */ /* 0x000fea000b800000 */
[----:B------:R-:W-:-:S13]  /*152b0*/  ELECT P6, URZ, PT ;  /* 0x00000000003f782f */ /* 0x000fda00038c0000 */
.L_x_1311:
[----:B------:R-:W-:Y:S05]  /*152c0*/  @!P6 BRA `(.L_x_1065) ;  /* 0x000000000078e947 */ /* 0x000fea0003800000 */
[----:B------:R-:W-:-:S06]  /*152d0*/  ULOP3.LUT UR4, UR36, 0x2, URZ, 0xfc, !UPT ;  /* 0x0000000224047892 */ /* 0x000fcc000f8efc3f */
[----:B------:R-:W-:-:S04]  /*152e0*/  MOV R2, UR4 ;  /* 0x0000000400027c02 */ /* 0x000fc80008000f00 */
[----:B------:R-:W-:-:S13]  /*152f0*/  ISETP.NE.AND P0, PT, R2, 0x3, PT ;  /* 0x000000030200780c */ /* 0x000fda0003f05270 */
[----:B------:R-:W-:Y:S05]  /*15300*/  @!P0 BRA `(.L_x_1201) ;  /* 0x0000000000048947 */ /* 0x000fea0003800000 */
[----:B------:R-:W-:Y:S01]  /*15310*/  BPT.TRAP 0x1 ;  /* 0x000000040000795c */ /* 0x000fe20000300000 */
.L_x_1201:
[----:B------:R-:W-:Y:S01]  /*15320*/  IMAD R5, R0, 0x8, R7 ;  /* 0x0000000800057824 */ /* 0x000fe200078e0207 */
[----:B------:R-:W-:Y:S01]  /*15330*/  SHF.L.U32 R2, R8, 0x1f, RZ ;  /* 0x0000001f08027819 */ /* 0x000fe200000006ff */
[----:B------:R-:W-:-:S03]  /*15340*/  VIADD R0, R0, 0x1 ;  /* 0x0000000100007836 */ /* 0x000fc60000000000 */
[----:B------:R-:W3:Y:S02]  /*15350*/  SYNCS.PHASECHK.TRANS64.TRYWAIT P1, [R5+URZ+0x28840], R2 ;  /* 0x02884002050075a7 */ /* 0x000ee4000802017f */
[----:B------:R-:W-:-:S04]  /*15360*/  ISETP.NE.AND P2, PT, R0, 0x2, PT ;  /* 0x000000020000780c */ /* 0x000fc80003f45270 */
[----:B------:R-:W-:Y:S01]  /*15370*/  SEL R3, RZ, 0x1, P2 ;  /* 0x00000001ff037807 */ /* 0x000fe20001000000 */
[----:B---3--:R-:W-:Y:S08]  /*15380*/  @!P1 BRA `(.L_x_1202) ;  /* 0x0000003800b09947 */ /* 0x008ff00003800000 */
.L_x_1312:
[----:B------:R-:W-:Y:S02]  /*15390*/  SEL R0, R0, RZ, P2 ;  /* 0x000000ff00007207 */ /* 0x000fe40001000000 */
[----:B------:R-:W-:Y:S01]  /*153a0*/  LOP3.LUT R3, R8, R3, RZ, 0x3c, !PT ;  /* 0x0000000308037212 */ /* 0x000fe200078e3cff */
[----:B------:R-:W-:Y:S06]  /*153b0*/  @!P0 BRA `(.L_x_1203) ;  /* 0x0000000000048947 */ /* 0x000fec0003800000 */
[----:B------:R-:W-:Y:S01]  /*153c0*/  BPT.TRAP 0x1 ;  /* 0x000000040000795c */ /* 0x000fe20000300000 */
.L_x_1203:
[----:B0-----:R-:W-:Y:S01]  /*153d0*/  IMAD R7, R0, 0x8, R7 ;  /* 0x0000000800077824 */ /* 0x001fe200078e0207 */
[----:B------:R-:W-:-:S04]  /*153e0*/  SHF.L.U32 R0, R3, 0x1f, RZ ;  /* 0x0000001f03007819 */ /* 0x000fc800000006ff */
[----:B------:R-:W0:Y:S02]  /*153f0*/  SYNCS.PHASECHK.TRANS64.TRYWAIT P1, [R7+URZ+0x28840], R0 ;  /* 0x02884000070075a7 */ /* 0x000e24000802017f */
[----:B0-----:R-:W-:Y:S05]  /*15400*/  @!P1 BRA `(.L_x_1204) ;  /* 0x0000003800a49947 */ /* 0x001fea0003800000 */
.L_x_1313:
[----:B------:R-:W-:Y:S05]  /*15410*/  @!P0 BRA `(.L_x_1205) ;  /* 0x0000000000048947 */ /* 0x000fea0003800000 */
[----:B------:R-:W-:Y:S01]  /*15420*/  BPT.TRAP 0x1 ;  /* 0x000000040000795c */ /* 0x000fe20000300000 */
.L_x_1205:
[----:B------:R-:W4:Y:S02]  /*15430*/  SYNCS.PHASECHK.TRANS64.TRYWAIT P1, [R5+URZ+0x28860], R2 ;  /* 0x02886002050075a7 */ /* 0x000f24000802017f */
[----:B----4-:R-:W-:Y:S05]  /*15440*/  @!P1 BRA `(.L_x_1206) ;  /* 0x0000003800a89947 */ /* 0x010fea0003800000 */
.L_x_1314:
[----:B------:R-:W-:Y:S05]  /*15450*/  @!P0 BRA `(.L_x_1207) ;  /* 0x0000000000048947 */ /* 0x000fea0003800000 */
[----:B------:R-:W-:Y:S01]  /*15460*/  BPT.TRAP 0x1 ;  /* 0x000000040000795c */ /* 0x000fe20000300000 */
.L_x_1207:
[----:B------:R0:W0:Y:S02]  /*15470*/  SYNCS.PHASECHK.TRANS64.TRYWAIT P0, [R7+URZ+0x28860], R0 ;  /* 0x02886000070075a7 */ /* 0x000024000800017f */
[----:B0-----:R-:W-:Y:S05]  /*15480*/  @!P0 NANOSLEEP.SYNCS 0x989680 ;  /* 0x009896800000895d */ /* 0x001fea0003900000 */
[----:B------:R-:W0:Y:S02]  /*15490*/  @!P0 SYNCS.PHASECHK.TRANS64 P0, [R7+URZ+0x28860], R0 ;  /* 0x02886000070085a7 */ /* 0x000e24000800007f */
[----:B0-----:R-:W-:Y:S05]  /*154a0*/  @!P0 BRA `(.L_x_1207) ;  /* 0xfffffffc00f08947 */ /* 0x001fea000383ffff */
.L_x_1065:
[----:B------:R-:W-:Y:S05]  /*154b0*/  BSYNC B6 ;  /* 0x0000000000067941 */ /* 0x000fea0003800000 */
.L_x_1062:
[----:B------:R-:W-:Y:S05]  /*154c0*/  EXIT ;  /* 0x000000000000794d */ /* 0x000fea0003800000 */
.L_x_1075:
[----:B0-----:R-:W-:-:S04]  /*154d0*/  IMAD.U32 R3, RZ, RZ, UR40 ;  /* 0x00000028ff037e24 */ /* 0x001fc8000f8e00ff */
[----:B------:R0:W1:Y:S03]  /*154e0*/  SYNCS.PHASECHK.TRANS64.TRYWAIT P0, [R3+URZ+0x28800], R0 ;  /* 0x02880000030075a7 */ /* 0x000066000800017f */
[----:B-1----:R-:W-:Y:S05]  /*154f0*/  @!P0 NANOSLEEP.SYNCS 0x989680 ;  /* 0x009896800000895d */ /* 0x002fea0003900000 */
[----:B------:R-:W1:Y:S02]  /*15500*/  @!P0 SYNCS.PHASECHK.TRANS64 P0, [R3+URZ+0x28800], R0 ;  /* 0x02880000030085a7 */ /* 0x000e64000800007f */
[----:B-1----:R-:W-:Y:S05]  /*15510*/  @!P0 BRA `(.L_x_1075) ;  /* 0xfffffffc00ec8947 */ /* 0x002fea000383ffff */
[----:B------:R-:W-:Y:S05]  /*15520*/  BRA `(.L_x_1208) ;  /* 0xfffffec000787947 */ /* 0x000fea000383ffff */
.L_x_1079:
[----:B-1----:R-:W-:-:S04]  /*15530*/  IMAD.U32 R3, RZ, RZ, UR40 ;  /* 0x00000028ff037e24 */ /* 0x002fc8000f8e00ff */
[----:B------:R1:W2:Y:S03]  /*15540*/  SYNCS.PHASECHK.TRANS64.TRYWAIT P1, [R3+URZ+0x28830], R0 ;  /* 0x02883000030075a7 */ /* 0x0002a6000802017f */
[----:B--2---:R-:W-:Y:S05]  /*15550*/  @!P1 NANOSLEEP.SYNCS 0x989680 ;  /* 0x009896800000995d */ /* 0x004fea0003900000 */
[----:B------:R-:W2:Y:S02]  /*15560*/  @!P1 SYNCS.PHASECHK.TRANS64 P1, [R3+URZ+0x28830], R0 ;  /* 0x02883000030095a7 */ /* 0x000ea4000802007f */
[----:B--2---:R-:W-:Y:S05]  /*15570*/  @!P1 BRA `(.L_x_1079) ;  /* 0xfffffffc00ec9947 */ /* 0x004fea000383ffff */
[----:B------:R-:W-:Y:S05]  /*15580*/  BRA `(.L_x_1078) ;  /* 0xfffffec000947947 */ /* 0x000fea000383ffff */
.L_x_1096:
[----:B-1----:R-:W-:-:S04]  /*15590*/  IMAD.U32 R9, RZ, RZ, UR6 ;  /* 0x00000006ff097e24 */ /* 0x002fc8000f8e00ff */
[----:B------:R1:W2:Y:S03]  /*155a0*/  SYNCS.PHASECHK.TRANS64.TRYWAIT P1, [R9+URZ+0x28830], R8 ;  /* 0x02883008090075a7 */ /* 0x0002a6000802017f */
[----:B--2---:R-:W-:Y:S05]  /*155b0*/  @!P1 NANOSLEEP.SYNCS 0x989680 ;  /* 0x009896800000995d */ /* 0x004fea0003900000 */
[----:B------:R-:W2:Y:S02]  /*155c0*/  @!P1 SYNCS.PHASECHK.TRANS64 P1, [R9+URZ+0x28830], R8 ;  /* 0x02883008090095a7 */ /* 0x000ea4000802007f */
[----:B--2---:R-:W-:Y:S05]  /*155d0*/  @!P1 BRA `(.L_x_1096) ;  /* 0xfffffffc00ec9947 */ /* 0x004fea000383ffff */
[----:B------:R-:W-:Y:S05]  /*155e0*/  BRA `(.L_x_1093) ;  /* 0xfffffefc00f87947 */ /* 0x000fea000383ffff */
.L_x_1100:
[----:B-1----:R-:W-:-:S04]  /*155f0*/  IMAD.U32 R9, RZ, RZ, UR6 ;  /* 0x00000006ff097e24 */ /* 0x002fc8000f8e00ff */
[----:B------:R1:W2:Y:S03]  /*15600*/  SYNCS.PHASECHK.TRANS64.TRYWAIT P1, [R9+URZ+0x28850], R8 ;  /* 0x02885008090075a7 */ /* 0x0002a6000802017f */
[----:B--2---:R-:W-:Y:S05]  /*15610*/  @!P1 NANOSLEEP.SYNCS 0x989680 ;  /* 0x009896800000995d */ /* 0x004fea0003900000 */
[----:B------:R-:W2:Y:S02]  /*15620*/  @!P1 SYNCS.PHASECHK.TRANS64 P1, [R9+URZ+0x28850], R8 ;  /* 0x02885008090095a7 */ /* 0x000ea4000802007f */
[----:B--2---:R-:W-:Y:S05]  /*15630*/  @!P1 BRA `(.L_x_1100) ;  /* 0xfffffffc00ec9947 */ /* 0x004fea000383ffff */
[----:B------:R-:W-:Y:S05]  /*15640*/  BRA `(.L_x_1097) ;  /* 0xffffff0000cc7947 */ /* 0x000fea000383ffff */
.L_x_1119:
[----:B-1----:R-:W-:-:S04]  /*15650*/  IMAD.U32 R10, RZ, RZ, UR6 ;  /* 0x00000006ff0a7e24 */ /* 0x002fc8000f8e00ff */
[----:B------:R1:W2:Y:S03]  /*15660*/  SYNCS.PHASECHK.TRANS64.TRYWAIT P1, [R10+URZ+0x28830], R9 ;  /* 0x028830090a0075a7 */ /* 0x0002a6000802017f */
[----:B--2---:R-:W-:Y:S05]  /*15670*/  @!P1 NANOSLEEP.SYNCS 0x989680 ;  /* 0x009896800000995d */ /* 0x004fea0003900000 */
[----:B------:R-:W2:Y:S02]  /*15680*/  @!P1 SYNCS.PHASECHK.TRANS64 P1, [R10+URZ+0x28830], R9 ;  /* 0x028830090a0095a7 */ /* 0x000ea4000802007f */
[----:B--2---:R-:W-:Y:S05]  /*15690*/  @!P1 BRA `(.L_x_1119) ;  /* 0xfffffffc00ec9947 */ /* 0x004fea000383ffff */
[----:B------:R-:W-:Y:S05]  /*156a0*/  BRA `(.L_x_1116) ;  /* 0xffffff3800d87947 */ /* 0x000fea000383ffff */
.L_x_1123:
[----:B-1----:R-:W-:-:S04]  /*156b0*/  IMAD.U32 R10, RZ, RZ, UR6 ;  /* 0x00000006ff0a7e24 */ /* 0x002fc8000f8e00ff */
[----:B------:R1:W2:Y:S03]  /*156c0*/  SYNCS.PHASECHK.TRANS64.TRYWAIT P1, [R10+URZ+0x28850], R9 ;  /* 0x028850090a0075a7 */ /* 0x0002a6000802017f */
[----:B--2---:R-:W-:Y:S05]  /*156d0*/  @!P1 NANOSLEEP.SYNCS 0x989680 ;  /* 0x009896800000995d */ /* 0x004fea0003900000 */
[----:B------:R-:W2:Y:S02]  /*156e0*/  @!P1 SYNCS.PHASECHK.TRANS64 P1, [R10+URZ+0x28850], R9 ;  /* 0x028850090a0095a7 */ /* 0x000ea4000802007f */
[----:B--2---:R-:W-:Y:S05]  /*156f0*/  @!P1 BRA `(.L_x_1123) ;  /* 0xfffffffc00ec9947 */ /* 0x004fea000383ffff */
[----:B------:R-:W-:Y:S05]  /*15700*/  BRA `(.L_x_1120) ;  /* 0xffffff3c00ac7947 */ /* 0x000fea000383ffff */
.L_x_1131:
[----:B-1----:R-:W-:-:S04]  /*15710*/  MOV R10, UR6 ;  /* 0x00000006000a7c02 */ /* 0x002fc80008000f00 */
[----:B------:R1:W2:Y:S03]  /*15720*/  SYNCS.PHASECHK.TRANS64.TRYWAIT P1, [R10+URZ+0x28830], R9 ;  /* 0x028830090a0075a7 */ /* 0x0002a6000802017f */
[----:B--2---:R-:W-:Y:S05]  /*15730*/  @!P1 NANOSLEEP.SYNCS 0x989680 ;  /* 0x009896800000995d */ /* 0x004fea0003900000 */
[----:B------:R-:W2:Y:S02]  /*15740*/  @!P1 SYNCS.PHASECHK.TRANS64 P1, [R10+URZ+0x28830], R9 ;  /* 0x028830090a0095a7 */ /* 0x000ea4000802007f */
[----:B--2---:R-:W-:Y:S05]  /*15750*/  @!P1 BRA `(.L_x_1131) ;  /* 0xfffffffc00ec9947 */ /* 0x004fea000383ffff */
[----:B------:R-:W-:Y:S05]  /*15760*/  BRA `(.L_x_1128) ;  /* 0xffffff6000e07947 */ /* 0x000fea000383ffff */
.L_x_1135:
[----:B-1----:R-:W-:-:S04]  /*15770*/  IMAD.U32 R10, RZ, RZ, UR6 ;  /* 0x00000006ff0a7e24 */ /* 0x002fc8000f8e00ff */
[----:B------:R1:W2:Y:S03]  /*15780*/  SYNCS.PHASECHK.TRANS64.TRYWAIT P1, [R10+URZ+0x28850], R9 ;  /* 0x028850090a0075a7 */ /* 0x0002a6000802017f */
[----:B--2---:R-:W-:Y:S05]  /*15790*/  @!P1 NANOSLEEP.SYNCS 0x989680 ;  /* 0x009896800000995d */ /* 0x004fea0003900000 */
[----:B------:R-:W2:Y:S02]  /*157a0*/  @!P1 SYNCS.PHASECHK.TRANS64 P1, [R10+URZ+0x28850], R9 ;  /* 0x028850090a0095a7 */ /* 0x000ea4000802007f */
[----:B--2---:R-:W-:Y:S05]  /*157b0*/  @!P1 BRA `(.L_x_1135) ;  /* 0xfffffffc00ec9947 */ /* 0x004fea000383ffff */
[----:B------:R-:W-:Y:S05]  /*157c0*/  BRA `(.L_x_1132) ;  /* 0xffffff6400a47947 */ /* 0x000fea000383ffff */
.L_x_1150:
[----:B-1----:R-:W-:-:S04]  /*157d0*/  IMAD.U32 R3, RZ, RZ, UR5 ;  /* 0x00000005ff037e24 */ /* 0x002fc8000f8e00ff */
[----:B------:R1:W3:Y:S03]  /*157e0*/  SYNCS.PHASECHK.TRANS64.TRYWAIT P1, [R3+URZ+0x28850], R0 ;  /* 0x02885000030075a7 */ /* 0x0002e6000802017f */
[----:B---3--:R-:W-:Y:S05]  /*157f0*/  @!P1 NANOSLEEP.SYNCS 0x989680 ;  /* 0x009896800000995d */ /* 0x008fea0003900000 */
[----:B------:R-:W3:Y:S02]  /*15800*/  @!P1 SYNCS.PHASECHK.TRANS64 P1, [R3+URZ+0x28850], R0 ;  /* 0x02885000030095a7 */ /* 0x000ee4000802007f */
[----:B---3--:R-:W-:Y:S05]  /*15810*/  @!P1 BRA `(.L_x_1150) ;  /* 0xfffffffc00ec9947 */ /* 0x008fea000383ffff */
[----:B------:R-:W-:Y:S05]  /*15820*/  BRA `(.L_x_1149) ;  /* 0xffffff9800c47947 */ /* 0x000fea000383ffff */
.L_x_1168:
[----:B------:R-:W-:Y:S02]  /*15830*/  IMAD.MOV.U32 R13, RZ, RZ, R17 ;  /* 0x000000ffff0d7224 */ /* 0x000fe400078e0011 */
[----:B------:R-:W-:Y:S02]  /*15840*/  IMAD.MOV.U32 R12, RZ, RZ, RZ ;  /* 0x000000ffff0c7224 */ /* 0x000fe400078e00ff */
[----:B------:R-:W-:Y:S02]  /*15850*/  IMAD.MOV.U32 R11, RZ, RZ, 0x1f ;  /* 0x0000001fff0b7424 */ /* 0x000fe400078e00ff */
[----:B------:R-:W-:-:S07]  /*15860*/  IMAD.MOV.U32 R15, RZ, RZ, -0x1 ;  /* 0xffffffffff0f7424 */ /* 0x000fce00078e00ff */
[----:B-----5:R-:W-:Y:S05]  /*15870*/  WARPSYNC.COLLECTIVE R15, `(.L_x_1209) ;  /* 0x000000000f087348 */ /* 0x020fea0003c00000 */
[----:B------:R0:W1:Y:S02]  /*15880*/  SHFL.IDX P6, R14, R13, R12, R11 ;  /* 0x0000000c0d0e7389 */ /* 0x00006400000c000b */
[----:B01---5:R-:W-:Y:S01]  /*15890*/  ENDCOLLECTIVE ;  /* 0x000000000000791b */ /* 0x023fe20003800000 */
.L_x_1209:
[----:B------:R-:W-:Y:S05]  /*158a0*/  BRA `(.L_x_1210) ;  /* 0xffffffcc00807947 */ /* 0x000fea000383ffff */
.L_x_1170:
[----:B0-----:R-:W-:-:S04]  /*158b0*/  IMAD.U32 R10, RZ, RZ, UR46 ;  /* 0x0000002eff0a7e24 */ /* 0x001fc8000f8e00ff */
[----:B------:R0:W1:Y:S03]  /*158c0*/  SYNCS.PHASECHK.TRANS64.TRYWAIT P0, [R10+URZ+0x28840], R9 ;  /* 0x028840090a0075a7 */ /* 0x000066000800017f */
[----:B-1----:R-:W-:Y:S05]  /*158d0*/  @!P0 NANOSLEEP.SYNCS 0x989680 ;  /* 0x009896800000895d */ /* 0x002fea0003900000 */
[----:B------:R-:W1:Y:S02]  /*158e0*/  @!P0 SYNCS.PHASECHK.TRANS64 P0, [R10+URZ+0x28840], R9 ;  /* 0x028840090a0085a7 */ /* 0x000e64000800007f */
[----:B-1----:R-:W-:Y:S05]  /*158f0*/  @!P0 BRA `(.L_x_1170) ;  /* 0xfffffffc00ec8947 */ /* 0x002fea000383ffff */
[----:B------:R-:W-:Y:S05]  /*15900*/  BRA `(.L_x_1211) ;  /* 0xffffffcc00fc7947 */ /* 0x000fea000383ffff */
.L_x_1171:
        /* <DEDUP_REMOVED lines=8> */
.L_x_1213:
[----:B------:R-:W-:Y:S05]  /*15990*/  BSYNC B0 ;  /* 0x0000000000007941 */ /* 0x000fea0003800000 */
.L_x_1212:
[----:B------:R-:W-:Y:S01]  /*159a0*/  IMAD.MOV.U32 R13, RZ, RZ, R0 ;  /* 0x000000ffff0d7224 */ /* 0x000fe200078e0000 */
[----:B------:R-:W-:Y:S01]  /*159b0*/  @P0 LEA R9, R19, UR46, 0x1 ;  /* 0x0000002e13090c11 */ /* 0x000fe2000f8e08ff */
[----:B------:R-:W-:Y:S02]  /*159c0*/  IMAD.MOV.U32 R12, RZ, RZ, RZ ;  /* 0x000000ffff0c7224 */ /* 0x000fe400078e00ff */
[----:B------:R-:W-:Y:S02]  /*159d0*/  IMAD.MOV.U32 R11, RZ, RZ, 0x181f ;  /* 0x0000181fff0b7424 */ /* 0x000fe400078e00ff */
[----:B------:R-:W-:Y:S02]  /*159e0*/  IMAD.MOV.U32 R15, RZ, RZ, -0x1 ;  /* 0xffffffffff0f7424 */ /* 0x000fe400078e00ff */
[----:B------:R-:W-:-:S07]  /*159f0*/  IMAD.MOV.U32 R5, RZ, RZ, R14 ;  /* 0x000000ffff057224 */ /* 0x000fce00078e000e */
[----:B------:R-:W-:Y:S05]  /*15a00*/  WARPSYNC.COLLECTIVE R15, `(.L_x_1214) ;  /* 0x000000000f087348 */ /* 0x000fea0003c00000 */
[----:B------:R0:W1:Y:S02]  /*15a10*/  SHFL.IDX P6, R14, R13, R12, R11 ;  /* 0x0000000c0d0e7389 */ /* 0x00006400000c000b */
[----:B01----:R-:W-:Y:S01]  /*15a20*/  ENDCOLLECTIVE ;  /* 0x000000000000791b */ /* 0x003fe20003800000 */
.L_x_1214:
[----:B------:R-:W-:Y:S02]  /*15a30*/  IMAD.MOV.U32 R13, RZ, RZ, R3 ;  /* 0x000000ffff0d7224 */ /* 0x000fe400078e0003 */
[----:B------:R-:W-:Y:S02]  /*15a40*/  IMAD.MOV.U32 R12, RZ, RZ, 0x1 ;  /* 0x00000001ff0c7424 */ /* 0x000fe400078e00ff */
[----:B------:R-:W-:-:S07]  /*15a50*/  IMAD.MOV.U32 R4, RZ, RZ, R14 ;  /* 0x000000ffff047224 */ /* 0x000fce00078e000e */
[----:B------:R-:W-:Y:S05]  /*15a60*/  WARPSYNC.COLLECTIVE R15, `(.L_x_1215) ;  /* 0x000000000f087348 */ /* 0x000fea0003c00000 */
[----:B------:R0:W1:Y:S02]  /*15a70*/  SHFL.IDX P6, R14, R13, R12, R11 ;  /* 0x0000000c0d0e7389 */ /* 0x00006400000c000b */
[----:B01----:R-:W-:Y:S01]  /*15a80*/  ENDCOLLECTIVE ;  /* 0x000000000000791b */ /* 0x003fe20003800000 */
.L_x_1215:
        /* <DEDUP_REMOVED lines=12> */
.L_x_1216:
[----:B------:R-:W-:Y:S01]  /*15b50*/  @P0 LEA R37, R19, UR46, 0x1 ;  /* 0x0000002e13250c11 */ /* 0x000fe2000f8e08ff */
[----:B------:R-:W-:Y:S02]  /*15b60*/  IMAD.MOV.U32 R5, RZ, RZ, R8 ;  /* 0x000000ffff057224 */ /* 0x000fe400078e0008 */
[----:B------:R-:W-:Y:S02]  /*15b70*/  IMAD.MOV.U32 R13, RZ, RZ, R3 ;  /* 0x000000ffff0d7224 */ /* 0x000fe400078e0003 */
[----:B------:R-:W-:Y:S02]  /*15b80*/  IMAD.MOV.U32 R12, RZ, RZ, 0x2 ;  /* 0x00000002ff0c7424 */ /* 0x000fe400078e00ff */
[----:B------:R-:W-:-:S07]  /*15b90*/  IMAD.MOV.U32 R4, RZ, RZ, R14 ;  /* 0x000000ffff047224 */ /* 0x000fce00078e000e */
[----:B------:R-:W-:Y:S05]  /*15ba0*/  WARPSYNC.COLLECTIVE R15, `(.L_x_1217) ;  /* 0x000000000f087348 */ /* 0x000fea0003c00000 */
[----:B------:R0:W1:Y:S02]  /*15bb0*/  SHFL.IDX P6, R14, R13, R12, R11 ;  /* 0x0000000c0d0e7389 */ /* 0x00006400000c000b */
[----:B01----:R-:W-:Y:S01]  /*15bc0*/  ENDCOLLECTIVE ;  /* 0x000000000000791b */ /* 0x003fe20003800000 */
.L_x_1217:
        /* <DEDUP_REMOVED lines=9> */
[----:B0-----:R-:W-:Y:S05]  /*15c60*/  WARPSYNC.COLLECTIVE R15, `(.L_x_1218) ;  /* 0x000000000f087348 */ /* 0x001fea0003c00000 */
[----:B------:R1:W2:Y:S02]  /*15c70*/  SHFL.IDX P6, R14, R13, R12, R11 ;  /* 0x0000000c0d0e7389 */ /* 0x0002a400000c000b */
[----:B012---:R-:W-:Y:S01]  /*15c80*/  ENDCOLLECTIVE ;  /* 0x000000000000791b */ /* 0x007fe20003800000 */
.L_x_1218:
[----:B------:R-:W-:Y:S01]  /*15c90*/  MOV R5, R10 ;  /* 0x0000000a00057202 */ /* 0x000fe20000000f00 */
[----:B------:R-:W-:Y:S02]  /*15ca0*/  IMAD.MOV.U32 R13, RZ, RZ, R3 ;  /* 0x000000ffff0d7224 */ /* 0x000fe400078e0003 */
[----:B------:R-:W-:Y:S02]  /*15cb0*/  IMAD.MOV.U32 R12, RZ, RZ, 0x3 ;  /* 0x00000003ff0c7424 */ /* 0x000fe400078e00ff */
[----:B------:R-:W-:-:S07]  /*15cc0*/  IMAD.MOV.U32 R35, RZ, RZ, R14 ;  /* 0x000000ffff237224 */ /* 0x000fce00078e000e */
[----:B------:R-:W-:Y:S05]  /*15cd0*/  WARPSYNC.COLLECTIVE R15, `(.L_x_1219) ;  /* 0x000000000f087348 */ /* 0x000fea0003c00000 */
[----:B------:R0:W1:Y:S02]  /*15ce0*/  SHFL.IDX P6, R14, R13, R12, R11 ;  /* 0x0000000c0d0e7389 */ /* 0x00006400000c000b */
[----:B01----:R-:W-:Y:S01]  /*15cf0*/  ENDCOLLECTIVE ;  /* 0x000000000000791b */ /* 0x003fe20003800000 */
.L_x_1219:
        /* <DEDUP_REMOVED lines=14> */
.L_x_1220:
[----:B------:R-:W-:Y:S01]  /*15de0*/  IMAD.MOV.U32 R5, RZ, RZ, R7 ;  /* 0x000000ffff057224 */ /* 0x000fe200078e0007 */
[----:B------:R-:W-:Y:S01]  /*15df0*/  @P0 LEA R7, R19, UR46, 0x1 ;  /* 0x0000002e13070c11 */ /* 0x000fe2000f8e08ff */
[----:B------:R-:W-:Y:S02]  /*15e00*/  IMAD.MOV.U32 R13, RZ, RZ, R3 ;  /* 0x000000ffff0d7224 */ /* 0x000fe400078e0003 */
[----:B------:R-:W-:Y:S02]  /*15e10*/  IMAD.MOV.U32 R12, RZ, RZ, 0x4 ;  /* 0x00000004ff0c7424 */ /* 0x000fe400078e00ff */
[----:B------:R-:W-:-:S07]  /*15e20*/  IMAD.MOV.U32 R36, RZ, RZ, R14 ;  /* 0x000000ffff247224 */ /* 0x000fce00078e000e */
[----:B------:R-:W-:Y:S05]  /*15e30*/  WARPSYNC.COLLECTIVE R15, `(.L_x_1221) ;  /* 0x000000000f087348 */ /* 0x000fea0003c00000 */
[----:B------:R0:W1:Y:S02]  /*15e40*/  SHFL.IDX P6, R14, R13, R12, R11 ;  /* 0x0000000c0d0e7389 */ /* 0x00006400000c000b */
[----:B01----:R-:W-:Y:S01]  /*15e50*/  ENDCOLLECTIVE ;  /* 0x000000000000791b */ /* 0x003fe20003800000 */
.L_x_1221:
[----:B------:R-:W-:-:S04]  /*15e60*/  IMAD.MOV.U32 R4, RZ, RZ, R36 ;  /* 0x000000ffff047224 */ /* 0x000fc800078e0024 */
[----:B------:R-:W-:-:S05]  /*15e70*/  @P0 IMAD.WIDE.U32 R4, R26, 0x2, R4 ;  /* 0x000000021a040825 */ /* 0x000fca00078e0004 */
        /* <DEDUP_REMOVED lines=11> */
.L_x_1222:
        /* <DEDUP_REMOVED lines=8> */
.L_x_1223:
        /* <DEDUP_REMOVED lines=12> */
.L_x_1224:
        /* <DEDUP_REMOVED lines=8> */
.L_x_1225:
        /* <DEDUP_REMOVED lines=13> */
.L_x_1226:
        /* <DEDUP_REMOVED lines=8> */
.L_x_1227:
        /* <DEDUP_REMOVED lines=8> */
[----:B------:R-:W-:-:S07]  /*162c0*/  MOV R3, R14 ;  /* 0x0000000e00037202 */ /* 0x000fce0000000f00 */
[----:B0-----:R-:W-:Y:S05]  /*162d0*/  WARPSYNC.COLLECTIVE R15, `(.L_x_1228) ;  /* 0x000000000f087348 */ /* 0x001fea0003c00000 */
[----:B------:R1:W2:Y:S02]  /*162e0*/  SHFL.IDX P6, R14, R13, R12, R11 ;  /* 0x0000000c0d0e7389 */ /* 0x0002a400000c000b */
[----:B012---:R-:W-:Y:S01]  /*162f0*/  ENDCOLLECTIVE ;  /* 0x000000000000791b */ /* 0x007fe20003800000 */
.L_x_1228:
[----:B------:R-:W-:Y:S05]  /*16300*/  BRA `(.L_x_1229) ;  /* 0xffffffc800f87947 */ /* 0x000fea000383ffff */
.L_x_1174:
[----:B------:R-:W-:Y:S01]  /*16310*/  IMAD.MOV.U32 R13, RZ, RZ, R7 ;  /* 0x000000ffff0d7224 */ /* 0x000fe200078e0007 */
[----:B------:R-:W-:Y:S01]  /*16320*/  IADD3 R3, R28, UR41, RZ ;  /* 0x000000291c037c10 */ /* 0x000fe2000fffe0ff */
[----:B------:R-:W-:Y:S02]  /*16330*/  IMAD.MOV.U32 R12, RZ, RZ, RZ ;  /* 0x000000ffff0c7224 */ /* 0x000fe400078e00ff */
[----:B------:R-:W-:Y:S02]  /*16340*/  IMAD.MOV.U32 R11, RZ, RZ, 0x181f ;  /* 0x0000181fff0b7424 */ /* 0x000fe400078e00ff */
[----:B------:R-:W-:Y:S02]  /*16350*/  IMAD.MOV.U32 R15, RZ, RZ, -0x1 ;  /* 0xffffffffff0f7424 */ /* 0x000fe400078e00ff */
[----:B------:R-:W-:-:S07]  /*16360*/  VIADD R9, R3, 0x10 ;  /* 0x0000001003097836 */ /* 0x000fce0000000000 */
[----:B------:R-:W-:Y:S05]  /*16370*/  WARPSYNC.COLLECTIVE R15, `(.L_x_1230) ;  /* 0x000000000f087348 */ /* 0x000fea0003c00000 */
[----:B------:R0:W1:Y:S02]  /*16380*/  SHFL.IDX P6, R14, R13, R12, R11 ;  /* 0x0000000c0d0e7389 */ /* 0x00006400000c000b */
[----:B01----:R-:W-:Y:S01]  /*16390*/  ENDCOLLECTIVE ;  /* 0x000000000000791b */ /* 0x003fe20003800000 */
.L_x_1230:
[----:B------:R-:W-:Y:S02]  /*163a0*/  IMAD.MOV.U32 R13, RZ, RZ, R6 ;  /* 0x000000ffff0d7224 */ /* 0x000fe400078e0006 */
[----:B------:R-:W-:-:S07]  /*163b0*/  IMAD.MOV.U32 R5, RZ, RZ, R14 ;  /* 0x000000ffff057224 */ /* 0x000fce00078e000e */
[----:B------:R-:W-:Y:S05]  /*163c0*/  WARPSYNC.COLLECTIVE R15, `(.L_x_1231) ;  /* 0x000000000f087348 */ /* 0x000fea0003c00000 */
[----:B------:R0:W1:Y:S02]  /*163d0*/  SHFL.IDX P6, R14, R13, R12, R11 ;  /* 0x0000000c0d0e7389 */ /* 0x00006400000c000b */
[----:B01----:R-:W-:Y:S01]  /*163e0*/  ENDCOLLECTIVE ;  /* 0x000000000000791b */ /* 0x003fe20003800000 */
.L_x_1231:
        /* <DEDUP_REMOVED lines=10> */
.L_x_1232:
        /* <DEDUP_REMOVED lines=9> */
[----:B0-----:R-:W-:-:S07]  /*16520*/  @!P2 LEA R35, R19, UR46, 0x1 ;  /* 0x0000002e1323ac11 */ /* 0x001fce000f8e08ff */
[----:B------:R-:W-:Y:S05]  /*16530*/  WARPSYNC.COLLECTIVE R15, `(.L_x_1233) ;  /* 0x000000000f087348 */ /* 0x000fea0003c00000 */
[----:B------:R0:W1:Y:S02]  /*16540*/  SHFL.IDX P6, R14, R13, R12, R11 ;  /* 0x0000000c0d0e7389 */ /* 0x00006400000c000b */
[----:B01----:R-:W-:Y:S01]  /*16550*/  ENDCOLLECTIVE ;  /* 0x000000000000791b */ /* 0x003fe20003800000 */
.L_x_1233:
[----:B------:R-:W-:Y:S01]  /*16560*/  IMAD.MOV.U32 R5, RZ, RZ, R8 ;  /* 0x000000ffff057224 */ /* 0x000fe200078e0008 */
[----:B------:R-:W-:Y:S01]  /*16570*/  MOV R13, R7 ;  /* 0x00000007000d7202 */ /* 0x000fe20000000f00 */
[----:B------:R-:W-:Y:S02]  /*16580*/  IMAD.MOV.U32 R12, RZ, RZ, 0x2 ;  /* 0x00000002ff0c7424 */ /* 0x000fe400078e00ff */
[----:B------:R-:W-:-:S07]  /*16590*/  IMAD.MOV.U32 R4, RZ, RZ, R14 ;  /* 0x000000ffff047224 */ /* 0x000fce00078e000e */
[----:B------:R-:W-:Y:S05]  /*165a0*/  WARPSYNC.COLLECTIVE R15, `(.L_x_1234) ;  /* 0x000000000f087348 */ /* 0x000fea0003c00000 */
[----:B------:R0:W1:Y:S02]  /*165b0*/  SHFL.IDX P6, R14, R13, R12, R11 ;  /* 0x0000000c0d0e7389 */ /* 0x00006400000c000b */
[----:B01----:R-:W-:Y:S01]  /*165c0*/  ENDCOLLECTIVE ;  /* 0x000000000000791b */ /* 0x003fe20003800000 */
.L_x_1234:
        /* <DEDUP_REMOVED lines=15> */
.L_x_1235:
[----:B------:R-:W-:Y:S02]  /*166c0*/  IMAD.MOV.U32 R13, RZ, RZ, R7 ;  /* 0x000000ffff0d7224 */ /* 0x000fe400078e0007 */
[----:B------:R-:W-:Y:S02]  /*166d0*/  IMAD.MOV.U32 R12, RZ, RZ, 0x3 ;  /* 0x00000003ff0c7424 */ /* 0x000fe400078e00ff */
[----:B------:R-:W-:-:S07]  /*166e0*/  IMAD.MOV.U32 R4, RZ, RZ, R14 ;  /* 0x000000ffff047224 */ /* 0x000fce00078e000e */
[----:B------:R-:W-:Y:S05]  /*166f0*/  WARPSYNC.COLLECTIVE R15, `(.L_x_1236) ;  /* 0x000000000f087348 */ /* 0x000fea0003c00000 */
[----:B------:R0:W1:Y:S02]  /*16700*/  SHFL.IDX P6, R14, R13, R12, R11 ;  /* 0x0000000c0d0e7389 */ /* 0x00006400000c000b */
[----:B01----:R-:W-:Y:S01]  /*16710*/  ENDCOLLECTIVE ;  /* 0x000000000000791b */ /* 0x003fe20003800000 */
.L_x_1236:
        /* <DEDUP_REMOVED lines=13> */
.L_x_1237:
[----:B------:R-:W-:Y:S02]  /*167f0*/  IMAD.MOV.U32 R5, RZ, RZ, R10 ;  /* 0x000000ffff057224 */ /* 0x000fe400078e000a */
[----:B------:R-:W-:Y:S02]  /*16800*/  IMAD.MOV.U32 R13, RZ, RZ, R7 ;  /* 0x000000ffff0d7224 */ /* 0x000fe400078e0007 */
[----:B------:R-:W-:Y:S02]  /*16810*/  IMAD.MOV.U32 R12, RZ, RZ, 0x4 ;  /* 0x00000004ff0c7424 */ /* 0x000fe400078e00ff */
[----:B------:R-:W-:-:S07]  /*16820*/  IMAD.MOV.U32 R4, RZ, RZ, R14 ;  /* 0x000000ffff047224 */ /* 0x000fce00078e000e */
[----:B------:R-:W-:Y:S05]  /*16830*/  WARPSYNC.COLLECTIVE R15, `(.L_x_1238) ;  /* 0x000000000f087348 */ /* 0x000fea0003c00000 */
[----:B------:R0:W1:Y:S02]  /*16840*/  SHFL.IDX P6, R14, R13, R12, R11 ;  /* 0x0000000c0d0e7389 */ /* 0x00006400000c000b */
[----:B01----:R-:W-:Y:S01]  /*16850*/  ENDCOLLECTIVE ;  /* 0x000000000000791b */ /* 0x003fe20003800000 */
.L_x_1238:
        /* <DEDUP_REMOVED lines=8> */
[----:B------:R-:W-:Y:S01]  /*168e0*/  IMAD.MOV.U32 R13, RZ, RZ, R6 ;  /* 0x000000ffff0d7224 */ /* 0x000fe200078e0006 */
[----:B0-----:R-:W-:Y:S01]  /*168f0*/  IADD3 R9, R3, 0x50, RZ ;  /* 0x0000005003097810 */ /* 0x001fe20007ffe0ff */
[----:B------:R-:W-:-:S10]  /*16900*/  IMAD.MOV.U32 R5, RZ, RZ, R14 ;  /* 0x000000ffff057224 */ /* 0x000fd400078e000e */
[----:B------:R-:W-:-:S07]  /*16910*/  @!P2 LEA R21, R19, UR46, 0x1 ;  /* 0x0000002e1315ac11 */ /* 0x000fce000f8e08ff */
[----:B------:R-:W-:Y:S05]  /*16920*/  WARPSYNC.COLLECTIVE R15, `(.L_x_1239) ;  /* 0x000000000f087348 */ /* 0x000fea0003c00000 */
[----:B------:R0:W1:Y:S02]  /*16930*/  SHFL.IDX P6, R14, R13, R12, R11 ;  /* 0x0000000c0d0e7389 */ /* 0x00006400000c000b */
[----:B01----:R-:W-:Y:S01]  /*16940*/  ENDCOLLECTIVE ;  /* 0x000000000000791b */ /* 0x003fe20003800000 */
.L_x_1239:
[----:B------:R-:W-:Y:S02]  /*16950*/  IMAD.MOV.U32 R13, RZ, RZ, R7 ;  /* 0x000000ffff0d7224 */ /* 0x000fe400078e0007 */
[----:B------:R-:W-:Y:S02]  /*16960*/  IMAD.MOV.U32 R12, RZ, RZ, 0x5 ;  /* 0x00000005ff0c7424 */ /* 0x000fe400078e00ff */
[----:B------:R-:W-:-:S07]  /*16970*/  IMAD.MOV.U32 R4, RZ, RZ, R14 ;  /* 0x000000ffff047224 */ /* 0x000fce00078e000e */
[----:B------:R-:W-:Y:S05]  /*16980*/  WARPSYNC.COLLECTIVE R15, `(.L_x_1240) ;  /* 0x000000000f087348 */ /* 0x000fea0003c00000 */
[----:B------:R0:W1:Y:S02]  /*16990*/  SHFL.IDX P6, R14, R13, R12, R11 ;  /* 0x0000000c0d0e7389 */ /* 0x00006400000c000b */
[----:B01----:R-:W-:Y:S01]  /*169a0*/  ENDCOLLECTIVE ;  /* 0x000000000000791b */ /* 0x003fe20003800000 */
.L_x_1240:
        /* <DEDUP_REMOVED lines=13> */
.L_x_1241:
[----:B------:R-:W-:Y:S02]  /*16a80*/  IMAD.MOV.U32 R5, RZ, RZ, R10 ;  /* 0x000000ffff057224 */ /* 0x000fe400078e000a */
[----:B------:R-:W-:Y:S01]  /*16a90*/  IMAD.MOV.U32 R13, RZ, RZ, R7 ;  /* 0x000000ffff0d7224 */ /* 0x000fe200078e0007 */
[----:B------:R-:W-:Y:S01]  /*16aa0*/  MOV R12, 0x6 ;  /* 0x00000006000c7802 */ /* 0x000fe20000000f00 */
[----:B------:R-:W-:-:S07]  /*16ab0*/  IMAD.MOV.U32 R4, RZ, RZ, R14 ;  /* 0x000000ffff047224 */ /* 0x000fce00078e000e */
[----:B------:R-:W-:Y:S05]  /*16ac0*/  WARPSYNC.COLLECTIVE R15, `(.L_x_1242) ;  /* 0x000000000f087348 */ /* 0x000fea0003c00000 */
[----:B------:R0:W1:Y:S02]  /*16ad0*/  SHFL.IDX P6, R14, R13, R12, R11 ;  /* 0x0000000c0d0e7389 */ /* 0x00006400000c000b */
[----:B01----:R-:W-:Y:S01]  /*16ae0*/  ENDCOLLECTIVE ;  /* 0x000000000000791b */ /* 0x003fe20003800000 */
.L_x_1242:
[----:B------:R-:W-:-:S04]  /*16af0*/  @!P2 IMAD.WIDE.U32 R8, R26, 0x2, R4 ;  /* 0x000000021a08a825 */ /* 0x000fc800078e0004 */
[----:B------:R-:W-:Y:S01]  /*16b00*/  VIADD R5, R3, 0x60 ;  /* 0x0000006003057836 */ /* 0x000fe20000000000 */
        /* <DEDUP_REMOVED lines=12> */
.L_x_1243:
[----:B------:R-:W-:Y:S02]  /*16bd0*/  IMAD.MOV.U32 R13, RZ, RZ, R7 ;  /* 0x000000ffff0d7224 */ /* 0x000fe400078e0007 */
[----:B------:R-:W-:Y:S02]  /*16be0*/  IMAD.MOV.U32 R12, RZ, RZ, 0x7 ;  /* 0x00000007ff0c7424 */ /* 0x000fe400078e00ff */
[----:B------:R-:W-:-:S07]  /*16bf0*/  IMAD.MOV.U32 R4, RZ, RZ, R14 ;  /* 0x000000ffff047224 */ /* 0x000fce00078e000e */
[----:B------:R-:W-:Y:S05]  /*16c00*/  WARPSYNC.COLLECTIVE R15, `(.L_x_1244) ;  /* 0x000000000f087348 */ /* 0x000fea0003c00000 */
[----:B------:R0:W1:Y:S02]  /*16c10*/  SHFL.IDX P6, R14, R13, R12, R11 ;  /* 0x0000000c0d0e7389 */ /* 0x00006400000c000b */
[----:B01----:R-:W-:Y:S01]  /*16c20*/  ENDCOLLECTIVE ;  /* 0x000000000000791b */ /* 0x003fe20003800000 */
.L_x_1244:
[----:B------:R-:W-:-:S05]  /*16c30*/  @!P2 IMAD.WIDE.U32 R4, R26, 0x2, R4 ;  /* 0x000000021a04a825 */ /* 0x000fca00078e0004 */
        /* <DEDUP_REMOVED lines=10> */
.L_x_1245:
[----:B------:R-:W-:Y:S05]  /*16ce0*/  BRA `(.L_x_1246) ;  /* 0xffffffc800e87947 */ /* 0x000fea000383ffff */
.L_x_1177:
[----:B0-----:R-:W-:-:S04]  /*16cf0*/  IMAD.U32 R3, RZ, RZ, UR46 ;  /* 0x0000002eff037e24 */ /* 0x001fc8000f8e00ff */
[----:B------:R0:W1:Y:S03]  /*16d00*/  SYNCS.PHASECHK.TRANS64.TRYWAIT P0, [R3+URZ+0x28820], R0 ;  /* 0x02882000030075a7 */ /* 0x000066000800017f */
[----:B-1----:R-:W-:Y:S05]  /*16d10*/  @!P0 NANOSLEEP.SYNCS 0x989680 ;  /* 0x009896800000895d */ /* 0x002fea0003900000 */
[----:B------:R-:W1:Y:S02]  /*16d20*/  @!P0 SYNCS.PHASECHK.TRANS64 P0, [R3+URZ+0x28820], R0 ;  /* 0x02882000030085a7 */ /* 0x000e64000800007f */
[----:B-1----:R-:W-:Y:S05]  /*16d30*/  @!P0 BRA `(.L_x_1177) ;  /* 0xfffffffc00ec8947 */ /* 0x002fea000383ffff */
[----:B------:R-:W-:Y:S05]  /*16d40*/  BRA `(.L_x_1247) ;  /* 0xffffffcc00347947 */ /* 0x000fea000383ffff */
.L_x_1181:
[----:B0-----:R0:W1:Y:S02]  /*16d50*/  SYNCS.PHASECHK.TRANS64.TRYWAIT P0, [R34+URZ+0x28840], R3 ;  /* 0x02884003220075a7 */ /* 0x001064000800017f */
[----:B-1----:R-:W-:Y:S05]  /*16d60*/  @!P0 NANOSLEEP.SYNCS 0x989680 ;  /* 0x009896800000895d */ /* 0x002fea0003900000 */
[----:B------:R-:W1:Y:S02]  /*16d70*/  @!P0 SYNCS.PHASECHK.TRANS64 P0, [R34+URZ+0x28840], R3 ;  /* 0x02884003220085a7 */ /* 0x000e64000800007f */
[----:B-1----:R-:W-:Y:S05]  /*16d80*/  @!P0 BRA `(.L_x_1181) ;  /* 0xfffffffc00f08947 */ /* 0x002fea000383ffff */
[----:B------:R-:W-:Y:S05]  /*16d90*/  BRA `(.L_x_1248) ;  /* 0xffffffcc00f87947 */ /* 0x000fea000383ffff */
.L_x_1182:
[----:B------:R-:W-:Y:S01]  /*16da0*/  BSSY B1, `(.L_x_1249) ;  /* 0x0000008000017945 */ /* 0x000fe20003800000 */
[----:B------:R-:W-:Y:S01]  /*16db0*/  MOV R13, R5 ;  /* 0x00000005000d7202 */ /* 0x000fe20000000f00 */
[----:B------:R-:W-:Y:S02]  /*16dc0*/  IMAD.MOV.U32 R12, RZ, RZ, RZ ;  /* 0x000000ffff0c7224 */ /* 0x000fe400078e00ff */
[----:B------:R-:W-:Y:S02]  /*16dd0*/  IMAD.MOV.U32 R11, RZ, RZ, 0x181f ;  /* 0x0000181fff0b7424 */ /* 0x000fe400078e00ff */
[----:B------:R-:W-:-:S07]  /*16de0*/  IMAD.MOV.U32 R15, RZ, RZ, -0x1 ;  /* 0xffffffffff0f7424 */ /* 0x000fce00078e00ff */
[----:B------:R-:W-:Y:S05]  /*16df0*/  WARPSYNC.COLLECTIVE R15, `(.L_x_1250) ;  /* 0x000000000f087348 */ /* 0x000fea0003c00000 */
[----:B------:R0:W1:Y:S02]  /*16e00*/  SHFL.IDX P6, R14, R13, R12, R11 ;  /* 0x0000000c0d0e7389 */ /* 0x00006400000c000b */
[----:B01----:R-:W-:Y:S01]  /*16e10*/  ENDCOLLECTIVE ;  /* 0x000000000000791b */ /* 0x003fe20003800000 */
.L_x_1250:
[----:B------:R-:W-:Y:S05]  /*16e20*/  BSYNC B1 ;  /* 0x0000000000017941 */ /* 0x000fea0003800000 */
.L_x_1249:
[----:B------:R-:W-:Y:S01]  /*16e30*/  IMAD.MOV.U32 R13, RZ, RZ, R6 ;  /* 0x000000ffff0d7224 */ /* 0x000fe200078e0006 */
[----:B------:R-:W-:Y:S01]  /*16e40*/  SHF.L.U32 R3, R26, 0x1, RZ ;  /* 0x000000011a037819 */ /* 0x000fe200000006ff */
[----:B------:R-:W-:Y:S01]  /*16e50*/  IMAD.MOV.U32 R12, RZ, RZ, RZ ;  /* 0x000000ffff0c7224 */ /* 0x000fe200078e00ff */
[----:B------:R-:W-:Y:S01]  /*16e60*/  LEA R4, R4, UR46, 0x1 ;  /* 0x0000002e04047c11 */ /* 0x000fe2000f8e08ff */
[----:B------:R-:W-:Y:S02]  /*16e70*/  IMAD.MOV.U32 R11, RZ, RZ, 0x181f ;  /* 0x0000181fff0b7424 */ /* 0x000fe400078e00ff */
[----:B------:R-:W-:Y:S02]  /*16e80*/  IMAD.MOV.U32 R15, RZ, RZ, -0x1 ;  /* 0xffffffffff0f7424 */ /* 0x000fe400078e00ff */
[----:B------:R-:W-:-:S07]  /*16e90*/  IMAD.MOV.U32 R0, RZ, RZ, R14 ;  /* 0x000000ffff007224 */ /* 0x000fce00078e000e */
[----:B------:R-:W-:Y:S05]  /*16ea0*/  WARPSYNC.COLLECTIVE R15, `(.L_x_1251) ;  /* 0x000000000f087348 */ /* 0x000fea0003c00000 */
[----:B------:R0:W1:Y:S02]  /*16eb0*/  SHFL.IDX P6, R14, R13, R12, R11 ;  /* 0x0000000c0d0e7389 */ /* 0x00006400000c000b */
[----:B01----:R-:W-:Y:S01]  /*16ec0*/  ENDCOLLECTIVE ;  /* 0x000000000000791b */ /* 0x003fe20003800000 */
.L_x_1251:
[----:B------:R-:W-:Y:S02]  /*16ed0*/  IMAD.MOV.U32 R13, RZ, RZ, R5 ;  /* 0x000000ffff0d7224 */ /* 0x000fe400078e0005 */
        /* <DEDUP_REMOVED lines=12> */
.L_x_1252:
[----:B------:R-:W-:Y:S02]  /*16fa0*/  IMAD.MOV.U32 R13, RZ, RZ, R6 ;  /* 0x000000ffff0d7224 */ /* 0x000fe400078e0006 */
[----:B------:R-:W-:-:S07]  /*16fb0*/  IMAD.MOV.U32 R0, RZ, RZ, R14 ;  /* 0x000000ffff007224 */ /* 0x000fce00078e000e */
[----:B------:R-:W-:Y:S05]  /*16fc0*/  WARPSYNC.COLLECTIVE R15, `(.L_x_1253) ;  /* 0x000000000f087348 */ /* 0x000fea0003c00000 */
[----:B------:R0:W1:Y:S02]  /*16fd0*/  SHFL.IDX P6, R14, R13, R12, R11 ;  /* 0x0000000c0d0e7389 */ /* 0x00006400000c000b */
[----:B01----:R-:W-:Y:S01]  /*16fe0*/  ENDCOLLECTIVE ;  /* 0x000000000000791b */ /* 0x003fe20003800000 */
.L_x_1253:
[----:B------:R-:W-:Y:S01]  /*16ff0*/  MOV R13, R5 ;  /* 0x00000005000d7202 */ /* 0x000fe20000000f00 */
[----:B------:R-:W-:Y:S02]  /*17000*/  IMAD.MOV.U32 R12, RZ, RZ, 0x2 ;  /* 0x00000002ff0c7424 */ /* 0x000fe400078e00ff */
[----:B------:R-:W-:-:S05]  /*17010*/  IMAD.MOV.U32 R37, RZ, RZ, R14 ;  /* 0x000000ffff257224 */ /* 0x000fca00078e000e */
        /* <DEDUP_REMOVED lines=11> */
.L_x_1254:
[----:B------:R-:W-:Y:S02]  /*170d0*/  IMAD.MOV.U32 R13, RZ, RZ, R6 ;  /* 0x000000ffff0d7224 */ /* 0x000fe400078e0006 */
[----:B------:R-:W-:-:S07]  /*170e0*/  IMAD.MOV.U32 R7, RZ, RZ, R14 ;  /* 0x000000ffff077224 */ /* 0x000fce00078e000e */
[----:B------:R-:W-:Y:S05]  /*170f0*/  WARPSYNC.COLLECTIVE R15, `(.L_x_1255) ;  /* 0x000000000f087348 */ /* 0x000fea0003c00000 */
[----:B------:R0:W1:Y:S02]  /*17100*/  SHFL.IDX P6, R14, R13, R12, R11 ;  /* 0x0000000c0d0e7389 */ /* 0x00006400000c000b */
[----:B01----:R-:W-:Y:S01]  /*17110*/  ENDCOLLECTIVE ;  /* 0x000000000000791b */ /* 0x003fe20003800000 */
.L_x_1255:
        /* <DEDUP_REMOVED lines=13> */
.L_x_1256:
[----:B------:R-:W-:Y:S01]  /*171f0*/  IMAD.MOV.U32 R13, RZ, RZ, R6 ;  /* 0x000000ffff0d7224 */ /* 0x000fe200078e0006 */
[----:B------:R-:W-:-:S07]  /*17200*/  MOV R0, R14 ;  /* 0x0000000e00007202 */ /* 0x000fce0000000f00 */
[----:B------:R-:W-:Y:S05]  /*17210*/  WARPSYNC.COLLECTIVE R15, `(.L_x_1257) ;  /* 0x000000000f087348 */ /* 0x000fea0003c00000 */
[----:B------:R0:W1:Y:S02]  /*17220*/  SHFL.IDX P6, R14, R13, R12, R11 ;  /* 0x0000000c0d0e7389 */ /* 0x00006400000c000b */
[----:B01----:R-:W-:Y:S01]  /*17230*/  ENDCOLLECTIVE ;  /* 0x000000000000791b */ /* 0x003fe20003800000 */
.L_x_1257:
[----:B------:R-:W-:Y:S02]  /*17240*/  IMAD.MOV.U32 R13, RZ, RZ, R5 ;  /* 0x000000ffff0d7224 */ /* 0x000fe400078e0005 */
        /* <DEDUP_REMOVED lines=13> */
.L_x_1258:
[----:B------:R-:W-:Y:S02]  /*17320*/  IMAD.MOV.U32 R13, RZ, RZ, R6 ;  /* 0x000000ffff0d7224 */ /* 0x000fe400078e0006 */
[----:B------:R-:W-:-:S07]  /*17330*/  IMAD.MOV.U32 R0, RZ, RZ, R14 ;  /* 0x000000ffff007224 */ /* 0x000fce00078e000e */
[----:B------:R-:W-:Y:S05]  /*17340*/  WARPSYNC.COLLECTIVE R15, `(.L_x_1259) ;  /* 0x000000000f087348 */ /* 0x000fea0003c00000 */
[----:B------:R0:W1:Y:S02]  /*17350*/  SHFL.IDX P6, R14, R13, R12, R11 ;  /* 0x0000000c0d0e7389 */ /* 0x00006400000c000b */
[----:B01----:R-:W-:Y:S01]  /*17360*/  ENDCOLLECTIVE ;  /* 0x000000000000791b */ /* 0x003fe20003800000 */
.L_x_1259:
[----:B------:R-:W-:Y:S02]  /*17370*/  IMAD.MOV.U32 R13, RZ, RZ, R5 ;  /* 0x000000ffff0d7224 */ /* 0x000fe400078e0005 */
        /* <DEDUP_REMOVED lines=13> */
.L_x_1260:
[----:B------:R-:W-:Y:S02]  /*17450*/  IMAD.MOV.U32 R13, RZ, RZ, R6 ;  /* 0x000000ffff0d7224 */ /* 0x000fe400078e0006 */
[----:B------:R-:W-:-:S07]  /*17460*/  IMAD.MOV.U32 R7, RZ, RZ, R14 ;  /* 0x000000ffff077224 */ /* 0x000fce00078e000e */
[----:B------:R-:W-:Y:S05]  /*17470*/  WARPSYNC.COLLECTIVE R15, `(.L_x_1261) ;  /* 0x000000000f087348 */ /* 0x000fea0003c00000 */
[----:B------:R0:W1:Y:S02]  /*17480*/  SHFL.IDX P6, R14, R13, R12, R11 ;  /* 0x0000000c0d0e7389 */ /* 0x00006400000c000b */
[----:B01----:R-:W-:Y:S01]  /*17490*/  ENDCOLLECTIVE ;  /* 0x000000000000791b */ /* 0x003fe20003800000 */
.L_x_1261:
[----:B------:R-:W-:Y:S01]  /*174a0*/  IMAD.MOV.U32 R13, RZ, RZ, R5 ;  /* 0x000000ffff0d7224 */ /* 0x000fe200078e0005 */
[----:B------:R-:W-:Y:S02]  /*174b0*/  MOV R12, 0x6 ;  /* 0x00000006000c7802 */ /* 0x000fe40000000f00 */
        /* <DEDUP_REMOVED lines=11> */
.L_x_1262:
[----:B------:R-:W-:Y:S02]  /*17570*/  IMAD.MOV.U32 R13, RZ, RZ, R6 ;  /* 0x000000ffff0d7224 */ /* 0x000fe400078e0006 */
[----:B------:R-:W-:-:S07]  /*17580*/  IMAD.MOV.U32 R0, RZ, RZ, R14 ;  /* 0x000000ffff007224 */ /* 0x000fce00078e000e */
[----:B------:R-:W-:Y:S05]  /*17590*/  WARPSYNC.COLLECTIVE R15, `(.L_x_1263) ;  /* 0x000000000f087348 */ /* 0x000fea0003c00000 */
[----:B------:R0:W1:Y:S02]  /*175a0*/  SHFL.IDX P6, R14, R13, R12, R11 ;  /* 0x0000000c0d0e7389 */ /* 0x00006400000c000b */
[----:B01----:R-:W-:Y:S01]  /*175b0*/  ENDCOLLECTIVE ;  /* 0x000000000000791b */ /* 0x003fe20003800000 */
.L_x_1263:
        /* <DEDUP_REMOVED lines=14> */
.L_x_1264:
[----:B------:R-:W-:Y:S01]  /*176a0*/  IMAD.MOV.U32 R13, RZ, RZ, R6 ;  /* 0x000000ffff0d7224 */ /* 0x000fe200078e0006 */
[----:B------:R-:W-:-:S07]  /*176b0*/  MOV R5, R14 ;  /* 0x0000000e00057202 */ /* 0x000fce0000000f00 */
[----:B------:R-:W-:Y:S05]  /*176c0*/  WARPSYNC.COLLECTIVE R15, `(.L_x_1265) ;  /* 0x000000000f087348 */ /* 0x000fea0003c00000 */
[----:B------:R0:W1:Y:S02]  /*176d0*/  SHFL.IDX P6, R14, R13, R12, R11 ;  /* 0x0000000c0d0e7389 */ /* 0x00006400000c000b */
[----:B01----:R-:W-:Y:S01]  /*176e0*/  ENDCOLLECTIVE ;  /* 0x000000000000791b */ /* 0x003fe20003800000 */
.L_x_1265:
[----:B------:R-:W-:Y:S01]  /*176f0*/  IMAD.MOV.U32 R6, RZ, RZ, R14 ;  /* 0x000000ffff067224 */ /* 0x000fe200078e000e */
[----:B------:R-:W-:Y:S06]  /*17700*/  BRA `(.L_x_1266) ;  /* 0xffffffc800cc7947 */ /* 0x000fec000383ffff */
.L_x_1187:
[----:B---3--:R3:W4:Y:S02]  /*17710*/  SYNCS.PHASECHK.TRANS64.TRYWAIT P0, [R0+URZ+0x28860], R5 ;  /* 0x02886005000075a7 */ /* 0x008724000800017f */
[----:B----4-:R-:W-:Y:S05]  /*17720*/  @!P0 NANOSLEEP.SYNCS 0x989680 ;  /* 0x009896800000895d */ /* 0x010fea0003900000 */
[----:B------:R-:W4:Y:S02]  /*17730*/  @!P0 SYNCS.PHASECHK.TRANS64 P0, [R0+URZ+0x28860], R5 ;  /* 0x02886005000085a7 */ /* 0x000f24000800007f */
[----:B----4-:R-:W-:Y:S05]  /*17740*/  @!P0 BRA `(.L_x_1187) ;  /* 0xfffffffc00f08947 */ /* 0x010fea000383ffff */
[----:B------:R-:W-:Y:S05]  /*17750*/  BRA `(.L_x_1267) ;  /* 0xffffffcc00247947 */ /* 0x000fea000383ffff */
.L_x_1188:
[----:B------:R-:W-:Y:S01]  /*17760*/  BSSY B1, `(.L_x_1268) ;  /* 0x0000008000017945 */ /* 0x000fe20003800000 */
[----:B0-----:R-:W-:Y:S02]  /*17770*/  IMAD.MOV.U32 R13, RZ, RZ, R2 ;  /* 0x000000ffff0d7224 */ /* 0x001fe400078e0002 */
[----:B------:R-:W-:Y:S02]  /*17780*/  IMAD.MOV.U32 R12, RZ, RZ, RZ ;  /* 0x000000ffff0c7224 */ /* 0x000fe400078e00ff */
[----:B------:R-:W-:Y:S02]  /*17790*/  IMAD.MOV.U32 R11, RZ, RZ, 0x181f ;  /* 0x0000181fff0b7424 */ /* 0x000fe400078e00ff */
[----:B------:R-:W-:-:S07]  /*177a0*/  IMAD.MOV.U32 R15, RZ, RZ, -0x1 ;  /* 0xffffffffff0f7424 */ /* 0x000fce00078e00ff */
[----:B--23--:R-:W-:Y:S05]  /*177b0*/  WARPSYNC.COLLECTIVE R15, `(.L_x_1269) ;  /* 0x000000000f087348 */ /* 0x00cfea0003c00000 */
[----:B------:R0:W1:Y:S02]  /*177c0*/  SHFL.IDX P6, R14, R13, R12, R11 ;  /* 0x0000000c0d0e7389 */ /* 0x00006400000c000b */
[----:B0123--:R-:W-:Y:S01]  /*177d0*/  ENDCOLLECTIVE ;  /* 0x000000000000791b */ /* 0x00ffe20003800000 */
.L_x_1269:
[----:B------:R-:W-:Y:S05]  /*177e0*/  BSYNC B1 ;  /* 0x0000000000017941 */ /* 0x000fea0003800000 */
.L_x_1268:
[----:B------:R-:W-:Y:S01]  /*177f0*/  IMAD.MOV.U32 R13, RZ, RZ, R16 ;  /* 0x000000ffff0d7224 */ /* 0x000fe200078e0010 */
[----:B------:R-:W-:Y:S01]  /*17800*/  MOV R12, RZ ;  /* 0x000000ff000c7202 */ /* 0x000fe20000000f00 */
[----:B------:R-:W-:Y:S01]  /*17810*/  IMAD.MOV.U32 R11, RZ, RZ, 0x181f ;  /* 0x0000181fff0b7424 */ /* 0x000fe200078e00ff */
[----:B------:R-:W-:Y:S01]  /*17820*/  LEA R7, R7, UR46, 0x1 ;  /* 0x0000002e07077c11 */ /* 0x000fe2000f8e08ff */
[----:B------:R-:W-:Y:S02]  /*17830*/  IMAD.MOV.U32 R15, RZ, RZ, -0x1 ;  /* 0xffffffffff0f7424 */ /* 0x000fe400078e00ff */
[----:B------:R-:W-:-:S07]  /*17840*/  IMAD.MOV.U32 R5, RZ, RZ, R14 ;  /* 0x000000ffff057224 */ /* 0x000fce00078e000e */
[----:B------:R-:W-:Y:S05]  /*17850*/  WARPSYNC.COLLECTIVE R15, `(.L_x_1270) ;  /* 0x000000000f087348 */ /* 0x000fea0003c00000 */
[----:B------:R0:W1:Y:S02]  /*17860*/  SHFL.IDX P6, R14, R13, R12, R11 ;  /* 0x0000000c0d0e7389 */ /* 0x00006400000c000b */
[----:B01----:R-:W-:Y:S01]  /*17870*/  ENDCOLLECTIVE ;  /* 0x000000000000791b */ /* 0x003fe20003800000 */
.L_x_1270:
[----:B------:R-:W-:Y:S02]  /*17880*/  IMAD.MOV.U32 R13, RZ, RZ, R2 ;  /* 0x000000ffff0d7224 */ /* 0x000fe400078e0002 */
[----:B------:R-:W-:Y:S01]  /*17890*/  IMAD.MOV.U32 R12, RZ, RZ, 0x1 ;  /* 0x00000001ff0c7424 */ /* 0x000fe200078e00ff */
[----:B------:R-:W-:-:S13]  /*178a0*/  IADD3 R4, P0, R14, R3, RZ ;  /* 0x000000030e047210 */ /* 0x000fda0007f1e0ff */
[----:B------:R-:W-:Y:S05]  /*178b0*/  WARPSYNC.COLLECTIVE R15, `(.L_x_1271) ;  /* 0x000000000f087348 */ /* 0x000fea0003c00000 */
[----:B------:R0:W1:Y:S02]  /*178c0*/  SHFL.IDX P6, R14, R13, R12, R11 ;  /* 0x0000000c0d0e7389 */ /* 0x00006400000c000b */
[----:B01----:R-:W-:Y:S01]  /*178d0*/  ENDCOLLECTIVE ;  /* 0x000000000000791b */ /* 0x003fe20003800000 */
.L_x_1271:
        /* <DEDUP_REMOVED lines=12> */
.L_x_1272:
        /* <DEDUP_REMOVED lines=10> */
.L_x_1273:
        /* <DEDUP_REMOVED lines=12> */
.L_x_1274:
[----:B------:R-:W-:Y:S01]  /*17b00*/  @!PT LDS RZ, [RZ] ;  /* 0x00000000fffff984 */ /* 0x000fe20000000800 */
[----:B------:R-:W-:Y:S01]  /*17b10*/  @!PT LDS RZ, [RZ] ;  /* 0x00000000fffff984 */ /* 0x000fe20000000800 */
[----:B------:R-:W-:Y:S01]  /*17b20*/  @!PT LDS RZ, [RZ] ;  /* 0x00000000fffff984 */ /* 0x000fe20000000800 */
[----:B------:R0:W-:Y:S01]  /*17b30*/  LDGSTS.E.BYPASS.LTC128B.128 [R7+0x4c00], desc[UR48][R4.64+0x80], !P0 ;  /* 0x04c0008004077fae */ /* 0x0001e2000c101d70 */
[----:B------:R-:W-:Y:S02]  /*17b40*/  IMAD.MOV.U32 R13, RZ, RZ, R2 ;  /* 0x000000ffff0d7224 */ /* 0x000fe400078e0002 */
[----:B------:R-:W-:Y:S01]  /*17b50*/  IMAD.MOV.U32 R12, RZ, RZ, 0x3 ;  /* 0x00000003ff0c7424 */ /* 0x000fe200078e00ff */
[----:B0-----:R-:W-:-:S13]  /*17b60*/  IADD3 R4, P0, R14, R3, RZ ;  /* 0x000000030e047210 */ /* 0x001fda0007f1e0ff */
[----:B------:R-:W-:Y:S05]  /*17b70*/  WARPSYNC.COLLECTIVE R15, `(.L_x_1275) ;  /* 0x000000000f087348 */ /* 0x000fea0003c00000 */
[----:B------:R0:W1:Y:S02]  /*17b80*/  SHFL.IDX P6, R14, R13, R12, R11 ;  /* 0x0000000c0d0e7389 */ /* 0x00006400000c000b */
[----:B01----:R-:W-:Y:S01]  /*17b90*/  ENDCOLLECTIVE ;  /* 0x000000000000791b */ /* 0x003fe20003800000 */
.L_x_1275:
        /* <DEDUP_REMOVED lines=12> */
.L_x_1276:
        /* <DEDUP_REMOVED lines=10> */
.L_x_1277:
[----:B------:R-:W-:Y:S02]  /*17d00*/  IADD3.X R5, RZ, R6, RZ, P0, !PT ;  /* 0x00000006ff057210 */ /* 0x000fe400007fe4ff */
        /* <DEDUP_REMOVED lines=11> */
.L_x_1278:
        /* <DEDUP_REMOVED lines=10> */
.L_x_1279:
[----:B------:R-:W-:Y:S01]  /*17e60*/  IMAD.X R5, RZ, RZ, R6, P0 ;  /* 0x000000ffff057224 */ /* 0x000fe200000e0606 */
        /* <DEDUP_REMOVED lines=11> */
.L_x_1280:
        /* <DEDUP_REMOVED lines=10> */
.L_x_1281:
        /* <DEDUP_REMOVED lines=12> */
.L_x_1282:
        /* <DEDUP_REMOVED lines=10> */
.L_x_1283:
        /* <DEDUP_REMOVED lines=12> */
.L_x_1284:
[----:B------:R-:W-:Y:S01]  /*181e0*/  @!PT LDS RZ, [RZ] ;  /* 0x00000000fffff984 */ /* 0x000fe20000000800 */
[----:B------:R-:W-:Y:S01]  /*181f0*/  @!PT LDS RZ, [RZ] ;  /* 0x00000000fffff984 */ /* 0x000fe20000000800 */
[----:B------:R-:W-:Y:S01]  /*18200*/  @!PT LDS RZ, [RZ] ;  /* 0x00000000fffff984 */ /* 0x000fe20000000800 */
[----:B------:R0:W-:Y:S01]  /*18210*/  LDGSTS.E.BYPASS.LTC128B.128 [R7+0x7400], desc[UR48][R4.64+0x80], !P0 ;  /* 0x0740008004077fae */ /* 0x0001e2000c101d70 */
[----:B------:R-:W-:Y:S05]  /*18220*/  BRA `(.L_x_1285) ;  /* 0xffffffc4006c7947 */ /* 0x000fea000383ffff */
.L_x_1194:
[----:B0-----:R0:W1:Y:S02]  /*18230*/  SYNCS.PHASECHK.TRANS64.TRYWAIT P0, [R0+URZ+0x28860], R5 ;  /* 0x02886005000075a7 */ /* 0x001064000800017f */
[----:B-1----:R-:W-:Y:S05]  /*18240*/  @!P0 NANOSLEEP.SYNCS 0x989680 ;  /* 0x009896800000895d */ /* 0x002fea0003900000 */
[----:B------:R-:W1:Y:S02]  /*18250*/  @!P0 SYNCS.PHASECHK.TRANS64 P0, [R0+URZ+0x28860], R5 ;  /* 0x02886005000085a7 */ /* 0x000e64000800007f */
[----:B-1----:R-:W-:Y:S05]  /*18260*/  @!P0 BRA `(.L_x_1194) ;  /* 0xfffffffc00f08947 */ /* 0x002fea000383ffff */
[----:B------:R-:W-:Y:S05]  /*18270*/  BRA `(.L_x_1286) ;  /* 0xffffffc800547947 */ /* 0x000fea000383ffff */
.L_x_1195:
[----:B------:R-:W-:Y:S01]  /*18280*/  BSSY B0, `(.L_x_1287) ;  /* 0x0000008000007945 */ /* 0x000fe20003800000 */
[----:B------:R-:W-:Y:S02]  /*18290*/  IMAD.MOV.U32 R13, RZ, RZ, R2 ;  /* 0x000000ffff0d7224 */ /* 0x000fe400078e0002 */
[----:B------:R-:W-:Y:S02]  /*182a0*/  IMAD.MOV.U32 R12, RZ, RZ, RZ ;  /* 0x000000ffff0c7224 */ /* 0x000fe400078e00ff */
[----:B------:R-:W-:Y:S02]  /*182b0*/  IMAD.MOV.U32 R11, RZ, RZ, 0x181f ;  /* 0x0000181fff0b7424 */ /* 0x000fe400078e00ff */
[----:B------:R-:W-:-:S07]  /*182c0*/  IMAD.MOV.U32 R15, RZ, RZ, -0x1 ;  /* 0xffffffffff0f7424 */ /* 0x000fce00078e00ff */
[----:B0-2---:R-:W-:Y:S05]  /*182d0*/  WARPSYNC.COLLECTIVE R15, `(.L_x_1288) ;  /* 0x000000000f087348 */ /* 0x005fea0003c00000 */
[----:B------:R1:W3:Y:S02]  /*182e0*/  SHFL.IDX P6, R14, R13, R12, R11 ;  /* 0x0000000c0d0e7389 */ /* 0x0002e400000c000b */
[----:B0123--:R-:W-:Y:S01]  /*182f0*/  ENDCOLLECTIVE ;  /* 0x000000000000791b */ /* 0x00ffe20003800000 */
.L_x_1288:
[----:B------:R-:W-:Y:S05]  /*18300*/  BSYNC B0 ;  /* 0x0000000000007941 */ /* 0x000fea0003800000 */
.L_x_1287:
[----:B------:R-:W-:Y:S01]  /*18310*/  IMAD.MOV.U32 R13, RZ, RZ, R16 ;  /* 0x000000ffff0d7224 */ /* 0x000fe200078e0010 */
[----:B------:R-:W-:Y:S01]  /*18320*/  MOV R11, 0x181f ;  /* 0x0000181f000b7802 */ /* 0x000fe20000000f00 */
[----:B------:R-:W-:Y:S01]  /*18330*/  IMAD.MOV.U32 R12, RZ, RZ, RZ ;  /* 0x000000ffff0c7224 */ /* 0x000fe200078e00ff */
[----:B------:R-:W-:Y:S01]  /*18340*/  LEA R3, R6, UR46, 0x1 ;  /* 0x0000002e06037c11 */ /* 0x000fe2000f8e08ff */
[----:B------:R-:W-:Y:S02]  /*18350*/  IMAD.MOV.U32 R15, RZ, RZ, -0x1 ;  /* 0xffffffffff0f7424 */ /* 0x000fe400078e00ff */
[----:B------:R-:W-:-:S07]  /*18360*/  IMAD.MOV.U32 R5, RZ, RZ, R14 ;  /* 0x000000ffff057224 */ /* 0x000fce00078e000e */
[----:B------:R-:W-:Y:S05]  /*18370*/  WARPSYNC.COLLECTIVE R15, `(.L_x_1289) ;  /* 0x000000000f087348 */ /* 0x000fea0003c00000 */
[----:B------:R0:W1:Y:S02]  /*18380*/  SHFL.IDX P6, R14, R13, R12, R11 ;  /* 0x0000000c0d0e7389 */ /* 0x00006400000c000b */
[----:B01----:R-:W-:Y:S01]  /*18390*/  ENDCOLLECTIVE ;  /* 0x000000000000791b */ /* 0x003fe20003800000 */
.L_x_1289:
[----:B------:R-:W-:Y:S02]  /*183a0*/  ULDC UR4, c[0x0][0x2f4] ;  /* 0x0000bd0000047ab9 */ /* 0x000fe40000000800 */
[----:B------:R-:W-:Y:S02]  /*183b0*/  ISETP.GE.AND P0, PT, R25, UR4, PT ;  /* 0x0000000419007c0c */ /* 0x000fe4000bf06270 */
[----:B------:R-:W-:Y:S02]  /*183c0*/  ISETP.GE.AND P1, PT, R26, UR4, PT ;  /* 0x000000041a007c0c */ /* 0x000fe4000bf26270 */
[C---:B------:R-:W-:Y:S02]  /*183d0*/  ISETP.LT.OR P3, PT, R28.reuse, 0x1, P0 ;  /* 0x000000011c00780c */ /* 0x040fe40000761670 */
[----:B------:R-:W-:Y:S01]  /*183e0*/  ISETP.LT.OR P2, PT, R28, 0x1, P1 ;  /* 0x000000011c00780c */ /* 0x000fe20000f41670 */
[----:B------:R-:W-:Y:S02]  /*183f0*/  IMAD.MOV.U32 R13, RZ, RZ, R2 ;  /* 0x000000ffff0d7224 */ /* 0x000fe400078e0002 */
[----:B------:R-:W-:-:S02]  /*18400*/  IMAD.MOV.U32 R12, RZ, RZ, 0x1 ;  /* 0x00000001ff0c7424 */ /* 0x000fc400078e00ff */
[----:B------:R-:W-:-:S08]  /*18410*/  IMAD.MOV.U32 R4, RZ, RZ, R14 ;  /* 0x000000ffff047224 */ /* 0x000fd000078e000e */
[----:B------:R-:W-:Y:S05]  /*18420*/  WARPSYNC.COLLECTIVE R15, `(.L_x_1290) ;  /* 0x000000000f087348 */ /* 0x000fea0003c00000 */
[----:B------:R0:W1:Y:S02]  /*18430*/  SHFL.IDX P6, R14, R13, R12, R11 ;  /* 0x0000000c0d0e7389 */ /* 0x00006400000c000b */
[----:B01----:R-:W-:Y:S01]  /*18440*/  ENDCOLLECTIVE ;  /* 0x000000000000791b */ /* 0x003fe20003800000 */
.L_x_1290:
        /* <DEDUP_REMOVED lines=13> */
.L_x_1291:
[----:B------:R-:W-:Y:S01]  /*18520*/  IMAD.MOV.U32 R5, RZ, RZ, R19 ;  /* 0x000000ffff057224 */ /* 0x000fe200078e0013 */
[----:B------:R-:W-:Y:S01]  /*18530*/  MOV R13, R2 ;  /* 0x00000002000d7202 */ /* 0x000fe20000000f00 */
[----:B------:R-:W-:Y:S02]  /*18540*/  IMAD.MOV.U32 R12, RZ, RZ, 0x2 ;  /* 0x00000002ff0c7424 */ /* 0x000fe400078e00ff */
[----:B------:R-:W-:-:S07]  /*18550*/  IMAD.MOV.U32 R4, RZ, RZ, R14 ;  /* 0x000000ffff047224 */ /* 0x000fce00078e000e */
[----:B------:R-:W-:Y:S05]  /*18560*/  WARPSYNC.COLLECTIVE R15, `(.L_x_1292) ;  /* 0x000000000f087348 */ /* 0x000fea0003c00000 */
[----:B------:R0:W1:Y:S02]  /*18570*/  SHFL.IDX P6, R14, R13, R12, R11 ;  /* 0x0000000c0d0e7389 */ /* 0x00006400000c000b */
[----:B01----:R-:W-:Y:S01]  /*18580*/  ENDCOLLECTIVE ;  /* 0x000000000000791b */ /* 0x003fe20003800000 */
.L_x_1292:
        /* <DEDUP_REMOVED lines=13> */
.L_x_1293:
[----:B------:R-:W-:Y:S02]  /*18660*/  IMAD.MOV.U32 R5, RZ, RZ, R23 ;  /* 0x000000ffff057224 */ /* 0x000fe400078e0017 */
[----:B------:R-:W-:Y:S02]  /*18670*/  IMAD.MOV.U32 R13, RZ, RZ, R2 ;  /* 0x000000ffff0d7224 */ /* 0x000fe400078e0002 */
[----:B------:R-:W-:Y:S02]  /*18680*/  IMAD.MOV.U32 R12, RZ, RZ, 0x3 ;  /* 0x00000003ff0c7424 */ /* 0x000fe400078e00ff */
[----:B------:R-:W-:-:S07]  /*18690*/  IMAD.MOV.U32 R22, RZ, RZ, R14 ;  /* 0x000000ffff167224 */ /* 0x000fce00078e000e */
[----:B------:R-:W-:Y:S05]  /*186a0*/  WARPSYNC.COLLECTIVE R15, `(.L_x_1294) ;  /* 0x000000000f087348 */ /* 0x000fea0003c00000 */
[----:B------:R0:W1:Y:S02]  /*186b0*/  SHFL.IDX P6, R14, R13, R12, R11 ;  /* 0x0000000c0d0e7389 */ /* 0x00006400000c000b */
[----:B01----:R-:W-:Y:S01]  /*186c0*/  ENDCOLLECTIVE ;  /* 0x000000000000791b */ /* 0x003fe20003800000 */
.L_x_1294:
[----:B------:R-:W-:-:S04]  /*186d0*/  IMAD.MOV.U32 R4, RZ, RZ, R22 ;  /* 0x000000ffff047224 */ /* 0x000fc800078e0016 */
[----:B------:R-:W-:-:S05]  /*186e0*/  IMAD.WIDE.U32 R4, R26, 0x2, R4 ;  /* 0x000000021a047825 */ /* 0x000fca00078e0004 */
[----:B------:R-:W-:Y:S01]  /*186f0*/  @!PT LDS RZ, [RZ] ;  /* 0x00000000fffff984 */ /* 0x000fe20000000800 */
[----:B------:R-:W-:Y:S01]  /*18700*/  @!PT LDS RZ, [RZ] ;  /* 0x00000000fffff984 */ /* 0x000fe20000000800 */
[----:B------:R-:W-:Y:S01]  /*18710*/  @!PT LDS RZ, [RZ] ;  /* 0x00000000fffff984 */ /* 0x000fe20000000800 */
[----:B------:R0:W-:Y:S01]  /*18720*/  LDGSTS.E.BYPASS.LTC128B.128 [R3+0x1400], desc[UR48][R4.64], !P2 ;  /* 0x0140000004037fae */ /* 0x0001e2000d101d70 */
[C---:B------:R-:W-:Y:S01]  /*18730*/  ISETP.LT.OR P2, PT, R28.reuse, 0x31, P1 ;  /* 0x000000311c00780c */ /* 0x040fe20000f41670 */
[----:B------:R-:W-:Y:S02]  /*18740*/  IMAD.MOV.U32 R13, RZ, RZ, R16 ;  /* 0x000000ffff0d7224 */ /* 0x000fe400078e0010 */
[----:B------:R0:W-:Y:S01]  /*18750*/  LDGSTS.E.BYPASS.LTC128B.128 [R3+0x5400], desc[UR48][R4.64+0x80], !P3 ;  /* 0x0540008004037fae */ /* 0x0001e2000d901d70 */
[----:B------:R-:W-:Y:S02]  /*18760*/  ISETP.LT.OR P3, PT, R28, 0x31, P0 ;  /* 0x000000311c00780c */ /* 0x000fe40000761670 */
[----:B------:R-:W-:-:S11]  /*18770*/  MOV R21, R14 ;  /* 0x0000000e00157202 */ /* 0x000fd60000000f00 */
[----:B0-----:R-:W-:Y:S05]  /*18780*/  WARPSYNC.COLLECTIVE R15, `(.L_x_1295) ;  /* 0x000000000f087348 */ /* 0x001fea0003c00000 */
[----:B------:R1:W2:Y:S02]  /*18790*/  SHFL.IDX P6, R14, R13, R12, R11 ;  /* 0x0000000c0d0e7389 */ /* 0x0002a400000c000b */
[----:B012---:R-:W-:Y:S01]  /*187a0*/  ENDCOLLECTIVE ;  /* 0x000000000000791b */ /* 0x007fe20003800000 */
.L_x_1295:
[----:B------:R-:W-:Y:S02]  /*187b0*/  IMAD.MOV.U32 R5, RZ, RZ, R21 ;  /* 0x000000ffff057224 */ /* 0x000fe400078e0015 */
[----:B------:R-:W-:Y:S02]  /*187c0*/  IMAD.MOV.U32 R13, RZ, RZ, R2 ;  /* 0x000000ffff0d7224 */ /* 0x000fe400078e0002 */
[----:B------:R-:W-:Y:S02]  /*187d0*/  IMAD.MOV.U32 R12, RZ, RZ, 0x4 ;  /* 0x00000004ff0c7424 */ /* 0x000fe400078e00ff */
[----:B------:R-:W-:-:S07]  /*187e0*/  IMAD.MOV.U32 R20, RZ, RZ, R14 ;  /* 0x000000ffff147224 */ /* 0x000fce00078e000e */
[----:B------:R-:W-:Y:S05]  /*187f0*/  WARPSYNC.COLLECTIVE R15, `(.L_x_1296) ;  /* 0x000000000f087348 */ /* 0x000fea0003c00000 */
[----:B------:R0:W1:Y:S02]  /*18800*/  SHFL.IDX P6, R14, R13, R12, R11 ;  /* 0x0000000c0d0e7389 */ /* 0x00006400000c000b */
[----:B01----:R-:W-:Y:S01]  /*18810*/  ENDCOLLECTIVE ;  /* 0x000000000000791b */ /* 0x003fe20003800000 */
.L_x_1296:
        /* <DEDUP_REMOVED lines=9> */
[----:B------:R-:W-:Y:S01]  /*188b0*/  ISETP.LT.OR P3, PT, R28, 0x41, P0 ;  /* 0x000000411c00780c */ /* 0x000fe20000761670 */
[----:B------:R-:W-:-:S12]  /*188c0*/  IMAD.MOV.U32 R9, RZ, RZ, R14 ;  /* 0x000000ffff097224 */ /* 0x000fd800078e000e */
[----:B0-----:R-:W-:Y:S05]  /*188d0*/  WARPSYNC.COLLECTIVE R15, `(.L_x_1297) ;  /* 0x000000000f087348 */ /* 0x001fea0003c00000 */
[----:B------:R1:W2:Y:S02]  /*188e0*/  SHFL.IDX P6, R14, R13, R12, R11 ;  /* 0x0000000c0d0e7389 */ /* 0x0002a400000c000b */
[----:B012---:R-:W-:Y:S01]  /*188f0*/  ENDCOLLECTIVE ;  /* 0x000000000000791b */ /* 0x007fe20003800000 */
.L_x_1297:
[----:B------:R-:W-:Y:S02]  /*18900*/  IMAD.MOV.U32 R5, RZ, RZ, R9 ;  /* 0x000000ffff057224 */ /* 0x000fe400078e0009 */
[----:B------:R-:W-:Y:S02]  /*18910*/  IMAD.MOV.U32 R9, RZ, RZ, RZ ;  /* 0x000000ffff097224 */ /* 0x000fe400078e00ff */
[----:B------:R-:W-:Y:S02]  /*18920*/  IMAD.MOV.U32 R13, RZ, RZ, R2 ;  /* 0x000000ffff0d7224 */ /* 0x000fe400078e0002 */
[----:B------:R-:W-:Y:S01]  /*18930*/  IMAD.MOV.U32 R12, RZ, RZ, 0x5 ;  /* 0x00000005ff0c7424 */ /* 0x000fe200078e00ff */
[----:B------:R-:W-:-:S07]  /*18940*/  MOV R24, R14 ;  /* 0x0000000e00187202 */ /* 0x000fce0000000f00 */
[----:B------:R-:W-:Y:S05]  /*18950*/  WARPSYNC.COLLECTIVE R15, `(.L_x_1298) ;  /* 0x000000000f087348 */ /* 0x000fea0003c00000 */
[----:B------:R0:W1:Y:S02]  /*18960*/  SHFL.IDX P6, R14, R13, R12, R11 ;  /* 0x0000000c0d0e7389 */ /* 0x00006400000c000b */
[----:B01----:R-:W-:Y:S01]  /*18970*/  ENDCOLLECTIVE ;  /* 0x000000000000791b */ /* 0x003fe20003800000 */
.L_x_1298:
        /* <DEDUP_REMOVED lines=14> */
.L_x_1299:
[----:B------:R-:W-:Y:S01]  /*18a60*/  IMAD.MOV.U32 R5, RZ, RZ, R19 ;  /* 0x000000ffff057224 */ /* 0x000fe200078e0013 */
[----:B------:R-:W-:Y:S01]  /*18a70*/  MOV R13, R2 ;  /* 0x00000002000d7202 */ /* 0x000fe20000000f00 */
[----:B------:R-:W-:Y:S02]  /*18a80*/  IMAD.MOV.U32 R12, RZ, RZ, 0x6 ;  /* 0x00000006ff0c7424 */ /* 0x000fe400078e00ff */
[----:B------:R-:W-:-:S07]  /*18a90*/  IMAD.MOV.U32 R4, RZ, RZ, R14 ;  /* 0x000000ffff047224 */ /* 0x000fce00078e000e */
[----:B------:R-:W-:Y:S05]  /*18aa0*/  WARPSYNC.COLLECTIVE R15, `(.L_x_1300) ;  /* 0x000000000f087348 */ /* 0x000fea0003c00000 */
[----:B------:R0:W1:Y:S02]  /*18ab0*/  SHFL.IDX P6, R14, R13, R12, R11 ;  /* 0x0000000c0d0e7389 */ /* 0x00006400000c000b */
[----:B01----:R-:W-:Y:S01]  /*18ac0*/  ENDCOLLECTIVE ;  /* 0x000000000000791b */ /* 0x003fe20003800000 */
.L_x_1300:
        /* <DEDUP_REMOVED lines=13> */
.L_x_1301:
[----:B------:R-:W-:Y:S02]  /*18ba0*/  IMAD.MOV.U32 R5, RZ, RZ, R25 ;  /* 0x000000ffff057224 */ /* 0x000fe400078e0019 */
[----:B------:R-:W-:Y:S02]  /*18bb0*/  IMAD.MOV.U32 R13, RZ, RZ, R2 ;  /* 0x000000ffff0d7224 */ /* 0x000fe400078e0002 */
[----:B------:R-:W-:Y:S02]  /*18bc0*/  IMAD.MOV.U32 R12, RZ, RZ, 0x7 ;  /* 0x00000007ff0c7424 */ /* 0x000fe400078e00ff */
[----:B------:R-:W-:-:S07]  /*18bd0*/  IMAD.MOV.U32 R30, RZ, RZ, R14 ;  /* 0x000000ffff1e7224 */ /* 0x000fce00078e000e */
[----:B------:R-:W-:Y:S05]  /*18be0*/  WARPSYNC.COLLECTIVE R15, `(.L_x_1302) ;  /* 0x000000000f087348 */ /* 0x000fea0003c00000 */
[----:B------:R0:W1:Y:S02]  /*18bf0*/  SHFL.IDX P6, R14, R13, R12, R11 ;  /* 0x0000000c0d0e7389 */ /* 0x00006400000c000b */
[----:B01----:R-:W-:Y:S01]  /*18c00*/  ENDCOLLECTIVE ;  /* 0x000000000000791b */ /* 0x003fe20003800000 */
.L_x_1302:
[----:B------:R-:W-:-:S04]  /*18c10*/  IMAD.MOV.U32 R4, RZ, RZ, R30 ;  /* 0x000000ffff047224 */ /* 0x000fc800078e001e */
[----:B------:R-:W-:-:S05]  /*18c20*/  IMAD.WIDE.U32 R4, R26, 0x2, R4 ;  /* 0x000000021a047825 */ /* 0x000fca00078e0004 */
        /* <DEDUP_REMOVED lines=10> */
.L_x_1303:
[----:B------:R-:W-:Y:S05]  /*18cd0*/  BRA `(.L_x_1304) ;  /* 0xffffffc000d07947 */ /* 0x000fea000383ffff */
.L_x_1198:
[----:B0-----:R0:W1:Y:S02]  /*18ce0*/  SYNCS.PHASECHK.TRANS64.TRYWAIT P0, [R7+URZ+0x28820], R9 ;  /* 0x02882009070075a7 */ /* 0x001064000800017f */
[----:B-1----:R-:W-:Y:S05]  /*18cf0*/  @!P0 NANOSLEEP.SYNCS 0x989680 ;  /* 0x009896800000895d */ /* 0x002fea0003900000 */
[----:B------:R-:W1:Y:S02]  /*18d00*/  @!P0 SYNCS.PHASECHK.TRANS64 P0, [R7+URZ+0x28820], R9 ;  /* 0x02882009070085a7 */ /* 0x000e64000800007f */
[----:B-1----:R-:W-:Y:S05]  /*18d10*/  @!P0 BRA `(.L_x_1198) ;  /* 0xfffffffc00f08947 */ /* 0x002fea000383ffff */
[----:B------:R-:W-:Y:S05]  /*18d20*/  BRA `(.L_x_1305) ;  /* 0xffffffc400447947 */ /* 0x000fea000383ffff */
.L_x_1199:
[----:B------:R-:W-:Y:S01]  /*18d30*/  BSSY B0, `(.L_x_1306) ;  /* 0x0000008000007945 */ /* 0x000fe20003800000 */
[----:B------:R-:W-:Y:S02]  /*18d40*/  IMAD.MOV.U32 R13, RZ, RZ, R17 ;  /* 0x000000ffff0d7224 */ /* 0x000fe400078e0011 */
[----:B------:R-:W-:Y:S02]  /*18d50*/  IMAD.MOV.U32 R12, RZ, RZ, RZ ;  /* 0x000000ffff0c7224 */ /* 0x000fe400078e00ff */
[----:B------:R-:W-:Y:S02]  /*18d60*/  IMAD.MOV.U32 R11, RZ, RZ, 0x1f ;  /* 0x0000001fff0b7424 */ /* 0x000fe400078e00ff */
[----:B------:R-:W-:-:S07]  /*18d70*/  IMAD.MOV.U32 R15, RZ, RZ, -0x1 ;  /* 0xffffffffff0f7424 */ /* 0x000fce00078e00ff */
[----:B0-2--5:R-:W-:Y:S05]  /*18d80*/  WARPSYNC.COLLECTIVE R15, `(.L_x_1307) ;  /* 0x000000000f087348 */ /* 0x025fea0003c00000 */
[----:B------:R1:W3:Y:S02]  /*18d90*/  SHFL.IDX P6, R14, R13, R12, R11 ;  /* 0x0000000c0d0e7389 */ /* 0x0002e400000c000b */
[----:B0123-5:R-:W-:Y:S01]  /*18da0*/  ENDCOLLECTIVE ;  /* 0x000000000000791b */ /* 0x02ffe20003800000 */
.L_x_1307:
[----:B------:R-:W-:Y:S05]  /*18db0*/  BSYNC B0 ;  /* 0x0000000000007941 */ /* 0x000fea0003800000 */
.L_x_1306:
[----:B------:R-:W-:Y:S05]  /*18dc0*/  BRA `(.L_x_1308) ;  /* 0xffffffc400287947 */ /* 0x000fea000383ffff */
.L_x_1200:
[----:B------:R-:W-:Y:S01]  /*18dd0*/  BSSY B0, `(.L_x_1309) ;  /* 0x0000006000007945 */ /* 0x000fe20003800000 */
[----:B------:R-:W-:-:S07]  /*18de0*/  IMAD.MOV.U32 R15, RZ, RZ, -0x1 ;  /* 0xffffffffff0f7424 */ /* 0x000fce00078e00ff */
[----:B012--5:R-:W-:Y:S05]  /*18df0*/  WARPSYNC.COLLECTIVE R15, `(.L_x_1310) ;  /* 0x000000000f0c7348 */ /* 0x027fea0003c00000 */
[----:B------:R-:W-:Y:S02]  /*18e00*/  ELECT P6, UR62, PT ;  /* 0x00000000003e782f */ /* 0x000fe400038c0000 */
[----:B------:R-:W-:Y:S01]  /*18e10*/  MOV R14, UR62 ;  /* 0x0000003e000e7c02 */ /* 0x000fe20008000f00 */
[----:B012--5:R-:W-:Y:S10]  /*18e20*/  ENDCOLLECTIVE ;  /* 0x000000000000791b */ /* 0x027ff40003800000 */
.L_x_1310:
[----:B------:R-:W-:Y:S05]  /*18e30*/  BSYNC B0 ;  /* 0x0000000000007941 */ /* 0x000fea0003800000 */
.L_x_1309:
[----:B------:R-:W-:Y:S05]  /*18e40*/  BRA `(.L_x_1311) ;  /* 0xffffffc4001c7947 */ /* 0x000fea000383ffff */
.L_x_1202:
[----:B---3--:R3:W4:Y:S02]  /*18e50*/  SYNCS.PHASECHK.TRANS64.TRYWAIT P1, [R5+URZ+0x28840], R2 ;  /* 0x02884002050075a7 */ /* 0x008724000802017f */
[----:B----4-:R-:W-:Y:S05]  /*18e60*/  @!P1 NANOSLEEP.SYNCS 0x989680 ;  /* 0x009896800000995d */ /* 0x010fea0003900000 */
[----:B------:R-:W4:Y:S02]  /*18e70*/  @!P1 SYNCS.PHASECHK.TRANS64 P1, [R5+URZ+0x28840], R2 ;  /* 0x02884002050095a7 */ /* 0x000f24000802007f */
[----:B----4-:R-:W-:Y:S05]  /*18e80*/  @!P1 BRA `(.L_x_1202) ;  /* 0xfffffffc00f09947 */ /* 0x010fea000383ffff */
[----:B------:R-:W-:Y:S05]  /*18e90*/  BRA `(.L_x_1312) ;  /* 0xffffffc4003c7947 */ /* 0x000fea000383ffff */
.L_x_1204:
[----:B0-----:R0:W4:Y:S02]  /*18ea0*/  SYNCS.PHASECHK.TRANS64.TRYWAIT P1, [R7+URZ+0x28840], R0 ;  /* 0x02884000070075a7 */ /* 0x001124000802017f */
[----:B----4-:R-:W-:Y:S05]  /*18eb0*/  @!P1 NANOSLEEP.SYNCS 0x989680 ;  /* 0x009896800000995d */ /* 0x010fea0003900000 */
[----:B------:R-:W4:Y:S02]  /*18ec0*/  @!P1 SYNCS.PHASECHK.TRANS64 P1, [R7+URZ+0x28840], R0 ;  /* 0x02884000070095a7 */ /* 0x000f24000802007f */
[----:B----4-:R-:W-:Y:S05]  /*18ed0*/  @!P1 BRA `(.L_x_1204) ;  /* 0xfffffffc00f09947 */ /* 0x010fea000383ffff */
[----:B------:R-:W-:Y:S05]  /*18ee0*/  BRA `(.L_x_1313) ;  /* 0xffffffc400487947 */ /* 0x000fea000383ffff */
.L_x_1206:
[----:B----4-:R4:W0:Y:S02]  /*18ef0*/  SYNCS.PHASECHK.TRANS64.TRYWAIT P1, [R5+URZ+0x28860], R2 ;  /* 0x02886002050075a7 */ /* 0x010824000802017f */
[----:B0-----:R-:W-:Y:S05]  /*18f00*/  @!P1 NANOSLEEP.SYNCS 0x989680 ;  /* 0x009896800000995d */ /* 0x001fea0003900000 */
[----:B------:R-:W0:Y:S02]  /*18f10*/  @!P1 SYNCS.PHASECHK.TRANS64 P1, [R5+URZ+0x28860], R2 ;  /* 0x02886002050095a7 */ /* 0x000e24000802007f */
[----:B0-----:R-:W-:Y:S05]  /*18f20*/  @!P1 BRA `(.L_x_1206) ;  /* 0xfffffffc00f09947 */ /* 0x001fea000383ffff */
[----:B------:R-:W-:Y:S05]  /*18f30*/  BRA `(.L_x_1314) ;  /* 0xffffffc400447947 */ /* 0x000fea000383ffff */
.L_x_1315:
        /* <DEDUP_REMOVED lines=12> */
.L_x_3545:


//--------------------- .text._ZN7cutlass13device_kernelIN5flash11enable_sm90INS1_16FlashAttnFwdSm90INS1_25CollectiveMainloopFwdSm90ILi2EN4cute5tupleIJNS5_1CILi1EEES8_S8_EEENS6_IJNS7_ILi128EEESA_SA_EEELi128ENS_10bfloat16_tEfNS_4arch4Sm90ELb0ELb1ELb1ELb1ELb1ELb0ELb0ELb1ELb1ELb1ELb1ELb0EEENS1_21CollectiveEpilogueFwdISB_S9_SC_SE_Li256ELb1ELb1ELb1ELb0EEENS1_36VarlenDynamicPersistentTileSchedulerILi128ELi128ELi256ELi128ELb1ELb1ELb1ELb1ELb0ELb1EEEEEEEEEvNT_6ParamsE --------------------------
	.section	.text._ZN7cutlass13device_kernelIN5flash11enable_sm90INS1_16FlashAttnFwdSm90INS1_25CollectiveMainloopFwdSm90ILi2EN4cute5tupleIJNS5_1CILi1EEES8_S8_EEENS6_IJNS7_ILi128EEESA_SA_EEELi128ENS_10bfloat16_tEfNS_4arch4Sm90ELb0ELb1ELb1ELb1ELb1ELb0ELb0ELb1ELb1ELb1ELb1ELb0EEENS1_21CollectiveEpilogueFwdISB_S9_SC_SE_Li256ELb1ELb1ELb1ELb0EEENS1_36VarlenDynamicPersistentTileSchedulerILi128ELi128ELi256ELi128ELb1ELb1ELb1ELb1ELb0ELb1EEEEEEEEEvNT_6ParamsE,"ax",@progbits
	.align	128
.text._ZN7cutlass13device_kernelIN5flash11enable_sm90INS1_16FlashAttnFwdSm90INS1_25CollectiveMainloopFwdSm90ILi2EN4cute5tupleIJNS5_1CILi1EEES8_S8_EEENS6_IJNS7_ILi128EEESA_SA_EEELi128ENS_10bfloat16_tEfNS_4arch4Sm90ELb0ELb1ELb1ELb1ELb1ELb0ELb0ELb1ELb1ELb1ELb1ELb0EEENS1_21CollectiveEpilogueFwdISB_S9_SC_SE_Li256ELb1ELb1ELb1ELb0EEENS1_36VarlenDynamicPersistentTileSchedulerILi128ELi128ELi256ELi128ELb1ELb1ELb1ELb1ELb0ELb1EEEEEEEEEvNT_6ParamsE:
        .type           _ZN7cutlass13device_kernelIN5flash11enable_sm90INS1_16FlashAttnFwdSm90INS1_25CollectiveMainloopFwdSm90ILi2EN4cute5tupleIJNS5_1CILi1EEES8_S8_EEENS6_IJNS7_ILi128EEESA_SA_EEELi128ENS_10bfloat16_tEfNS_4arch4Sm90ELb0ELb1ELb1ELb1ELb1ELb0ELb0ELb1ELb1ELb1ELb1ELb0EEENS1_21CollectiveEpilogueFwdISB_S9_SC_SE_Li256ELb1ELb1ELb1ELb0EEENS1_36VarlenDynamicPersistentTileSchedulerILi128ELi128ELi256ELi128ELb1ELb1ELb1ELb1ELb0ELb1EEEEEEEEEvNT_6ParamsE,@function
        .size           _ZN7cutlass13device_kernelIN5flash11enable_sm90INS1_16FlashAttnFwdSm90INS1_25CollectiveMainloopFwdSm90ILi2EN4cute5tupleIJNS5_1CILi1EEES8_S8_EEENS6_IJNS7_ILi128EEESA_SA_EEELi128ENS_10bfloat16_tEfNS_4arch4Sm90ELb0ELb1ELb1ELb1ELb1ELb0ELb0ELb1ELb1ELb1ELb1ELb0EEENS1_21CollectiveEpilogueFwdISB_S9_SC_SE_Li256ELb1ELb1ELb1ELb0EEENS1_36VarlenDynamicPersistentTileSchedulerILi128ELi128ELi256ELi128ELb1ELb1ELb1ELb1ELb0ELb1EEEEEEEEEvNT_6ParamsE,(.L_x_3546 - _ZN7cutlass13device_kernelIN5flash11enable_sm90INS1_16FlashAttnFwdSm90INS1_25CollectiveMainloopFwdSm90ILi2EN4cute5tupleIJNS5_1CILi1EEES8_S8_EEENS6_IJNS7_ILi128EEESA_SA_EEELi128ENS_10bfloat16_tEfNS_4arch4Sm90ELb0ELb1ELb1ELb1ELb1ELb0ELb0ELb1ELb1ELb1ELb1ELb0EEENS1_21CollectiveEpilogueFwdISB_S9_SC_SE_Li256ELb1ELb1ELb1ELb0EEENS1_36VarlenDynamicPersistentTileSchedulerILi128ELi128ELi256ELi128ELb1ELb1ELb1ELb1ELb0ELb1EEEEEEEEEvNT_6ParamsE)
        .other          _ZN7cutlass13device_kernelIN5flash11enable_sm90INS1_16FlashAttnFwdSm90INS1_25CollectiveMainloopFwdSm90ILi2EN4cute5tupleIJNS5_1CILi1EEES8_S8_EEENS6_IJNS7_ILi128EEESA_SA_EEELi128ENS_10bfloat16_tEfNS_4arch4Sm90ELb0ELb1ELb1ELb1ELb1ELb0ELb0ELb1ELb1ELb1ELb1ELb0EEENS1_21CollectiveEpilogueFwdISB_S9_SC_SE_Li256ELb1ELb1ELb1ELb0EEENS1_36VarlenDynamicPersistentTileSchedulerILi128ELi128ELi256ELi128ELb1ELb1ELb1ELb1ELb0ELb1EEEEEEEEEvNT_6ParamsE,@"STO_CUDA_ENTRY STV_DEFAULT"
_ZN7cutlass13device_kernelIN5flash11enable_sm90INS1_16FlashAttnFwdSm90INS1_25CollectiveMainloopFwdSm90ILi2EN4cute5tupleIJNS5_1CILi1EEES8_S8_EEENS6_IJNS7_ILi128EEESA_SA_EEELi128ENS_10bfloat16_tEfNS_4arch4Sm90ELb0ELb1ELb1ELb1ELb1ELb0ELb0ELb1ELb1ELb1ELb1ELb0EEENS1_21CollectiveEpilogueFwdISB_S9_SC_SE_Li256ELb1ELb1ELb1ELb0EEENS1_36VarlenDynamicPersistentTileSchedulerILi128ELi128ELi256ELi128ELb1ELb1ELb1ELb1ELb0ELb1EEEEEEEEEvNT_6ParamsE:
        /* <DEDUP_REMOVED lines=8> */
[----:B------:R-:W0:Y:S04]  /*0080*/  SHFL.IDX PT, R3, R2, RZ, 0x1f ;  /* 0x00001fff02037589 */ /* 0x000e2800000e0000 */
[----:B------:R-:W1:Y:S01]  /*0090*/  SHFL.IDX PT, R4, R4, RZ, 0x1f ;  /* 0x00001fff04047589 */ /* 0x000e6200000e0000 */
[C---:B0-----:R-:W-:Y:S02]  /*00a0*/  ISETP.NE.OR P0, PT, R3.reuse, RZ, !P0 ;  /* 0x000000ff0300720c */ /* 0x041fe40004705670 */
[----:B------:R-:W-:-:S11]  /*00b0*/  ISETP.NE.AND P1, PT, R3, RZ, PT ;  /* 0x000000ff0300720c */ /* 0x000fd60003f25270 */
[----:B------:R-:W-:Y:S01]  /*00c0*/  VOTEU.ALL UP0, P0 ;  /* 0x00000000003f7886 */ /* 0x000fe20000000000 */
[----:B------:R-:W-:-:S04]  /*00d0*/  VOTEU.ALL UP1, P0 ;  /* 0x00000000003f7886 */ /* 0x000fc80000020000 */
[----:B------:R-:W0:Y:S01]  /*00e0*/  @!UP0 S2UR UR8, SR_CgaCtaId ;  /* 0x00000000000889c3 */ /* 0x000e220000008800 */
[----:B------:R-:W-:Y:S01]  /*00f0*/  @!UP0 UMOV UR6, 0x400 ;  /* 0x0000040000068882 */ /* 0x000fe20000000000 */
[----:B------:R-:W-:-:S04]  /*0100*/  @!UP0 UIADD3 UR4, -UR4, 0x100000, URZ ;  /* 0x0010000004048890 */ /* 0x000fc8000fffe13f */
[----:B------:R-:W-:Y:S02]  /*0110*/  @!UP0 USHF.L.U32 UR5, UR4, 0xb, URZ ;  /* 0x0000000b04058899 */ /* 0x000fe4000800063f */
[----:B------:R-:W-:Y:S02]  /*0120*/  @!UP0 USHF.L.U32 UR4, UR4, 0x1, URZ ;  /* 0x0000000104048899 */ /* 0x000fe4000800063f */
[----:B0-----:R-:W-:Y:S02]  /*0130*/  @!UP0 ULEA UR8, UR8, UR6, 0x18 ;  /* 0x0000000608088291 */ /* 0x001fe4000f8ec03f */
        /* <DEDUP_REMOVED lines=25> */
.L_x_1316:
        /* <DEDUP_REMOVED lines=22> */
.L_x_1317:
        /* <DEDUP_REMOVED lines=18> */
.L_x_1318:
        /* <DEDUP_REMOVED lines=22> */
.L_x_1319:
        /* <DEDUP_REMOVED lines=23> */
.L_x_1320:
[----:B------:R-:W-:Y:S01]  /*0820*/  UISETP.NE.AND UP0, UPT, UR9, URZ, UPT ;  /* 0x0000003f0900728c */ /* 0x000fe2000bf05270 */
[----:B------:R-:W-:Y:S01]  /*0830*/  NOP ;  /* 0x0000000000007918 */ /* 0x000fe20000000000 */
[----:B0-----:R-:W-:Y:S01]  /*0840*/  UMOV UR4, 0x1 ;  /* 0x0000000100047882 */ /* 0x001fe20000000000 */
[----:B------:R-:W-:Y:S01]  /*0850*/  ULDC.64 UR36, c[0x0][0x208] ;  /* 0x0000820000247ab9 */ /* 0x000fe20000000a00 */
[----:B------:R-:W-:Y:S01]  /*0860*/  USEL UR4, UR4, 0x2, !UP0 ;  /* 0x0000000204047887 */ /* 0x000fe2000c000000 */
[----:B-1234-:R-:W-:Y:S01]  /*0870*/  BAR.SYNC.DEFER_BLOCKING 0x0 ;  /* 0x0000000000007b1d */ /* 0x01efe20000010000 */
[----:B------:R-:W-:-:S04]  /*0880*/  PLOP3.LUT P0, PT, PT, PT, UP0, 0x80, 0x0 ;  /* 0x000000000000781c */ /* 0x000fc80003f0f008 */
[----:B------:R-:W-:-:S05]  /*0890*/  IMAD.U32 R3, RZ, RZ, UR4 ;  /* 0x00000004ff037e24 */ /* 0x000fca000f8e00ff */
[----:B------:R0:W-:Y:S04]  /*08a0*/  STL [R1+0x18], R3 ;  /* 0x0000180301007387 */ /* 0x0001e80000100800 */
[----:B------:R-:W-:Y:S05]  /*08b0*/  @!P0 BRA `(.L_x_1321) ;  /* 0x0000012800b08947 */ /* 0x000fea0003800000 */
.L_x_1322:
[----:B------:R-:W-:-:S08]  /*08c0*/  NOP ;  /* 0x0000000000007918 */ /* 0x000fd00000000000 */
[----:B------:R-:W1:Y:S02]  /*08d0*/  USETMAXREG.TRY_ALLOC.CTAPOOL UP0, 0xe8 ;  /* 0x000000e8000079c8 */ /* 0x000e640008000600 */
[----:B-1----:R-:W-:-:S13]  /*08e0*/  PLOP3.LUT P0, PT, PT, PT, UP0, 0x80, 0x0 ;  /* 0x000000000000781c */ /* 0x002fda0003f0f008 */
[----:B------:R-:W-:Y:S05]  /*08f0*/  @!P0 BRA `(.L_x_1322) ;  /* 0xfffffffc00f08947 */ /* 0x000fea000383ffff */
[----:B------:R-:W-:Y:S01]  /*0900*/  LOP3.LUT R2, R0, 0xffffff80, RZ, 0xc0, !PT ;  /* 0xffffff8000027812 */ /* 0x000fe200078ec0ff */
[----:B------:R-:W1:Y:S08]  /*0910*/  S2UR UR5, SR_CgaCtaId ;  /* 0x00000000000579c3 */ /* 0x000e700000008800 */
[----:B------:R-:W-:Y:S06]  /*0920*/  BAR.ARV 0x8, 0x180 ;  /* 0x0206000000007b1d */ /* 0x000fec0000002000 */
[----:B------:R-:W-:Y:S01]  /*0930*/  ISETP.NE.AND P0, PT, R2, 0x80, PT ;  /* 0x000000800200780c */ /* 0x000fe20003f05270 */
[----:B------:R-:W-:-:S12]  /*0940*/  UMOV UR4, 0x400 ;  /* 0x0000040000047882 */ /* 0x000fd80000000000 */
[----:B------:R-:W-:Y:S06]  /*0950*/  @!P0 BAR.ARV 0x9, 0x100 ;  /* 0x0244000000008b1d */ /* 0x000fec0000002000 */
[----:B-1----:R-:W-:Y:S02]  /*0960*/  ULEA UR4, UR5, UR4, 0x18 ;  /* 0x0000000405047291 */ /* 0x002fe4000f8ec03f */
[----:B------:R-:W-:Y:S07]  /*0970*/  BAR.SYNC.DEFER_BLOCKING 0x5, 0x180 ;  /* 0x0146000000007b1d */ /* 0x000fee0000010000 */
[----:B------:R-:W1:Y:S01]  /*0980*/  LDS.128 R12, [UR4+0x288d0] ;  /* 0x0288d004ff0c7984 */ /* 0x000e620008000c00 */
[----:B------:R-:W-:Y:S01]  /*0990*/  ULDC UR4, c[0x0][0xc3c] ;  /* 0x00030f0000047ab9 */ /* 0x000fe20000000800 */
[----:B------:R-:W-:Y:S06]  /*09a0*/  BAR.ARV 0x4, 0x180 ;  /* 0x0106000000007b1d */ /* 0x000fec0000002000 */
[----:B-1----:R-:W-:-:S13]  /*09b0*/  ISETP.GE.AND P0, PT, R15, UR4, PT ;  /* 0x000000040f007c0c */ /* 0x002fda000bf06270 */
[----:B------:R-:W-:Y:S05]  /*09c0*/  @P0 EXIT ;  /* 0x000000000000094d */ /* 0x000fea0003800000 */
[----:B0-----:R-:W2:Y:S01]  /*09d0*/  LDL R3, [R1+0x18] ;  /* 0x0000180001037983 */ /* 0x001ea20000100800 */
[----:B------:R-:W-:Y:S01]  /*09e0*/  VIADD R223, R0, 0xffffff80 ;  /* 0xffffff8000df7836 */ /* 0x000fe20000000000 */
[----:B------:R-:W-:Y:S01]  /*09f0*/  R2UR UR6, R13 ;  /* 0x000000000d0672ca */ /* 0x000fe200000e0000 */
[----:B------:R-:W-:Y:S01]  /*0a00*/  UMOV UR39, URZ ;  /* 0x0000003f00277c82 */ /* 0x000fe20008000000 */
[----:B------:R-:W-:Y:S01]  /*0a10*/  R2UR UR5, R14 ;  /* 0x000000000e0572ca */ /* 0x000fe200000e0000 */
[----:B------:R-:W-:Y:S01]  /*0a20*/  UMOV UR38, URZ ;  /* 0x0000003f00267c82 */ /* 0x000fe20008000000 */
[----:B------:R-:W-:Y:S02]  /*0a30*/  SHF.R.S32.HI R0, RZ, 0x1f, R223 ;  /* 0x0000001fff007819 */ /* 0x000fe400000114df */
[----:B------:R-:W-:Y:S02]  /*0a40*/  R2UR UR7, R15 ;  /* 0x000000000f0772ca */ /* 0x000fe400000e0000 */
[----:B------:R-:W-:-:S02]  /*0a50*/  LEA.HI R2, R0, R223, RZ, 0x7 ;  /* 0x000000df00027211 */ /* 0x000fc400078f38ff */
[----:B------:R-:W-:Y:S02]  /*0a60*/  LEA.HI R4, R0, R223, RZ, 0x5 ;  /* 0x000000df00047211 */ /* 0x000fe400078f28ff */
[----:B------:R-:W-:Y:S02]  /*0a70*/  LOP3.LUT R200, R2, 0xffffff80, RZ, 0xc0, !PT ;  /* 0xffffff8002c87812 */ /* 0x000fe400078ec0ff */
[----:B------:R-:W-:Y:S01]  /*0a80*/  SHF.R.S32.HI R217, RZ, 0x7, R2 ;  /* 0x00000007ffd97819 */ /* 0x000fe20000011402 */
[----:B------:R-:W-:Y:S02]  /*0a90*/  IMAD.SHL.U32 R5, R4, 0x20, RZ ;  /* 0x0000002004057824 */ /* 0x000fe400078e00ff */
[----:B------:R-:W-:Y:S01]  /*0aa0*/  IMAD.IADD R200, R223, 0x1, -R200 ;  /* 0x00000001dfc87824 */ /* 0x000fe200078e0ac8 */
[----:B------:R-:W-:Y:S02]  /*0ab0*/  LEA.HI R2, R2, R217, RZ, 0x1 ;  /* 0x000000d902027211 */ /* 0x000fe400078f08ff */
[----:B------:R-:W-:-:S02]  /*0ac0*/  LOP3.LUT R5, R5, 0xfffffc00, RZ, 0xc0, !PT ;  /* 0xfffffc0005057812 */ /* 0x000fc400078ec0ff */
[----:B------:R-:W-:Y:S02]  /*0ad0*/  SHF.R.S32.HI R7, RZ, 0x1f, R200 ;  /* 0x0000001fff077819 */ /* 0x000fe400000114c8 */
[----:B------:R-:W-:Y:S02]  /*0ae0*/  LOP3.LUT R2, R2, 0x3fffffe, RZ, 0xc0, !PT ;  /* 0x03fffffe02027812 */ /* 0x000fe400078ec0ff */
[CC--:B------:R-:W-:Y:S02]  /*0af0*/  LEA.HI R8, R7.reuse, R200.reuse, RZ, 0x2 ;  /* 0x000000c807087211 */ /* 0x0c0fe400078f10ff */
[----:B------:R-:W-:Y:S01]  /*0b00*/  LEA.HI R7, R7, R200, RZ, 0x5 ;  /* 0x000000c807077211 */ /* 0x000fe200078f28ff */
[----:B------:R-:W-:Y:S01]  /*0b10*/  IMAD.IADD R2, R217, 0x1, -R2 ;  /* 0x00000001d9027824 */ /* 0x000fe200078e0a02 */
[--C-:B------:R-:W-:Y:S02]  /*0b20*/  SHF.R.S32.HI R9, RZ, 0x2, R8.reuse ;  /* 0x00000002ff097819 */ /* 0x100fe40000011408 */
[----:B------:R-:W-:-:S02]  /*0b30*/  SHF.R.S32.HI R10, RZ, 0x1f, R8 ;  /* 0x0000001fff0a7819 */ /* 0x000fc40000011408 */
[----:B------:R-:W-:Y:S02]  /*0b40*/  SHF.R.S32.HI R7, RZ, 0x5, R7 ;  /* 0x00000005ff077819 */ /* 0x000fe40000011407 */
[----:B------:R-:W-:-:S04]  /*0b50*/  LEA.HI R10, R10, R9, RZ, 0x3 ;  /* 0x000000090a0a7211 */ /* 0x000fc800078f18ff */
[----:B------:R-:W-:-:S05]  /*0b60*/  LOP3.LUT R10, R10, 0xfffffff8, RZ, 0xc0, !PT ;  /* 0xfffffff80a0a7812 */ /* 0x000fca00078ec0ff */
[----:B------:R-:W-:-:S04]  /*0b70*/  IMAD.IADD R10, R9, 0x1, -R10 ;  /* 0x00000001090a7824 */ /* 0x000fc800078e0a0a */
[----:B------:R-:W-:-:S04]  /*0b80*/  IMAD R7, R7, 0x10, R10 ;  /* 0x0000001007077824 */ /* 0x000fc800078e020a */
[----:B------:R-:W-:Y:S01]  /*0b90*/  IMAD R218, R2, 0x40, R7 ;  /* 0x0000004002da7824 */ /* 0x000fe200078e0207 */
[----:B--2---:R-:W-:Y:S02]  /*0ba0*/  R2UR UR4, R3 ;  /* 0x00000000030472ca */ /* 0x004fe400000e0000 */
[----:B------:R-:W-:-:S04]  /*0bb0*/  LEA.HI R3, R0, R223, RZ, 0x4 ;  /* 0x000000df00037211 */ /* 0x000fc800078f20ff */
[----:B------:R-:W-:Y:S02]  /*0bc0*/  SHF.R.S32.HI R6, RZ, 0x4, R3 ;  /* 0x00000004ff067819 */ /* 0x000fe40000011403 */
[C---:B------:R-:W-:Y:S02]  /*0bd0*/  LOP3.LUT R4, R3.reuse, 0x3fffff0, RZ, 0xc0, !PT ;  /* 0x03fffff003047812 */ /* 0x040fe400078ec0ff */
[----:B------:R-:W-:-:S03]  /*0be0*/  LEA.HI R3, R3, R6, RZ, 0x1 ;  /* 0x0000000603037211 */ /* 0x000fc600078f08ff */
[----:B------:R-:W-:Y:S01]  /*0bf0*/  IMAD.IADD R4, R223, 0x1, -R4 ;  /* 0x00000001df047824 */ /* 0x000fe200078e0a04 */
[----:B------:R-:W-:Y:S01]  /*0c00*/  LOP3.LUT R3, R3, 0x1ffffffe, RZ, 0xc0, !PT ;  /* 0x1ffffffe03037812 */ /* 0x000fe200078ec0ff */
[----:B------:R-:W-:Y:S02]  /*0c10*/  ULOP3.LUT UR8, UR4, 0x1, URZ, 0xfc, !UPT ;  /* 0x0000000104087892 */ /* 0x000fe4000f8efc3f */
[----:B------:R-:W-:Y:S01]  /*0c20*/  IMAD R4, R4, 0x40, R5 ;  /* 0x0000004004047824 */ /* 0x000fe200078e0205 */
[-C--:B------:R-:W-:Y:S01]  /*0c30*/  LEA.HI R5, R0, R223.reuse, RZ, 0x2 ;  /* 0x000000df00057211 */ /* 0x080fe200078f10ff */
[----:B------:R-:W-:Y:S01]  /*0c40*/  IMAD.IADD R3, R6, 0x1, -R3 ;  /* 0x0000000106037824 */ /* 0x000fe200078e0a03 */
[----:B------:R-:W-:Y:S01]  /*0c50*/  LEA.HI R0, R0, R223, RZ, 0x3 ;  /* 0x000000df00007211 */ /* 0x000fe200078f18ff */
[----:B------:R-:W-:Y:S01]  /*0c60*/  UMOV UR4, URZ ;  /* 0x0000003f00047c82 */ /* 0x000fe20008000000 */
[----:B------:R-:W-:Y:S02]  /*0c70*/  IMAD.U32 R220, RZ, RZ, UR8 ;  /* 0x00000008ffdc7e24 */ /* 0x000fe4000f8e00ff */
[----:B------:R-:W-:Y:S01]  /*0c80*/  IMAD R219, R3, 0x8, R4 ;  /* 0x0000000803db7824 */ /* 0x000fe200078e0204 */
[----:B------:R-:W-:Y:S01]  /*0c90*/  LOP3.LUT R4, R5, 0xfffffffc, RZ, 0xc0, !PT ;  /* 0xfffffffc05047812 */ /* 0x000fe200078ec0ff */
[----:B------:R-:W-:Y:S01]  /*0ca0*/  IMAD.U32 R199, RZ, RZ, UR4 ;  /* 0x00000004ffc77e24 */ /* 0x000fe2000f8e00ff */
[----:B------:R-:W-:-:S02]  /*0cb0*/  LOP3.LUT R22, R0, 0xfffffff8, RZ, 0xc0, !PT ;  /* 0xfffffff800167812 */ /* 0x000fc400078ec0ff */
[----:B------:R-:W-:Y:S01]  /*0cc0*/  LOP3.LUT R5, R8, 0x7ffffffc, RZ, 0xc0, !PT ;  /* 0x7ffffffc08057812 */ /* 0x000fe200078ec0ff */
[C---:B------:R-:W-:Y:S01]  /*0cd0*/  IMAD.IADD R4, R223.reuse, 0x1, -R4 ;  /* 0x00000001df047824 */ /* 0x040fe200078e0a04 */
[----:B------:R-:W-:Y:S01]  /*0ce0*/  SHF.R.S32.HI R198, RZ, 0x3, R0 ;  /* 0x00000003ffc67819 */ /* 0x000fe20000011400 */
[----:B------:R-:W-:Y:S02]  /*0cf0*/  IMAD.IADD R22, R223, 0x1, -R22 ;  /* 0x00000001df167824 */ /* 0x000fe400078e0a16 */
[----:B------:R-:W-:Y:S01]  /*0d00*/  IMAD.IADD R5, R200, 0x1, -R5 ;  /* 0x00000001c8057824 */ /* 0x000fe200078e0a05 */
[----:B------:R-:W-:Y:S01]  /*0d10*/  LEA.HI R3, R4, R4, RZ, 0x1 ;  /* 0x0000000404037211 */ /* 0x000fe200078f08ff */
[----:B------:R-:W-:Y:S02]  /*0d20*/  IMAD.SHL.U32 R18, R22, 0x8, RZ ;  /* 0x0000000816127824 */ /* 0x000fe400078e00ff */
[----:B------:R-:W-:Y:S01]  /*0d30*/  IMAD.SHL.U32 R16, R5, 0x2, RZ ;  /* 0x0000000205107824 */ /* 0x000fe200078e00ff */
[----:B------:R-:W-:Y:S01]  /*0d40*/  LOP3.LUT R3, R3, 0x1ffffffe, RZ, 0xc0, !PT ;  /* 0x1ffffffe03037812 */ /* 0x000fe200078ec0ff */
[----:B------:R-:W-:Y:S01]  /*0d50*/  VIADD R19, R18, 0x40 ;  /* 0x0000004012137836 */ /* 0x000fe20000000000 */
[----:B------:R-:W-:Y:S01]  /*0d60*/  SHF.R.S32.HI R222, RZ, 0x1f, R18 ;  /* 0x0000001fffde7819 */ /* 0x000fe20000011412 */
[C---:B------:R-:W-:Y:S01]  /*0d70*/  VIADD R197, R16.reuse, 0x8 ;  /* 0x0000000810c57836 */ /* 0x040fe20000000000 */
        /* <DEDUP_REMOVED lines=27> */
[----:B------:R-:W-:Y:S01]  /*0f30*/  VIADD R23, R16, 0x78 ;  /* 0x0000007810177836 */ /* 0x000fe20000000000 */
[----:B------:R-:W-:Y:S01]  /*0f40*/  SHF.R.S32.HI R203, RZ, 0x1f, R185 ;  /* 0x0000001fffcb7819 */ /* 0x000fe200000114b9 */
[----:B------:R-:W-:Y:S01]  /*0f50*/  IMAD.IADD R3, R4, 0x1, -R3 ;  /* 0x0000000104037824 */ /* 0x000fe200078e0a03 */
[----:B------:R-:W-:-:S02]  /*0f60*/  SHF.R.S32.HI R202, RZ, 0x1f, R184 ;  /* 0x0000001fffca7819 */ /* 0x000fc400000114b8 */
[----:B------:R-:W-:Y:S01]  /*0f70*/  SHF.R.S32.HI R201, RZ, 0x1f, R23 ;  /* 0x0000001fffc97819 */ /* 0x000fe20000011417 */
[----:B------:R-:W-:-:S07]  /*0f80*/  IMAD R17, R3, 0x8, R218 ;  /* 0x0000000803117824 */ /* 0x000fce00078e02da */
.L_x_1434:
[----:B------:R-:W-:Y:S01]  /*0f90*/  ULDC.64 UR8, c[0x0][0xa28] ;  /* 0x00028a0000087ab9 */ /* 0x000fe20000000a00 */
[----:B------:R-:W-:Y:S01]  /*0fa0*/  ULDC UR4, c[0x0][0x424] ;  /* 0x0001090000047ab9 */ /* 0x000fe20000000800 */
[----:B------:R-:W-:-:S04]  /*0fb0*/  UISETP.NE.U32.AND UP0, UPT, UR8, URZ, UPT ;  /* 0x0000003f0800728c */ /* 0x000fc8000bf05070 */
[----:B------:R-:W-:-:S03]  /*0fc0*/  UISETP.NE.AND.EX UP0, UPT, UR9, URZ, UPT, UP0 ;  /* 0x0000003f0900728c */ /* 0x000fc6000bf05300 */
[----:B------:R-:W-:Y:S02]  /*0fd0*/  ULDC.64 UR8, c[0x0][0xa18] ;  /* 0x0002860000087ab9 */ /* 0x000fe40000000a00 */
[----:B------:R-:W-:Y:S01]  /*0fe0*/  UISETP.NE.U32.AND UP1, UPT, UR8, URZ, UPT ;  /* 0x0000003f0800728c */ /* 0x000fe2000bf25070 */
[----:B------:R-:W-:-:S03]  /*0ff0*/  PLOP3.LUT P0, PT, PT, PT, UP0, 0x80, 0x0 ;  /* 0x000000000000781c */ /* 0x000fc60003f0f008 */
[----:B------:R-:W-:-:S03]  /*1000*/  UISETP.NE.AND.EX UP1, UPT, UR9, URZ, UPT, UP1 ;  /* 0x0000003f0900728c */ /* 0x000fc6000bf25310 */
[----:B------:R-:W-:Y:S02]  /*1010*/  @UP0 ULDC.64 UR8, c[0x0][0xa28] ;  /* 0x00028a0000080ab9 */ /* 0x000fe40000000a00 */
[----:B------:R-:W-:Y:S01]  /*1020*/  @UP0 UIMAD.WIDE UR8, UR7, 0x4, UR8 ;  /* 0x00000004070808a5 */ /* 0x000fe2000f8e0208 */
[----:B------:R-:W-:-:S05]  /*1030*/  PLOP3.LUT P2, PT, PT, PT, UP1, 0x80, 0x0 ;  /* 0x000000000000781c */ /* 0x000fca0003f4f018 */
[----:B0-23--:R-:W-:Y:S02]  /*1040*/  IMAD.U32 R2, RZ, RZ, UR8 ;  /* 0x00000008ff027e24 */ /* 0x00dfe4000f8e00ff */
[----:B------:R-:W-:Y:S01]  /*1050*/  IMAD.U32 R3, RZ, RZ, UR9 ;  /* 0x00000009ff037e24 */ /* 0x000fe2000f8e00ff */
[----:B------:R-:W-:Y:S02]  /*1060*/  @UP1 ULDC.64 UR8, c[0x0][0xa18] ;  /* 0x0002860000081ab9 */ /* 0x000fe40000000a00 */
[----:B------:R-:W-:Y:S02]  /*1070*/  @UP1 UIMAD.WIDE UR8, UR7, 0x4, UR8 ;  /* 0x00000004070818a5 */ /* 0x000fe4000f8e0208 */
[----:B------:R-:W2:Y:S04]  /*1080*/  @P0 LDG.E R2, desc[UR36][R2.64] ;  /* 0x0000002402020981 */ /* 0x000ea8000c1e1900 */
[----:B------:R-:W-:-:S02]  /*1090*/  IMAD.U32 R4, RZ, RZ, UR8 ;  /* 0x00000008ff047e24 */ /* 0x000fc4000f8e00ff */
[----:B----4-:R-:W-:Y:S01]  /*10a0*/  IMAD.U32 R5, RZ, RZ, UR9 ;  /* 0x00000009ff057e24 */ /* 0x010fe2000f8e00ff */
[----:B------:R-:W-:-:S04]  /*10b0*/  ULDC.64 UR8, c[0x0][0x418] ;  /* 0x0001060000087ab9 */ /* 0x000fc80000000a00 */
[----:B------:R-:W3:Y:S01]  /*10c0*/  @P2 LDG.E R4, desc[UR36][R4.64] ;  /* 0x0000002404042981 */ /* 0x000ee2000c1e1900 */
[----:B------:R-:W-:Y:S01]  /*10d0*/  UISETP.NE.U32.AND UP0, UPT, UR8, URZ, UPT ;  /* 0x0000003f0800728c */ /* 0x000fe2000bf05070 */
[----:B------:R-:W-:Y:S01]  /*10e0*/  UMOV UR41, URZ ;  /* 0x0000003f00297c82 */ /* 0x000fe20008000000 */
[----:B------:R-:W-:Y:S02]  /*10f0*/  ULOP3.LUT UR56, UR5, 0xffff, URZ, 0xc0, !UPT ;  /* 0x0000ffff05387892 */ /* 0x000fe4000f8ec03f */
[----:B------:R-:W-:-:S03]  /*1100*/  UISETP.NE.AND.EX UP0, UPT, UR9, URZ, UPT, UP0 ;  /* 0x0000003f0900728c */ /* 0x000fc6000bf05300 */
[----:B------:R-:W-:Y:S01]  /*1110*/  ULDC.64 UR8, c[0x0][0xa20] ;  /* 0x0002880000087ab9 */ /* 0x000fe20000000a00 */
[----:B------:R-:W-:Y:S01]  /*1120*/  USEL UR4, UR4, 0x1, UP0 ;  /* 0x0000000104047887 */ /* 0x000fe20008000000 */
[----:B------:R-:W-:Y:S01]  /*1130*/  ISETP.NE.U32.AND P1, PT, RZ, UR8, PT ;  /* 0x00000008ff007c0c */ /* 0x000fe2000bf25070 */
[----:B------:R-:W-:Y:S02]  /*1140*/  ULDC UR8, c[0x0][0x2f0] ;  /* 0x0000bc0000087ab9 */ /* 0x000fe40000000800 */
[----:B------:R-:W-:Y:S01]  /*1150*/  UIMAD UR4, UR4, UR8, URZ ;  /* 0x00000008040472a4 */ /* 0x000fe2000f8e023f */
[----:B------:R-:W-:Y:S02]  /*1160*/  ISETP.NE.AND.EX P1, PT, RZ, UR9, PT, P1 ;  /* 0x00000009ff007c0c */ /* 0x000fe4000bf25310 */
[----:B--2---:R-:W-:Y:S02]  /*1170*/  @P0 R2UR UR41, R2 ;  /* 0x00000000022902ca */ /* 0x004fe400000e0000 */
[----:B---3--:R-:W-:Y:S01]  /*1180*/  @P2 R2UR UR42, R4 ;  /* 0x00000000042a22ca */ /* 0x008fe200000e0000 */
[----:B-1---5:R-:W-:-:S14]  /*1190*/  @P2 BRA `(.L_x_1323) ;  /* 0x0000000000382947 */ /* 0x022fdc0003800000 */
[----:B------:R-:W-:Y:S01]  /*11a0*/  ULDC.64 UR8, c[0x0][0xa00] ;  /* 0x0002800000087ab9 */ /* 0x000fe20000000a00 */
[----:B------:R-:W-:Y:S01]  /*11b0*/  ULDC UR42, c[0x0][0x288] ;  /* 0x0000a200002a7ab9 */ /* 0x000fe20000000800 */
[----:B------:R-:W-:-:S04]  /*11c0*/  ISETP.NE.U32.AND P0, PT, RZ, UR8, PT ;  /* 0x00000008ff007c0c */ /* 0x000fc8000bf05070 */
[----:B------:R-:W-:-:S13]  /*11d0*/  ISETP.NE.AND.EX P0, PT, RZ, UR9, PT, P0 ;  /* 0x00000009ff007c0c */ /* 0x000fda000bf05300 */
[----:B------:R-:W-:Y:S05]  /*11e0*/  @!P0 BRA `(.L_x_1323) ;  /* 0x0000000000248947 */ /* 0x000fea0003800000 */
[----:B------:R-:W-:Y:S02]  /*11f0*/  ULDC.64 UR8, c[0x0][0xa00] ;  /* 0x0002800000087ab9 */ /* 0x000fe40000000a00 */
[----:B------:R-:W-:-:S06]  /*1200*/  UIMAD.WIDE UR8, UR7, 0x4, UR8 ;  /* 0x00000004070878a5 */ /* 0x000fcc000f8e0208 */
[----:B------:R-:W-:Y:S02]  /*1210*/  IMAD.U32 R2, RZ, RZ, UR8 ;  /* 0x00000008ff027e24 */ /* 0x000fe4000f8e00ff */
[----:B------:R-:W-:-:S05]  /*1220*/  IMAD.U32 R3, RZ, RZ, UR9 ;  /* 0x00000009ff037e24 */ /* 0x000fca000f8e00ff */
[----:B------:R-:W2:Y:S04]  /*1230*/  LDG.E R4, desc[UR36][R2.64] ;  /* 0x0000002402047981 */ /* 0x000ea8000c1e1900 */
[----:B------:R-:W3:Y:S01]  /*1240*/  LDG.E R0, desc[UR36][R2.64+0x4] ;  /* 0x0000042402007981 */ /* 0x000ee2000c1e1900 */
[----:B--2---:R-:W-:Y:S02]  /*1250*/  R2UR UR42, R4 ;  /* 0x00000000042a72ca */ /* 0x004fe400000e0000 */
[----:B---3--:R-:W-:-:S13]  /*1260*/  R2UR UR8, R0 ;  /* 0x00000000000872ca */ /* 0x008fda00000e0000 */
[----:B------:R-:W-:-:S12]  /*1270*/  UIADD3 UR42, -UR42, UR8, URZ ;  /* 0x000000082a2a7290 */ /* 0x000fd8000fffe13f */
.L_x_1323:
[----:B------:R-:W-:Y:S01]  /*1280*/  UMOV UR58, UR7 ;  /* 0x00000007003a7c82 */ /* 0x000fe20008000000 */
[----:B------:R-:W-:Y:S05]  /*1290*/  @!P1 BRA `(.L_x_1324) ;  /* 0x00000000001c9947 */ /* 0x000fea0003800000 */
[----:B------:R-:W-:Y:S02]  /*12a0*/  ULDC.64 UR8, c[0x0][0xa20] ;  /* 0x0002880000087ab9 */ /* 0x000fe40000000a00 */
[----:B------:R-:W-:-:S06]  /*12b0*/  UIMAD.WIDE UR8, UR7, 0x4, UR8 ;  /* 0x00000004070878a5 */ /* 0x000fcc000f8e0208 */
[----:B------:R-:W-:Y:S02]  /*12c0*/  IMAD.U32 R2, RZ, RZ, UR8 ;  /* 0x00000008ff027e24 */ /* 0x000fe4000f8e00ff */
[----:B------:R-:W-:-:S05]  /*12d0*/  IMAD.U32 R3, RZ, RZ, UR9 ;  /* 0x00000009ff037e24 */ /* 0x000fca000f8e00ff */
[----:B------:R-:W2:Y:S02]  /*12e0*/  LDG.E R2, desc[UR36][R2.64] ;  /* 0x0000002402027981 */ /* 0x000ea4000c1e1900 */
[----:B--2---:R-:W-:Y:S01]  /*12f0*/  R2UR UR4, R2 ;  /* 0x00000000020472ca */ /* 0x004fe200000e0000 */
[----:B------:R-:W-:-:S14]  /*1300*/  BRA `(.L_x_1325) ;  /* 0x0000000000347947 */ /* 0x000fdc0003800000 */
.L_x_1324:
[----:B------:R-:W-:Y:S02]  /*1310*/  ULDC.64 UR8, c[0x0][0xa08] ;  /* 0x0002820000087ab9 */ /* 0x000fe40000000a00 */
        /* <DEDUP_REMOVED lines=12> */
.L_x_1325:
[----:B------:R-:W-:Y:S01]  /*13e0*/  ULDC UR7, c[0x0][0x448] ;  /* 0x0001120000077ab9 */ /* 0x000fe20000000800 */
[----:B------:R-:W-:Y:S02]  /*13f0*/  USHF.L.U32 UR47, UR6, 0x7, URZ ;  /* 0x00000007062f7899 */ /* 0x000fe4000800063f */
[----:B------:R-:W-:Y:S02]  /*1400*/  UISETP.NE.AND UP0, UPT, UR7, 0x1, UPT ;  /* 0x000000010700788c */ /* 0x000fe4000bf05270 */
[----:B------:R-:W-:Y:S01]  /*1410*/  UIADD3 UR10, UR47, 0x7f, URZ ;  /* 0x0000007f2f0a7890 */ /* 0x000fe2000fffe03f */
[----:B------:R-:W-:Y:S01]  /*1420*/  ULDC.64 UR6, c[0x0][0x9e0] ;  /* 0x0002780000067ab9 */ /* 0x000fe20000000a00 */
[----:B------:R-:W-:Y:S02]  /*1430*/  UP2UR UR51, UPR, URZ, 0x1 ;  /* 0x000000013f337883 */ /* 0x000fe40008000000 */
[----:B------:R-:W-:-:S05]  /*1440*/  UIADD3 UR41, -UR41, UR4, URZ ;  /* 0x0000000429297290 */ /* 0x000fca000fffe13f */
[----:B------:R-:W-:Y:S01]  /*1450*/  @UP0 ULDC UR8, c[0x0][0x44c] ;  /* 0x0001130000080ab9 */ /* 0x000fe20000000800 */
[----:B------:R-:W-:Y:S01]  /*1460*/  @UP0 ULDC UR11, c[0x0][0x450] ;  /* 0x00011400000b0ab9 */ /* 0x000fe20000000800 */
[----:B------:R-:W-:Y:S02]  /*1470*/  UIMAD.WIDE.U32 UR8, UR10, UR8, URZ ;  /* 0x000000080a0872a5 */ /* 0x000fe4000f8e003f */
[----:B------:R-:W-:Y:S02]  /*1480*/  UIADD3 UR4, UR41, 0x1, -UR42 ;  /* 0x0000000129047890 */ /* 0x000fe4000fffe82a */
[----:B------:R-:W-:Y:S02]  /*1490*/  @UP0 USHF.R.U32.HI UR10, URZ, UR11, UR9 ;  /* 0x0000000b3f0a0299 */ /* 0x000fe40008011609 */
[----:B------:R-:W-:Y:S02]  /*14a0*/  UISETP.GE.AND UP0, UPT, UR7, 0x1, UPT ;  /* 0x000000010700788c */ /* 0x000fe4000bf06270 */
[----:B------:R-:W-:-:S02]  /*14b0*/  UIADD3 UR10, UR4, UR10, URZ ;  /* 0x0000000a040a7290 */ /* 0x000fc4000fffe03f */
[----:B------:R-:W-:Y:S02]  /*14c0*/  UP2UR UR46, UPR, URZ, 0x1 ;  /* 0x000000013f2e7883 */ /* 0x000fe40008000000 */
[----:B------:R-:W-:Y:S01]  /*14d0*/  PLOP3.LUT P0, PT, PT, PT, UP0, 0x40, 0x0 ;  /* 0x000000000000781c */ /* 0x000fe20003f0e808 */
[----:B------:R-:W-:-:S12]  /*14e0*/  UIADD3 UR6, UR10, UR6, URZ ;  /* 0x000000060a067290 */ /* 0x000fd8000fffe03f */
[----:B------:R-:W-:Y:S05]  /*14f0*/  @P0 BRA `(.L_x_1326) ;  /* 0x0000000000440947 */ /* 0x000fea0003800000 */
        /* <DEDUP_REMOVED lines=10> */
.L_x_1327:
[----:B------:R-:W-:-:S11]  /*15a0*/  UISETP.NE.AND UP0, UPT, UR7, 0x1, UPT ;  /* 0x000000010700788c */ /* 0x000fd6000bf05270 */
[----:B------:R-:W-:Y:S02]  /*15b0*/  @UP0 ULDC.64 UR10, c[0x0][0x9e8] ;  /* 0x00027a00000a0ab9 */ /* 0x000fe40000000a00 */
[----:B------:R-:W-:-:S04]  /*15c0*/  UIMAD.WIDE.U32 UR8, UR4, UR10, URZ ;  /* 0x0000000a040872a5 */ /* 0x000fc8000f8e003f */
[----:B------:R-:W-:-:S12]  /*15d0*/  @UP0 USHF.R.U32.HI UR4, URZ, UR11, UR9 ;  /* 0x0000000b3f040299 */ /* 0x000fd80008011609 */
.L_x_1328:
[----:B------:R-:W-:-:S04]  /*15e0*/  UIMAD UR4, UR4, UR7, UR7 ;  /* 0x00000007040472a4 */ /* 0x000fc8000f8e0207 */
[----:B------:R-:W-:-:S04]  /*15f0*/  UISETP.LT.AND UP0, UPT, UR6, UR4, UPT ;  /* 0x000000040600728c */ /* 0x000fc8000bf01270 */
[----:B------:R-:W-:-:S12]  /*1600*/  USEL UR6, UR6, UR4, UP0 ;  /* 0x0000000406067287 */ /* 0x000fd80008000000 */
.L_x_1326:
[----:B------:R-:W-:Y:S02]  /*1610*/  UISETP.NE.AND UP0, UPT, UR51, URZ, UPT ;  /* 0x0000003f3300728c */ /* 0x000fe4000bf05270 */
[----:B------:R-:W-:Y:S02]  /*1620*/  UIADD3 UR4, UR41, 0x7f, URZ ;  /* 0x0000007f29047890 */ /* 0x000fe4000fffe03f */
[----:B------:R-:W-:Y:S02]  /*1630*/  UIADD3 UR10, UR6, 0x7f, URZ ;  /* 0x0000007f060a7890 */ /* 0x000fe4000fffe03f */
[----:B------:R-:W-:Y:S02]  /*1640*/  UISETP.GE.AND UP1, UPT, UR7, 0x1, UPT ;  /* 0x000000010700788c */ /* 0x000fe4000bf26270 */
[----:B------:R-:W-:Y:S02]  /*1650*/  USHF.R.S32.HI UR6, URZ, 0x1f, UR4 ;  /* 0x0000001f3f067899 */ /* 0x000fe40008011404 */
[----:B------:R-:W-:Y:S01]  /*1660*/  USHF.R.S32.HI UR11, URZ, 0x1f, UR10 ;  /* 0x0000001f3f0b7899 */ /* 0x000fe2000801140a */
[----:B------:R-:W-:Y:S01]  /*1670*/  @UP0 ULDC UR8, c[0x0][0x44c] ;  /* 0x0001130000080ab9 */ /* 0x000fe20000000800 */
[----:B------:R-:W-:Y:S01]  /*1680*/  ULEA.HI UR6, UR6, UR4, URZ, 0x7 ;  /* 0x0000000406067291 */ /* 0x000fe2000f8f383f */
[----:B------:R-:W-:Y:S01]  /*1690*/  PLOP3.LUT P0, PT, PT, PT, UP1, 0x40, 0x0 ;  /* 0x000000000000781c */ /* 0x000fe20003f0e818 */
[----:B------:R-:W-:-:S02]  /*16a0*/  UIMAD.WIDE.U32 UR8, UR47, UR8, URZ ;  /* 0x000000082f0872a5 */ /* 0x000fc4000f8e003f */
[----:B------:R-:W-:Y:S01]  /*16b0*/  ULEA.HI UR11, UR11, UR10, URZ, 0x7 ;  /* 0x0000000a0b0b7291 */ /* 0x000fe2000f8f383f */
[----:B------:R-:W-:Y:S01]  /*16c0*/  @UP0 ULDC UR13, c[0x0][0x450] ;  /* 0x00011400000d0ab9 */ /* 0x000fe20000000800 */
[----:B------:R-:W-:Y:S01]  /*16d0*/  UMOV UR12, UR47 ;  /* 0x0000002f000c7c82 */ /* 0x000fe20008000000 */
[----:B------:R-:W-:Y:S02]  /*16e0*/  UIADD3 UR43, UR41, -UR42, URZ ;  /* 0x8000002a292b7290 */ /* 0x000fe4000fffe03f */
[----:B------:R-:W-:Y:S02]  /*16f0*/  USHF.R.S32.HI UR6, URZ, 0x7, UR6 ;  /* 0x000000073f067899 */ /* 0x000fe40008011406 */
[----:B------:R-:W-:Y:S02]  /*1700*/  USHF.R.S32.HI UR11, URZ, 0x7, UR11 ;  /* 0x000000073f0b7899 */ /* 0x000fe4000801140b */
[----:B------:R-:W-:Y:S02]  /*1710*/  @UP0 USHF.R.U32.HI UR12, URZ, UR13, UR9 ;  /* 0x0000000d3f0c0299 */ /* 0x000fe40008011609 */
[----:B------:R-:W-:-:S02]  /*1720*/  UISETP.LT.AND UP0, UPT, UR6, UR11, UPT ;  /* 0x0000000b0600728c */ /* 0x000fc4000bf01270 */
[----:B------:R-:W-:Y:S01]  /*1730*/  UIADD3 UR4, UR43, UR12, URZ ;  /* 0x0000000c2b047290 */ /* 0x000fe2000fffe03f */
[----:B------:R-:W-:Y:S01]  /*1740*/  ULDC UR10, c[0x0][0x9dc] ;  /* 0x00027700000a7ab9 */ /* 0x000fe20000000800 */
[----:B------:R-:W-:Y:S02]  /*1750*/  USEL UR6, UR6, UR11, UP0 ;  /* 0x0000000b06067287 */ /* 0x000fe40008000000 */
[----:B------:R-:W-:Y:S01]  /*1760*/  UIADD3 UR10, UR4, -UR10, URZ ;  /* 0x8000000a040a7290 */ /* 0x000fe2000fffe03f */
[----:B------:R-:W-:Y:S11]  /*1770*/  @P0 BRA `(.L_x_1329) ;  /* 0x0000000000440947 */ /* 0x000ff60003800000 */
        /* <DEDUP_REMOVED lines=10> */
.L_x_1330:
[----:B------:R-:W-:-:S11]  /*1820*/  UISETP.NE.AND UP0, UPT, UR7, 0x1, UPT ;  /* 0x000000010700788c */ /* 0x000fd6000bf05270 */
[----:B------:R-:W-:Y:S02]  /*1830*/  @UP0 ULDC.64 UR12, c[0x0][0x9e8] ;  /* 0x00027a00000c0ab9 */ /* 0x000fe40000000a00 */
[----:B------:R-:W-:-:S04]  /*1840*/  UIMAD.WIDE.U32 UR8, UR4, UR12, URZ ;  /* 0x0000000c040872a5 */ /* 0x000fc8000f8e003f */
[----:B------:R-:W-:-:S12]  /*1850*/  @UP0 USHF.R.U32.HI UR4, URZ, UR13, UR9 ;  /* 0x0000000d3f040299 */ /* 0x000fd80008011609 */
.L_x_1331:
[----:B------:R-:W-:-:S04]  /*1860*/  UIMAD UR4, UR4, UR7, URZ ;  /* 0x00000007040472a4 */ /* 0x000fc8000f8e023f */
[----:B------:R-:W-:-:S04]  /*1870*/  UISETP.LT.AND UP0, UPT, UR10, UR4, UPT ;  /* 0x000000040a00728c */ /* 0x000fc8000bf01270 */
[----:B------:R-:W-:-:S12]  /*1880*/  USEL UR10, UR10, UR4, !UP0 ;  /* 0x000000040a0a7287 */ /* 0x000fd8000c000000 */
.L_x_1329:
[----:B------:R-:W-:-:S04]  /*1890*/  USHF.R.S32.HI UR4, URZ, 0x1f, UR10 ;  /* 0x0000001f3f047899 */ /* 0x000fc8000801140a */
[----:B------:R-:W-:-:S04]  /*18a0*/  ULEA.HI UR4, UR4, UR10, URZ, 0x7 ;  /* 0x0000000a04047291 */ /* 0x000fc8000f8f383f */
[----:B------:R-:W-:Y:S02]  /*18b0*/  USHF.R.S32.HI UR7, URZ, 0x7, UR4 ;  /* 0x000000073f077899 */ /* 0x000fe40008011404 */
[----:B------:R-:W-:Y:S02]  /*18c0*/  ULOP3.LUT UR4, UR5, 0xff000000, URZ, 0xc0, !UPT ;  /* 0xff00000005047892 */ /* 0x000fe4000f8ec03f */
[----:B------:R-:W-:Y:S02]  /*18d0*/  UISETP.LT.AND UP0, UPT, URZ, UR7, UPT ;  /* 0x000000073f00728c */ /* 0x000fe4000bf01270 */
[----:B------:R-:W-:Y:S02]  /*18e0*/  ULOP3.LUT UR5, UR5, 0xff0000, URZ, 0xc0, !UPT ;  /* 0x00ff000005057892 */ /* 0x000fe4000f8ec03f */
[----:B------:R-:W-:Y:S02]  /*18f0*/  USEL UR53, URZ, UR7, !UP0 ;  /* 0x000000073f357287 */ /* 0x000fe4000c000000 */
[----:B------:R-:W-:-:S02]  /*1900*/  USHF.R.U32.HI UR4, URZ, 0x8, UR4 ;  /* 0x000000083f047899 */ /* 0x000fc40008011604 */
[----:B------:R-:W-:Y:S02]  /*1910*/  UISETP.GT.AND UP0, UPT, UR6, UR53, UPT ;  /* 0x000000350600728c */ /* 0x000fe4000bf04270 */
[----:B------:R-:W-:-:S03]  /*1920*/  ULEA.HI UR5, UR5, UR4, URZ, 0x10 ;  /* 0x0000000405057291 */ /* 0x000fc6000f8f803f */
[----:B------:R-:W-:Y:S01]  /*1930*/  UMOV UR4, URZ ;  /* 0x0000003f00047c82 */ /* 0x000fe20008000000 */
[----:B------:R-:W-:Y:S01]  /*1940*/  PLOP3.LUT P0, PT, PT, PT, UP0, 0x80, 0x0 ;  /* 0x000000000000781c */ /* 0x000fe20003f0f008 */
[----:B------:R-:W-:Y:S02]  /*1950*/  ULOP3.LUT UR57, UR5, 0xff, URZ, 0xc0, !UPT ;  /* 0x000000ff05397892 */ /* 0x000fe4000f8ec03f */
[----:B------:R-:W-:-:S10]  /*1960*/  USHF.R.U32.HI UR55, URZ, 0x10, UR5 ;  /* 0x000000103f377899 */ /* 0x000fd40008011605 */
[----:B------:R-:W-:Y:S05]  /*1970*/  @!P0 BRA `(.L_x_1332) ;  /* 0x0000000000948947 */ /* 0x000fea0003800000 */
[----:B------:R-:W-:Y:S01]  /*1980*/  UISETP.NE.AND UP0, UPT, UR55, URZ, UPT ;  /* 0x0000003f3700728c */ /* 0x000fe2000bf05270 */
[----:B------:R-:W-:-:S03]  /*1990*/  ULDC UR4, c[0x0][0x9f0] ;  /* 0x00027c0000047ab9 */ /* 0x000fc60000000800 */
[----:B------:R-:W-:-:S04]  /*19a0*/  USEL UR10, UR55, UR4, UP0 ;  /* 0x00000004370a7287 */ /* 0x000fc80008000000 */
[----:B------:R-:W-:Y:S02]  /*19b0*/  UIADD3 UR4, UR10, -0x1, UR6 ;  /* 0xffffffff0a047890 */ /* 0x000fe4000fffe006 */
[----:B------:R-:W-:Y:S02]  /*19c0*/  IMAD.U32 R3, RZ, RZ, UR10 ;  /* 0x0000000aff037e24 */ /* 0x000fe4000f8e00ff */
[----:B------:R-:W-:-:S03]  /*19d0*/  UIADD3 UR7, -UR53, UR4, URZ ;  /* 0x0000000435077290 */ /* 0x000fc6000fffe13f */
[-C--:B------:R-:W-:Y:S01]  /*19e0*/  IABS R0, R3.reuse ;  /* 0x0000000300007213 */ /* 0x080fe20000000000 */
[----:B------:R-:W-:Y:S01]  /*19f0*/  UMOV UR4, URZ ;  /* 0x0000003f00047c82 */ /* 0x000fe20008000000 */
[----:B------:R-:W-:Y:S01]  /*1a00*/  IABS R5, R3 ;  /* 0x0000000300057213 */ /* 0x000fe20000000000 */
[----:B------:R-:W-:Y:S01]  /*1a10*/  IMAD.U32 R4, RZ, RZ, UR7 ;  /* 0x00000007ff047e24 */ /* 0x000fe2000f8e00ff */
[----:B------:R-:W-:Y:S01]  /*1a20*/  R2UR UR11, R0 ;  /* 0x00000000000b72ca */ /* 0x000fe200000e0000 */
[----:B------:R-:W-:-:S03]  /*1a30*/  ULOP3.LUT UR7, UR7, UR10, URZ, 0x3c, !UPT ;  /* 0x0000000a07077292 */ /* 0x000fc6000f8e3c3f */
[----:B------:R-:W-:-:S05]  /*1a40*/  IABS R4, R4 ;  /* 0x0000000400047213 */ /* 0x000fca0000000000 */
[----:B------:R-:W-:-:S04]  /*1a50*/  IMAD.MOV.U32 R3, RZ, RZ, R4 ;  /* 0x000000ffff037224 */ /* 0x000fc800078e0004 */
[----:B------:R-:W0:Y:S01]  /*1a60*/  I2F.RP R0, UR11 ;  /* 0x0000000b00007d06 */ /* 0x000e220008209400 */
[----:B------:R-:W-:-:S07]  /*1a70*/  R2UR UR9, R3 ;  /* 0x00000000030972ca */ /* 0x000fce00000e0000 */
[----:B0-----:R-:W0:Y:S02]  /*1a80*/  MUFU.RCP R0, R0 ;  /* 0x0000000000007308 */ /* 0x001e240000001000 */
[----:B0-----:R-:W-:Y:S02]  /*1a90*/  VIADD R2, R0, 0xffffffe ;  /* 0x0ffffffe00027836 */ /* 0x001fe40000000000 */
        /* <DEDUP_REMOVED lines=19> */
.L_x_1332:
[----:B------:R-:W-:Y:S01]  /*1bd0*/  UIMAD UR53, UR57, UR4, UR53 ;  /* 0x00000004393572a4 */ /* 0x000fe2000f8e0235 */
[----:B------:R-:W-:Y:S01]  /*1be0*/  IMAD.U32 R90, RZ, RZ, UR6 ;  /* 0x00000006ff5a7e24 */ /* 0x000fe2000f8e00ff */
[----:B------:R-:W-:Y:S01]  /*1bf0*/  PLOP3.LUT P0, PT, PT, PT, PT, 0x80, 0x0 ;  /* 0x000000000000781c */ /* 0x000fe20003f0f070 */
[----:B------:R-:W-:Y:S01]  /*1c00*/  IMAD.U32 R3, RZ, RZ, UR4 ;  /* 0x00000004ff037e24 */ /* 0x000fe2000f8e00ff */
[----:B------:R-:W-:Y:S01]  /*1c10*/  CS2R R150, SRZ ;  /* 0x0000000000967805 */ /* 0x000fe2000001ff00 */
[----:B------:R-:W-:Y:S01]  /*1c20*/  IMAD.MOV.U32 R0, RZ, RZ, RZ ;  /* 0x000000ffff007224 */ /* 0x000fe200078e00ff */
[----:B------:R-:W-:Y:S01]  /*1c30*/  CS2R R148, SRZ ;  /* 0x0000000000947805 */ /* 0x000fe2000001ff00 */
[----:B------:R-:W-:Y:S01]  /*1c40*/  IMAD.MOV.U32 R20, RZ, RZ, RZ ;  /* 0x000000ffff147224 */ /* 0x000fe200078e00ff */
        /* <DEDUP_REMOVED lines=64> */
.L_x_1334:
[----:B------:R-:W-:Y:S02]  /*2050*/  R2UR UR6, R199 ;  /* 0x00000000c70672ca */ /* 0x000fe400000e0000 */
[----:B------:R-:W-:-:S11]  /*2060*/  R2UR UR5, R220 ;  /* 0x00000000dc0572ca */ /* 0x000fd600000e0000 */
[----:B------:R-:W-:Y:S02]  /*2070*/  ULEA.HI UR4, UR6, UR6, URZ, 0x1 ;  /* 0x0000000606047291 */ /* 0x000fe4000f8f083f */
[----:B------:R-:W-:Y:S02]  /*2080*/  IMAD.U32 R2, RZ, RZ, UR5 ;  /* 0x00000005ff027e24 */ /* 0x000fe4000f8e00ff */
[----:B------:R-:W-:-:S03]  /*2090*/  ULOP3.LUT UR4, UR4, 0xfffffffe, URZ, 0xc0, !UPT ;  /* 0xfffffffe04047892 */ /* 0x000fc6000f8ec03f */
[----:B------:R-:W-:Y:S01]  /*20a0*/  ISETP.NE.AND P0, PT, R2, 0x3, PT ;  /* 0x000000030200780c */ /* 0x000fe20003f05270 */
[----:B------:R-:W-:-:S06]  /*20b0*/  UIADD3 UR4, UR6, -UR4, URZ ;  /* 0x8000000406047290 */ /* 0x000fcc000fffe03f */
[----:B------:R-:W-:-:S05]  /*20c0*/  IMAD.U32 R0, RZ, RZ, UR4 ;  /* 0x00000004ff007e24 */ /* 0x000fca000f8e00ff */
[----:B------:R-:W-:-:S04]  /*20d0*/  SHF.L.U32 R0, R0, 0x1f, RZ ;  /* 0x0000001f00007819 */ /* 0x000fc800000006ff */
[----:B------:R-:W0:Y:S02]  /*20e0*/  SYNCS.PHASECHK.TRANS64.TRYWAIT P1, [UR40+0x28800], R0 ;  /* 0x02880000ff0075a7 */ /* 0x000e240008020168 */
[----:B0-----:R-:W-:Y:S05]  /*20f0*/  @!P1 BRA `(.L_x_1335) ;  /* 0x0000017800449947 */ /* 0x001fea0003800000 */
.L_x_1531:
[----:B------:R-:W-:Y:S05]  /*2100*/  @!P0 BRA `(.L_x_1336) ;  /* 0x0000000000048947 */ /* 0x000fea0003800000 */
[----:B------:R-:W-:Y:S01]  /*2110*/  BPT.TRAP 0x1 ;  /* 0x000000040000795c */ /* 0x000fe20000300000 */
.L_x_1336:
[----:B------:R-:W-:Y:S02]  /*2120*/  IMAD.U32 R89, RZ, RZ, UR38 ;  /* 0x00000026ff597e24 */ /* 0x000fe4000f8e00ff */
[----:B0-----:R-:W-:-:S03]  /*2130*/  IMAD.U32 R0, RZ, RZ, UR39 ;  /* 0x00000027ff007e24 */ /* 0x001fc6000f8e00ff */
[----:B------:R-:W-:Y:S02]  /*2140*/  LEA R89, R89, UR40, 0x3 ;  /* 0x0000002859597c11 */ /* 0x000fe4000f8e18ff */
[----:B------:R-:W-:-:S04]  /*2150*/  SHF.L.U32 R0, R0, 0x1f, RZ ;  /* 0x0000001f00007819 */ /* 0x000fc800000006ff */
[----:B------:R0:W1:Y:S01]  /*2160*/  SYNCS.PHASECHK.TRANS64.TRYWAIT P1, [R89+URZ+0x28830], R0 ;  /* 0x02883000590075a7 */ /* 0x000062000802017f */
[----:B------:R-:W-:Y:S05]  /*2170*/  @!P0 BRA `(.L_x_1337) ;  /* 0x0000000000048947 */ /* 0x000fea0003800000 */
[----:B------:R-:W-:Y:S01]  /*2180*/  BPT.TRAP 0x1 ;  /* 0x000000040000795c */ /* 0x000fe20000300000 */
.L_x_1337:
[----:B-1----:R-:W-:Y:S05]  /*2190*/  @P1 BRA `(.L_x_1338) ;  /* 0x0000000000081947 */ /* 0x002fea0003800000 */
[----:B------:R-:W1:Y:S02]  /*21a0*/  SYNCS.PHASECHK.TRANS64.TRYWAIT P1, [R89+URZ+0x28830], R0 ;  /* 0x02883000590075a7 */ /* 0x000e64000802017f */
[----:B-1----:R-:W-:Y:S05]  /*21b0*/  @!P1 BRA `(.L_x_1339) ;  /* 0x00000178002c9947 */ /* 0x002fea0003800000 */
.L_x_1338:
        /* <DEDUP_REMOVED lines=63> */
.L_x_1340:
[----:B------:R-:W-:Y:S01]  /*25b0*/  UISETP.NE.AND UP1, UPT, UR51, URZ, UPT ;  /* 0x0000003f3300728c */ /* 0x000fe2000bf25270 */
[----:B------:R-:W-:Y:S01]  /*25c0*/  R2UR UR6, R89 ;  /* 0x00000000590672ca */ /* 0x000fe200000e0000 */
[----:B------:R-:W-:Y:S01]  /*25d0*/  ULDC UR7, c[0x0][0x9d8] ;  /* 0x0002760000077ab9 */ /* 0x000fe20000000800 */
[----:B------:R-:W-:Y:S01]  /*25e0*/  UISETP.NE.AND UP0, UPT, UR46, URZ, UPT ;  /* 0x0000003f2e00728c */ /* 0x000fe2000bf05270 */
[----:B------:R-:W-:Y:S01]  /*25f0*/  FMUL.FTZ R7, R34, UR7 ;  /* 0x0000000722077c20 */ /* 0x000fe20008410000 */
[----:B------:R-:W-:Y:S01]  /*2600*/  VIADD R34, R17, UR47 ;  /* 0x0000002f11227c36 */ /* 0x000fe20008000000 */
[----:B------:R-:W-:Y:S01]  /*2610*/  PLOP3.LUT P1, PT, PT, PT, UP1, 0x80, 0x0 ;  /* 0x000000000000781c */ /* 0x000fe20003f2f018 */
[----:B------:R-:W-:Y:S01]  /*2620*/  FMUL.FTZ R8, R35, UR7 ;  /* 0x0000000723087c20 */ /* 0x000fe20008410000 */
[----:B------:R-:W-:Y:S01]  /*2630*/  PLOP3.LUT P2, PT, PT, PT, UP1, 0x80, 0x0 ;  /* 0x000000000000781c */ /* 0x000fe20003f4f018 */
[----:B------:R-:W-:Y:S01]  /*2640*/  FMUL.FTZ R73, R73, UR7 ;  /* 0x0000000749497c20 */ /* 0x000fe20008410000 */
[----:B------:R-:W-:Y:S01]  /*2650*/  FMUL.FTZ R21, R28, UR7 ;  /* 0x000000071c157c20 */ /* 0x000fe20008410000 */
[----:B------:R-:W-:Y:S01]  /*2660*/  @UP1 ULDC UR10, c[0x0][0x44c] ;  /* 0x00011300000a1ab9 */ /* 0x000fe20000000800 */
[----:B------:R-:W-:Y:S01]  /*2670*/  FMUL.FTZ R28, R58, UR7 ;  /* 0x000000073a1c7c20 */ /* 0x000fe20008410000 */
[----:B------:R2:W3:Y:S01]  /*2680*/  MUFU.TANH R98, R73 ;  /* 0x0000004900627308 */ /* 0x0004e20000002400 */
[----:B------:R-:W-:Y:S01]  /*2690*/  FMUL.FTZ R10, R39, UR7 ;  /* 0x00000007270a7c20 */ /* 0x000fe20008410000 */
[----:B------:R-:W-:Y:S01]  /*26a0*/  UIADD3 UR6, UR6, 0x28840, URZ ;  /* 0x0002884006067890 */ /* 0x000fe2000fffe03f */
[----:B------:R-:W-:-:S02]  /*26b0*/  IMAD.MOV.U32 R39, RZ, RZ, -0x80 ;  /* 0xffffff80ff277424 */ /* 0x000fc400078e00ff */
[----:B------:R-:W-:Y:S01]  /*26c0*/  FMUL.FTZ R20, R51, UR7 ;  /* 0x0000000733147c20 */ /* 0x000fe20008410000 */
[----:B01----:R-:W-:Y:S01]  /*26d0*/  FMUL.FTZ R0, R26, UR7 ;  /* 0x000000071a007c20 */ /* 0x003fe20008410000 */
[----:B------:R-:W-:Y:S01]  /*26e0*/  @P1 IMAD.HI.U32 R35, R34, UR10, RZ ;  /* 0x0000000a22231c27 */ /* 0x000fe2000f8e00ff */
[----:B------:R-:W-:-:S03]  /*26f0*/  @UP1 ULDC UR10, c[0x0][0x450] ;  /* 0x00011400000a1ab9 */ /* 0x000fc60000000800 */
[----:B------:R-:W-:Y:S01]  /*2700*/  FMUL.FTZ R11, R42, UR7 ;  /* 0x000000072a0b7c20 */ /* 0x000fe20008410000 */
[----:B------:R-:W-:Y:S01]  /*2710*/  FMUL.FTZ R12, R43, UR7 ;  /* 0x000000072b0c7c20 */ /* 0x000fe20008410000 */
[----:B--2---:R-:W-:Y:S01]  /*2720*/  IMAD.MOV.U32 R73, RZ, RZ, R34 ;  /* 0x000000ffff497224 */ /* 0x004fe200078e0022 */
[----:B------:R-:W-:Y:S01]  /*2730*/  @P2 SHF.R.U32.HI R73, RZ, UR10, R35 ;  /* 0x0000000aff492c19 */ /* 0x000fe20008011623 */
[----:B------:R-:W-:Y:S01]  /*2740*/  FMUL.FTZ R51, R57, UR7 ;  /* 0x0000000739337c20 */ /* 0x000fe20008410000 */
[----:B------:R-:W-:Y:S01]  /*2750*/  FMUL.FTZ R2, R24, UR7 ;  /* 0x0000000718027c20 */ /* 0x000fe20008410000 */
[----:B------:R-:W-:Y:S01]  /*2760*/  FMUL.FTZ R3, R25, UR7 ;  /* 0x0000000719037c20 */ /* 0x000fe20008410000 */
[----:B------:R-:W-:Y:S01]  /*2770*/  FMUL.FTZ R4, R27, UR7 ;  /* 0x000000071b047c20 */ /* 0x000fe20008410000 */
[----:B------:R-:W0:Y:S01]  /*2780*/  SHFL.IDX PT, R58, R73, RZ, 0x1c1f ;  /* 0x001c1fff493a7589 */ /* 0x000e2200000e0000 */
[----:B------:R-:W-:Y:S01]  /*2790*/  FMUL.FTZ R42, R44, UR7 ;  /* 0x000000072c2a7c20 */ /* 0x000fe20008410000 */
[----:B------:R-:W-:Y:S01]  /*27a0*/  FMUL.FTZ R43, R45, UR7 ;  /* 0x000000072d2b7c20 */ /* 0x000fe20008410000 */
[----:B------:R-:W-:Y:S01]  /*27b0*/  FMUL.FTZ R13, R46, UR7 ;  /* 0x000000072e0d7c20 */ /* 0x000fe20008410000 */
[----:B------:R-:W-:Y:S01]  /*27c0*/  FMUL.FTZ R14, R47, UR7 ;  /* 0x000000072f0e7c20 */ /* 0x000fe20008410000 */
[----:B------:R-:W-:Y:S01]  /*27d0*/  FMUL.FTZ R26, R55, UR7 ;  /* 0x00000007371a7c20 */ /* 0x000fe20008410000 */
[----:B------:R-:W-:Y:S01]  /*27e0*/  FMUL.FTZ R57, R75, UR7 ;  /* 0x000000074b397c20 */ /* 0x000fe20008410000 */
[----:B------:R-:W-:Y:S01]  /*27f0*/  UPRMT UR6, UR54, 0x654, UR6 ;  /* 0x0000065436067896 */ /* 0x000fe20008000006 */
        /* <DEDUP_REMOVED lines=12> */
[----:B------:R-:W-:-:S02]  /*28c0*/  IMAD R75, R90, R39, 0x80 ;  /* 0x000000805a4b7424 */ /* 0x000fc400078e0227 */
        /* <DEDUP_REMOVED lines=31> */
[----:B------:R-:W-:Y:S01]  /*2ac0*/  IMAD.U32 R39, RZ, RZ, UR42 ;  /* 0x0000002aff277e24 */ /* 0x000fe2000f8e00ff */
[----:B------:R-:W-:Y:S01]  /*2ad0*/  PLOP3.LUT P1, PT, PT, PT, UP0, 0x40, 0x0 ;  /* 0x000000000000781c */ /* 0x000fe20003f2e808 */
[----:B------:R-:W-:Y:S01]  /*2ae0*/  FMUL.FTZ R61, R61, UR7 ;  /* 0x000000073d3d7c20 */ /* 0x000fe20008410000 */
[C-C-:B------:R-:W-:Y:S01]  /*2af0*/  IADD3 R38, -R16.reuse, 0x1, R75.reuse ;  /* 0x0000000110267810 */ /* 0x140fe20007ffe14b */
[----:B------:R-:W1:Y:S01]  /*2b00*/  MUFU.TANH R2, R2 ;  /* 0x0000000200027308 */ /* 0x000e620000002400 */
[----:B------:R-:W-:Y:S01]  /*2b10*/  ULDC UR7, c[0x0][0x9dc] ;  /* 0x0002770000077ab9 */ /* 0x000fe20000000800 */
[----:B------:R-:W-:Y:S01]  /*2b20*/  SYNCS.ARRIVE.TRANS64.RED.A1T0 RZ, [UR6], RZ ;  /* 0x000000ffffff79a7 */ /* 0x000fe20008100406 */
[----:B------:R-:W-:Y:S01]  /*2b30*/  ULOP3.LUT UR6, URZ, UR7, URZ, 0x33, !UPT ;  /* 0x000000073f067292 */ /* 0x000fe2000f8e333f */
[----:B------:R-:W-:Y:S01]  /*2b40*/  IADD3 R38, -R39, UR41, R38 ;  /* 0x0000002927267c10 */ /* 0x000fe2000fffe126 */
[----:B------:R-:W-:Y:S01]  /*2b50*/  ULDC UR18, c[0x0][0x9e0] ;  /* 0x0002780000127ab9 */ /* 0x000fe20000000800 */
[----:B------:R-:W-:-:S02]  /*2b60*/  IADD3 R79, -R16, UR41, R75 ;  /* 0x00000029104f7c10 */ /* 0x000fc4000fffe14b */
[----:B------:R-:W2:Y:S01]  /*2b70*/  MUFU.TANH R3, R3 ;  /* 0x0000000300037308 */ /* 0x000ea20000002400 */
[----:B------:R-:W-:Y:S01]  /*2b80*/  VIADD R82, R38, UR18 ;  /* 0x0000001226527c36 */ /* 0x000fe20008000000 */
[----:B------:R-:W-:Y:S01]  /*2b90*/  LEA R78, R90, 0xffffff80, 0x7 ;  /* 0xffffff805a4e7811 */ /* 0x000fe200078e38ff */
[----:B------:R-:W-:-:S04]  /*2ba0*/  VIADD R83, R38, UR6 ;  /* 0x0000000626537c36 */ /* 0x000fc80008000000 */
[----:B0-----:R-:W-:Y:S01]  /*2bb0*/  IMAD.IADD R74, R83, 0x1, R58 ;  /* 0x00000001534a7824 */ /* 0x001fe200078e023a */
[----:B------:R-:W0:Y:S08]  /*2bc0*/  MUFU.TANH R0, R0 ;  /* 0x0000000000007308 */ /* 0x000e300000002400 */
        /* <DEDUP_REMOVED lines=59> */
[----:B------:R5:W0:Y:S02]  /*2f80*/  MUFU.TANH R92, R61 ;  /* 0x0000003d005c7308 */ /* 0x000a240000002400 */
[----:B-----5:R-:W-:Y:S01]  /*2f90*/  VIADDMNMX R61, R58, R82, R79, PT ;  /* 0x000000523a3d7246 */ /* 0x020fe2000380014f */
[----:B-1234-:R-:W-:Y:S06]  /*2fa0*/  @P1 BRA `(.L_x_1341) ;  /* 0x0000000000641947 */ /* 0x01efec0003800000 */
[----:B------:R-:W-:Y:S01]  /*2fb0*/  IMAD.U32 R59, RZ, RZ, UR42 ;  /* 0x0000002aff3b7e24 */ /* 0x000fe2000f8e00ff */
[----:B------:R-:W-:Y:S04]  /*2fc0*/  BSSY B0, `(.L_x_1342) ;  /* 0x0000013000007945 */ /* 0x000fe80003800000 */
[----:B------:R-:W-:-:S04]  /*2fd0*/  IADD3 R59, -R59, UR41, R58 ;  /* 0x000000293b3b7c10 */ /* 0x000fc8000fffe13a */
[----:B------:R-:W-:-:S13]  /*2fe0*/  ISETP.GT.AND P1, PT, R59, -0x1, PT ;  /* 0xffffffff3b00780c */ /* 0x000fda0003f24270 */
[----:B------:R-:W-:Y:S05]  /*2ff0*/  @P1 BRA `(.L_x_1343) ;  /* 0x0000000000241947 */ /* 0x000fea0003800000 */
[----:B------:R-:W-:Y:S01]  /*3000*/  ULDC UR6, c[0x0][0x9e4] ;  /* 0x0002790000067ab9 */ /* 0x000fe20000000800 */
[----:B------:R-:W-:Y:S01]  /*3010*/  LOP3.LUT R59, RZ, R59, RZ, 0x33, !PT ;  /* 0x0000003bff3b7212 */ /* 0x000fe200078e33ff */
[----:B------:R-:W-:-:S05]  /*3020*/  IMAD.U32 R58, RZ, RZ, UR6 ;  /* 0x00000006ff3a7e24 */ /* 0x000fca000f8e00ff */
[----:B------:R-:W-:-:S13]  /*3030*/  ISETP.NE.AND P1, PT, R58, 0x1, PT ;  /* 0x000000013a00780c */ /* 0x000fda0003f25270 */
[----:B------:R-:W1:Y:S02]  /*3040*/  @P1 LDC.64 R38, c[0x0][0x9e8] ;  /* 0x00027a00ff261b82 */ /* 0x000e640000000a00 */
[----:B-1----:R-:W-:-:S05]  /*3050*/  @P1 IMAD.HI.U32 R38, R59, R38, RZ ;  /* 0x000000263b261227 */ /* 0x002fca00078e00ff */
[----:B------:R-:W-:-:S04]  /*3060*/  @P1 SHF.R.U32.HI R59, RZ, R39, R38 ;  /* 0x00000027ff3b1219 */ /* 0x000fc80000011626 */
[----:B------:R-:W-:Y:S01]  /*3070*/  LOP3.LUT R59, RZ, R59, RZ, 0x33, !PT ;  /* 0x0000003bff3b7212 */ /* 0x000fe200078e33ff */
[----:B------:R-:W-:Y:S06]  /*3080*/  BRA `(.L_x_1344) ;  /* 0x0000000000187947 */ /* 0x000fec0003800000 */
.L_x_1343:
[----:B------:R-:W-:Y:S02]  /*3090*/  ULDC UR6, c[0x0][0x9e4] ;  /* 0x0002790000067ab9 */ /* 0x000fe40000000800 */
[----:B------:R-:W-:-:S05]  /*30a0*/  IMAD.U32 R58, RZ, RZ, UR6 ;  /* 0x00000006ff3a7e24 */ /* 0x000fca000f8e00ff */
[----:B------:R-:W-:-:S13]  /*30b0*/  ISETP.NE.AND P1, PT, R58, 0x1, PT ;  /* 0x000000013a00780c */ /* 0x000fda0003f25270 */
[----:B------:R-:W1:Y:S02]  /*30c0*/  @P1 LDC.64 R38, c[0x0][0x9e8] ;  /* 0x00027a00ff261b82 */ /* 0x000e640000000a00 */
[----:B-1----:R-:W-:-:S05]  /*30d0*/  @P1 IMAD.HI.U32 R38, R59, R38, RZ ;  /* 0x000000263b261227 */ /* 0x002fca00078e00ff */
[----:B------:R-:W-:-:S07]  /*30e0*/  @P1 SHF.R.U32.HI R59, RZ, R39, R38 ;  /* 0x00000027ff3b1219 */ /* 0x000fce0000011626 */
.L_x_1344:
[----:B------:R-:W-:Y:S05]  /*30f0*/  BSYNC B0 ;  /* 0x0000000000007941 */ /* 0x000fea0003800000 */
.L_x_1342:
[----:B------:R-:W-:-:S04]  /*3100*/  IMAD R59, R59, R58, -R78 ;  /* 0x0000003a3b3b7224 */ /* 0x000fc800078e0a4e */
[----:B------:R-:W-:-:S05]  /*3110*/  IMAD.IADD R59, R59, 0x1, -R16 ;  /* 0x000000013b3b7824 */ /* 0x000fca00078e0a10 */
[----:B------:R-:W-:Y:S02]  /*3120*/  VIADDMNMX R61, R59, R58, R61, PT ;  /* 0x0000003a3b3d7246 */ /* 0x000fe4000380013d */
[----:B------:R-:W-:-:S07]  /*3130*/  VIMNMX R74, R74, R59, !PT ;  /* 0x0000003b4a4a7248 */ /* 0x000fce0007fe0100 */
.L_x_1341:
[C---:B------:R-:W-:Y:S01]  /*3140*/  ISETP.GE.AND P2, PT, R75.reuse, 0x9, PT ;  /* 0x000000094b00780c */ /* 0x040fe20003f46270 */
[----:B------:R-:W-:Y:S01]  /*3150*/  UISETP.NE.AND UP0, UPT, UR46, URZ, UPT ;  /* 0x0000003f2e00728c */ /* 0x000fe2000bf05270 */
[----:B------:R-:W-:Y:S02]  /*3160*/  ISETP.GE.AND P1, PT, R75, 0x2, PT ;  /* 0x000000024b00780c */ /* 0x000fe40003f26270 */
        /* <DEDUP_REMOVED lines=11> */
[C---:B------:R-:W-:Y:S02]  /*3220*/  ISETP.GT.AND P4, PT, R74.reuse, 0x9, !P6 ;  /* 0x000000094a00780c */ /* 0x040fe40007784270 */
        /* <DEDUP_REMOVED lines=58> */
[C---:B------:R-:W-:Y:S02]  /*35d0*/  ISETP.GT.AND P3, PT, R74.reuse, 0x40, !P4 ;  /* 0x000000404a00780c */ /* 0x040fe40006764270 */
        /* <DEDUP_REMOVED lines=101> */
.L_x_1347:
[----:B------:R-:W-:Y:S02]  /*3c30*/  ULDC UR6, c[0x0][0x9e4] ;  /* 0x0002790000067ab9 */ /* 0x000fe40000000800 */
[----:B------:R-:W-:-:S05]  /*3c40*/  IMAD.U32 R74, RZ, RZ, UR6 ;  /* 0x00000006ff4a7e24 */ /* 0x000fca000f8e00ff */
[----:B------:R-:W-:-:S13]  /*3c50*/  ISETP.NE.AND P6, PT, R74, 0x1, PT ;  /* 0x000000014a00780c */ /* 0x000fda0003fc5270 */
[----:B------:R-:W0:Y:S02]  /*3c60*/  @P6 LDC.64 R2, c[0x0][0x9e8] ;  /* 0x00027a00ff026b82 */ /* 0x000e240000000a00 */
[----:B0-----:R-:W-:-:S05]  /*3c70*/  @P6 IMAD.HI.U32 R2, R73, R2, RZ ;  /* 0x0000000249026227 */ /* 0x001fca00078e00ff */
[----:B------:R-:W-:-:S07]  /*3c80*/  @P6 SHF.R.U32.HI R73, RZ, R3, R2 ;  /* 0x00000003ff496219 */ /* 0x000fce0000011602 */
.L_x_1348:
[----:B------:R-:W-:Y:S05]  /*3c90*/  BSYNC B0 ;  /* 0x0000000000007941 */ /* 0x000fea0003800000 */
.L_x_1346:
[----:B------:R-:W-:-:S04]  /*3ca0*/  IMAD R73, R73, R74, -R78 ;  /* 0x0000004a49497224 */ /* 0x000fc800078e0a4e */
[----:B------:R-:W-:-:S05]  /*3cb0*/  IMAD.IADD R2, R73, 0x1, -R16 ;  /* 0x0000000149027824 */ /* 0x000fca00078e0a10 */
[----:B------:R-:W-:Y:S02]  /*3cc0*/  VIADDMNMX R51, R2, R74, R51, PT ;  /* 0x0000004a02337246 */ /* 0x000fe40003800133 */
[----:B------:R-:W-:-:S07]  /*3cd0*/  VIMNMX R61, R61, R2, !PT ;  /* 0x000000023d3d7248 */ /* 0x000fce0007fe0100 */
.L_x_1345:
[----:B------:R-:W-:Y:S01]  /*3ce0*/  ISETP.GT.AND P1, PT, R61, 0x1, !P1 ;  /* 0x000000013d00780c */ /* 0x000fe20004f24270 */
[----:B------:R-:W-:Y:S01]  /*3cf0*/  ULDC UR6, c[0x0][0x988] ;  /* 0x0002620000067ab9 */ /* 0x000fe20000000800 */
[----:B------:R-:W-:Y:S01]  /*3d00*/  ISETP.NE.AND P6, PT, R87, RZ, PT ;  /* 0x000000ff5700720c */ /* 0x000fe20003fc5270 */
[----:B------:R-:W-:Y:S01]  /*3d10*/  UISETP.NE.AND UP1, UPT, UR51, URZ, UPT ;  /* 0x0000003f3300728c */ /* 0x000fe2000bf25270 */
[----:B------:R-:W-:Y:S01]  /*3d20*/  ISETP.LT.OR P1, PT, R51, 0x2, P1 ;  /* 0x000000023300780c */ /* 0x000fe20000f21670 */
[----:B------:R-:W-:Y:S01]  /*3d30*/  UISETP.NE.AND UP0, UPT, UR46, URZ, UPT ;  /* 0x0000003f2e00728c */ /* 0x000fe2000bf05270 */
[C---:B------:R-:W-:Y:S01]  /*3d40*/  ISETP.GT.AND P2, PT, R61.reuse, 0x8, !P2 ;  /* 0x000000083d00780c */ /* 0x040fe20005744270 */
[----:B------:R-:W-:Y:S01]  /*3d50*/  UMOV UR14, UR47 ;  /* 0x0000002f000e7c82 */ /* 0x000fe20008000000 */
[----:B------:R-:W-:Y:S02]  /*3d60*/  FSEL R4, R4, -INF , !P1 ;  /* 0xff80000004047808 */ /* 0x000fe40004800000 */
[----:B------:R-:W-:-:S02]  /*3d70*/  ISETP.GT.AND P1, PT, R61, 0x9, !P6 ;  /* 0x000000093d00780c */ /* 0x000fc40007724270 */
[C---:B------:R-:W-:Y:S02]  /*3d80*/  ISETP.LT.OR P2, PT, R51.reuse, 0x9, P2 ;  /* 0x000000093300780c */ /* 0x040fe40001741670 */
[----:B------:R-:W-:Y:S01]  /*3d90*/  ISETP.LT.OR P1, PT, R51, 0xa, P1 ;  /* 0x0000000a3300780c */ /* 0x000fe20000f21670 */
[----:B------:R-:W-:Y:S01]  /*3da0*/  @UP1 ULDC UR10, c[0x0][0x44c] ;  /* 0x00011300000a1ab9 */ /* 0x000fe20000000800 */
[----:B------:R-:W-:Y:S01]  /*3db0*/  FSEL R5, R5, -INF , !P2 ;  /* 0xff80000005057808 */ /* 0x000fe20005000000 */
[----:B------:R-:W-:Y:S01]  /*3dc0*/  UIMAD.WIDE.U32 UR10, UR47, UR10, URZ ;  /* 0x0000000a2f0a72a5 */ /* 0x000fe2000f8e003f */
[----:B------:R-:W-:Y:S01]  /*3dd0*/  FSEL R3, R6, -INF , !P1 ;  /* 0xff80000006037808 */ /* 0x000fe20004800000 */
[----:B------:R-:W-:Y:S01]  /*3de0*/  @UP1 ULDC UR15, c[0x0][0x450] ;  /* 0x00011400000f1ab9 */ /* 0x000fe20000000800 */
[----:B------:R-:W-:Y:S01]  /*3df0*/  ISETP.NE.AND P1, PT, R89, RZ, PT ;  /* 0x000000ff5900720c */ /* 0x000fe20003f25270 */
[----:B------:R-:W-:Y:S01]  /*3e00*/  @UP1 USHF.R.U32.HI UR14, URZ, UR15, UR11 ;  /* 0x0000000f3f0e1299 */ /* 0x000fe2000801160b */
[----:B------:R-:W-:-:S02]  /*3e10*/  ISETP.NE.AND P2, PT, R107, RZ, PT ;  /* 0x000000ff6b00720c */ /* 0x000fc40003f45270 */
[----:B------:R-:W-:Y:S01]  /*3e20*/  ISETP.GT.AND P1, PT, R61, 0x10, !P1 ;  /* 0x000000103d00780c */ /* 0x000fe20004f24270 */
[----:B------:R-:W-:Y:S01]  /*3e30*/  UIADD3 UR43, UR43, UR14, URZ ;  /* 0x0000000e2b2b7290 */ /* 0x000fe2000fffe03f */
[----:B------:R-:W-:Y:S02]  /*3e40*/  ISETP.NE.AND P6, PT, R108, RZ, PT ;  /* 0x000000ff6c00720c */ /* 0x000fe40003fc5270 */
[----:B------:R-:W-:Y:S01]  /*3e50*/  ISETP.LT.OR P1, PT, R51, 0x11, P1 ;  /* 0x000000113300780c */ /* 0x000fe20000f21670 */
[----:B------:R-:W-:Y:S01]  /*3e60*/  UIADD3 UR18, UR43, UR18, URZ ;  /* 0x000000122b127290 */ /* 0x000fe2000fffe03f */
[----:B------:R-:W-:Y:S02]  /*3e70*/  ISETP.GT.AND P3, PT, R61, 0x70, !P3 ;  /* 0x000000703d00780c */ /* 0x000fe40005f64270 */
        /* <DEDUP_REMOVED lines=15> */
[----:B------:R-:W-:Y:S02]  /*3f70*/  ISETP.NE.AND P1, PT, R101, RZ, PT ;  /* 0x000000ff6500720c */ /* 0x000fe40003f25270 */
[----:B------:R-:W-:Y:S02]  /*3f80*/  FMNMX.FTZ R7, R70, R7, !PT ;  /* 0x0000000746077209 */ /* 0x000fe40007810000 */
[----:B------:R-:W-:Y:S02]  /*3f90*/  ISETP.GT.AND P1, PT, R61, 0x19, !P1 ;  /* 0x000000193d00780c */ /* 0x000fe40004f24270 */
[----:B------:R-:W-:Y:S02]  /*3fa0*/  FMNMX.FTZ R7, R68, R7, !PT ;  /* 0x0000000744077209 */ /* 0x000fe40007810000 */
        /* <DEDUP_REMOVED lines=39> */
[----:B------:R-:W-:Y:S02]  /*4220*/  FMNMX.FTZ R7, R39, R6, !PT ;  /* 0x0000000627077209 */ /* 0x000fe40007810000 */
[----:B------:R-:W-:Y:S02]  /*4230*/  ISETP.LT.OR P1, PT, R51, 0x32, P1 ;  /* 0x000000323300780c */ /* 0x000fe40000f21670 */
[----:B------:R-:W-:Y:S02]  /*4240*/  FMNMX.FTZ R6, R38, R7, !PT ;  /* 0x0000000726067209 */ /* 0x000fe40007810000 */
[----:B------:R-:W-:-:S02]  /*4250*/  FSEL R20, R20, -INF , !P1 ;  /* 0xff80000014147808 */ /* 0x000fc40004800000 */
        /* <DEDUP_REMOVED lines=12> */
[----:B------:R-:W-:Y:S01]  /*4320*/  ISETP.NE.AND P1, PT, R110, RZ, PT ;  /* 0x000000ff6e00720c */ /* 0x000fe20003f25270 */
[----:B------:R-:W0:Y:S01]  /*4330*/  SHFL.BFLY PT, R6, R7, 0x2, 0x1f ;  /* 0x0c401f0007067f89 */ /* 0x000e2200000e0000 */
[----:B------:R-:W-:Y:S02]  /*4340*/  ISETP.NE.AND P2, PT, R96, RZ, PT ;  /* 0x000000ff6000720c */ /* 0x000fe40003f45270 */
[----:B------:R-:W-:Y:S02]  /*4350*/  ISETP.GT.AND P1, PT, R61, 0x40, !P1 ;  /* 0x000000403d00780c */ /* 0x000fe40004f24270 */
[----:B------:R-:W-:Y:S02]  /*4360*/  ISETP.NE.AND P6, PT, R97, RZ, PT ;  /* 0x000000ff6100720c */ /* 0x000fe40003fc5270 */
        /* <DEDUP_REMOVED lines=11> */
[----:B0-----:R-:W-:Y:S02]  /*4420*/  FMNMX.FTZ R73, R7, R6, !PT ;  /* 0x0000000607497209 */ /* 0x001fe40007810000 */
[----:B------:R-:W-:Y:S02]  /*4430*/  ISETP.GT.AND P1, PT, R61, 0x48, !P1 ;  /* 0x000000483d00780c */ /* 0x000fe40004f24270 */
[----:B------:R-:W-:Y:S01]  /*4440*/  FSEL R32, R32, -INF , !P3 ;  /* 0xff80000020207808 */ /* 0x000fe20005800000 */
[----:B------:R-:W0:Y:S01]  /*4450*/  SHFL.BFLY PT, R6, R73, 0x1, 0x1f ;  /* 0x0c201f0049067f89 */ /* 0x000e2200000e0000 */
[----:B------:R-:W-:-:S02]  /*4460*/  ISETP.LT.OR P1, PT, R51, 0x49, P1 ;  /* 0x000000493300780c */ /* 0x000fc40000f21670 */
[----:B------:R-:W-:Y:S02]  /*4470*/  ISETP.LT.OR P5, PT, R51, 0x79, P5 ;  /* 0x000000793300780c */ /* 0x000fe40002fa1670 */
[----:B------:R-:W-:Y:S02]  /*4480*/  FSEL R48, R48, -INF , !P1 ;  /* 0xff80000030307808 */ /* 0x000fe40004800000 */
[----:B------:R-:W-:-:S04]  /*4490*/  ISETP.NE.AND P1, PT, R91, RZ, PT ;  /* 0x000000ff5b00720c */ /* 0x000fc80003f25270 */
[----:B------:R-:W-:-:S04]  /*44a0*/  ISETP.GT.AND P1, PT, R61, 0x49, !P1 ;  /* 0x000000493d00780c */ /* 0x000fc80004f24270 */
[----:B------:R-:W-:-:S04]  /*44b0*/  ISETP.LT.OR P1, PT, R51, 0x4a, P1 ;  /* 0x0000004a3300780c */ /* 0x000fc80000f21670 */
[----:B------:R-:W-:Y:S02]  /*44c0*/  FSEL R49, R49, -INF , !P1 ;  /* 0xff80000031317808 */ /* 0x000fe40004800000 */
[----:B------:R-:W-:Y:S02]  /*44d0*/  ISETP.NE.AND P1, PT, R92, RZ, PT ;  /* 0x000000ff5c00720c */ /* 0x000fe40003f25270 */
[----:B0-----:R-:W-:Y:S02]  /*44e0*/  FMNMX.FTZ R6, R73, R6, !PT ;  /* 0x0000000649067209 */ /* 0x001fe40007810000 */
[----:B------:R-:W-:-:S03]  /*44f0*/  ISETP.GT.AND P1, PT, R61, 0x50, !P1 ;  /* 0x000000503d00780c */ /* 0x000fc60004f24270 */
[----:B------:R-:W-:Y:S01]  /*4500*/  FMUL.FTZ R74, R6, UR6 ;  /* 0x00000006064a7c20 */ /* 0x000fe20008410000 */
        /* <DEDUP_REMOVED lines=24> */
[----:B------:R-:W-:-:S02]  /*4690*/  FSETP.NEU.FTZ.AND P1, PT, R6, -INF , PT ;  /* 0xff8000000600780b */ /* 0x000fc40003f3d000 */
[----:B------:R-:W-:Y:S02]  /*46a0*/  FSEL R30, R30, -INF , !P2 ;  /* 0xff8000001e1e7808 */ /* 0x000fe40005000000 */
[----:B------:R-:W-:Y:S02]  /*46b0*/  FSEL R79, R74, RZ, P1 ;  /* 0x000000ff4a4f7208 */ /* 0x000fe40000800000 */
[----:B------:R-:W-:Y:S02]  /*46c0*/  ISETP.GT.AND P1, PT, R61, RZ, !P6 ;  /* 0x000000ff3d00720c */ /* 0x000fe40007724270 */
[----:B------:R-:W-:Y:S01]  /*46d0*/  ISETP.NE.AND P6, PT, R75, RZ, PT ;  /* 0x000000ff4b00720c */ /* 0x000fe20003fc5270 */
[--C-:B------:R-:W-:Y:S01]  /*46e0*/  FFMA.FTZ R170, R59, UR6, -R79.reuse ;  /* 0x000000063baa7c23 */ /* 0x100fe2000801084f */
[----:B------:R-:W-:Y:S01]  /*46f0*/  ISETP.LT.OR P1, PT, R51, 0x1, P1 ;  /* 0x000000013300780c */ /* 0x000fe20000f21670 */
[--C-:B------:R-:W-:Y:S01]  /*4700*/  FFMA.FTZ R59, R58, UR6, -R79.reuse ;  /* 0x000000063a3b7c23 */ /* 0x100fe2000801084f */
[--C-:B------:R-:W-:Y:S01]  /*4710*/  FFMA.FTZ R164, R55, UR6, -R79.reuse ;  /* 0x0000000637a47c23 */ /* 0x100fe2000801084f */
[----:B------:R-:W-:Y:S01]  /*4720*/  ISETP.GT.AND P6, PT, R61, 0x79, !P6 ;  /* 0x000000793d00780c */ /* 0x000fe200077c4270 */
[--C-:B------:R-:W-:Y:S01]  /*4730*/  FFMA.FTZ R166, R46, UR6, -R79.reuse ;  /* 0x000000062ea67c23 */ /* 0x100fe2000801084f */
[----:B------:R-:W-:Y:S01]  /*4740*/  FSEL R77, R0, -INF , !P1 ;  /* 0xff800000004d7808 */ /* 0x000fe20004800000 */
[--C-:B------:R-:W-:Y:S01]  /*4750*/  FFMA.FTZ R180, R180, UR6, -R79.reuse ;  /* 0x00000006b4b47c23 */ /* 0x100fe2000801084f */
[----:B------:R-:W-:Y:S01]  /*4760*/  ISETP.NE.AND P1, PT, R86, RZ, PT ;  /* 0x000000ff5600720c */ /* 0x000fe20003f25270 */
[--C-:B------:R-:W-:Y:S01]  /*4770*/  FFMA.FTZ R65, R65, UR6, -R79.reuse ;  /* 0x0000000641417c23 */ /* 0x100fe2000801084f */
[----:B------:R-:W-:Y:S01]  /*4780*/  FMNMX.FTZ R0, R77, R4, !PT ;  /* 0x000000044d007209 */ /* 0x000fe20007810000 */
[--C-:B------:R-:W-:Y:S01]  /*4790*/  FFMA.FTZ R182, R72, UR6, -R79.reuse ;  /* 0x0000000648b67c23 */ /* 0x100fe2000801084f */
[----:B------:R-:W-:Y:S01]  /*47a0*/  ISETP.GT.AND P1, PT, R61, 0x68, !P1 ;  /* 0x000000683d00780c */ /* 0x000fe20004f24270 */
[----:B------:R-:W-:Y:S01]  /*47b0*/  MUFU.EX2 R180, R180 ;  /* 0x000000b400b47308 */ /* 0x000fe20000000800 */
[----:B------:R-:W-:Y:S01]  /*47c0*/  FMNMX.FTZ R0, R5, R0, !PT ;  /* 0x0000000005007209 */ /* 0x000fe20007810000 */
[--C-:B------:R-:W-:Y:S01]  /*47d0*/  FFMA.FTZ R67, R67, UR6, -R79.reuse ;  /* 0x0000000643437c23 */ /* 0x100fe2000801084f */
[----:B------:R-:W-:Y:S01]  /*47e0*/  ISETP.LT.OR P1, PT, R51, 0x69, P1 ;  /* 0x000000693300780c */ /* 0x000fe20000f21670 */
[--C-:B------:R-:W-:Y:S01]  /*47f0*/  FFMA.FTZ R152, R36, UR6, -R79.reuse ;  /* 0x0000000624987c23 */ /* 0x100fe2000801084f */
[----:B------:R-:W-:Y:S01]  /*4800*/  FMNMX.FTZ R7, R3, R0, !PT ;  /* 0x0000000003077209 */ /* 0x000fe20007810000 */
[--C-:B------:R-:W-:Y:S01]  /*4810*/  FFMA.FTZ R176, R69, UR6, -R79.reuse ;  /* 0x0000000645b07c23 */ /* 0x100fe2000801084f */
[----:B------:R-:W-:Y:S01]  /*4820*/  FSEL R55, R33, -INF , !P4 ;  /* 0xff80000021377808 */ /* 0x000fe20006000000 */
[--C-:B------:R-:W-:Y:S01]  /*4830*/  FFMA.FTZ R33, R47, UR6, -R79.reuse ;  /* 0x000000062f217c23 */ /* 0x100fe2000801084f */
[----:B------:R-:W-:Y:S01]  /*4840*/  FMNMX.FTZ R7, R2, R7, !PT ;  /* 0x0000000702077209 */ /* 0x000fe20007810000 */
[----:B------:R-:W0:Y:S01]  /*4850*/  MUFU.EX2 R65, R65 ;  /* 0x0000004100417308 */ /* 0x000e220000000800 */
[----:B------:R-:W-:Y:S01]  /*4860*/  ISETP.LT.OR P6, PT, R51, 0x7a, P6 ;  /* 0x0000007a3300780c */ /* 0x000fe200037c1670 */
[--C-:B------:R-:W-:Y:S01]  /*4870*/  FFMA.FTZ R69, R88, UR6, -R79.reuse ;  /* 0x0000000658457c23 */ /* 0x100fe2000801084f */
[----:B------:R-:W-:Y:S01]  /*4880*/  FMNMX.FTZ R0, R8, R7, !PT ;  /* 0x0000000708007209 */ /* 0x000fe20007810000 */
[--C-:B------:R-:W-:Y:S01]  /*4890*/  FFMA.FTZ R178, R71, UR6, -R79.reuse ;  /* 0x0000000647b27c23 */ /* 0x100fe2000801084f */
[----:B------:R-:W-:Y:S01]  /*48a0*/  FSEL R47, R35, -INF , !P5 ;  /* 0xff800000232f7808 */ /* 0x000fe20006800000 */
[--C-:B------:R-:W-:Y:S01]  /*48b0*/  FFMA.FTZ R35, R45, UR6, -R79.reuse ;  /* 0x000000062d237c23 */ /* 0x100fe2000801084f */
[----:B------:R-:W-:Y:S01]  /*48c0*/  FMNMX.FTZ R7, R9, R0, !PT ;  /* 0x0000000009077209 */ /* 0x000fe20007810000 */
[----:B------:R-:W1:Y:S01]  /*48d0*/  MUFU.EX2 R182, R182 ;  /* 0x000000b600b67308 */ /* 0x000e620000000800 */
[----:B------:R-:W-:Y:S01]  /*48e0*/  FSEL R34, R34, -INF , !P6 ;  /* 0xff80000022227808 */ /* 0x000fe20007000000 */
[--C-:B------:R-:W-:Y:S01]  /*48f0*/  FFMA.FTZ R154, R21, UR6, -R79.reuse ;  /* 0x00000006159a7c23 */ /* 0x100fe2000801084f */
[----:B------:R-:W-:Y:S01]  /*4900*/  FMNMX.FTZ R0, R10, R7, !PT ;  /* 0x000000070a007209 */ /* 0x000fe20007810000 */
[--C-:B------:R-:W-:Y:S01]  /*4910*/  FFMA.FTZ R21, R24, UR6, -R79.reuse ;  /* 0x0000000618157c23 */ /* 0x100fe2000801084f */
[--C-:B------:R-:W-:Y:S01]  /*4920*/  FFMA.FTZ R71, R70, UR6, -R79.reuse ;  /* 0x0000000646477c23 */ /* 0x100fe2000801084f */
[--C-:B------:R-:W-:Y:S01]  /*4930*/  FFMA.FTZ R172, R68, UR6, -R79.reuse ;  /* 0x0000000644ac7c23 */ /* 0x100fe2000801084f */
[----:B------:R-:W-:Y:S01]  /*4940*/  FMNMX.FTZ R7, R11, R0, !PT ;  /* 0x000000000b077209 */ /* 0x000fe20007810000 */
[----:B------:R-:W2:Y:S01]  /*4950*/  MUFU.EX2 R67, R67 ;  /* 0x0000004300437308 */ /* 0x000ea20000000800 */
[--C-:B------:R-:W-:Y:S01]  /*4960*/  FFMA.FTZ R73, R66, UR6, -R79.reuse ;  /* 0x0000000642497c23 */ /* 0x100fe2000801084f */
[--C-:B------:R-:W-:Y:S01]  /*4970*/  FFMA.FTZ R174, R64, UR6, -R79.reuse ;  /* 0x0000000640ae7c23 */ /* 0x100fe2000801084f */
[----:B------:R-:W-:Y:S01]  /*4980*/  FMNMX.FTZ R0, R12, R7, !PT ;  /* 0x000000070c007209 */ /* 0x000fe20007810000 */
[--C-:B------:R-:W-:Y:S01]  /*4990*/  FFMA.FTZ R63, R63, UR6, -R79.reuse ;  /* 0x000000063f3f7c23 */ /* 0x100fe2000801084f */
[--C-:B------:R-:W-:Y:S01]  /*49a0*/  FFMA.FTZ R168, R62, UR6, -R79.reuse ;  /* 0x000000063ea87c23 */ /* 0x100fe2000801084f */
[--C-:B------:R-:W-:Y:S01]  /*49b0*/  FFMA.FTZ R75, R60, UR6, -R79.reuse ;  /* 0x000000063c4b7c23 */ /* 0x100fe2000801084f */
[----:B------:R-:W-:Y:S01]  /*49c0*/  FMNMX.FTZ R7, R13, R0, !PT ;  /* 0x000000000d077209 */ /* 0x000fe20007810000 */
[----:B------:R-:W3:Y:S01]  /*49d0*/  MUFU.EX2 R176, R176 ;  /* 0x000000b000b07308 */ /* 0x000ee20000000800 */
[--C-:B------:R-:W-:Y:S01]  /*49e0*/  FFMA.FTZ R160, R44, UR6, -R79.reuse ;  /* 0x000000062ca07c23 */ /* 0x100fe2000801084f */
[--C-:B------:R-:W-:Y:S01]  /*49f0*/  FFMA.FTZ R43, R43, UR6, -R79.reuse ;  /* 0x000000062b2b7c23 */ /* 0x100fe2000801084f */
[----:B------:R-:W-:Y:S01]  /*4a00*/  FMNMX.FTZ R0, R14, R7, !PT ;  /* 0x000000070e007209 */ /* 0x000fe20007810000 */
[--C-:B------:R-:W-:Y:S01]  /*4a10*/  FFMA.FTZ R162, R42, UR6, -R79.reuse ;  /* 0x000000062aa27c23 */ /* 0x100fe2000801084f */
[--C-:B------:R-:W-:Y:S01]  /*4a20*/  FFMA.FTZ R41, R41, UR6, -R79.reuse ;  /* 0x0000000629297c23 */ /* 0x100fe2000801084f */
[--C-:B------:R-:W-:Y:S01]  /*4a30*/  FFMA.FTZ R156, R40, UR6, -R79.reuse ;  /* 0x00000006289c7c23 */ /* 0x100fe2000801084f */
[----:B------:R-:W-:Y:S01]  /*4a40*/  FMNMX.FTZ R7, R15, R0, !PT ;  /* 0x000000000f077209 */ /* 0x000fe20007810000 */
[----:B------:R-:W4:Y:S01]  /*4a50*/  MUFU.EX2 R69, R69 ;  /* 0x0000004500457308 */ /* 0x000f220000000800 */
[--C-:B------:R-:W-:Y:S01]  /*4a60*/  FFMA.FTZ R39, R39, UR6, -R79.reuse ;  /* 0x0000000627277c23 */ /* 0x100fe2000801084f */
[--C-:B------:R-:W-:Y:S01]  /*4a70*/  FFMA.FTZ R158, R38, UR6, -R79.reuse ;  /* 0x00000006269e7c23 */ /* 0x100fe2000801084f */
[----:B------:R-:W-:Y:S01]  /*4a80*/  FMNMX.FTZ R0, R20, R7, !PT ;  /* 0x0000000714007209 */ /* 0x000fe20007810000 */
[--C-:B------:R-:W-:Y:S01]  /*4a90*/  FFMA.FTZ R37, R37, UR6, -R79.reuse ;  /* 0x0000000625257c23 */ /* 0x100fe2000801084f */
[----:B------:R-:W-:-:S02]  /*4aa0*/  FFMA.FTZ R27, R27, UR6, -R79 ;  /* 0x000000061b1b7c23 */ /* 0x000fc4000801084f */
[----:B------:R-:W-:Y:S01]  /*4ab0*/  FMNMX.FTZ R7, R25, R0, !PT ;  /* 0x0000000019077209 */ /* 0x000fe20007810000 */
[----:B------:R-:W5:Y:S03]  /*4ac0*/  MUFU.EX2 R178, R178 ;  /* 0x000000b200b27308 */ /* 0x000f660000000800 */
[----:B------:R-:W-:-:S04]  /*4ad0*/  FMNMX.FTZ R7, R26, R7, !PT ;  /* 0x000000071a077209 */ /* 0x000fc80007810000 */
        /* <DEDUP_REMOVED lines=10> */
[----:B------:R-:W5:Y:S01]  /*4b80*/  MUFU.EX2 R174, R174 ;  /* 0x000000ae00ae7308 */ /* 0x000f620000000800 */
[----:B------:R-:W-:Y:S02]  /*4b90*/  FSEL R0, R31, -INF , !P1 ;  /* 0xff8000001f007808 */ /* 0x000fe40004800000 */
[----:B------:R-:W-:-:S04]  /*4ba0*/  FMNMX.FTZ R7, R54, R7, !PT ;  /* 0x0000000736077209 */ /* 0x000fc80007810000 */
[----:B------:R-:W-:Y:S01]  /*4bb0*/  FMNMX.FTZ R58, R56, R7, !PT ;  /* 0x00000007383a7209 */ /* 0x000fe20007810000 */
[----:B------:R-:W-:Y:S03]  /*4bc0*/  MUFU.EX2 R63, R63 ;  /* 0x0000003f003f7308 */ /* 0x000fe60000000800 */
        /* <DEDUP_REMOVED lines=9> */
[----:B------:R-:W-:-:S05]  /*4c60*/  FMNMX.FTZ R7, R34, R7, !PT ;  /* 0x0000000722077209 */ /* 0x000fca0007810000 */
[----:B------:R-:W0:Y:S01]  /*4c70*/  SHFL.BFLY PT, R46, R7, 0x2, 0x1f ;  /* 0x0c401f00072e7f89 */ /* 0x000e2200000e0000 */
[----:B------:R-:W-:Y:S08]  /*4c80*/  MUFU.EX2 R31, R59 ;  /* 0x0000003b001f7308 */ /* 0x000ff00000000800 */
[----:B------:R-:W-:Y:S08]  /*4c90*/  MUFU.EX2 R164, R164 ;  /* 0x000000a400a47308 */ /* 0x000ff00000000800 */
[----:B------:R-:W-:Y:S01]  /*4ca0*/  MUFU.EX2 R33, R33 ;  /* 0x0000002100217308 */ /* 0x000fe20000000800 */
[----:B0-----:R-:W-:-:S07]  /*4cb0*/  FMNMX.FTZ R46, R7, R46, !PT ;  /* 0x0000002e072e7209 */ /* 0x001fce0007810000 */
[----:B------:R-:W-:Y:S01]  /*4cc0*/  MUFU.EX2 R166, R166 ;  /* 0x000000a600a67308 */ /* 0x000fe20000000800 */
[----:B------:R-:W0:Y:S07]  /*4cd0*/  SHFL.BFLY PT, R7, R46, 0x1, 0x1f ;  /* 0x0c201f002e077f89 */ /* 0x000e2e00000e0000 */
[----:B------:R-:W-:Y:S08]  /*4ce0*/  MUFU.EX2 R35, R35 ;  /* 0x0000002300237308 */ /* 0x000ff00000000800 */
[----:B------:R-:W-:Y:S08]  /*4cf0*/  MUFU.EX2 R160, R160 ;  /* 0x000000a000a07308 */ /* 0x000ff00000000800 */
[----:B------:R-:W-:Y:S01]  /*4d00*/  MUFU.EX2 R43, R43 ;  /* 0x0000002b002b7308 */ /* 0x000fe20000000800 */
[----:B0-----:R-:W-:-:S04]  /*4d10*/  FMNMX.FTZ R7, R46, R7, !PT ;  /* 0x000000072e077209 */ /* 0x001fc80007810000 */
[C---:B------:R-:W-:Y:S01]  /*4d20*/  FSETP.NEU.FTZ.AND P1, PT, R7.reuse, -INF , PT ;  /* 0xff8000000700780b */ /* 0x040fe20003f3d000 */
[----:B------:R-:W-:Y:S02]  /*4d30*/  FMUL.FTZ R36, R7, UR6 ;  /* 0x0000000607247c20 */ /* 0x000fe40008410000 */
[----:B------:R-:W-:Y:S03]  /*4d40*/  MUFU.EX2 R162, R162 ;  /* 0x000000a200a27308 */ /* 0x000fe60000000800 */
[----:B------:R-:W-:Y:S02]  /*4d50*/  FSEL R45, R36, RZ, P1 ;  /* 0x000000ff242d7208 */ /* 0x000fe40000800000 */
[----:B------:R-:W-:-:S03]  /*4d60*/  PLOP3.LUT P1, PT, PT, PT, UP0, 0x40, 0x0 ;  /* 0x000000000000781c */ /* 0x000fc60003f2e808 */
[----:B------:R-:W-:Y:S01]  /*4d70*/  MUFU.EX2 R41, R41 ;  /* 0x0000002900297308 */ /* 0x000fe20000000800 */
[----:B------:R-:W-:Y:S01]  /*4d80*/  FFMA.FTZ R24, R3, UR6, -R45 ;  /* 0x0000000603187c23 */ /* 0x000fe2000801082d */
[----:B------:R-:W-:Y:S01]  /*4d90*/  FADD.FTZ R3, R180, R65 ;  /* 0x00000041b4037221 */ /* 0x000fe20000010000 */
[--C-:B------:R-:W-:Y:S01]  /*4da0*/  FFMA.FTZ R177, R2, UR6, -R45.reuse ;  /* 0x0000000602b17c23 */ /* 0x100fe2000801082d */
[--C-:B------:R-:W-:Y:S01]  /*4db0*/  FFMA.FTZ R181, R77, UR6, -R45.reuse ;  /* 0x000000064db57c23 */ /* 0x100fe2000801082d */
[----:B------:R-:W-:Y:S01]  /*4dc0*/  FFMA.FTZ R4, R4, UR6, -R45 ;  /* 0x0000000604047c23 */ /* 0x000fe2000801082d */
[----:B-1----:R-:W-:Y:S01]  /*4dd0*/  FADD.FTZ R2, R182, R3 ;  /* 0x00000003b6027221 */ /* 0x002fe20000010000 */
[--C-:B------:R-:W-:Y:S01]  /*4de0*/  FFMA.FTZ R183, R5, UR6, -R45.reuse ;  /* 0x0000000605b77c23 */ /* 0x100fe2000801082d */
[----:B------:R-:W-:Y:S01]  /*4df0*/  MUFU.EX2 R24, R24 ;  /* 0x0000001800187308 */ /* 0x000fe20000000800 */
[--C-:B------:R-:W-:Y:S01]  /*4e00*/  FFMA.FTZ R8, R8, UR6, -R45.reuse ;  /* 0x0000000608087c23 */ /* 0x100fe2000801082d */
[----:B--2---:R-:W-:Y:S01]  /*4e10*/  FADD.FTZ R3, R67, R2 ;  /* 0x0000000243037221 */ /* 0x004fe20000010000 */
[--C-:B------:R-:W-:Y:S01]  /*4e20*/  FFMA.FTZ R179, R9, UR6, -R45.reuse ;  /* 0x0000000609b37c23 */ /* 0x100fe2000801082d */
[--C-:B------:R-:W-:Y:S01]  /*4e30*/  FFMA.FTZ R10, R10, UR6, -R45.reuse ;  /* 0x000000060a0a7c23 */ /* 0x100fe2000801082d */
[----:B------:R-:W-:Y:S01]  /*4e40*/  FFMA.FTZ R173, R11, UR6, -R45 ;  /* 0x000000060bad7c23 */ /* 0x000fe2000801082d */
[----:B---3--:R-:W-:Y:S01]  /*4e50*/  FADD.FTZ R2, R176, R3 ;  /* 0x00000003b0027221 */ /* 0x008fe20000010000 */
[--C-:B------:R-:W-:Y:S01]  /*4e60*/  FFMA.FTZ R12, R12, UR6, -R45.reuse ;  /* 0x000000060c0c7c23 */ /* 0x100fe2000801082d */
[----:B------:R-:W-:Y:S01]  /*4e70*/  MUFU.EX2 R181, R181 ;  /* 0x000000b500b57308 */ /* 0x000fe20000000800 */
[--C-:B------:R-:W-:Y:S01]  /*4e80*/  FFMA.FTZ R175, R13, UR6, -R45.reuse ;  /* 0x000000060daf7c23 */ /* 0x100fe2000801082d */
[----:B----4-:R-:W-:Y:S01]  /*4e90*/  FADD.FTZ R3, R69, R2 ;  /* 0x0000000245037221 */ /* 0x010fe20000010000 */
[--C-:B------:R-:W-:Y:S01]  /*4ea0*/  FFMA.FTZ R14, R14, UR6, -R45.reuse ;  /* 0x000000060e0e7c23 */ /* 0x100fe2000801082d */
[--C-:B------:R-:W-:Y:S01]  /*4eb0*/  FFMA.FTZ R15, R15, UR6, -R45.reuse ;  /* 0x000000060f0f7c23 */ /* 0x100fe2000801082d */
[----:B------:R-:W-:Y:S01]  /*4ec0*/  FFMA.FTZ R20, R20, UR6, -R45 ;  /* 0x0000000614147c23 */ /* 0x000fe2000801082d */
[----:B-----5:R-:W-:Y:S01]  /*4ed0*/  FADD.FTZ R2, R178, R3 ;  /* 0x00000003b2027221 */ /* 0x020fe20000010000 */
[--C-:B------:R-:W-:Y:S01]  /*4ee0*/  FFMA.FTZ R25, R25, UR6, -R45.reuse ;  /* 0x0000000619197c23 */ /* 0x100fe2000801082d */
[----:B------:R-:W0:Y:S01]  /*4ef0*/  MUFU.EX2 R4, R4 ;  /* 0x0000000400047308 */ /* 0x000e220000000800 */
[--C-:B------:R-:W-:Y:S01]  /*4f00*/  FFMA.FTZ R26, R26, UR6, -R45.reuse ;  /* 0x000000061a1a7c23 */ /* 0x100fe2000801082d */
[----:B------:R-:W-:Y:S01]  /*4f10*/  FADD.FTZ R3, R71, R2 ;  /* 0x0000000247037221 */ /* 0x000fe20000010000 */
[--C-:B------:R-:W-:Y:S01]  /*4f20*/  FFMA.FTZ R28, R28, UR6, -R45.reuse ;  /* 0x000000061c1c7c23 */ /* 0x100fe2000801082d */
[--C-:B------:R-:W-:Y:S01]  /*4f30*/  FFMA.FTZ R29, R29, UR6, -R45.reuse ;  /* 0x000000061d1d7c23 */ /* 0x100fe2000801082d */
[----:B------:R-:W-:Y:S01]  /*4f40*/  FFMA.FTZ R48, R48, UR6, -R45 ;  /* 0x0000000630307c23 */ /* 0x000fe2000801082d */
[----:B------:R-:W-:Y:S01]  /*4f50*/  FADD.FTZ R2, R172, R3 ;  /* 0x00000003ac027221 */ /* 0x000fe20000010000 */
[--C-:B------:R-:W-:Y:S01]  /*4f60*/  FFMA.FTZ R49, R49, UR6, -R45.reuse ;  /* 0x0000000631317c23 */ /* 0x100fe2000801082d */
[----:B------:R-:W1:Y:S01]  /*4f70*/  MUFU.EX2 R183, R183 ;  /* 0x000000b700b77308 */ /* 0x000e620000000800 */
[--C-:B------:R-:W-:Y:S01]  /*4f80*/  FFMA.FTZ R50, R50, UR6, -R45.reuse ;  /* 0x0000000632327c23 */ /* 0x100fe2000801082d */
[----:B------:R-:W-:Y:S01]  /*4f90*/  FADD.FTZ R3, R73, R2 ;  /* 0x0000000249037221 */ /* 0x000fe20000010000 */
[--C-:B------:R-:W-:Y:S01]  /*4fa0*/  FFMA.FTZ R52, R52, UR6, -R45.reuse ;  /* 0x0000000634347c23 */ /* 0x100fe2000801082d */
[--C-:B------:R-:W-:Y:S01]  /*4fb0*/  FFMA.FTZ R53, R53, UR6, -R45.reuse ;  /* 0x0000000635357c23 */ /* 0x100fe2000801082d */
[----:B------:R-:W-:Y:S01]  /*4fc0*/  FFMA.FTZ R54, R54, UR6, -R45 ;  /* 0x0000000636367c23 */ /* 0x000fe2000801082d */
[----:B------:R-:W-:Y:S01]  /*4fd0*/  FADD.FTZ R36, R174, R3 ;  /* 0x00000003ae247221 */ /* 0x000fe20000010000 */
[--C-:B------:R-:W-:Y:S01]  /*4fe0*/  FFMA.FTZ R56, R56, UR6, -R45.reuse ;  /* 0x0000000638387c23 */ /* 0x100fe2000801082d */
[----:B------:R-:W2:Y:S01]  /*4ff0*/  MUFU.EX2 R177, R177 ;  /* 0x000000b100b17308 */ /* 0x000ea20000000800 */
[----:B0-----:R-:W-:Y:S01]  /*5000*/  FADD.FTZ R2, R181, R4 ;  /* 0x00000004b5027221 */ /* 0x001fe20000010000 */
[----:B------:R-:W-:Y:S01]  /*5010*/  FADD.FTZ R5, R63, R36 ;  /* 0x000000243f057221 */ /* 0x000fe20000010000 */
[--C-:B------:R-:W-:Y:S01]  /*5020*/  FFMA.FTZ R57, R57, UR6, -R45.reuse ;  /* 0x0000000639397c23 */ /* 0x100fe2000801082d */
[--C-:B------:R-:W-:Y:S01]  /*5030*/  FFMA.FTZ R0, R0, UR6, -R45.reuse ;  /* 0x0000000600007c23 */ /* 0x100fe2000801082d */
[----:B------:R-:W-:Y:S01]  /*5040*/  FFMA.FTZ R30, R30, UR6, -R45 ;  /* 0x000000061e1e7c23 */ /* 0x000fe2000801082d */
[----:B------:R-:W-:Y:S01]  /*5050*/  FADD.FTZ R36, R168, R5 ;  /* 0x00000005a8247221 */ /* 0x000fe20000010000 */
[--C-:B------:R-:W-:Y:S01]  /*5060*/  FFMA.FTZ R32, R32, UR6, -R45.reuse ;  /* 0x0000000620207c23 */ /* 0x100fe2000801082d */
[----:B------:R-:W0:Y:S01]  /*5070*/  MUFU.EX2 R8, R8 ;  /* 0x0000000800087308 */ /* 0x000e220000000800 */
[----:B-1----:R-:W-:Y:S01]  /*5080*/  FADD.FTZ R3, R183, R2 ;  /* 0x00000002b7037221 */ /* 0x002fe20000010000 */
[----:B------:R-:W-:Y:S01]  /*5090*/  FADD.FTZ R5, R75, R36 ;  /* 0x000000244b057221 */ /* 0x000fe20000010000 */
[----:B------:R-:W-:Y:S01]  /*50a0*/  FFMA.FTZ R55, R55, UR6, -R45 ;  /* 0x0000000637377c23 */ /* 0x000fe2000801082d */
[----:B------:R-:W-:Y:S01]  /*50b0*/  F2FP.BF16.F32.PACK_AB R181, R4, R181 ;  /* 0x000000b504b5723e */ /* 0x000fe200000010ff */
[----:B------:R-:W-:Y:S01]  /*50c0*/  FADD.FTZ R2, R24, R3 ;  /* 0x0000000318027221 */ /* 0x000fe20000010000 */
[----:B------:R-:W-:Y:S01]  /*50d0*/  FADD.FTZ R36, R170, R5 ;  /* 0x00000005aa247221 */ /* 0x000fe20000010000 */
[--C-:B------:R-:W-:Y:S01]  /*50e0*/  FFMA.FTZ R47, R47, UR6, -R45.reuse ;  /* 0x000000062f2f7c23 */ /* 0x100fe2000801082d */
[----:B------:R-:W1:Y:S01]  /*50f0*/  MUFU.EX2 R179, R179 ;  /* 0x000000b300b37308 */ /* 0x000e620000000800 */
[----:B--2---:R-:W-:Y:S01]  /*5100*/  FADD.FTZ R3, R177, R2 ;  /* 0x00000002b1037221 */ /* 0x004fe20000010000 */
[----:B------:R-:W-:Y:S01]  /*5110*/  FADD.FTZ R5, R31, R36 ;  /* 0x000000241f057221 */ /* 0x000fe20000010000 */
[----:B------:R-:W-:Y:S01]  /*5120*/  FFMA.FTZ R34, R34, UR6, -R45 ;  /* 0x0000000622227c23 */ /* 0x000fe2000801082d */
[----:B------:R-:W-:-:S02]  /*5130*/  F2FP.BF16.F32.PACK_AB R180, R65, R180 ;  /* 0x000000b441b4723e */ /* 0x000fc400000010ff */
        /* <DEDUP_REMOVED lines=11> */
[----:B------:R-:W-:Y:S01]  /*51f0*/  FADD.FTZ R5, R35, R36 ;  /* 0x0000002423057221 */ /* 0x000fe20000010000 */
[----:B------:R-:W-:-:S02]  /*5200*/  F2FP.BF16.F32.PACK_AB R174, R63, R174 ;  /* 0x000000ae3fae723e */ /* 0x000fc400000010ff */
[----:B------:R-:W-:Y:S01]  /*5210*/  F2FP.BF16.F32.PACK_AB R168, R75, R168 ;  /* 0x000000a84ba8723e */ /* 0x000fe200000010ff */
[----:B------:R-:W-:Y:S01]  /*5220*/  FADD.FTZ R36, R160, R5 ;  /* 0x00000005a0247221 */ /* 0x000fe20000010000 */
[----:B------:R-:W-:Y:S01]  /*5230*/  F2FP.BF16.F32.PACK_AB R170, R31, R170 ;  /* 0x000000aa1faa723e */ /* 0x000fe200000010ff */
[----:B------:R-:W1:Y:S01]  /*5240*/  MUFU.EX2 R12, R12 ;  /* 0x0000000c000c7308 */ /* 0x000e620000000800 */
[----:B--2---:R-:W-:Y:S01]  /*5250*/  FADD.FTZ R2, R10, R3 ;  /* 0x000000030a027221 */ /* 0x004fe20000010000 */
[----:B------:R-:W-:Y:S01]  /*5260*/  FADD.FTZ R5, R43, R36 ;  /* 0x000000242b057221 */ /* 0x000fe20000010000 */
[----:B------:R-:W-:Y:S02]  /*5270*/  F2FP.BF16.F32.PACK_AB R164, R33, R164 ;  /* 0x000000a421a4723e */ /* 0x000fe400000010ff */
[----:B------:R-:W-:Y:S01]  /*5280*/  F2FP.BF16.F32.PACK_AB R166, R35, R166 ;  /* 0x000000a623a6723e */ /* 0x000fe200000010ff */
[----:B------:R-:W-:Y:S01]  /*5290*/  FADD.FTZ R36, R162, R5 ;  /* 0x00000005a2247221 */ /* 0x000fe20000010000 */
[----:B------:R-:W-:Y:S01]  /*52a0*/  F2FP.BF16.F32.PACK_AB R160, R43, R160 ;  /* 0x000000a02ba0723e */ /* 0x000fe200000010ff */
[----:B------:R-:W2:Y:S01]  /*52b0*/  MUFU.EX2 R175, R175 ;  /* 0x000000af00af7308 */ /* 0x000ea20000000800 */
[----:B0-----:R-:W-:Y:S01]  /*52c0*/  FADD.FTZ R3, R173, R2 ;  /* 0x00000002ad037221 */ /* 0x001fe20000010000 */
[C---:B------:R-:W-:Y:S01]  /*52d0*/  FADD.FTZ R5, R41.reuse, R36 ;  /* 0x0000002429057221 */ /* 0x040fe20000010000 */
[----:B------:R-:W-:-:S02]  /*52e0*/  F2FP.BF16.F32.PACK_AB R162, R41, R162 ;  /* 0x000000a229a2723e */ /* 0x000fc400000010ff */
[----:B------:R-:W-:Y:S02]  /*52f0*/  F2FP.BF16.F32.PACK_AB R183, R24, R183 ;  /* 0x000000b718b7723e */ /* 0x000fe400000010ff */
[----:B------:R-:W-:Y:S01]  /*5300*/  F2FP.BF16.F32.PACK_AB R177, R8, R177 ;  /* 0x000000b108b1723e */ /* 0x000fe200000010ff */
[----:B------:R-:W0:Y:S01]  /*5310*/  MUFU.EX2 R14, R14 ;  /* 0x0000000e000e7308 */ /* 0x000e220000000800 */
[----:B-1----:R-:W-:Y:S01]  /*5320*/  FADD.FTZ R2, R12, R3 ;  /* 0x000000030c027221 */ /* 0x002fe20000010000 */
[----:B------:R-:W-:Y:S02]  /*5330*/  F2FP.BF16.F32.PACK_AB R179, R10, R179 ;  /* 0x000000b30ab3723e */ /* 0x000fe400000010ff */
[----:B------:R-:W-:-:S04]  /*5340*/  F2FP.BF16.F32.PACK_AB R173, R12, R173 ;  /* 0x000000ad0cad723e */ /* 0x000fc800000010ff */
        /* <DEDUP_REMOVED lines=66> */
[----:B-1----:R-:W-:Y:S01]  /*5770*/  FADD.FTZ R38, R154, R5 ;  /* 0x000000059a267221 */ /* 0x002fe20000010000 */
[----:B------:R-:W-:-:S06]  /*5780*/  VIADD R5, R90, 0xfffffffe ;  /* 0xfffffffe5a057836 */ /* 0x000fcc0000000000 */
[----:B------:R-:W1:Y:S01]  /*5790*/  MUFU.EX2 R34, R34 ;  /* 0x0000002200227308 */ /* 0x000e620000000800 */
[----:B--2---:R-:W-:Y:S01]  /*57a0*/  FADD.FTZ R3, R47, R4 ;  /* 0x000000042f037221 */ /* 0x004fe20000010000 */
[C---:B0-----:R-:W-:Y:S01]  /*57b0*/  FADD.FTZ R2, R21.reuse, R38 ;  /* 0x0000002615027221 */ /* 0x041fe20000010000 */
[----:B------:R-:W-:Y:S02]  /*57c0*/  F2FP.BF16.F32.PACK_AB R154, R21, R154 ;  /* 0x0000009a159a723e */ /* 0x000fe400000010ff */
[C---:B-1----:R-:W-:Y:S01]  /*57d0*/  FADD.FTZ R0, R34.reuse, R3 ;  /* 0x0000000322007221 */ /* 0x042fe20000010000 */
        /* <DEDUP_REMOVED lines=13> */
.L_x_1350:
[----:B------:R-:W-:Y:S02]  /*58b0*/  ULDC UR22, c[0x0][0x9e4] ;  /* 0x0002790000167ab9 */ /* 0x000fe40000000800 */
[----:B------:R-:W-:-:S11]  /*58c0*/  UISETP.NE.AND UP0, UPT, UR22, 0x1, UPT ;  /* 0x000000011600788c */ /* 0x000fd6000bf05270 */
[----:B------:R-:W-:Y:S02]  /*58d0*/  @UP0 ULDC.64 UR10, c[0x0][0x9e8] ;  /* 0x00027a00000a0ab9 */ /* 0x000fe40000000a00 */
[----:B------:R-:W-:-:S04]  /*58e0*/  UIMAD.WIDE.U32 UR14, UR19, UR10, URZ ;  /* 0x0000000a130e72a5 */ /* 0x000fc8000f8e003f */
[----:B------:R-:W-:-:S12]  /*58f0*/  @UP0 USHF.R.U32.HI UR19, URZ, UR11, UR15 ;  /* 0x0000000b3f130299 */ /* 0x000fd8000801160f */
.L_x_1351:
[----:B------:R-:W-:-:S04]  /*5900*/  UIMAD UR19, UR19, UR22, UR22 ;  /* 0x00000016131372a4 */ /* 0x000fc8000f8e0216 */
[----:B------:R-:W-:-:S04]  /*5910*/  UISETP.LT.AND UP0, UPT, UR18, UR19, UPT ;  /* 0x000000131200728c */ /* 0x000fc8000bf01270 */
[----:B------:R-:W-:-:S12]  /*5920*/  USEL UR18, UR18, UR19, UP0 ;  /* 0x0000001312127287 */ /* 0x000fd80008000000 */
.L_x_1349:
[----:B------:R-:W-:Y:S01]  /*5930*/  USHF.R.S32.HI UR10, URZ, 0x1f, UR18 ;  /* 0x0000001f3f0a7899 */ /* 0x000fe20008011412 */
[----:B------:R-:W-:Y:S02]  /*5940*/  CS2R R150, SRZ ;  /* 0x0000000000967805 */ /* 0x000fe4000001ff00 */
[----:B------:R-:W-:Y:S02]  /*5950*/  CS2R R148, SRZ ;  /* 0x0000000000947805 */ /* 0x000fe4000001ff00 */
[----:B------:R-:W-:Y:S01]  /*5960*/  CS2R R146, SRZ ;  /* 0x0000000000927805 */ /* 0x000fe2000001ff00 */
        /* <DEDUP_REMOVED lines=34> */
[----:B------:R-:W-:Y:S06]  /*5b90*/  @!P1 BRA `(.L_x_1352) ;  /* 0x00000038007c9947 */ /* 0x000fec0003800000 */
[----:B------:R-:W-:Y:S01]  /*5ba0*/  IMAD.MOV.U32 R4, RZ, RZ, R7 ;  /* 0x000000ffff047224 */ /* 0x000fe200078e0007 */
[----:B------:R-:W-:Y:S01]  /*5bb0*/  UMOV UR43, UR39 ;  /* 0x00000027002b7c82 */ /* 0x000fe20008000000 */
[----:B------:R-:W-:Y:S01]  /*5bc0*/  IMAD.MOV.U32 R3, RZ, RZ, R6 ;  /* 0x000000ffff037224 */ /* 0x000fe200078e0006 */
[----:B------:R-:W-:Y:S01]  /*5bd0*/  UMOV UR44, UR38 ;  /* 0x00000026002c7c82 */ /* 0x000fe20008000000 */
[----:B------:R-:W-:Y:S01]  /*5be0*/  IMAD.MOV.U32 R151, RZ, RZ, RZ ;  /* 0x000000ffff977224 */ /* 0x000fe200078e00ff */
[----:B------:R-:W-:Y:S01]  /*5bf0*/  ULDC UR52, c[0x0][0x9e4] ;  /* 0x0002790000347ab9 */ /* 0x000fe20000000800 */
[----:B------:R-:W-:Y:S01]  /*5c00*/  ULDC UR60, c[0x0][0x9dc] ;  /* 0x00027700003c7ab9 */ /* 0x000fe20000000800 */
[----:B------:R-:W-:Y:S01]  /*5c10*/  ULDC UR45, c[0x0][0x9d8] ;  /* 0x00027600002d7ab9 */ /* 0x000fe20000000800 */
[----:B------:R-:W-:Y:S01]  /*5c20*/  ULDC UR59, c[0x0][0x988] ;  /* 0x00026200003b7ab9 */ /* 0x000fe20000000800 */
[----:B------:R-:W-:-:S05]  /*5c30*/  ULDC UR61, c[0x0][0x9e0] ;  /* 0x00027800003d7ab9 */ /* 0x000fca0000000800 */
.L_x_1371:
[----:B------:R-:W-:Y:S01]  /*5c40*/  ISETP.NE.AND P2, PT, RZ, UR50, PT ;  /* 0x00000032ff007c0c */ /* 0x000fe2000bf45270 */
[----:B------:R-:W-:-:S04]  /*5c50*/  UISETP.NE.AND UP0, UPT, UR44, 0x1, UPT ;  /* 0x000000012c00788c */ /* 0x000fc8000bf05270 */
[----:B------:R-:W-:-:S04]  /*5c60*/  USEL UR39, URZ, 0x1, UP0 ;  /* 0x000000013f277887 */ /* 0x000fc80008000000 */
[----:B------:R-:W-:-:S04]  /*5c70*/  ULOP3.LUT UR39, UR43, UR39, URZ, 0x3c, !UPT ;  /* 0x000000272b277292 */ /* 0x000fc8000f8e3c3f */
[----:B------:R-:W-:Y:S08]  /*5c80*/  @P2 BRA `(.L_x_1353) ;  /* 0x0000000000382947 */ /* 0x000ff00003800000 */
[----:B------:R-:W-:Y:S05]  /*5c90*/  @!P0 BRA `(.L_x_1354) ;  /* 0x0000000000048947 */ /* 0x000fea0003800000 */
[----:B------:R-:W-:Y:S01]  /*5ca0*/  BPT.TRAP 0x1 ;  /* 0x000000040000795c */ /* 0x000fe20000300000 */
.L_x_1354:
        /* <DEDUP_REMOVED lines=9> */
.L_x_1355:
[----:B-1----:R-:W-:Y:S05]  /*5d40*/  @P1 BRA `(.L_x_1353) ;  /* 0x0000000000081947 */ /* 0x002fea0003800000 */
[----:B------:R-:W1:Y:S02]  /*5d50*/  SYNCS.PHASECHK.TRANS64.TRYWAIT P1, [UR6+0x28830], R6 ;  /* 0x02883006ff0075a7 */ /* 0x000e640008020146 */
[----:B-1----:R-:W-:Y:S05]  /*5d60*/  @!P1 BRA `(.L_x_1356) ;  /* 0x0000013c00549947 */ /* 0x002fea0003800000 */
.L_x_1353:
        /* <DEDUP_REMOVED lines=15> */
[----:B------:R-:W-:Y:S01]  /*5e60*/  UMOV UR34, UR30 ;  /* 0x0000001e00227c82 */ /* 0x000fe20008000000 */
[----:B------:R-:W-:Y:S02]  /*5e70*/  UIADD3 UR14, UR30, 0x6, URZ ;  /* 0x000000061e0e7890 */ /* 0x000fe4000fffe03f */
[----:B------:R-:W-:-:S02]  /*5e80*/  UIADD3 UR18, UR30, 0x400, URZ ;  /* 0x000004001e127890 */ /* 0x000fc4000fffe03f */
[----:B------:R-:W-:Y:S02]  /*5e90*/  UIADD3 UR22, UR30, 0x402, URZ ;  /* 0x000004021e167890 */ /* 0x000fe4000fffe03f */
[----:B------:R-:W-:Y:S02]  /*5ea0*/  UIADD3 UR26, UR30, 0x404, URZ ;  /* 0x000004041e1a7890 */ /* 0x000fe4000fffe03f */
[----:B------:R-:W-:Y:S01]  /*5eb0*/  UIADD3 UR30, UR30, 0x406, URZ ;  /* 0x000004061e1e7890 */ /* 0x000fe2000fffe03f */
[----:B-1----:R-:W-:-:S05]  /*5ec0*/  SHF.R.U32.HI R7, RZ, 0x7, R7 ;  /* 0x00000007ff077819 */ /* 0x002fca0000011607 */
[----:B0-----:R-:W-:-:S05]  /*5ed0*/  VIADD R6, R7, 0x8 ;  /* 0x0000000807067836 */ /* 0x001fca0000000000 */
        /* <DEDUP_REMOVED lines=28> */
.L_x_1358:
[----:B------:R-:W-:Y:S01]  /*60a0*/  ULEA UR6, UR44, UR40, 0x3 ;  /* 0x000000282c067291 */ /* 0x000fe2000f8e183f */
[----:B------:R-:W-:-:S05]  /*60b0*/  IMAD.U32 R6, RZ, RZ, UR43 ;  /* 0x0000002bff067e24 */ /* 0x000fca000f8e00ff */
[----:B------:R-:W-:-:S04]  /*60c0*/  SHF.L.U32 R6, R6, 0x1f, RZ ;  /* 0x0000001f06067819 */ /* 0x000fc800000006ff */
[----:B------:R0:W1:Y:S01]  /*60d0*/  SYNCS.PHASECHK.TRANS64.TRYWAIT P1, [UR6+0x28850], R6 ;  /* 0x02885006ff0075a7 */ /* 0x0000620008020146 */
[----:B------:R-:W-:Y:S05]  /*60e0*/  @!P0 BRA `(.L_x_1359) ;  /* 0x0000000000048947 */ /* 0x000fea0003800000 */
[----:B------:R-:W-:Y:S01]  /*60f0*/  BPT.TRAP 0x1 ;  /* 0x000000040000795c */ /* 0x000fe20000300000 */
.L_x_1359:
[----:B-1----:R-:W-:Y:S05]  /*6100*/  @P1 BRA `(.L_x_1357) ;  /* 0x0000000000081947 */ /* 0x002fea0003800000 */
[----:B------:R-:W1:Y:S02]  /*6110*/  SYNCS.PHASECHK.TRANS64.TRYWAIT P1, [UR6+0x28850], R6 ;  /* 0x02885006ff0075a7 */ /* 0x000e640008020146 */
[----:B-1----:R-:W-:Y:S05]  /*6120*/  @!P1 BRA `(.L_x_1360) ;  /* 0x00000138007c9947 */ /* 0x002fea0003800000 */
.L_x_1357:
[----:B------:R-:W-:Y:S01]  /*6130*/  UIADD3 UR6, UR40, 0x400, URZ ;  /* 0x0000040028067890 */ /* 0x000fe2000fffe03f */
[----:B------:R-:W-:Y:S01]  /*6140*/  WARPGROUP.ARRIVE ;  /* 0x00000000000079c5 */ /* 0x000fe20000000000 */
[----:B------:R-:W-:-:S05]  /*6150*/  UMOV UR7, 0x40000040 ;  /* 0x4000004000077882 */ /* 0x000fca0000000000 */
[----:B-1----:R-:W1:Y:S01]  /*6160*/  S2R R7, SR_TID.X ;  /* 0x0000000000077919 */ /* 0x002e620000002100 */
        /* <DEDUP_REMOVED lines=8> */
[----:B-1----:R-:W-:-:S04]  /*61f0*/  SHF.R.U32.HI R7, RZ, 0x7, R7 ;  /* 0x00000007ff077819 */ /* 0x002fc80000011607 */
[----:B0-----:R-:W-:Y:S01]  /*6200*/  IADD3 R6, -R7, 0xb, RZ ;  /* 0x0000000b07067810 */ /* 0x001fe20007ffe1ff */
[----:B------:R-:W-:Y:S02]  /*6210*/  WARPGROUP.DEPBAR.LE gsb0, 0x0 ;  /* 0x00008000000079c5 */ /* 0x000fe40000010000 */
[----:B------:R-:W-:-:S06]  /*6220*/  WARPGROUP.ARRIVE ;  /* 0x00000000000079c5 */ /* 0x000fcc0000000000 */
        /* <DEDUP_REMOVED lines=35> */
.L_x_1361:
[----:B------:R-:W-:Y:S01]  /*6460*/  UISETP.NE.AND UP1, UPT, UR51, URZ, UPT ;  /* 0x0000003f3300728c */ /* 0x000fe2000bf25270 */
[----:B------:R-:W-:Y:S01]  /*6470*/  FMUL.FTZ R13, R34, UR45 ;  /* 0x0000002d220d7c20 */ /* 0x000fe20008410000 */
[----:B------:R-:W-:Y:S01]  /*6480*/  FMUL.FTZ R34, R66, UR45 ;  /* 0x0000002d42227c20 */ /* 0x000fe20008410000 */
[----:B------:R-:W-:Y:S02]  /*6490*/  VIADD R66, R17, UR47 ;  /* 0x0000002f11427c36 */ /* 0x000fe40008000000 */
[----:B------:R-:W-:Y:S01]  /*64a0*/  FMUL.FTZ R152, R24, UR45 ;  /* 0x0000002d18987c20 */ /* 0x000fe20008410000 */
[----:B------:R-:W-:Y:S01]  /*64b0*/  FMUL.FTZ R24, R47, UR45 ;  /* 0x0000002d2f187c20 */ /* 0x000fe20008410000 */
[----:B------:R-:W-:Y:S01]  /*64c0*/  PLOP3.LUT P1, PT, PT, PT, UP1, 0x80, 0x0 ;  /* 0x000000000000781c */ /* 0x000fe20003f2f018 */
[----:B------:R-:W-:Y:S01]  /*64d0*/  FMUL.FTZ R47, R48, UR45 ;  /* 0x0000002d302f7c20 */ /* 0x000fe20008410000 */
[----:B------:R-:W-:Y:S01]  /*64e0*/  PLOP3.LUT P2, PT, PT, PT, UP1, 0x80, 0x0 ;  /* 0x000000000000781c */ /* 0x000fe20003f4f018 */
[----:B------:R-:W-:Y:S01]  /*64f0*/  ULEA UR6, UR38, UR40, 0x3 ;  /* 0x0000002826067291 */ /* 0x000fe2000f8e183f */
[----:B------:R-:W-:Y:S01]  /*6500*/  FMUL.FTZ R48, R53, UR45 ;  /* 0x0000002d35307c20 */ /* 0x000fe20008410000 */
[----:B------:R-:W-:Y:S01]  /*6510*/  @UP1 ULDC UR7, c[0x0][0x44c] ;  /* 0x0001130000071ab9 */ /* 0x000fe20000000800 */
[----:B------:R-:W-:Y:S01]  /*6520*/  FMUL.FTZ R53, R60, UR45 ;  /* 0x0000002d3c357c20 */ /* 0x000fe20008410000 */
[----:B------:R-:W-:Y:S01]  /*6530*/  FMUL.FTZ R60, R68, UR45 ;  /* 0x0000002d443c7c20 */ /* 0x000fe20008410000 */
[----:B------:R-:W-:Y:S01]  /*6540*/  UIADD3 UR6, UR6, 0x28840, URZ ;  /* 0x0002884006067890 */ /* 0x000fe2000fffe03f */
[----:B------:R-:W-:Y:S01]  /*6550*/  FMUL.FTZ R153, R25, UR45 ;  /* 0x0000002d19997c20 */ /* 0x000fe20008410000 */
[----:B------:R-:W-:Y:S01]  /*6560*/  UISETP.NE.AND UP0, UPT, UR46, URZ, UPT ;  /* 0x0000003f2e00728c */ /* 0x000fe2000bf05270 */
[----:B------:R-:W-:Y:S01]  /*6570*/  FMUL.FTZ R8, R26, UR45 ;  /* 0x0000002d1a087c20 */ /* 0x000fe20008410000 */
[----:B------:R-:W-:Y:S01]  /*6580*/  FMUL.FTZ R9, R27, UR45 ;  /* 0x0000002d1b097c20 */ /* 0x000fe20008410000 */
[----:B0-----:R-:W-:Y:S01]  /*6590*/  @P1 IMAD.HI.U32 R6, R66, UR7, RZ ;  /* 0x0000000742061c27 */ /* 0x001fe2000f8e00ff */
[----:B------:R-:W-:-:S03]  /*65a0*/  @UP1 ULDC UR7, c[0x0][0x450] ;  /* 0x0001140000071ab9 */ /* 0x000fc60000000800 */
[----:B------:R-:W-:Y:S01]  /*65b0*/  FMUL.FTZ R11, R30, UR45 ;  /* 0x0000002d1e0b7c20 */ /* 0x000fe20008410000 */
[----:B------:R-:W-:Y:S01]  /*65c0*/  FMUL.FTZ R156, R33, UR45 ;  /* 0x0000002d219c7c20 */ /* 0x000fe20008410000 */
[----:B------:R-:W-:Y:S01]  /*65d0*/  FMUL.FTZ R25, R46, UR45 ;  /* 0x0000002d2e197c20 */ /* 0x000fe20008410000 */
        /* <DEDUP_REMOVED lines=52> */
[----:B------:R-:W-:-:S02]  /*6920*/  IMAD.SHL.U32 R65, R5, 0x80, RZ ;  /* 0x0000008005417824 */ /* 0x000fc400078e00ff */
[----:B------:R-:W-:Y:S01]  /*6930*/  FMUL.FTZ R45, R87, UR45 ;  /* 0x0000002d572d7c20 */ /* 0x000fe20008410000 */
[----:B------:R-:W-:Y:S01]  /*6940*/  PLOP3.LUT P1, PT, PT, PT, UP0, 0x40, 0x0 ;  /* 0x000000000000781c */ /* 0x000fe20003f2e808 */
[----:B------:R-:W-:Y:S01]  /*6950*/  IMAD.U32 R7, RZ, RZ, UR42 ;  /* 0x0000002aff077e24 */ /* 0x000fe2000f8e00ff */
[----:B------:R-:W1:Y:S01]  /*6960*/  MUFU.TANH R152, R152 ;  /* 0x0000009800987308 */ /* 0x000e620000002400 */
[----:B------:R-:W-:Y:S01]  /*6970*/  IADD3 R6, -R16, 0x1, -R65 ;  /* 0x0000000110067810 */ /* 0x000fe20007ffe941 */
[----:B------:R-:W-:Y:S01]  /*6980*/  UMOV UR7, UR60 ;  /* 0x0000003c00077c82 */ /* 0x000fe20008000000 */
[----:B------:R-:W-:Y:S01]  /*6990*/  SYNCS.ARRIVE.TRANS64.RED.A1T0 RZ, [UR6], RZ ;  /* 0x000000ffffff79a7 */ /* 0x000fe20008100406 */
[----:B------:R-:W-:Y:S01]  /*69a0*/  ULOP3.LUT UR6, URZ, UR7, URZ, 0x33, !UPT ;  /* 0x000000073f067292 */ /* 0x000fe2000f8e333f */
[----:B------:R-:W-:-:S03]  /*69b0*/  IADD3 R6, -R7, UR41, R6 ;  /* 0x0000002907067c10 */ /* 0x000fc6000fffe106 */
[----:B------:R-:W2:Y:S02]  /*69c0*/  MUFU.TANH R153, R153 ;  /* 0x0000009900997308 */ /* 0x000ea40000002400 */
[C---:B------:R-:W-:Y:S02]  /*69d0*/  VIADD R61, R6.reuse, UR61 ;  /* 0x0000003d063d7c36 */ /* 0x040fe40008000000 */
[----:B------:R-:W-:Y:S02]  /*69e0*/  VIADD R71, R6, UR6 ;  /* 0x0000000606477c36 */ /* 0x000fe40008000000 */
[--C-:B0-----:R-:W-:Y:S02]  /*69f0*/  IMAD.IADD R73, R61, 0x1, R68.reuse ;  /* 0x000000013d497824 */ /* 0x101fe400078e0244 */
[----:B------:R-:W0:Y:S01]  /*6a00*/  MUFU.TANH R8, R8 ;  /* 0x0000000800087308 */ /* 0x000e220000002400 */
[----:B------:R-:W-:-:S07]  /*6a10*/  IMAD.IADD R75, R71, 0x1, R68 ;  /* 0x00000001474b7824 */ /* 0x000fce00078e0244 */
[----:B------:R-:W3:Y:S08]  /*6a20*/  MUFU.TANH R9, R9 ;  /* 0x0000000900097308 */ /* 0x000ef00000002400 */
        /* <DEDUP_REMOVED lines=61> */
[----:B------:R-:W-:Y:S01]  /*6e00*/  IMAD.U32 R7, RZ, RZ, UR42 ;  /* 0x0000002aff077e24 */ /* 0x000fe2000f8e00ff */
[----:B------:R-:W-:Y:S04]  /*6e10*/  BSSY B0, `(.L_x_1363) ;  /* 0x0000011000007945 */ /* 0x000fe80003800000 */
[----:B------:R-:W-:-:S04]  /*6e20*/  IADD3 R68, -R7, UR41, R68 ;  /* 0x0000002907447c10 */ /* 0x000fc8000fffe144 */
        /* <DEDUP_REMOVED lines=10> */
.L_x_1364:
[----:B------:R-:W-:-:S05]  /*6ed0*/  IMAD.U32 R70, RZ, RZ, UR52 ;  /* 0x00000034ff467e24 */ /* 0x000fca000f8e00ff */
[----:B------:R-:W-:-:S13]  /*6ee0*/  ISETP.NE.AND P1, PT, R70, 0x1, PT ;  /* 0x000000014600780c */ /* 0x000fda0003f25270 */
[----:B------:R-:W1:Y:S02]  /*6ef0*/  @P1 LDC.64 R6, c[0x0][0x9e8] ;  /* 0x00027a00ff061b82 */ /* 0x000e640000000a00 */
[----:B-1----:R-:W-:-:S05]  /*6f00*/  @P1 IMAD.HI.U32 R6, R68, R6, RZ ;  /* 0x0000000644061227 */ /* 0x002fca00078e00ff */
[----:B------:R-:W-:-:S07]  /*6f10*/  @P1 SHF.R.U32.HI R68, RZ, R7, R6 ;  /* 0x00000007ff441219 */ /* 0x000fce0000011606 */
.L_x_1365:
[----:B------:R-:W-:Y:S05]  /*6f20*/  BSYNC B0 ;  /* 0x0000000000007941 */ /* 0x000fea0003800000 */
.L_x_1363:
[----:B------:R-:W-:-:S04]  /*6f30*/  IMAD R7, R68, R70, -R65 ;  /* 0x0000004644077224 */ /* 0x000fc800078e0a41 */
[----:B------:R-:W-:-:S05]  /*6f40*/  IMAD.IADD R6, R7, 0x1, -R16 ;  /* 0x0000000107067824 */ /* 0x000fca00078e0a10 */
[----:B------:R-:W-:Y:S02]  /*6f50*/  VIADDMNMX R73, R6, R70, R73, PT ;  /* 0x0000004606497246 */ /* 0x000fe40003800149 */
[----:B------:R-:W-:-:S07]  /*6f60*/  VIMNMX R75, R75, R6, !PT ;  /* 0x000000064b4b7248 */ /* 0x000fce0007fe0100 */
.L_x_1362:
[----:B------:R-:W-:Y:S01]  /*6f70*/  ISETP.GT.AND P1, PT, R5, -0x1, PT ;  /* 0xffffffff0500780c */ /* 0x000fe20003f24270 */
[----:B------:R1:W2:Y:S01]  /*6f80*/  SHFL.IDX PT, R6, R66, 0x1, 0x1c1f ;  /* 0x003c1f0042067f89 */ /* 0x0002a200000e0000 */
[----:B------:R-:W-:Y:S02]  /*6f90*/  UISETP.NE.AND UP0, UPT, UR46, URZ, UPT ;  /* 0x0000003f2e00728c */ /* 0x000fe4000bf05270 */
[C---:B------:R-:W-:Y:S02]  /*6fa0*/  ISETP.GT.AND P3, PT, R75.reuse, 0x8, P1 ;  /* 0x000000084b00780c */ /* 0x040fe40000f64270 */
[----:B------:R-:W-:Y:S02]  /*6fb0*/  ISETP.GT.AND P6, PT, R75, RZ, P1 ;  /* 0x000000ff4b00720c */ /* 0x000fe40000fc4270 */
[----:B------:R-:W-:Y:S02]  /*6fc0*/  ISETP.LT.OR P3, PT, R73, 0x9, P3 ;  /* 0x000000094900780c */ /* 0x000fe40001f61670 */
[----:B------:R-:W-:-:S02]  /*6fd0*/  ISETP.GT.AND P2, PT, R75, 0x1, P1 ;  /* 0x000000014b00780c */ /* 0x000fc40000f44270 */
[----:B------:R-:W-:Y:S02]  /*6fe0*/  FSEL R166, R154, -INF , !P3 ;  /* 0xff8000009aa67808 */ /* 0x000fe40005800000 */
        /* <DEDUP_REMOVED lines=10> */
[----:B0-----:R-:W-:-:S02]  /*7090*/  FSEL R158, R158, -INF , !P3 ;  /* 0xff8000009e9e7808 */ /* 0x001fc40005800000 */
[----:B------:R-:W-:Y:S02]  /*70a0*/  ISETP.GT.AND P3, PT, R75, 0x30, P1 ;  /* 0x000000304b00780c */ /* 0x000fe40000f64270 */
[C---:B------:R-:W-:Y:S02]  /*70b0*/  ISETP.LT.OR P5, PT, R73.reuse, 0xa, P5 ;  /* 0x0000000a4900780c */ /* 0x040fe40002fa1670 */
[C---:B------:R-:W-:Y:S02]  /*70c0*/  ISETP.LT.OR P4, PT, R73.reuse, 0x11, P4 ;  /* 0x000000114900780c */ /* 0x040fe40002781670 */
[C---:B------:R-:W-:Y:S02]  /*70d0*/  ISETP.LT.OR P6, PT, R73.reuse, 0x12, P6 ;  /* 0x000000124900780c */ /* 0x040fe400037c1670 */
[C---:B------:R-:W-:Y:S02]  /*70e0*/  ISETP.LT.OR P2, PT, R73.reuse, 0x19, P2 ;  /* 0x000000194900780c */ /* 0x040fe40001741670 */
[----:B------:R-:W-:-:S02]  /*70f0*/  ISETP.LT.OR P3, PT, R73, 0x31, P3 ;  /* 0x000000314900780c */ /* 0x000fc40001f61670 */
[----:B------:R-:W-:Y:S02]  /*7100*/  FSEL R164, R155, -INF , !P5 ;  /* 0xff8000009ba47808 */ /* 0x000fe40006800000 */
[----:B------:R-:W-:Y:S02]  /*7110*/  FSEL R154, R157, -INF , !P4 ;  /* 0xff8000009d9a7808 */ /* 0x000fe40006000000 */
[----:B------:R-:W-:Y:S02]  /*7120*/  FSEL R156, R156, -INF , !P6 ;  /* 0xff8000009c9c7808 */ /* 0x000fe40007000000 */
[----:B------:R-:W-:Y:S02]  /*7130*/  FSEL R152, R159, -INF , !P2 ;  /* 0xff8000009f987808 */ /* 0x000fe40005000000 */
[C---:B------:R-:W-:Y:S02]  /*7140*/  ISETP.GT.AND P5, PT, R75.reuse, 0x20, P1 ;  /* 0x000000204b00780c */ /* 0x040fe40000fa4270 */
[----:B------:R-:W-:-:S02]  /*7150*/  ISETP.GT.AND P4, PT, R75, 0x21, P1 ;  /* 0x000000214b00780c */ /* 0x000fc40000f84270 */
[C---:B------:R-:W-:Y:S02]  /*7160*/  ISETP.GT.AND P6, PT, R75.reuse, 0x28, P1 ;  /* 0x000000284b00780c */ /* 0x040fe40000fc4270 */
[----:B------:R-:W-:Y:S02]  /*7170*/  ISETP.GT.AND P2, PT, R75, 0x29, P1 ;  /* 0x000000294b00780c */ /* 0x000fe40000f44270 */
[----:B------:R-:W-:Y:S02]  /*7180*/  FSEL R80, R47, -INF , !P3 ;  /* 0xff8000002f507808 */ /* 0x000fe40005800000 */
[----:B------:R-:W-:Y:S02]  /*7190*/  ISETP.GT.AND P3, PT, R75, 0x41, P1 ;  /* 0x000000414b00780c */ /* 0x000fe40000f64270 */
[C---:B------:R-:W-:Y:S02]  /*71a0*/  ISETP.LT.OR P5, PT, R73.reuse, 0x21, P5 ;  /* 0x000000214900780c */ /* 0x040fe40002fa1670 */
        /* <DEDUP_REMOVED lines=12> */
[----:B------:R-:W-:-:S02]  /*7270*/  FSEL R70, R50, -INF , !P3 ;  /* 0xff80000032467808 */ /* 0x000fc40005800000 */
        /* <DEDUP_REMOVED lines=13> */
[C---:B------:R-:W-:Y:S02]  /*7350*/  ISETP.GT.AND P2, PT, R75.reuse, 0x51, P1 ;  /* 0x000000514b00780c */ /* 0x040fe40000f44270 */
[----:B------:R-:W-:Y:S02]  /*7360*/  FSEL R60, R60, -INF , !P3 ;  /* 0xff8000003c3c7808 */ /* 0x000fe40005800000 */
[----:B------:R-:W-:Y:S02]  /*7370*/  ISETP.GT.AND P3, PT, R75, 0x69, P1 ;  /* 0x000000694b00780c */ /* 0x000fe40000f64270 */
[C---:B------:R-:W-:Y:S02]  /*7380*/  ISETP.LT.OR P5, PT, R73.reuse, 0x49, P5 ;  /* 0x000000494900780c */ /* 0x040fe40002fa1670 */
[----:B------:R-:W-:-:S02]  /*7390*/  ISETP.LT.OR P4, PT, R73, 0x4a, P4 ;  /* 0x0000004a4900780c */ /* 0x000fc40002781670 */
[C---:B------:R-:W-:Y:S02]  /*73a0*/  ISETP.LT.OR P6, PT, R73.reuse, 0x51, P6 ;  /* 0x000000514900780c */ /* 0x040fe400037c1670 */
[C---:B------:R-:W-:Y:S02]  /*73b0*/  ISETP.LT.OR P2, PT, R73.reuse, 0x52, P2 ;  /* 0x000000524900780c */ /* 0x040fe40001741670 */
[----:B------:R-:W-:Y:S02]  /*73c0*/  ISETP.LT.OR P3, PT, R73, 0x6a, P3 ;  /* 0x0000006a4900780c */ /* 0x000fe40001f61670 */
[----:B-1----:R-:W-:Y:S02]  /*73d0*/  FSEL R66, R53, -INF , !P5 ;  /* 0xff80000035427808 */ /* 0x002fe40006800000 */
[----:B------:R-:W-:Y:S02]  /*73e0*/  FSEL R68, R52, -INF , !P4 ;  /* 0xff80000034447808 */ /* 0x000fe40006000000 */
[----:B------:R-:W-:-:S02]  /*73f0*/  FSEL R64, R64, -INF , !P6 ;  /* 0xff80000040407808 */ /* 0x000fc40007000000 */
[----:B------:R-:W-:Y:S02]  /*7400*/  FSEL R62, R62, -INF , !P2 ;  /* 0xff8000003e3e7808 */ /* 0x000fe40005000000 */
[C---:B------:R-:W-:Y:S02]  /*7410*/  ISETP.GT.AND P5, PT, R75.reuse, 0x59, P1 ;  /* 0x000000594b00780c */ /* 0x040fe40000fa4270 */
[C---:B------:R-:W-:Y:S02]  /*7420*/  ISETP.GT.AND P4, PT, R75.reuse, 0x60, P1 ;  /* 0x000000604b00780c */ /* 0x040fe40000f84270 */
[C---:B------:R-:W-:Y:S02]  /*7430*/  ISETP.GT.AND P6, PT, R75.reuse, 0x61, P1 ;  /* 0x000000614b00780c */ /* 0x040fe40000fc4270 */
[----:B------:R-:W-:Y:S02]  /*7440*/  ISETP.GT.AND P2, PT, R75, 0x68, P1 ;  /* 0x000000684b00780c */ /* 0x000fe40000f44270 */
[----:B------:R-:W-:Y:S01]  /*7450*/  FSEL R49, R57, -INF , !P3 ;  /* 0xff80000039317808 */ /* 0x000fe20005800000 */
[--C-:B--2---:R-:W-:Y:S01]  /*7460*/  IMAD.IADD R57, R61, 0x1, R6.reuse ;  /* 0x000000013d397824 */ /* 0x104fe200078e0206 */
[----:B------:R-:W-:Y:S01]  /*7470*/  PLOP3.LUT P3, PT, PT, PT, UP0, 0x40, 0x0 ;  /* 0x000000000000781c */ /* 0x000fe20003f6e808 */
[----:B------:R-:W-:Y:S01]  /*7480*/  IMAD.IADD R61, R71, 0x1, R6 ;  /* 0x00000001473d7824 */ /* 0x000fe200078e0206 */
        /* <DEDUP_REMOVED lines=34> */
.L_x_1368:
[----:B------:R-:W-:-:S05]  /*76b0*/  IMAD.U32 R162, RZ, RZ, UR52 ;  /* 0x00000034ffa27e24 */ /* 0x000fca000f8e00ff */
[----:B------:R-:W-:-:S13]  /*76c0*/  ISETP.NE.AND P2, PT, R162, 0x1, PT ;  /* 0x00000001a200780c */ /* 0x000fda0003f45270 */
[----:B------:R-:W0:Y:S02]  /*76d0*/  @P2 LDC.64 R6, c[0x0][0x9e8] ;  /* 0x00027a00ff062b82 */ /* 0x000e240000000a00 */
[----:B0-----:R-:W-:-:S05]  /*76e0*/  @P2 IMAD.HI.U32 R6, R51, R6, RZ ;  /* 0x0000000633062227 */ /* 0x001fca00078e00ff */
[----:B------:R-:W-:-:S07]  /*76f0*/  @P2 SHF.R.U32.HI R51, RZ, R7, R6 ;  /* 0x00000007ff332219 */ /* 0x000fce0000011606 */
.L_x_1369:
[----:B------:R-:W-:Y:S05]  /*7700*/  BSYNC B0 ;  /* 0x0000000000007941 */ /* 0x000fea0003800000 */
.L_x_1367:
[----:B------:R-:W-:-:S04]  /*7710*/  IMAD R51, R51, R162, -R65 ;  /* 0x000000a233337224 */ /* 0x000fc800078e0a41 */
[----:B------:R-:W-:-:S05]  /*7720*/  IMAD.IADD R6, R51, 0x1, -R16 ;  /* 0x0000000133067824 */ /* 0x000fca00078e0a10 */
[----:B------:R-:W-:Y:S02]  /*7730*/  VIADDMNMX R57, R6, R162, R57, PT ;  /* 0x000000a206397246 */ /* 0x000fe40003800139 */
[----:B------:R-:W-:-:S07]  /*7740*/  VIMNMX R61, R61, R6, !PT ;  /* 0x000000063d3d7248 */ /* 0x000fce0007fe0100 */
.L_x_1366:
[----:B------:R-:W-:Y:S01]  /*7750*/  FMNMX.FTZ R7, R170, R3, !PT ;  /* 0x00000003aa077209 */ /* 0x000fe20007810000 */
[----:B------:R-:W-:Y:S01]  /*7760*/  UMOV UR6, UR59 ;  /* 0x0000003b00067c82 */ /* 0x000fe20008000000 */
[----:B------:R-:W-:Y:S02]  /*7770*/  ISETP.GT.AND P5, PT, R61, 0x10, P1 ;  /* 0x000000103d00780c */ /* 0x000fe40000fa4270 */
[----:B------:R-:W-:Y:S02]  /*7780*/  FMNMX.FTZ R7, R168, R7, !PT ;  /* 0x00000007a8077209 */ /* 0x000fe40007810000 */
[----:B------:R-:W-:Y:S02]  /*7790*/  ISETP.LT.OR P5, PT, R57, 0x11, P5 ;  /* 0x000000113900780c */ /* 0x000fe40002fa1670 */
[----:B------:R-:W-:Y:S02]  /*77a0*/  FMNMX.FTZ R7, R166, R7, !PT ;  /* 0x00000007a6077209 */ /* 0x000fe40007810000 */
[----:B------:R-:W-:-:S02]  /*77b0*/  FSEL R13, R13, -INF , !P5 ;  /* 0xff8000000d0d7808 */ /* 0x000fc40006800000 */
        /* <DEDUP_REMOVED lines=13> */
[C---:B------:R-:W-:Y:S02]  /*7890*/  ISETP.GT.AND P5, PT, R61.reuse, RZ, P1 ;  /* 0x000000ff3d00720c */ /* 0x040fe40000fa4270 */
[----:B------:R-:W-:Y:S02]  /*78a0*/  FMNMX.FTZ R7, R84, R7, !PT ;  /* 0x0000000754077209 */ /* 0x000fe40007810000 */
[----:B------:R-:W-:Y:S02]  /*78b0*/  ISETP.GT.AND P2, PT, R61, 0x11, P1 ;  /* 0x000000113d00780c */ /* 0x000fe40000f44270 */
[----:B------:R-:W-:Y:S02]  /*78c0*/  FMNMX.FTZ R7, R82, R7, !PT ;  /* 0x0000000752077209 */ /* 0x000fe40007810000 */
[----:B------:R-:W-:-:S02]  /*78d0*/  ISETP.LT.OR P5, PT, R57, 0x1, P5 ;  /* 0x000000013900780c */ /* 0x000fc40002fa1670 */
[----:B------:R-:W-:Y:S02]  /*78e0*/  FMNMX.FTZ R7, R80, R7, !PT ;  /* 0x0000000750077209 */ /* 0x000fe40007810000 */
[----:B------:R-:W-:Y:S02]  /*78f0*/  ISETP.LT.OR P2, PT, R57, 0x12, P2 ;  /* 0x000000123900780c */ /* 0x000fe40001741670 */
[----:B------:R-:W-:Y:S02]  /*7900*/  FMNMX.FTZ R7, R78, R7, !PT ;  /* 0x000000074e077209 */ /* 0x000fe40007810000 */
[C---:B------:R-:W-:Y:S02]  /*7910*/  ISETP.GT.AND P3, PT, R61.reuse, 0x8, P1 ;  /* 0x000000083d00780c */ /* 0x040fe40000f64270 */
[----:B------:R-:W-:Y:S02]  /*7920*/  FMNMX.FTZ R7, R76, R7, !PT ;  /* 0x000000074c077209 */ /* 0x000fe40007810000 */
[----:B------:R-:W-:-:S02]  /*7930*/  ISETP.GT.AND P4, PT, R61, 0x9, P1 ;  /* 0x000000093d00780c */ /* 0x000fc40000f84270 */
[----:B------:R-:W-:Y:S02]  /*7940*/  FMNMX.FTZ R7, R74, R7, !PT ;  /* 0x000000074a077209 */ /* 0x000fe40007810000 */
[----:B------:R-:W-:Y:S02]  /*7950*/  FSEL R59, R8, -INF , !P5 ;  /* 0xff800000083b7808 */ /* 0x000fe40006800000 */
        /* <DEDUP_REMOVED lines=8> */
[----:B------:R-:W-:Y:S02]  /*79e0*/  FMNMX.FTZ R7, R64, R7, !PT ;  /* 0x0000000740077209 */ /* 0x000fe40007810000 */
[----:B------:R-:W-:-:S02]  /*79f0*/  FMNMX.FTZ R8, R59, R4, !PT ;  /* 0x000000043b087209 */ /* 0x000fc40007810000 */
[----:B------:R-:W-:Y:S02]  /*7a00*/  FMNMX.FTZ R7, R62, R7, !PT ;  /* 0x000000073e077209 */ /* 0x000fe40007810000 */
[----:B------:R-:W-:Y:S02]  /*7a10*/  ISETP.LT.OR P2, PT, R57, 0x22, P2 ;  /* 0x000000223900780c */ /* 0x000fe40001741670 */
[----:B------:R-:W-:Y:S02]  /*7a20*/  FMNMX.FTZ R7, R60, R7, !PT ;  /* 0x000000073c077209 */ /* 0x000fe40007810000 */
[----:B------:R-:W-:Y:S02]  /*7a30*/  FSEL R11, R11, -INF , !P3 ;  /* 0xff8000000b0b7808 */ /* 0x000fe40005800000 */
[----:B------:R-:W-:Y:S02]  /*7a40*/  FMNMX.FTZ R7, R58, R7, !PT ;  /* 0x000000073a077209 */ /* 0x000fe40007810000 */
[----:B------:R-:W-:-:S02]  /*7a50*/  FSEL R10, R10, -INF , !P4 ;  /* 0xff8000000a0a7808 */ /* 0x000fc40006000000 */
[----:B------:R-:W-:Y:S02]  /*7a60*/  FMNMX.FTZ R7, R56, R7, !PT ;  /* 0x0000000738077209 */ /* 0x000fe40007810000 */
[----:B------:R-:W-:Y:S02]  /*7a70*/  FMNMX.FTZ R8, R9, R8, !PT ;  /* 0x0000000809087209 */ /* 0x000fe40007810000 */
[----:B------:R-:W-:Y:S02]  /*7a80*/  FMNMX.FTZ R7, R54, R7, !PT ;  /* 0x0000000736077209 */ /* 0x000fe40007810000 */
[----:B------:R-:W-:Y:S02]  /*7a90*/  ISETP.GT.AND P4, PT, R61, 0x19, P1 ;  /* 0x000000193d00780c */ /* 0x000fe40000f84270 */
[----:B------:R-:W-:Y:S02]  /*7aa0*/  FMNMX.FTZ R6, R52, R7, !PT ;  /* 0x0000000734067209 */ /* 0x000fe40007810000 */
[----:B------:R-:W-:-:S02]  /*7ab0*/  FSEL R14, R14, -INF , !P2 ;  /* 0xff8000000e0e7808 */ /* 0x000fc40005000000 */
[----:B------:R-:W-:Y:S02]  /*7ac0*/  FMNMX.FTZ R7, R49, R6, !PT ;  /* 0x0000000631077209 */ /* 0x000fe40007810000 */
[C---:B------:R-:W-:Y:S02]  /*7ad0*/  ISETP.GT.AND P2, PT, R61.reuse, 0x30, P1 ;  /* 0x000000303d00780c */ /* 0x040fe40000f44270 */
[----:B------:R-:W-:Y:S02]  /*7ae0*/  FMNMX.FTZ R7, R50, R7, !PT ;  /* 0x0000000732077209 */ /* 0x000fe40007810000 */
[----:B------:R-:W-:Y:S02]  /*7af0*/  ISETP.GT.AND P3, PT, R61, 0x18, P1 ;  /* 0x000000183d00780c */ /* 0x000fe40000f64270 */
[----:B------:R-:W-:Y:S02]  /*7b00*/  FMNMX.FTZ R6, R48, R7, !PT ;  /* 0x0000000730067209 */ /* 0x000fe40007810000 */
[----:B------:R-:W-:-:S02]  /*7b10*/  FMNMX.FTZ R63, R11, R8, !PT ;  /* 0x000000080b3f7209 */ /* 0x000fc40007810000 */
[----:B------:R-:W-:Y:S02]  /*7b20*/  FMNMX.FTZ R7, R47, R6, !PT ;  /* 0x000000062f077209 */ /* 0x000fe40007810000 */
[C---:B------:R-:W-:Y:S02]  /*7b30*/  ISETP.LT.OR P4, PT, R57.reuse, 0x1a, P4 ;  /* 0x0000001a3900780c */ /* 0x040fe40002781670 */
[----:B------:R-:W-:Y:S02]  /*7b40*/  FMNMX.FTZ R7, R46, R7, !PT ;  /* 0x000000072e077209 */ /* 0x000fe40007810000 */
[C---:B------:R-:W-:Y:S02]  /*7b50*/  ISETP.LT.OR P2, PT, R57.reuse, 0x31, P2 ;  /* 0x000000313900780c */ /* 0x040fe40001741670 */
[----:B------:R-:W-:Y:S01]  /*7b60*/  ISETP.LT.OR P3, PT, R57, 0x19, P3 ;  /* 0x000000193900780c */ /* 0x000fe20001f61670 */
[----:B------:R-:W0:Y:S01]  /*7b70*/  SHFL.BFLY PT, R6, R7, 0x2, 0x1f ;  /* 0x0c401f0007067f89 */ /* 0x000e2200000e0000 */
[----:B------:R-:W-:-:S02]  /*7b80*/  FSEL R8, R27, -INF , !P2 ;  /* 0xff8000001b087808 */ /* 0x000fc40005000000 */
[----:B------:R-:W-:Y:S02]  /*7b90*/  FSEL R20, R20, -INF , !P3 ;  /* 0xff80000014147808 */ /* 0x000fe40005800000 */
[C---:B------:R-:W-:Y:S02]  /*7ba0*/  ISETP.GT.AND P3, PT, R61.reuse, 0x28, P1 ;  /* 0x000000283d00780c */ /* 0x040fe40000f64270 */
[----:B------:R-:W-:Y:S02]  /*7bb0*/  ISETP.GT.AND P5, PT, R61, 0x38, P1 ;  /* 0x000000383d00780c */ /* 0x000fe40000fa4270 */
[C---:B------:R-:W-:Y:S02]  /*7bc0*/  ISETP.LT.OR P3, PT, R57.reuse, 0x29, P3 ;  /* 0x000000293900780c */ /* 0x040fe40001f61670 */
[----:B------:R-:W-:Y:S02]  /*7bd0*/  ISETP.LT.OR P5, PT, R57, 0x39, P5 ;  /* 0x000000393900780c */ /* 0x000fe40002fa1670 */
[----:B------:R-:W-:-:S02]  /*7be0*/  FSEL R55, R25, -INF , !P3 ;  /* 0xff80000019377808 */ /* 0x000fc40005800000 */
[----:B------:R-:W-:Y:S02]  /*7bf0*/  ISETP.GT.AND P3, PT, R61, 0x31, P1 ;  /* 0x000000313d00780c */ /* 0x000fe40000f64270 */
[----:B------:R-:W-:Y:S02]  /*7c00*/  FSEL R28, R28, -INF , !P5 ;  /* 0xff8000001c1c7808 */ /* 0x000fe40006800000 */
[----:B------:R-:W-:Y:S02]  /*7c10*/  ISETP.LT.OR P3, PT, R57, 0x32, P3 ;  /* 0x000000323900780c */ /* 0x000fe40001f61670 */
[----:B------:R-:W-:Y:S02]  /*7c20*/  ISETP.GT.AND P5, PT, R61, 0x48, P1 ;  /* 0x000000483d00780c */ /* 0x000fe40000fa4270 */
[----:B------:R-:W-:Y:S02]  /*7c30*/  FSEL R26, R26, -INF , !P3 ;  /* 0xff8000001a1a7808 */ /* 0x000fe40005800000 */
[----:B0-----:R-:W-:-:S02]  /*7c40*/  FMNMX.FTZ R51, R7, R6, !PT ;  /* 0x0000000607337209 */ /* 0x001fc40007810000 */
[----:B------:R-:W-:Y:S02]  /*7c50*/  ISETP.GT.AND P3, PT, R61, 0x41, P1 ;  /* 0x000000413d00780c */ /* 0x000fe40000f64270 */
[C---:B------:R-:W-:Y:S01]  /*7c60*/  ISETP.LT.OR P5, PT, R57.reuse, 0x49, P5 ;  /* 0x000000493900780c */ /* 0x040fe20002fa1670 */
[----:B------:R-:W0:Y:S01]  /*7c70*/  SHFL.BFLY PT, R6, R51, 0x1, 0x1f ;  /* 0x0c201f0033067f89 */ /* 0x000e2200000e0000 */
[----:B------:R-:W-:Y:S02]  /*7c80*/  ISETP.LT.OR P3, PT, R57, 0x42, P3 ;  /* 0x000000423900780c */ /* 0x000fe40001f61670 */
[----:B------:R-:W-:Y:S02]  /*7c90*/  ISETP.GT.AND P2, PT, R61, 0x40, P1 ;  /* 0x000000403d00780c */ /* 0x000fe40000f44270 */
[----:B------:R-:W-:Y:S02]  /*7ca0*/  FSEL R65, R31, -INF , !P3 ;  /* 0xff8000001f417808 */ /* 0x000fe40005800000 */
[----:B------:R-:W-:-:S02]  /*7cb0*/  ISETP.LT.OR P2, PT, R57, 0x41, P2 ;  /* 0x000000413900780c */ /* 0x000fc40001741670 */
[----:B------:R-:W-:Y:S02]  /*7cc0*/  ISETP.GT.AND P3, PT, R61, 0x51, P1 ;  /* 0x000000513d00780c */ /* 0x000fe40000f64270 */
[----:B------:R-:W-:Y:S02]  /*7cd0*/  FSEL R30, R30, -INF , !P2 ;  /* 0xff8000001e1e7808 */ /* 0x000fe40005000000 */
[----:B------:R-:W-:Y:S02]  /*7ce0*/  ISETP.LT.OR P3, PT, R57, 0x52, P3 ;  /* 0x000000523900780c */ /* 0x000fe40001f61670 */
[----:B------:R-:W-:Y:S02]  /*7cf0*/  ISETP.GT.AND P2, PT, R61, 0x50, P1 ;  /* 0x000000503d00780c */ /* 0x000fe40000f44270 */
[----:B------:R-:W-:Y:S02]  /*7d00*/  FSEL R69, R35, -INF , !P3 ;  /* 0xff80000023457808 */ /* 0x000fe40005800000 */
[----:B------:R-:W-:-:S02]  /*7d10*/  ISETP.LT.OR P2, PT, R57, 0x51, P2 ;  /* 0x000000513900780c */ /* 0x000fc40001741670 */
[----:B------:R-:W-:Y:S02]  /*7d20*/  ISETP.GT.AND P3, PT, R61, 0x61, P1 ;  /* 0x000000613d00780c */ /* 0x000fe40000f64270 */
[----:B------:R-:W-:Y:S02]  /*7d30*/  FSEL R34, R34, -INF , !P2 ;  /* 0xff80000022227808 */ /* 0x000fe40005000000 */
[----:B0-----:R-:W-:Y:S02]  /*7d40*/  FMNMX.FTZ R6, R51, R6, !PT ;  /* 0x0000000633067209 */ /* 0x001fe40007810000 */
[----:B------:R-:W-:Y:S02]  /*7d50*/  ISETP.GT.AND P2, PT, R61, 0x60, P1 ;  /* 0x000000603d00780c */ /* 0x000fe40000f44270 */
[C---:B------:R-:W-:Y:S01]  /*7d60*/  FSETP.NEU.FTZ.AND P6, PT, R6.reuse, -INF , PT ;  /* 0xff8000000600780b */ /* 0x040fe20003fdd000 */
[----:B------:R-:W-:Y:S01]  /*7d70*/  FMUL.FTZ R53, R6, UR6 ;  /* 0x0000000606357c20 */ /* 0x000fe20008410000 */
[----:B------:R-:W-:-:S02]  /*7d80*/  ISETP.LT.OR P2, PT, R57, 0x61, P2 ;  /* 0x000000613900780c */ /* 0x000fc40001741670 */
[----:B------:R-:W-:Y:S02]  /*7d90*/  ISETP.LT.OR P3, PT, R57, 0x62, P3 ;  /* 0x000000623900780c */ /* 0x000fe40001f61670 */
[----:B------:R-:W-:Y:S02]  /*7da0*/  FSEL R7, R53, RZ, P6 ;  /* 0x000000ff35077208 */ /* 0x000fe40003000000 */
[----:B------:R-:W-:Y:S02]  /*7db0*/  FSEL R53, R15, -INF , !P4 ;  /* 0xff8000000f357808 */ /* 0x000fe40006000000 */
[----:B------:R-:W-:Y:S01]  /*7dc0*/  ISETP.GT.AND P4, PT, R61, 0x29, P1 ;  /* 0x000000293d00780c */ /* 0x000fe20000f84270 */
[--C-:B------:R-:W-:Y:S01]  /*7dd0*/  FFMA.FTZ R178, R152, UR6, -R7.reuse ;  /* 0x0000000698b27c23 */ /* 0x100fe20008010807 */
        /* <DEDUP_REMOVED lines=9> */
[--C-:B------:R-:W-:Y:S01]  /*7e70*/  FFMA.FTZ R182, R166, UR6, -R7.reuse ;  /* 0x00000006a6b67c23 */ /* 0x100fe20008010807 */
        /* <DEDUP_REMOVED lines=15> */
[----:B------:R0:W-:Y:S01]  /*7f70*/  MUFU.EX2 R27, R158 ;  /* 0x0000009e001b7308 */ /* 0x0001e20000000800 */
[----:B------:R-:W-:Y:S01]  /*7f80*/  ISETP.LT.OR P4, PT, R57, 0x4a, P4 ;  /* 0x0000004a3900780c */ /* 0x000fe20002781670 */
[--C-:B------:R-:W-:Y:S01]  /*7f90*/  FFMA.FTZ R174, R84, UR6, -R7.reuse ;  /* 0x0000000654ae7c23 */ /* 0x100fe20008010807 */
[----:B------:R-:W-:Y:S01]  /*7fa0*/  FMNMX.FTZ R67, R55, R86, !PT ;  /* 0x0000005637437209 */ /* 0x000fe20007810000 */
[--C-:B------:R-:W-:Y:S01]  /*7fb0*/  FFMA.FTZ R170, R76, UR6, -R7.reuse ;  /* 0x000000064caa7c23 */ /* 0x100fe20008010807 */
[----:B------:R-:W-:Y:S01]  /*7fc0*/  FSEL R32, R32, -INF , !P4 ;  /* 0xff80000020207808 */ /* 0x000fe20006000000 */
[--C-:B------:R-:W-:Y:S01]  /*7fd0*/  FFMA.FTZ R164, R72, UR6, -R7.reuse ;  /* 0x0000000648a47c23 */ /* 0x100fe20008010807 */
[----:B------:R-:W-:Y:S01]  /*7fe0*/  FMNMX.FTZ R31, R24, R67, !PT ;  /* 0x00000043181f7209 */ /* 0x000fe20007810000 */
[----:B------:R1:W-:Y:S01]  /*7ff0*/  MUFU.EX2 R29, R160 ;  /* 0x000000a0001d7308 */ /* 0x0003e20000000800 */
[----:B------:R-:W-:Y:S01]  /*8000*/  FSEL R67, R33, -INF , !P5 ;  /* 0xff80000021437808 */ /* 0x000fe20006800000 */
[--C-:B------:R-:W-:Y:S01]  /*8010*/  FFMA.FTZ R162, R60, UR6, -R7.reuse ;  /* 0x000000063ca27c23 */ /* 0x100fe20008010807 */
[----:B------:R-:W-:Y:S01]  /*8020*/  FMNMX.FTZ R31, R8, R31, !PT ;  /* 0x0000001f081f7209 */ /* 0x000fe20007810000 */
[--C-:B------:R-:W-:Y:S01]  /*8030*/  FFMA.FTZ R156, R56, UR6, -R7.reuse ;  /* 0x00000006389c7c23 */ /* 0x100fe20008010807 */
[----:B------:R-:W-:Y:S01]  /*8040*/  ISETP.GT.AND P5, PT, R61, 0x58, P1 ;  /* 0x000000583d00780c */ /* 0x000fe20000fa4270 */
[--C-:B0-----:R-:W-:Y:S01]  /*8050*/  FFMA.FTZ R158, R52, UR6, -R7.reuse ;  /* 0x00000006349e7c23 */ /* 0x101fe20008010807 */
[----:B------:R-:W-:Y:S01]  /*8060*/  FMNMX.FTZ R33, R26, R31, !PT ;  /* 0x0000001f1a217209 */ /* 0x000fe20007810000 */
[--C-:B------:R-:W-:Y:S01]  /*8070*/  FFMA.FTZ R152, R50, UR6, -R7.reuse ;  /* 0x0000000632987c23 */ /* 0x100fe20008010807 */
[----:B------:R-:W-:Y:S01]  /*8080*/  ISETP.LT.OR P5, PT, R57, 0x59, P5 ;  /* 0x000000593900780c */ /* 0x000fe20002fa1670 */
[----:B------:R0:W-:Y:S01]  /*8090*/  MUFU.EX2 R31, R71 ;  /* 0x00000047001f7308 */ /* 0x0001e20000000800 */
[----:B------:R-:W-:Y:S01]  /*80a0*/  FMNMX.FTZ R82, R28, R33, !PT ;  /* 0x000000211c527209 */ /* 0x000fe20007810000 */
[--C-:B-1----:R-:W-:Y:S01]  /*80b0*/  FFMA.FTZ R160, R64, UR6, -R7.reuse ;  /* 0x0000000640a07c23 */ /* 0x102fe20008010807 */
[----:B------:R-:W-:Y:S01]  /*80c0*/  ISETP.GT.AND P4, PT, R61, 0x59, P1 ;  /* 0x000000593d00780c */ /* 0x000fe20000f84270 */
[----:B------:R-:W-:Y:S01]  /*80d0*/  FFMA.FTZ R154, R47, UR6, -R7 ;  /* 0x000000062f9a7c23 */ /* 0x000fe20008010807 */
[----:B------:R-:W-:-:S02]  /*80e0*/  FMNMX.FTZ R33, R63, R82, !PT ;  /* 0x000000523f217209 */ /* 0x000fc40007810000 */
[----:B------:R-:W-:Y:S01]  /*80f0*/  ISETP.LT.OR P4, PT, R57, 0x5a, P4 ;  /* 0x0000005a3900780c */ /* 0x000fe20002781670 */
[----:B------:R-:W-:Y:S01]  /*8100*/  MUFU.EX2 R51, R51 ;  /* 0x0000003300337308 */ /* 0x000fe20000000800 */
[----:B------:R-:W-:Y:S01]  /*8110*/  FMNMX.FTZ R80, R30, R33, !PT ;  /* 0x000000211e507209 */ /* 0x000fe20007810000 */
[----:B------:R-:W-:Y:S01]  /*8120*/  FFMA.FTZ R33, R78, UR6, -R7 ;  /* 0x000000064e217c23 */ /* 0x000fe20008010807 */
[----:B0-----:R-:W-:Y:S02]  /*8130*/  FSEL R71, R36, -INF , !P5 ;  /* 0xff80000024477808 */ /* 0x001fe40006800000 */
[----:B------:R-:W-:Y:S02]  /*8140*/  FMNMX.FTZ R80, R65, R80, !PT ;  /* 0x0000005041507209 */ /* 0x000fe40007810000 */
[----:B------:R-:W-:Y:S01]  /*8150*/  FSEL R73, R37, -INF , !P4 ;  /* 0xff80000025497808 */ /* 0x000fe20006000000 */
[----:B------:R-:W-:Y:S01]  /*8160*/  MUFU.EX2 R180, R180 ;  /* 0x000000b400b47308 */ /* 0x000fe20000000800 */
[----:B------:R-:W-:-:S02]  /*8170*/  FMNMX.FTZ R35, R67, R80, !PT ;  /* 0x0000005043237209 */ /* 0x000fc40007810000 */
[C---:B------:R-:W-:Y:S02]  /*8180*/  ISETP.GT.AND P5, PT, R61.reuse, 0x68, P1 ;  /* 0x000000683d00780c */ /* 0x040fe40000fa4270 */
[----:B------:R-:W-:Y:S02]  /*8190*/  FMNMX.FTZ R35, R32, R35, !PT ;  /* 0x0000002320237209 */ /* 0x000fe40007810000 */
[----:B------:R-:W-:Y:S01]  /*81a0*/  FSEL R38, R38, -INF , !P2 ;  /* 0xff80000026267808 */ /* 0x000fe20005000000 */
[----:B------:R-:W-:Y:S01]  /*81b0*/  MUFU.EX2 R182, R182 ;  /* 0x000000b600b67308 */ /* 0x000fe20000000800 */
[----:B------:R-:W-:Y:S01]  /*81c0*/  FMNMX.FTZ R36, R34, R35, !PT ;  /* 0x0000002322247209 */ /* 0x000fe20007810000 */
[----:B------:R-:W-:Y:S01]  /*81d0*/  FFMA.FTZ R35, R74, UR6, -R7 ;  /* 0x000000064a237c23 */ /* 0x000fe20008010807 */
[----:B------:R-:W-:Y:S02]  /*81e0*/  ISETP.GT.AND P4, PT, R61, 0x69, P1 ;  /* 0x000000693d00780c */ /* 0x000fe40000f84270 */
[----:B------:R-:W-:-:S02]  /*81f0*/  FMNMX.FTZ R36, R69, R36, !PT ;  /* 0x0000002445247209 */ /* 0x000fc40007810000 */
[----:B------:R-:W-:Y:S01]  /*8200*/  ISETP.LT.OR P5, PT, R57, 0x69, P5 ;  /* 0x000000693900780c */ /* 0x000fe20002fa1670 */
[----:B------:R-:W-:Y:S01]  /*8210*/  MUFU.EX2 R15, R15 ;  /* 0x0000000f000f7308 */ /* 0x000fe20000000800 */
[----:B------:R-:W-:Y:S02]  /*8220*/  FMNMX.FTZ R36, R71, R36, !PT ;  /* 0x0000002447247209 */ /* 0x000fe40007810000 */
[----:B------:R-:W-:Y:S02]  /*8230*/  FSEL R74, R39, -INF , !P3 ;  /* 0xff800000274a7808 */ /* 0x000fe40005800000 */
[----:B------:R-:W-:Y:S01]  /*8240*/  FMNMX.FTZ R37, R73, R36, !PT ;  /* 0x0000002449257209 */ /* 0x000fe20007810000 */
[----:B------:R-:W-:Y:S01]  /*8250*/  FFMA.FTZ R36, R70, UR6, -R7 ;  /* 0x0000000646247c23 */ /* 0x000fe20008010807 */
[----:B------:R-:W-:Y:S01]  /*8260*/  ISETP.GT.AND P2, PT, R61, 0x70, P1 ;  /* 0x000000703d00780c */ /* 0x000fe20000f44270 */
[----:B------:R-:W-:Y:S01]  /*8270*/  MUFU.EX2 R176, R176 ;  /* 0x000000b000b07308 */ /* 0x000fe20000000800 */
[----:B------:R-:W-:-:S02]  /*8280*/  FMNMX.FTZ R37, R38, R37, !PT ;  /* 0x0000002526257209 */ /* 0x000fc40007810000 */
[----:B------:R-:W-:Y:S02]  /*8290*/  FSEL R40, R40, -INF , !P5 ;  /* 0xff80000028287808 */ /* 0x000fe40006800000 */
[----:B------:R-:W-:Y:S02]  /*82a0*/  ISETP.LT.OR P4, PT, R57, 0x6a, P4 ;  /* 0x0000006a3900780c */ /* 0x000fe40002781670 */
[----:B------:R-:W-:Y:S01]  /*82b0*/  FMNMX.FTZ R39, R74, R37, !PT ;  /* 0x000000254a277209 */ /* 0x000fe20007810000 */
[----:B------:R-:W-:Y:S01]  /*82c0*/  MUFU.EX2 R25, R25 ;  /* 0x0000001900197308 */ /* 0x000fe20000000800 */
[----:B------:R-:W-:Y:S02]  /*82d0*/  ISETP.GT.AND P3, PT, R61, 0x71, P1 ;  /* 0x000000713d00780c */ /* 0x000fe40000f64270 */
[----:B------:R-:W-:Y:S02]  /*82e0*/  ISETP.LT.OR P2, PT, R57, 0x71, P2 ;  /* 0x000000713900780c */ /* 0x000fe40001741670 */
[----:B------:R-:W-:Y:S01]  /*82f0*/  FSEL R70, R41, -INF , !P4 ;  /* 0xff80000029467808 */ /* 0x000fe20006000000 */
[--C-:B------:R-:W-:Y:S01]  /*8300*/  FFMA.FTZ R41, R49, UR6, -R7.reuse ;  /* 0x0000000631297c23 */ /* 0x100fe20008010807 */
[----:B------:R-:W-:Y:S01]  /*8310*/  FMNMX.FTZ R39, R40, R39, !PT ;  /* 0x0000002728277209 */ /* 0x000fe20007810000 */
[----:B------:R0:W-:Y:S01]  /*8320*/  MUFU.EX2 R37, R36 ;  /* 0x0000002400257308 */ /* 0x0001e20000000800 */
[----:B------:R-:W-:Y:S01]  /*8330*/  ISETP.GT.AND P5, PT, R61, 0x78, P1 ;  /* 0x000000783d00780c */ /* 0x000fe20000fa4270 */
[----:B------:R-:W-:Y:S01]  /*8340*/  FFMA.FTZ R49, R46, UR6, -R7 ;  /* 0x000000062e317c23 */ /* 0x000fe20008010807 */
[----:B------:R-:W-:-:S02]  /*8350*/  ISETP.LT.OR P3, PT, R57, 0x72, P3 ;  /* 0x000000723900780c */ /* 0x000fc40001f61670 */
[----:B------:R-:W-:Y:S02]  /*8360*/  FSEL R42, R42, -INF , !P2 ;  /* 0xff8000002a2a7808 */ /* 0x000fe40005000000 */
[----:B------:R-:W-:Y:S01]  /*8370*/  FMNMX.FTZ R39, R70, R39, !PT ;  /* 0x0000002746277209 */ /* 0x000fe20007810000 */
[----:B------:R-:W-:Y:S01]  /*8380*/  MUFU.EX2 R178, R178 ;  /* 0x000000b200b27308 */ /* 0x000fe20000000800 */
[----:B------:R-:W-:Y:S01]  /*8390*/  ISETP.GT.AND P1, PT, R61, 0x79, P1 ;  /* 0x000000793d00780c */ /* 0x000fe20000f24270 */
[--C-:B------:R-:W-:Y:S01]  /*83a0*/  FFMA.FTZ R61, R68, UR6, -R7.reuse ;  /* 0x00000006443d7c23 */ /* 0x100fe20008010807 */
[----:B------:R-:W-:Y:S02]  /*83b0*/  ISETP.LT.OR P5, PT, R57, 0x79, P5 ;  /* 0x000000793900780c */ /* 0x000fe40002fa1670 */
[----:B------:R-:W-:Y:S01]  /*83c0*/  FSEL R66, R43, -INF , !P3 ;  /* 0xff8000002b427808 */ /* 0x000fe20005800000 */
[--C-:B------:R-:W-:Y:S01]  /*83d0*/  FFMA.FTZ R43, R54, UR6, -R7.reuse ;  /* 0x00000006362b7c23 */ /* 0x100fe20008010807 */
[----:B------:R-:W-:Y:S01]  /*83e0*/  FMNMX.FTZ R39, R42, R39, !PT ;  /* 0x000000272a277209 */ /* 0x000fe20007810000 */
[----:B------:R-:W-:Y:S01]  /*83f0*/  MUFU.EX2 R172, R172 ;  /* 0x000000ac00ac7308 */ /* 0x000fe20000000800 */
[----:B------:R-:W-:Y:S01]  /*8400*/  ISETP.LT.OR P1, PT, R57, 0x7a, P1 ;  /* 0x0000007a3900780c */ /* 0x000fe20000f21670 */
[----:B------:R-:W-:Y:S01]  /*8410*/  FFMA.FTZ R57, R62, UR6, -R7 ;  /* 0x000000063e397c23 */ /* 0x000fe20008010807 */
[----:B------:R-:W-:-:S02]  /*8420*/  FSEL R44, R44, -INF , !P5 ;  /* 0xff8000002c2c7808 */ /* 0x000fc40006800000 */
[----:B------:R-:W-:Y:S02]  /*8430*/  FMNMX.FTZ R39, R66, R39, !PT ;  /* 0x0000002742277209 */ /* 0x000fe40007810000 */
[----:B------:R-:W-:Y:S01]  /*8440*/  FSEL R68, R45, -INF , !P1 ;  /* 0xff8000002d447808 */ /* 0x000fe20004800000 */
[----:B------:R-:W-:Y:S01]  /*8450*/  FFMA.FTZ R45, R58, UR6, -R7 ;  /* 0x000000063a2d7c23 */ /* 0x000fe20008010807 */
[----:B------:R-:W-:Y:S01]  /*8460*/  FMNMX.FTZ R39, R44, R39, !PT ;  /* 0x000000272c277209 */ /* 0x000fe20007810000 */
[----:B------:R-:W-:Y:S03]  /*8470*/  MUFU.EX2 R174, R174 ;  /* 0x000000ae00ae7308 */ /* 0x000fe60000000800 */
[----:B------:R-:W-:-:S05]  /*8480*/  FMNMX.FTZ R39, R68, R39, !PT ;  /* 0x0000002744277209 */ /* 0x000fca0007810000 */
[----:B0-----:R-:W0:Y:S01]  /*8490*/  SHFL.BFLY PT, R36, R39, 0x2, 0x1f ;  /* 0x0c401f0027247f89 */ /* 0x001e2200000e0000 */
[----:B------:R-:W-:Y:S08]  /*84a0*/  MUFU.EX2 R168, R168 ;  /* 0x000000a800a87308 */ /* 0x000ff00000000800 */
[----:B------:R-:W-:Y:S08]  /*84b0*/  MUFU.EX2 R33, R33 ;  /* 0x0000002100217308 */ /* 0x000ff00000000800 */
[----:B------:R-:W-:Y:S01]  /*84c0*/  MUFU.EX2 R170, R170 ;  /* 0x000000aa00aa7308 */ /* 0x000fe20000000800 */
[----:B0-----:R-:W-:Y:S01]  /*84d0*/  FMNMX.FTZ R36, R39, R36, !PT ;  /* 0x0000002427247209 */ /* 0x001fe20007810000 */
[----:B------:R-:W-:Y:S01]  /*84e0*/  FFMA.FTZ R39, R48, UR6, -R7 ;  /* 0x0000000630277c23 */ /* 0x000fe20008010807 */
[----:B------:R-:W-:-:S05]  /*84f0*/  FSEL R48, R6, RZ, P6 ;  /* 0x000000ff06307208 */ /* 0x000fca0003000000 */
[----:B------:R-:W-:Y:S01]  /*8500*/  MUFU.EX2 R35, R35 ;  /* 0x0000002300237308 */ /* 0x000fe20000000800 */
[----:B------:R-:W0:Y:S01]  /*8510*/  SHFL.BFLY PT, R75, R36, 0x1, 0x1f ;  /* 0x0c201f00244b7f89 */ /* 0x000e2200000e0000 */
[----:B------:R-:W-:-:S06]  /*8520*/  FADD.FTZ R48, -R48, R3 ;  /* 0x0000000330307221 */ /* 0x000fcc0000010100 */
[----:B------:R-:W-:Y:S08]  /*8530*/  MUFU.EX2 R164, R164 ;  /* 0x000000a400a47308 */ /* 0x000ff00000000800 */
[----:B------:R-:W-:Y:S08]  /*8540*/  MUFU.EX2 R166, R166 ;  /* 0x000000a600a67308 */ /* 0x000ff00000000800 */
[----:B------:R-:W-:Y:S01]  /*8550*/  MUFU.EX2 R61, R61 ;  /* 0x0000003d003d7308 */ /* 0x000fe20000000800 */
[----:B0-----:R-:W-:Y:S01]  /*8560*/  FMNMX.FTZ R7, R36, R75, !PT ;  /* 0x0000004b24077209 */ /* 0x001fe20007810000 */
[----:B------:R-:W-:-:S03]  /*8570*/  FMUL.FTZ R36, R48, UR6 ;  /* 0x0000000630247c20 */ /* 0x000fc60008410000 */
[C---:B------:R-:W-:Y:S01]  /*8580*/  FSETP.NEU.FTZ.AND P1, PT, R7.reuse, -INF , PT ;  /* 0xff8000000700780b */ /* 0x040fe20003f3d000 */
[----:B------:R-:W-:Y:S02]  /*8590*/  FMUL.FTZ R47, R7, UR6 ;  /* 0x00000006072f7c20 */ /* 0x000fe40008410000 */
[----:B------:R-:W-:Y:S03]  /*85a0*/  MUFU.EX2 R160, R160 ;  /* 0x000000a000a07308 */ /* 0x000fe60000000800 */
[----:B------:R-:W-:-:S05]  /*85b0*/  FSEL R47, R47, RZ, P1 ;  /* 0x000000ff2f2f7208 */ /* 0x000fca0000800000 */
[----:B------:R-:W0:Y:S01]  /*85c0*/  MUFU.EX2 R36, R36 ;  /* 0x0000002400247308 */ /* 0x000e220000000800 */
[--C-:B------:R-:W-:Y:S01]  /*85d0*/  FFMA.FTZ R181, R9, UR6, -R47.reuse ;  /* 0x0000000609b57c23 */ /* 0x100fe2000801082f */
[----:B------:R-:W-:Y:S01]  /*85e0*/  FSEL R9, R7, RZ, P1 ;  /* 0x000000ff07097208 */ /* 0x000fe20000800000 */
[--C-:B------:R-:W-:Y:S01]  /*85f0*/  FFMA.FTZ R46, R59, UR6, -R47.reuse ;  /* 0x000000063b2e7c23 */ /* 0x100fe2000801082f */
[--C-:B------:R-:W-:Y:S01]  /*8600*/  FFMA.FTZ R183, R11, UR6, -R47.reuse ;  /* 0x000000060bb77c23 */ /* 0x100fe2000801082f */
[--C-:B------:R-:W-:Y:S01]  /*8610*/  FFMA.FTZ R10, R10, UR6, -R47.reuse ;  /* 0x000000060a0a7c23 */ /* 0x100fe2000801082f */
[--C-:B------:R-:W-:Y:S01]  /*8620*/  FFMA.FTZ R177, R13, UR6, -R47.reuse ;  /* 0x000000060db17c23 */ /* 0x100fe2000801082f */
[----:B------:R-:W-:Y:S01]  /*8630*/  FADD.FTZ R9, -R9, R4 ;  /* 0x0000000409097221 */ /* 0x000fe20000010100 */
[----:B------:R-:W-:Y:S01]  /*8640*/  MUFU.EX2 R181, R181 ;  /* 0x000000b500b57308 */ /* 0x000fe20000000800 */
[--C-:B------:R-:W-:Y:S01]  /*8650*/  FFMA.FTZ R12, R12, UR6, -R47.reuse ;  /* 0x000000060c0c7c23 */ /* 0x100fe2000801082f */
[--C-:B------:R-:W-:Y:S01]  /*8660*/  FFMA.FTZ R179, R20, UR6, -R47.reuse ;  /* 0x0000000614b37c23 */ /* 0x100fe2000801082f */
[----:B------:R-:W-:Y:S01]  /*8670*/  FMUL.FTZ R9, R9, UR6 ;  /* 0x0000000609097c20 */ /* 0x000fe20008410000 */
[--C-:B------:R-:W-:Y:S01]  /*8680*/  FFMA.FTZ R20, R53, UR6, -R47.reuse ;  /* 0x0000000635147c23 */ /* 0x100fe2000801082f */
[--C-:B------:R-:W-:Y:S01]  /*8690*/  FFMA.FTZ R173, R21, UR6, -R47.reuse ;  /* 0x0000000615ad7c23 */ /* 0x100fe2000801082f */
[--C-:B------:R-:W-:Y:S01]  /*86a0*/  FFMA.FTZ R14, R14, UR6, -R47.reuse ;  /* 0x000000060e0e7c23 */ /* 0x100fe2000801082f */
[----:B------:R-:W-:Y:S01]  /*86b0*/  FFMA.FTZ R175, R55, UR6, -R47 ;  /* 0x0000000637af7c23 */ /* 0x000fe2000801082f */
[----:B------:R-:W-:Y:S01]  /*86c0*/  MUFU.EX2 R46, R46 ;  /* 0x0000002e002e7308 */ /* 0x000fe20000000800 */
[----:B0-----:R-:W-:Y:S01]  /*86d0*/  FFMA.FTZ R11, R36, R2, R51 ;  /* 0x00000002240b7223 */ /* 0x001fe20000010033 */
[--C-:B------:R-:W-:Y:S01]  /*86e0*/  FFMA.FTZ R24, R24, UR6, -R47.reuse ;  /* 0x0000000618187c23 */ /* 0x100fe2000801082f */
[--C-:B------:R-:W-:Y:S01]  /*86f0*/  FFMA.FTZ R169, R8, UR6, -R47.reuse ;  /* 0x0000000608a97c23 */ /* 0x100fe2000801082f */
[----:B------:R-:W-:Y:S01]  /*8700*/  FFMA.FTZ R8, R26, UR6, -R47 ;  /* 0x000000061a087c23 */ /* 0x000fe2000801082f */
[----:B------:R-:W-:Y:S01]  /*8710*/  FADD.FTZ R11, R180, R11 ;  /* 0x0000000bb40b7221 */ /* 0x000fe20000010000 */
[--C-:B------:R-:W-:Y:S01]  /*8720*/  FFMA.FTZ R171, R28, UR6, -R47.reuse ;  /* 0x000000061cab7c23 */ /* 0x100fe2000801082f */
[----:B------:R-:W-:Y:S01]  /*8730*/  FFMA.FTZ R4, R63, UR6, -R47 ;  /* 0x000000063f047c23 */ /* 0x000fe2000801082f */
[----:B------:R-:W0:Y:S01]  /*8740*/  MUFU.EX2 R9, R9 ;  /* 0x0000000900097308 */ /* 0x000e220000000800 */
[----:B------:R-:W-:Y:S01]  /*8750*/  FADD.FTZ R2, R182, R11 ;  /* 0x0000000bb6027221 */ /* 0x000fe20000010000 */
[--C-:B------:R-:W-:Y:S01]  /*8760*/  FFMA.FTZ R165, R30, UR6, -R47.reuse ;  /* 0x000000061ea57c23 */ /* 0x100fe2000801082f */
[--C-:B------:R-:W-:Y:S01]  /*8770*/  FFMA.FTZ R26, R65, UR6, -R47.reuse ;  /* 0x00000006411a7c23 */ /* 0x100fe2000801082f */
[--C-:B------:R-:W-:Y:S01]  /*8780*/  FFMA.FTZ R167, R67, UR6, -R47.reuse ;  /* 0x0000000643a77c23 */ /* 0x100fe2000801082f */
[----:B------:R-:W-:Y:S01]  /*8790*/  FADD.FTZ R13, R15, R2 ;  /* 0x000000020f0d7221 */ /* 0x000fe20000010000 */
[--C-:B------:R-:W-:Y:S01]  /*87a0*/  FFMA.FTZ R28, R32, UR6, -R47.reuse ;  /* 0x00000006201c7c23 */ /* 0x100fe2000801082f */
[----:B------:R-:W-:Y:S01]  /*87b0*/  FFMA.FTZ R161, R34, UR6, -R47 ;  /* 0x0000000622a17c23 */ /* 0x000fe2000801082f */
[----:B------:R-:W1:Y:S01]  /*87c0*/  MUFU.EX2 R183, R183 ;  /* 0x000000b700b77308 */ /* 0x000e620000000800 */
[----:B------:R-:W-:Y:S01]  /*87d0*/  FADD.FTZ R2, R176, R13 ;  /* 0x0000000db0027221 */ /* 0x000fe20000010000 */
[--C-:B------:R-:W-:Y:S01]  /*87e0*/  FFMA.FTZ R30, R69, UR6, -R47.reuse ;  /* 0x00000006451e7c23 */ /* 0x100fe2000801082f */
[--C-:B------:R-:W-:Y:S01]  /*87f0*/  FFMA.FTZ R163, R71, UR6, -R47.reuse ;  /* 0x0000000647a37c23 */ /* 0x100fe2000801082f */
[--C-:B------:R-:W-:Y:S01]  /*8800*/  FFMA.FTZ R32, R73, UR6, -R47.reuse ;  /* 0x0000000649207c23 */ /* 0x100fe2000801082f */
[----:B------:R-:W-:Y:S01]  /*8810*/  FADD.FTZ R13, R25, R2 ;  /* 0x00000002190d7221 */ /* 0x000fe20000010000 */
[--C-:B------:R-:W-:Y:S01]  /*8820*/  FFMA.FTZ R157, R38, UR6, -R47.reuse ;  /* 0x00000006269d7c23 */ /* 0x100fe2000801082f */
[----:B------:R-:W-:Y:S01]  /*8830*/  FFMA.FTZ R34, R74, UR6, -R47 ;  /* 0x000000064a227c23 */ /* 0x000fe2000801082f */
[----:B------:R-:W2:Y:S01]  /*8840*/  MUFU.EX2 R10, R10 ;  /* 0x0000000a000a7308 */ /* 0x000ea20000000800 */
[----:B0-----:R-:W-:Y:S01]  /*8850*/  FFMA.FTZ R0, R9, R0, R46 ;  /* 0x0000000009007223 */ /* 0x001fe2000001002e */
[----:B------:R-:W-:Y:S01]  /*8860*/  FADD.FTZ R2, R178, R13 ;  /* 0x0000000db2027221 */ /* 0x000fe20000010000 */
[--C-:B------:R-:W-:Y:S01]  /*8870*/  FFMA.FTZ R159, R40, UR6, -R47.reuse ;  /* 0x00000006289f7c23 */ /* 0x100fe2000801082f */
[--C-:B------:R-:W-:Y:S01]  /*8880*/  FFMA.FTZ R38, R70, UR6, -R47.reuse ;  /* 0x0000000646267c23 */ /* 0x100fe2000801082f */
[----:B------:R-:W-:Y:S01]  /*8890*/  FADD.FTZ R0, R181, R0 ;  /* 0x00000000b5007221 */ /* 0x000fe20000010000 */
[----:B------:R-:W-:Y:S01]  /*88a0*/  FADD.FTZ R13, R27, R2 ;  /* 0x000000021b0d7221 */ /* 0x000fe20000010000 */
[----:B------:R-:W-:Y:S01]  /*88b0*/  FFMA.FTZ R153, R42, UR6, -R47 ;  /* 0x000000062a997c23 */ /* 0x000fe2000801082f */
[----:B------:R-:W0:Y:S01]  /*88c0*/  MUFU.EX2 R177, R177 ;  /* 0x000000b100b17308 */ /* 0x000e220000000800 */
[----:B-1----:R-:W-:Y:S01]  /*88d0*/  FADD.FTZ R11, R183, R0 ;  /* 0x00000000b70b7221 */ /* 0x002fe20000010000 */
[----:B------:R-:W-:Y:S01]  /*88e0*/  FADD.FTZ R2, R172, R13 ;  /* 0x0000000dac027221 */ /* 0x000fe20000010000 */
[--C-:B------:R-:W-:Y:S01]  /*88f0*/  FFMA.FTZ R40, R66, UR6, -R47.reuse ;  /* 0x0000000642287c23 */ /* 0x100fe2000801082f */
[--C-:B------:R-:W-:Y:S01]  /*8900*/  FFMA.FTZ R155, R44, UR6, -R47.reuse ;  /* 0x000000062c9b7c23 */ /* 0x100fe2000801082f */
[----:B------:R-:W-:Y:S01]  /*8910*/  FFMA.FTZ R47, R68, UR6, -R47 ;  /* 0x00000006442f7c23 */ /* 0x000fe2000801082f */
[----:B------:R-:W-:-:S02]  /*8920*/  FADD.FTZ R13, R29, R2 ;  /* 0x000000021d0d7221 */ /* 0x000fc40000010000 */
        /* <DEDUP_REMOVED lines=22> */
[----:B------:R-:W-:-:S06]  /*8a90*/  FADD.FTZ R2, R160, R13 ;  /* 0x0000000da0027221 */ /* 0x000fcc0000010000 */
        /* <DEDUP_REMOVED lines=68> */
.L_x_1370:
        /* <DEDUP_REMOVED lines=15> */
[----:B------:R-:W-:Y:S01]  /*8fd0*/  F2FP.BF16.F32.PACK_AB R183, R10, R183 ;  /* 0x000000b70ab7723e */ /* 0x000fe200000010ff */
[----:B------:R-:W-:Y:S01]  /*8fe0*/  FMUL.FTZ R96, R96, R36 ;  /* 0x0000002460607220 */ /* 0x000fe20000410000 */
[----:B------:R-:W-:Y:S01]  /*8ff0*/  SYNCS.ARRIVE.TRANS64.RED.A1T0 RZ, [UR10], RZ ;  /* 0x000000ffffff79a7 */ /* 0x000fe2000810040a */
        /* <DEDUP_REMOVED lines=52> */
[----:B------:R-:W-:Y:S01]  /*9340*/  FMUL.FTZ R149, R149, R36 ;  /* 0x0000002495957220 */ /* 0x000fe20000410000 */
[----:B------:R-:W-:-:S02]  /*9350*/  VIADD R5, R5, 0xffffffff ;  /* 0xffffffff05057836 */ /* 0x000fc40000000000 */
        /* <DEDUP_REMOVED lines=32> */
[----:B------:R-:W-:-:S02]  /*9560*/  IMAD.MOV.U32 R4, RZ, RZ, R7 ;  /* 0x000000ffff047224 */ /* 0x000fc400078e0007 */
[----:B------:R-:W-:Y:S01]  /*9570*/  IMAD.MOV.U32 R3, RZ, RZ, R6 ;  /* 0x000000ffff037224 */ /* 0x000fe200078e0006 */
[----:B------:R-:W-:Y:S06]  /*9580*/  @P1 BRA `(.L_x_1371) ;  /* 0xffffffc400ac1947 */ /* 0x000fec000383ffff */
.L_x_1352:
[----:B------:R-:W-:Y:S02]  /*9590*/  UISETP.NE.AND UP1, UPT, UR51, URZ, UPT ;  /* 0x0000003f3300728c */ /* 0x000fe4000bf25270 */
[----:B------:R-:W-:Y:S02]  /*95a0*/  UISETP.NE.AND UP0, UPT, UR46, URZ, UPT ;  /* 0x0000003f2e00728c */ /* 0x000fe4000bf05270 */
[----:B------:R-:W-:Y:S02]  /*95b0*/  UIADD3 UR14, UR47, 0x7f, URZ ;  /* 0x0000007f2f0e7890 */ /* 0x000fe4000fffe03f */
[----:B------:R-:W-:Y:S02]  /*95c0*/  UIADD3 UR15, UR41, 0x1, -UR42 ;  /* 0x00000001290f7890 */ /* 0x000fe4000fffe82a */
[----:B------:R-:W-:-:S03]  /*95d0*/  PLOP3.LUT P1, PT, PT, PT, UP0, 0x40, 0x0 ;  /* 0x000000000000781c */ /* 0x000fc60003f2e808 */
[----:B------:R-:W-:Y:S01]  /*95e0*/  @UP1 ULDC UR10, c[0x0][0x44c] ;  /* 0x00011300000a1ab9 */ /* 0x000fe20000000800 */
[----:B------:R-:W-:Y:S01]  /*95f0*/  @UP1 ULDC UR18, c[0x0][0x450] ;  /* 0x0001140000121ab9 */ /* 0x000fe20000000800 */
[----:B------:R-:W-:-:S04]  /*9600*/  UIMAD.WIDE.U32 UR10, UR14, UR10, URZ ;  /* 0x0000000a0e0a72a5 */ /* 0x000fc8000f8e003f */
[----:B------:R-:W-:-:S04]  /*9610*/  @UP1 USHF.R.U32.HI UR14, URZ, UR18, UR11 ;  /* 0x000000123f0e1299 */ /* 0x000fc8000801160b */
[----:B------:R-:W-:-:S04]  /*9620*/  UIADD3 UR14, UR15, UR14, URZ ;  /* 0x0000000e0f0e7290 */ /* 0x000fc8000fffe03f */
[----:B------:R-:W-:Y:S01]  /*9630*/  UIADD3 UR18, UR14, -UR7, URZ ;  /* 0x800000070e127290 */ /* 0x000fe2000fffe03f */
[----:B------:R-:W-:Y:S11]  /*9640*/  @P1 BRA `(.L_x_1372) ;  /* 0x0000000000501947 */ /* 0x000ff60003800000 */
[----:B------:R-:W-:Y:S02]  /*9650*/  UMOV UR7, UR14 ;  /* 0x0000000e00077c82 */ /* 0x000fe40008000000 */
        /* <DEDUP_REMOVED lines=11> */
.L_x_1373:
[----:B------:R-:W-:Y:S02]  /*9710*/  ULDC UR19, c[0x0][0x9e4] ;  /* 0x0002790000137ab9 */ /* 0x000fe40000000800 */
[----:B------:R-:W-:-:S11]  /*9720*/  UISETP.NE.AND UP0, UPT, UR19, 0x1, UPT ;  /* 0x000000011300788c */ /* 0x000fd6000bf05270 */
[----:B------:R-:W-:Y:S02]  /*9730*/  @UP0 ULDC.64 UR10, c[0x0][0x9e8] ;  /* 0x00027a00000a0ab9 */ /* 0x000fe40000000a00 */
[----:B------:R-:W-:-:S04]  /*9740*/  UIMAD.WIDE.U32 UR14, UR7, UR10, URZ ;  /* 0x0000000a070e72a5 */ /* 0x000fc8000f8e003f */
[----:B------:R-:W-:-:S12]  /*9750*/  @UP0 USHF.R.U32.HI UR7, URZ, UR11, UR15 ;  /* 0x0000000b3f070299 */ /* 0x000fd8000801160f */
.L_x_1374:
[----:B------:R-:W-:-:S04]  /*9760*/  UIMAD UR7, UR7, UR19, URZ ;  /* 0x00000013070772a4 */ /* 0x000fc8000f8e023f */
[----:B------:R-:W-:-:S04]  /*9770*/  UISETP.LT.AND UP0, UPT, UR18, UR7, UPT ;  /* 0x000000071200728c */ /* 0x000fc8000bf01270 */
[----:B------:R-:W-:-:S12]  /*9780*/  USEL UR18, UR18, UR7, !UP0 ;  /* 0x0000000712127287 */ /* 0x000fd8000c000000 */
.L_x_1372:
        /* <DEDUP_REMOVED lines=12> */
[----:B------:R-:W-:Y:S01]  /*9850*/  ULDC UR45, c[0x0][0x9d8] ;  /* 0x00027600002d7ab9 */ /* 0x000fe20000000800 */
[----:B------:R-:W-:-:S05]  /*9860*/  ULDC UR52, c[0x0][0x988] ;  /* 0x0002620000347ab9 */ /* 0x000fca0000000800 */
.L_x_1386:
[----:B------:R-:W-:Y:S01]  /*9870*/  ISETP.NE.AND P2, PT, RZ, UR50, PT ;  /* 0x00000032ff007c0c */ /* 0x000fe2000bf45270 */
[----:B------:R-:W-:-:S04]  /*9880*/  UISETP.NE.AND UP0, UPT, UR44, 0x1, UPT ;  /* 0x000000012c00788c */ /* 0x000fc8000bf05270 */
[----:B------:R-:W-:-:S04]  /*9890*/  USEL UR39, URZ, 0x1, UP0 ;  /* 0x000000013f277887 */ /* 0x000fc80008000000 */
[----:B------:R-:W-:-:S04]  /*98a0*/  ULOP3.LUT UR39, UR43, UR39, URZ, 0x3c, !UPT ;  /* 0x000000272b277292 */ /* 0x000fc8000f8e3c3f */
[----:B------:R-:W-:Y:S08]  /*98b0*/  @P2 BRA `(.L_x_1376) ;  /* 0x0000000000382947 */ /* 0x000ff00003800000 */
[----:B------:R-:W-:Y:S05]  /*98c0*/  @!P0 BRA `(.L_x_1377) ;  /* 0x0000000000048947 */ /* 0x000fea0003800000 */
[----:B------:R-:W-:Y:S01]  /*98d0*/  BPT.TRAP 0x1 ;  /* 0x000000040000795c */ /* 0x000fe20000300000 */
.L_x_1377:
        /* <DEDUP_REMOVED lines=9> */
.L_x_1378:
[----:B-1----:R-:W-:Y:S05]  /*9970*/  @P1 BRA `(.L_x_1376) ;  /* 0x0000000000081947 */ /* 0x002fea0003800000 */
[----:B------:R-:W1:Y:S02]  /*9980*/  SYNCS.PHASECHK.TRANS64.TRYWAIT P1, [UR6+0x28830], R6 ;  /* 0x02883006ff0075a7 */ /* 0x000e640008020146 */
[----:B-1----:R-:W-:Y:S05]  /*9990*/  @!P1 BRA `(.L_x_1379) ;  /* 0x0000010000789947 */ /* 0x002fea0003800000 */
.L_x_1376:
        /* <DEDUP_REMOVED lines=51> */
.L_x_1381:
[----:B------:R-:W-:Y:S01]  /*9cd0*/  ULEA UR6, UR44, UR40, 0x3 ;  /* 0x000000282c067291 */ /* 0x000fe2000f8e183f */
[----:B------:R-:W-:-:S05]  /*9ce0*/  IMAD.U32 R6, RZ, RZ, UR43 ;  /* 0x0000002bff067e24 */ /* 0x000fca000f8e00ff */
[----:B------:R-:W-:-:S04]  /*9cf0*/  SHF.L.U32 R6, R6, 0x1f, RZ ;  /* 0x0000001f06067819 */ /* 0x000fc800000006ff */
[----:B------:R0:W1:Y:S01]  /*9d00*/  SYNCS.PHASECHK.TRANS64.TRYWAIT P1, [UR6+0x28850], R6 ;  /* 0x02885006ff0075a7 */ /* 0x0000620008020146 */
[----:B------:R-:W-:Y:S05]  /*9d10*/  @!P0 BRA `(.L_x_1382) ;  /* 0x0000000000048947 */ /* 0x000fea0003800000 */
[----:B------:R-:W-:Y:S01]  /*9d20*/  BPT.TRAP 0x1 ;  /* 0x000000040000795c */ /* 0x000fe20000300000 */
.L_x_1382:
[----:B-1----:R-:W-:Y:S05]  /*9d30*/  @P1 BRA `(.L_x_1380) ;  /* 0x0000000000081947 */ /* 0x002fea0003800000 */
[----:B------:R-:W1:Y:S02]  /*9d40*/  SYNCS.PHASECHK.TRANS64.TRYWAIT P1, [UR6+0x28850], R6 ;  /* 0x02885006ff0075a7 */ /* 0x000e640008020146 */
[----:B-1----:R-:W-:Y:S05]  /*9d50*/  @!P1 BRA `(.L_x_1383) ;  /* 0x000000fc00a09947 */ /* 0x002fea0003800000 */
.L_x_1380:
        /* <DEDUP_REMOVED lines=51> */
.L_x_1384:
        /* <DEDUP_REMOVED lines=73> */
[----:B------:R-:W-:Y:S01]  /*a520*/  UMOV UR6, UR52 ;  /* 0x0000003400067c82 */ /* 0x000fe20008000000 */
[----:B------:R-:W-:-:S04]  /*a530*/  ULEA UR7, UR38, UR40, 0x3 ;  /* 0x0000002826077291 */ /* 0x000fc8000f8e183f */
[----:B------:R-:W0:Y:S01]  /*a540*/  MUFU.TANH R20, R20 ;  /* 0x0000001400147308 */ /* 0x000e220000002400 */
[----:B-1----:R-:W-:Y:S01]  /*a550*/  FMNMX.FTZ R37, R15, R58, !PT ;  /* 0x0000003a0f257209 */ /* 0x002fe20007810000 */
[----:B------:R-:W-:-:S04]  /*a560*/  UIADD3 UR7, UR7, 0x28840, URZ ;  /* 0x0002884007077890 */ /* 0x000fc8000fffe03f */
[----:B------:R-:W-:Y:S02]  /*a570*/  UPRMT UR7, UR54, 0x654, UR7 ;  /* 0x0000065436077896 */ /* 0x000fe40008000007 */
[----:B------:R-:W1:Y:S01]  /*a580*/  MUFU.TANH R29, R29 ;  /* 0x0000001d001d7308 */ /* 0x000e620000002400 */
[----:B--2---:R-:W-:-:S06]  /*a590*/  FMNMX.FTZ R6, R28, R7, !PT ;  /* 0x000000071c067209 */ /* 0x004fcc0007810000 */
[----:B------:R-:W-:Y:S01]  /*a5a0*/  SYNCS.ARRIVE.TRANS64.RED.A1T0 RZ, [UR7], RZ ;  /* 0x000000ffffff79a7 */ /* 0x000fe20008100407 */
        /* <DEDUP_REMOVED lines=15> */
[----:B------:R-:W-:Y:S01]  /*a6a0*/  FMUL.FTZ R78, R80, UR45 ;  /* 0x0000002d504e7c20 */ /* 0x000fe20008410000 */
[----:B------:R-:W-:Y:S01]  /*a6b0*/  FMUL.FTZ R80, R81, UR45 ;  /* 0x0000002d51507c20 */ /* 0x000fe20008410000 */
[----:B------:R-:W-:-:S03]  /*a6c0*/  FMUL.FTZ R81, R84, UR45 ;  /* 0x0000002d54517c20 */ /* 0x000fc60008410000 */
        /* <DEDUP_REMOVED lines=32> */
[----:B------:R-:W-:Y:S01]  /*a8d0*/  FMUL.FTZ R60, R82, UR45 ;  /* 0x0000002d523c7c20 */ /* 0x000fe20008410000 */
[----:B------:R-:W-:-:S05]  /*a8e0*/  FMUL.FTZ R82, R85, UR45 ;  /* 0x0000002d55527c20 */ /* 0x000fca0008410000 */
        /* <DEDUP_REMOVED lines=62> */
[----:B0-----:R-:W-:-:S03]  /*acd0*/  FMNMX.FTZ R65, R63, R6, !PT ;  /* 0x000000063f417209 */ /* 0x001fc60007810000 */
[----:B------:R-:W0:Y:S04]  /*ace0*/  SHFL.BFLY PT, R6, R37, 0x2, 0x1f ;  /* 0x0c401f0025067f89 */ /* 0x000e2800000e0000 */
[----:B------:R-:W1:Y:S01]  /*acf0*/  SHFL.BFLY PT, R84, R65, 0x2, 0x1f ;  /* 0x0c401f0041547f89 */ /* 0x000e6200000e0000 */
[----:B0-----:R-:W-:Y:S02]  /*ad00*/  FMNMX.FTZ R67, R37, R6, !PT ;  /* 0x0000000625437209 */ /* 0x001fe40007810000 */
[----:B-1----:R-:W-:-:S03]  /*ad10*/  FMNMX.FTZ R84, R65, R84, !PT ;  /* 0x0000005441547209 */ /* 0x002fc60007810000 */
[----:B------:R-:W0:Y:S04]  /*ad20*/  SHFL.BFLY PT, R6, R67, 0x1, 0x1f ;  /* 0x0c201f0043067f89 */ /* 0x000e2800000e0000 */
[----:B------:R-:W1:Y:S01]  /*ad30*/  SHFL.BFLY PT, R7, R84, 0x1, 0x1f ;  /* 0x0c201f0054077f89 */ /* 0x000e6200000e0000 */
[----:B0-----:R-:W-:Y:S02]  /*ad40*/  FMNMX.FTZ R6, R67, R6, !PT ;  /* 0x0000000643067209 */ /* 0x001fe40007810000 */
[----:B-1----:R-:W-:-:S03]  /*ad50*/  FMNMX.FTZ R7, R84, R7, !PT ;  /* 0x0000000754077209 */ /* 0x002fc60007810000 */
[C---:B------:R-:W-:Y:S01]  /*ad60*/  FMUL.FTZ R83, R6.reuse, UR6 ;  /* 0x0000000606537c20 */ /* 0x040fe20008410000 */
[----:B------:R-:W-:-:S03]  /*ad70*/  FADD.FTZ R3, -R6, R3 ;  /* 0x0000000306037221 */ /* 0x000fc60000010100 */
[--C-:B------:R-:W-:Y:S01]  /*ad80*/  FFMA.FTZ R67, R47, UR6, -R83.reuse ;  /* 0x000000062f437c23 */ /* 0x100fe20008010853 */
[----:B------:R-:W-:Y:S01]  /*ad90*/  FMUL.FTZ R69, R3, UR6 ;  /* 0x0000000603457c20 */ /* 0x000fe20008410000 */
[--C-:B------:R-:W-:Y:S01]  /*ada0*/  FFMA.FTZ R47, R55, UR6, -R83.reuse ;  /* 0x00000006372f7c23 */ /* 0x100fe20008010853 */
[C---:B------:R-:W-:Y:S01]  /*adb0*/  FADD.FTZ R3, -R7.reuse, R4 ;  /* 0x0000000407037221 */ /* 0x040fe20000010100 */
[----:B------:R-:W-:Y:S01]  /*adc0*/  FMUL.FTZ R55, R7, UR6 ;  /* 0x0000000607377c20 */ /* 0x000fe20008410000 */
[--C-:B------:R-:W-:Y:S01]  /*add0*/  FFMA.FTZ R180, R8, UR6, -R83.reuse ;  /* 0x0000000608b47c23 */ /* 0x100fe20008010853 */
[----:B------:R-:W-:Y:S01]  /*ade0*/  FFMA.FTZ R79, R9, UR6, -R83 ;  /* 0x00000006094f7c23 */ /* 0x000fe20008010853 */
[----:B------:R-:W-:Y:S01]  /*adf0*/  FMUL.FTZ R3, R3, UR6 ;  /* 0x0000000603037c20 */ /* 0x000fe20008410000 */
[--C-:B------:R-:W-:Y:S01]  /*ae00*/  FFMA.FTZ R4, R11, UR6, -R55.reuse ;  /* 0x000000060b047c23 */ /* 0x100fe20008010837 */
[----:B------:R-:W-:Y:S01]  /*ae10*/  FFMA.FTZ R181, R10, UR6, -R55 ;  /* 0x000000060ab57c23 */ /* 0x000fe20008010837 */
[----:B------:R0:W-:Y:S01]  /*ae20*/  MUFU.EX2 R37, R69 ;  /* 0x0000004500257308 */ /* 0x0001e20000000800 */
[----:B------:R-:W-:Y:S01]  /*ae30*/  FFMA.FTZ R182, R12, UR6, -R83 ;  /* 0x000000060cb67c23 */ /* 0x000fe20008010853 */
[----:B------:R-:W-:Y:S01]  /*ae40*/  FFMA.FTZ R183, R14, UR6, -R55 ;  /* 0x000000060eb77c23 */ /* 0x000fe20008010837 */
[----:B------:R-:W-:Y:S01]  /*ae50*/  FFMA.FTZ R77, R13, UR6, -R83 ;  /* 0x000000060d4d7c23 */ /* 0x000fe20008010853 */
[----:B------:R-:W-:Y:S01]  /*ae60*/  FFMA.FTZ R8, R15, UR6, -R55 ;  /* 0x000000060f087c23 */ /* 0x000fe20008010837 */
[----:B------:R-:W-:Y:S01]  /*ae70*/  FFMA.FTZ R176, R28, UR6, -R83 ;  /* 0x000000061cb07c23 */ /* 0x000fe20008010853 */
[----:B------:R-:W-:Y:S01]  /*ae80*/  FFMA.FTZ R177, R20, UR6, -R55 ;  /* 0x0000000614b17c23 */ /* 0x000fe20008010837 */
[----:B------:R-:W-:Y:S01]  /*ae90*/  FFMA.FTZ R75, R29, UR6, -R83 ;  /* 0x000000061d4b7c23 */ /* 0x000fe20008010853 */
[----:B------:R-:W1:Y:S01]  /*aea0*/  MUFU.EX2 R180, R180 ;  /* 0x000000b400b47308 */ /* 0x000e620000000800 */
[----:B------:R-:W-:Y:S01]  /*aeb0*/  FFMA.FTZ R10, R21, UR6, -R55 ;  /* 0x00000006150a7c23 */ /* 0x000fe20008010837 */
[----:B------:R-:W-:Y:S01]  /*aec0*/  FFMA.FTZ R178, R152, UR6, -R83 ;  /* 0x0000000698b27c23 */ /* 0x000fe20008010853 */
[----:B------:R-:W-:Y:S01]  /*aed0*/  FFMA.FTZ R179, R24, UR6, -R55 ;  /* 0x0000000618b37c23 */ /* 0x000fe20008010837 */
[----:B------:R-:W-:Y:S01]  /*aee0*/  FFMA.FTZ R73, R153, UR6, -R83 ;  /* 0x0000000699497c23 */ /* 0x000fe20008010853 */
[----:B------:R-:W-:Y:S01]  /*aef0*/  FFMA.FTZ R12, R25, UR6, -R55 ;  /* 0x00000006190c7c23 */ /* 0x000fe20008010837 */
[----:B------:R-:W-:Y:S01]  /*af00*/  FFMA.FTZ R172, R154, UR6, -R83 ;  /* 0x000000069aac7c23 */ /* 0x000fe20008010853 */
[----:B------:R-:W-:Y:S01]  /*af10*/  FFMA.FTZ R173, R26, UR6, -R55 ;  /* 0x000000061aad7c23 */ /* 0x000fe20008010837 */
[----:B------:R-:W-:Y:S01]  /*af20*/  MUFU.EX2 R3, R3 ;  /* 0x0000000300037308 */ /* 0x000fe20000000800 */
[----:B------:R-:W-:Y:S01]  /*af30*/  FFMA.FTZ R71, R41, UR6, -R83 ;  /* 0x0000000629477c23 */ /* 0x000fe20008010853 */
[----:B------:R-:W-:Y:S01]  /*af40*/  FFMA.FTZ R14, R27, UR6, -R55 ;  /* 0x000000061b0e7c23 */ /* 0x000fe20008010837 */
[----:B------:R-:W-:Y:S01]  /*af50*/  FFMA.FTZ R174, R42, UR6, -R83 ;  /* 0x000000062aae7c23 */ /* 0x000fe20008010853 */
[----:B------:R-:W-:Y:S01]  /*af60*/  FFMA.FTZ R175, R30, UR6, -R55 ;  /* 0x000000061eaf7c23 */ /* 0x000fe20008010837 */
[----:B0-----:R-:W-:Y:S01]  /*af70*/  FFMA.FTZ R69, R43, UR6, -R83 ;  /* 0x000000062b457c23 */ /* 0x001fe20008010853 */
[----:B------:R-:W-:Y:S01]  /*af80*/  FFMA.FTZ R20, R31, UR6, -R55 ;  /* 0x000000061f147c23 */ /* 0x000fe20008010837 */
[----:B------:R-:W-:Y:S01]  /*af90*/  FFMA.FTZ R168, R46, UR6, -R83 ;  /* 0x000000062ea87c23 */ /* 0x000fe20008010853 */
[----:B------:R-:W0:Y:S01]  /*afa0*/  MUFU.EX2 R4, R4 ;  /* 0x0000000400047308 */ /* 0x000e220000000800 */
[----:B-1----:R-:W-:Y:S01]  /*afb0*/  FFMA.FTZ R2, R37, R2, R180 ;  /* 0x0000000225027223 */ /* 0x002fe200000100b4 */
[--C-:B------:R-:W-:Y:S01]  /*afc0*/  FFMA.FTZ R169, R32, UR6, -R55.reuse ;  /* 0x0000000620a97c23 */ /* 0x100fe20008010837 */
        /* <DEDUP_REMOVED lines=11> */
[--C-:B------:R-:W-:Y:S01]  /*b080*/  FFMA.FTZ R167, R39, UR6, -R55.reuse ;  /* 0x0000000627a77c23 */ /* 0x100fe20008010837 */
[----:B------:R-:W-:Y:S01]  /*b090*/  FFMA.FTZ R30, R40, UR6, -R55 ;  /* 0x00000006281e7c23 */ /* 0x000fe20008010837 */
[----:B------:R-:W2:Y:S01]  /*b0a0*/  MUFU.EX2 R181, R181 ;  /* 0x000000b500b57308 */ /* 0x000ea20000000800 */
[----:B0-----:R-:W-:Y:S01]  /*b0b0*/  FFMA.FTZ R0, R3, R0, R4 ;  /* 0x0000000003007223 */ /* 0x001fe20000010004 */
[----:B------:R-:W-:Y:S01]  /*b0c0*/  FFMA.FTZ R160, R64, UR6, -R83 ;  /* 0x0000000640a07c23 */ /* 0x000fe20008010853 */
[----:B------:R-:W-:Y:S01]  /*b0d0*/  FFMA.FTZ R161, R44, UR6, -R55 ;  /* 0x000000062ca17c23 */ /* 0x000fe20008010837 */
[----:B------:R-:W-:Y:S01]  /*b0e0*/  FFMA.FTZ R43, R155, UR6, -R83 ;  /* 0x000000069b2b7c23 */ /* 0x000fe20008010853 */
[----:B------:R-:W-:Y:S01]  /*b0f0*/  FFMA.FTZ R32, R45, UR6, -R55 ;  /* 0x000000062d207c23 */ /* 0x000fe20008010837 */
[----:B------:R-:W-:Y:S01]  /*b100*/  FFMA.FTZ R162, R66, UR6, -R83 ;  /* 0x0000000642a27c23 */ /* 0x000fe20008010853 */
[----:B------:R-:W-:Y:S01]  /*b110*/  FFMA.FTZ R163, R50, UR6, -R55 ;  /* 0x0000000632a37c23 */ /* 0x000fe20008010837 */
[----:B------:R-:W0:Y:S01]  /*b120*/  MUFU.EX2 R182, R182 ;  /* 0x000000b600b67308 */ /* 0x000e220000000800 */
[----:B-1----:R-:W-:Y:S01]  /*b130*/  FADD.FTZ R11, R79, R2 ;  /* 0x000000024f0b7221 */ /* 0x002fe20000010000 */
[----:B------:R-:W-:Y:S01]  /*b140*/  FFMA.FTZ R41, R68, UR6, -R83 ;  /* 0x0000000644297c23 */ /* 0x000fe20008010853 */
[----:B------:R-:W-:Y:S01]  /*b150*/  FFMA.FTZ R34, R51, UR6, -R55 ;  /* 0x0000000633227c23 */ /* 0x000fe20008010837 */
[----:B------:R-:W-:Y:S01]  /*b160*/  FFMA.FTZ R156, R70, UR6, -R83 ;  /* 0x00000006469c7c23 */ /* 0x000fe20008010853 */
[----:B------:R-:W-:Y:S01]  /*b170*/  FFMA.FTZ R157, R56, UR6, -R55 ;  /* 0x00000006389d7c23 */ /* 0x000fe20008010837 */
[----:B------:R-:W-:Y:S01]  /*b180*/  FFMA.FTZ R29, R72, UR6, -R83 ;  /* 0x00000006481d7c23 */ /* 0x000fe20008010853 */
[----:B------:R-:W-:Y:S01]  /*b190*/  FFMA.FTZ R36, R57, UR6, -R55 ;  /* 0x0000000639247c23 */ /* 0x000fe20008010837 */
[----:B------:R-:W1:Y:S01]  /*b1a0*/  MUFU.EX2 R183, R183 ;  /* 0x000000b700b77308 */ /* 0x000e620000000800 */
[----:B--2---:R-:W-:Y:S01]  /*b1b0*/  FADD.FTZ R0, R181, R0 ;  /* 0x00000000b5007221 */ /* 0x004fe20000010000 */
[----:B------:R-:W-:Y:S01]  /*b1c0*/  FFMA.FTZ R158, R74, UR6, -R83 ;  /* 0x000000064a9e7c23 */ /* 0x000fe20008010853 */
[----:B------:R-:W-:Y:S01]  /*b1d0*/  FFMA.FTZ R159, R58, UR6, -R55 ;  /* 0x000000063a9f7c23 */ /* 0x000fe20008010837 */
[----:B------:R-:W-:Y:S01]  /*b1e0*/  FFMA.FTZ R13, R76, UR6, -R83 ;  /* 0x000000064c0d7c23 */ /* 0x000fe20008010853 */
[----:B------:R-:W-:Y:S01]  /*b1f0*/  FFMA.FTZ R38, R59, UR6, -R55 ;  /* 0x000000063b267c23 */ /* 0x000fe20008010837 */
[----:B------:R-:W-:Y:S01]  /*b200*/  FFMA.FTZ R152, R78, UR6, -R83 ;  /* 0x000000064e987c23 */ /* 0x000fe20008010853 */
[----:B------:R-:W-:Y:S01]  /*b210*/  FFMA.FTZ R153, R60, UR6, -R55 ;  /* 0x000000063c997c23 */ /* 0x000fe20008010837 */
[----:B------:R-:W2:Y:S01]  /*b220*/  MUFU.EX2 R77, R77 ;  /* 0x0000004d004d7308 */ /* 0x000ea20000000800 */
        /* <DEDUP_REMOVED lines=125> */
.L_x_1385:
[----:B------:R-:W-:Y:S01]  /*ba00*/  ULEA UR7, UR44, UR40, 0x3 ;  /* 0x000000282c077291 */ /* 0x000fe2000f8e183f */
[----:B------:R-:W-:Y:S01]  /*ba10*/  ISETP.GT.AND P1, PT, R5, UR49, PT ;  /* 0x0000003105007c0c */ /* 0x000fe2000bf24270 */
[----:B------:R-:W-:Y:S01]  /*ba20*/  UMOV UR43, UR39 ;  /* 0x00000027002b7c82 */ /* 0x000fe20008000000 */
[----:B------:R-:W-:Y:S01]  /*ba30*/  UMOV UR44, UR38 ;  /* 0x00000026002c7c82 */ /* 0x000fe20008000000 */
[----:B------:R-:W-:Y:S01]  /*ba40*/  UIADD3 UR7, UR7, 0x28860, URZ ;  /* 0x0002886007077890 */ /* 0x000fe2000fffe03f */
[----:B------:R-:W-:Y:S01]  /*ba50*/  F2FP.BF16.F32.PACK_AB R181, R181, R4 ;  /* 0x00000004b5b5723e */ /* 0x000fe200000010ff */
        /* <DEDUP_REMOVED lines=96> */
[----:B------:R-:W-:Y:S01]  /*c060*/  FMUL.FTZ R149, R149, R37 ;  /* 0x0000002595957220 */ /* 0x000fe20000410000 */
[----:B------:R-:W-:-:S02]  /*c070*/  VIADD R5, R5, 0xffffffff ;  /* 0xffffffff05057836 */ /* 0x000fc40000000000 */
[----:B------:R-:W-:Y:S02]  /*c080*/  IMAD.MOV.U32 R4, RZ, RZ, R7 ;  /* 0x000000ffff047224 */ /* 0x000fe400078e0007 */
[----:B------:R-:W-:Y:S01]  /*c090*/  IMAD.MOV.U32 R3, RZ, RZ, R6 ;  /* 0x000000ffff037224 */ /* 0x000fe200078e0006 */
[----:B------:R-:W-:Y:S06]  /*c0a0*/  @P1 BRA `(.L_x_1386) ;  /* 0xffffffd400f01947 */ /* 0x000fec000383ffff */
.L_x_1375:
[----:B------:R-:W-:-:S13]  /*c0b0*/  ISETP.GE.AND P1, PT, R5, UR53, PT ;  /* 0x0000003505007c0c */ /* 0x000fda000bf26270 */
[----:B------:R-:W-:Y:S05]  /*c0c0*/  @!P1 BRA `(.L_x_1387) ;  /* 0x0000003800649947 */ /* 0x000fea0003800000 */
        /* <DEDUP_REMOVED lines=9> */
.L_x_1406:
[----:B------:R-:W-:Y:S01]  /*c160*/  UIADD3 UR38, UR44, 0x1, URZ ;  /* 0x000000012c267890 */ /* 0x000fe2000fffe03f */
[----:B------:R-:W-:-:S03]  /*c170*/  ISETP.NE.AND P2, PT, RZ, UR50, PT ;  /* 0x00000032ff007c0c */ /* 0x000fc6000bf45270 */
[----:B------:R-:W-:-:S04]  /*c180*/  UISETP.NE.AND UP0, UPT, UR38, 0x2, UPT ;  /* 0x000000022600788c */ /* 0x000fc8000bf05270 */
[----:B------:R-:W-:Y:S02]  /*c190*/  USEL UR39, URZ, 0x1, UP0 ;  /* 0x000000013f277887 */ /* 0x000fe40008000000 */
[----:B------:R-:W-:Y:S02]  /*c1a0*/  USEL UR38, UR38, URZ, UP0 ;  /* 0x0000003f26267287 */ /* 0x000fe40008000000 */
[----:B------:R-:W-:Y:S02]  /*c1b0*/  ULOP3.LUT UR39, UR43, UR39, URZ, 0x3c, !UPT ;  /* 0x000000272b277292 */ /* 0x000fe4000f8e3c3f */
[----:B------:R-:W-:Y:S10]  /*c1c0*/  @P2 BRA `(.L_x_1388) ;  /* 0x00000000002c2947 */ /* 0x000ff40003800000 */
[----:B------:R-:W-:Y:S05]  /*c1d0*/  @!P0 BRA `(.L_x_1389) ;  /* 0x0000000000048947 */ /* 0x000fea0003800000 */
[----:B------:R-:W-:Y:S01]  /*c1e0*/  BPT.TRAP 0x1 ;  /* 0x000000040000795c */ /* 0x000fe20000300000 */
.L_x_1389:
[----:B------:R-:W-:Y:S01]  /*c1f0*/  ULEA UR6, UR38, UR40, 0x3 ;  /* 0x0000002826067291 */ /* 0x000fe2000f8e183f */
[----:B------:R-:W-:-:S05]  /*c200*/  IMAD.U32 R6, RZ, RZ, UR39 ;  /* 0x00000027ff067e24 */ /* 0x000fca000f8e00ff */
[----:B------:R-:W-:-:S04]  /*c210*/  SHF.L.U32 R6, R6, 0x1f, RZ ;  /* 0x0000001f06067819 */ /* 0x000fc800000006ff */
[----:B------:R0:W1:Y:S01]  /*c220*/  SYNCS.PHASECHK.TRANS64.TRYWAIT P1, [UR6+0x28830], R6 ;  /* 0x02883006ff0075a7 */ /* 0x0000620008020146 */
[----:B------:R-:W-:Y:S05]  /*c230*/  @!P0 BRA `(.L_x_1390) ;  /* 0x0000000000048947 */ /* 0x000fea0003800000 */
[----:B------:R-:W-:Y:S01]  /*c240*/  BPT.TRAP 0x1 ;  /* 0x000000040000795c */ /* 0x000fe20000300000 */
.L_x_1390:
[----:B-1----:R-:W-:Y:S05]  /*c250*/  @P1 BRA `(.L_x_1388) ;  /* 0x0000000000081947 */ /* 0x002fea0003800000 */
[----:B------:R-:W1:Y:S02]  /*c260*/  SYNCS.PHASECHK.TRANS64.TRYWAIT P1, [UR6+0x28830], R6 ;  /* 0x02883006ff0075a7 */ /* 0x000e640008020146 */
[----:B-1----:R-:W-:Y:S05]  /*c270*/  @!P1 BRA `(.L_x_1391) ;  /* 0x000000d800709947 */ /* 0x002fea0003800000 */
.L_x_1388:
[----:B-1----:R-:W1:Y:S01]  /*c280*/  S2R R7, SR_TID.X ;  /* 0x0000000000077919 */ /* 0x002e620000002100 */
[----:B------:R-:W-:Y:S01]  /*c290*/  ULEA UR30, UR38, UR48, 0xb ;  /* 0x00000030261e7291 */ /* 0x000fe2000f8e583f */
[----:B------:R-:W-:Y:S01]  /*c2a0*/  UMOV UR35, 0x40000040 ;  /* 0x4000004000237882 */ /* 0x000fe20000000000 */
[----:B------:R-:W-:Y:S02]  /*c2b0*/  UMOV UR7, 0x40000040 ;  /* 0x4000004000077882 */ /* 0x000fe40000000000 */
[----:B------:R-:W-:Y:S02]  /*c2c0*/  UIADD3 UR6, UR30, 0x2, URZ ;  /* 0x000000021e067890 */ /* 0x000fe4000fffe03f */
[----:B------:R-:W-:Y:S02]  /*c2d0*/  UIADD3 UR10, UR30, 0x4, URZ ;  /* 0x000000041e0a7890 */ /* 0x000fe4000fffe03f */
[----:B------:R-:W-:Y:S01]  /*c2e0*/  UMOV UR34, UR30 ;  /* 0x0000001e00227c82 */ /* 0x000fe20008000000 */
        /* <DEDUP_REMOVED lines=41> */
.L_x_1393:
[----:B------:R-:W-:Y:S01]  /*c580*/  ULEA UR6, UR44, UR40, 0x3 ;  /* 0x000000282c067291 */ /* 0x000fe2000f8e183f */
[----:B------:R-:W-:-:S05]  /*c590*/  IMAD.U32 R6, RZ, RZ, UR43 ;  /* 0x0000002bff067e24 */ /* 0x000fca000f8e00ff */
[----:B------:R-:W-:-:S04]  /*c5a0*/  SHF.L.U32 R6, R6, 0x1f, RZ ;  /* 0x0000001f06067819 */ /* 0x000fc800000006ff */
[----:B------:R0:W1:Y:S01]  /*c5b0*/  SYNCS.PHASECHK.TRANS64.TRYWAIT P1, [UR6+0x28850], R6 ;  /* 0x02885006ff0075a7 */ /* 0x0000620008020146 */
[----:B------:R-:W-:Y:S05]  /*c5c0*/  @!P0 BRA `(.L_x_1394) ;  /* 0x0000000000048947 */ /* 0x000fea0003800000 */
[----:B------:R-:W-:Y:S01]  /*c5d0*/  BPT.TRAP 0x1 ;  /* 0x000000040000795c */ /* 0x000fe20000300000 */
.L_x_1394:
[----:B-1----:R-:W-:Y:S05]  /*c5e0*/  @P1 BRA `(.L_x_1392) ;  /* 0x0000000000081947 */ /* 0x002fea0003800000 */
[----:B------:R-:W1:Y:S02]  /*c5f0*/  SYNCS.PHASECHK.TRANS64.TRYWAIT P1, [UR6+0x28850], R6 ;  /* 0x02885006ff0075a7 */ /* 0x000e640008020146 */
[----:B-1----:R-:W-:Y:S05]  /*c600*/  @!P1 BRA `(.L_x_1395) ;  /* 0x000000d400a49947 */ /* 0x002fea0003800000 */
.L_x_1392:
        /* <DEDUP_REMOVED lines=51> */
.L_x_1396:
        /* <DEDUP_REMOVED lines=82> */
[----:B------:R-:W-:Y:S01]  /*ce60*/  SYNCS.ARRIVE.TRANS64.RED.A1T0 RZ, [UR6], RZ ;  /* 0x000000ffffff79a7 */ /* 0x000fe20008100406 */
[----:B------:R-:W-:Y:S02]  /*ce70*/  ULOP3.LUT UR6, URZ, UR52, URZ, 0x33, !UPT ;  /* 0x000000343f067292 */ /* 0x000fe4000f8e333f */
        /* <DEDUP_REMOVED lines=82> */
.L_x_1399:
[----:B------:R-:W-:-:S05]  /*d3a0*/  IMAD.U32 R70, RZ, RZ, UR49 ;  /* 0x00000031ff467e24 */ /* 0x000fca000f8e00ff */
[----:B------:R-:W-:-:S13]  /*d3b0*/  ISETP.NE.AND P1, PT, R70, 0x1, PT ;  /* 0x000000014600780c */ /* 0x000fda0003f25270 */
[----:B------:R-:W1:Y:S02]  /*d3c0*/  @P1 LDC.64 R6, c[0x0][0x9e8] ;  /* 0x00027a00ff061b82 */ /* 0x000e640000000a00 */
[----:B-1----:R-:W-:-:S05]  /*d3d0*/  @P1 IMAD.HI.U32 R6, R68, R6, RZ ;  /* 0x0000000644061227 */ /* 0x002fca00078e00ff */
[----:B------:R-:W-:-:S07]  /*d3e0*/  @P1 SHF.R.U32.HI R68, RZ, R7, R6 ;  /* 0x00000007ff441219 */ /* 0x000fce0000011606 */
.L_x_1400:
[----:B------:R-:W-:Y:S05]  /*d3f0*/  BSYNC B0 ;  /* 0x0000000000007941 */ /* 0x000fea0003800000 */
.L_x_1398:
[----:B------:R-:W-:-:S04]  /*d400*/  IMAD R7, R68, R70, -R65 ;  /* 0x0000004644077224 */ /* 0x000fc800078e0a41 */
[----:B------:R-:W-:-:S05]  /*d410*/  IMAD.IADD R6, R7, 0x1, -R16 ;  /* 0x0000000107067824 */ /* 0x000fca00078e0a10 */
[----:B------:R-:W-:Y:S02]  /*d420*/  VIADDMNMX R73, R6, R70, R73, PT ;  /* 0x0000004606497246 */ /* 0x000fe40003800149 */
[----:B------:R-:W-:-:S07]  /*d430*/  VIMNMX R75, R75, R6, !PT ;  /* 0x000000064b4b7248 */ /* 0x000fce0007fe0100 */
.L_x_1397:
        /* <DEDUP_REMOVED lines=116> */
.L_x_1403:
[----:B------:R-:W-:-:S05]  /*db80*/  IMAD.U32 R162, RZ, RZ, UR49 ;  /* 0x00000031ffa27e24 */ /* 0x000fca000f8e00ff */
[----:B------:R-:W-:-:S13]  /*db90*/  ISETP.NE.AND P2, PT, R162, 0x1, PT ;  /* 0x00000001a200780c */ /* 0x000fda0003f45270 */
[----:B------:R-:W0:Y:S02]  /*dba0*/  @P2 LDC.64 R6, c[0x0][0x9e8] ;  /* 0x00027a00ff062b82 */ /* 0x000e240000000a00 */
[----:B0-----:R-:W-:-:S05]  /*dbb0*/  @P2 IMAD.HI.U32 R6, R51, R6, RZ ;  /* 0x0000000633062227 */ /* 0x001fca00078e00ff */
[----:B------:R-:W-:-:S07]  /*dbc0*/  @P2 SHF.R.U32.HI R51, RZ, R7, R6 ;  /* 0x00000007ff332219 */ /* 0x000fce0000011606 */
.L_x_1404:
[----:B------:R-:W-:Y:S05]  /*dbd0*/  BSYNC B0 ;  /* 0x0000000000007941 */ /* 0x000fea0003800000 */
.L_x_1402:
[----:B------:R-:W-:-:S04]  /*dbe0*/  IMAD R51, R51, R162, -R65 ;  /* 0x000000a233337224 */ /* 0x000fc800078e0a41 */
[----:B------:R-:W-:-:S05]  /*dbf0*/  IMAD.IADD R6, R51, 0x1, -R16 ;  /* 0x0000000133067824 */ /* 0x000fca00078e0a10 */
[----:B------:R-:W-:Y:S02]  /*dc00*/  VIADDMNMX R57, R6, R162, R57, PT ;  /* 0x000000a206397246 */ /* 0x000fe40003800139 */
[----:B------:R-:W-:-:S07]  /*dc10*/  VIMNMX R61, R61, R6, !PT ;  /* 0x000000063d3d7248 */ /* 0x000fce0007fe0100 */
.L_x_1401:
        /* <DEDUP_REMOVED lines=377> */
.L_x_1405:
        /* <DEDUP_REMOVED lines=107> */
.L_x_1387:
[----:B------:R-:W-:Y:S06]  /*fa60*/  BAR.ARV 0x8, 0x180 ;  /* 0x0206000000007b1d */ /* 0x000fec0000002000 */
[----:B------:R-:W-:Y:S05]  /*fa70*/  @!P0 BRA `(.L_x_1407) ;  /* 0x0000000000048947 */ /* 0x000fea0003800000 */
[----:B------:R-:W-:Y:S01]  /*fa80*/  BPT.TRAP 0x1 ;  /* 0x000000040000795c */ /* 0x000fe20000300000 */
.L_x_1407:
[----:B------:R-:W-:Y:S01]  /*fa90*/  ULEA UR5, UR38, UR40, 0x3 ;  /* 0x0000002826057291 */ /* 0x000fe2000f8e183f */
[----:B------:R-:W-:-:S05]  /*faa0*/  IMAD.U32 R3, RZ, RZ, UR39 ;  /* 0x00000027ff037e24 */ /* 0x000fca000f8e00ff */
[----:B------:R-:W-:-:S04]  /*fab0*/  SHF.L.U32 R3, R3, 0x1f, RZ ;  /* 0x0000001f03037819 */ /* 0x000fc800000006ff */
[----:B------:R0:W1:Y:S01]  /*fac0*/  SYNCS.PHASECHK.TRANS64.TRYWAIT P1, [UR5+0x28850], R3 ;  /* 0x02885003ff0075a7 */ /* 0x0000620008020145 */
[----:B------:R-:W-:Y:S05]  /*fad0*/  @!P0 BRA `(.L_x_1408) ;  /* 0x0000000000048947 */ /* 0x000fea0003800000 */
[----:B------:R-:W-:Y:S01]  /*fae0*/  BPT.TRAP 0x1 ;  /* 0x000000040000795c */ /* 0x000fe20000300000 */
.L_x_1408:
[----:B-1----:R-:W-:Y:S05]  /*faf0*/  @P1 BRA `(.L_x_1409) ;  /* 0x0000000000081947 */ /* 0x002fea0003800000 */
[----:B------:R-:W1:Y:S02]  /*fb00*/  SYNCS.PHASECHK.TRANS64.TRYWAIT P1, [UR5+0x28850], R3 ;  /* 0x02885003ff0075a7 */ /* 0x000e640008020145 */
[----:B-1----:R-:W-:Y:S05]  /*fb10*/  @!P1 BRA `(.L_x_1410) ;  /* 0x000000a000789947 */ /* 0x002fea0003800000 */
.L_x_1409:
[----:B------:R-:W-:Y:S01]  /*fb20*/  UIADD3 UR40, UR40, 0x400, URZ ;  /* 0x0000040028287890 */ /* 0x000fe2000fffe03f */
[----:B------:R-:W-:Y:S01]  /*fb30*/  WARPGROUP.ARRIVE ;  /* 0x00000000000079c5 */ /* 0x000fe20000000000 */
[----:B------:R-:W-:Y:S01]  /*fb40*/  UMOV UR11, 0x40000040 ;  /* 0x40000040000b7882 */ /* 0x000fe20000000000 */
[----:B01----:R-:W0:Y:S01]  /*fb50*/  SHFL.BFLY PT, R3, R2, 0x2, 0x1f ;  /* 0x0c401f0002037f89 */ /* 0x003e2200000e0000 */
[----:B------:R-:W-:Y:S01]  /*fb60*/  USHF.R.U32.HI UR40, URZ, 0x4, UR40 ;  /* 0x000000043f287899 */ /* 0x000fe20008011628 */
[----:B------:R-:W-:Y:S02]  /*fb70*/  IMAD.MOV.U32 R20, RZ, RZ, -0x800000 ;  /* 0xff800000ff147424 */ /* 0x000fe400078e00ff */
[----:B------:R-:W1:Y:S01]  /*fb80*/  SHFL.BFLY PT, R5, R0, 0x2, 0x1f ;  /* 0x0c401f0000057f89 */ /* 0x000e6200000e0000 */
[----:B------:R-:W-:-:S04]  /*fb90*/  ULOP3.LUT UR40, UR40, 0x3fff, URZ, 0xc0, !UPT ;  /* 0x00003fff28287892 */ /* 0x000fc8000f8ec03f */
[----:B------:R-:W-:-:S04]  /*fba0*/  ULOP3.LUT UR4, UR40, 0x4000000, URZ, 0xfc, !UPT ;  /* 0x0400000028047892 */ /* 0x000fc8000f8efc3f */
[----:B------:R-:W-:-:S07]  /*fbb0*/  ULEA UR4, UR38, UR4, 0xb ;  /* 0x0000000426047291 */ /* 0x000fce000f8e583f */
[----:B------:R-:W-:Y:S02]  /*fbc0*/  UMOV UR10, UR4 ;  /* 0x00000004000a7c82 */ /* 0x000fe40008000000 */
[----:B------:R-:W-:Y:S01]  /*fbd0*/  HGMMA.64x128x16.F32.BF16 R88, R180, gdesc[UR8].tnspB, R88, gsb0 ;  /* 0x41e00008b4587df0 */ /* 0x000fe20008001858 */
[----:B------:R-:W-:Y:S01]  /*fbe0*/  UIADD3 UR10, UR4, 0x80, URZ ;  /* 0x00000080040a7890 */ /* 0x000fe2000fffe03f */
[----:B0-----:R-:W-:Y:S01]  /*fbf0*/  FADD.FTZ R3, R3, R2 ;  /* 0x0000000203037221 */ /* 0x001fe20000010000 */
[----:B------:R-:W-:Y:S01]  /*fc00*/  UMOV UR11, 0x40000040 ;  /* 0x40000040000b7882 */ /* 0x000fe20000000000 */
[----:B------:R-:W-:Y:S02]  /*fc10*/  IMAD.MOV.U32 R2, RZ, RZ, RZ ;  /* 0x000000ffff027224 */ /* 0x000fe400078e00ff */
[----:B-1----:R-:W-:Y:S01]  /*fc20*/  FADD.FTZ R5, R5, R0 ;  /* 0x0000000005057221 */ /* 0x002fe20000010000 */
[----:B------:R-:W0:Y:S01]  /*fc30*/  SHFL.BFLY PT, R4, R3, 0x1, 0x1f ;  /* 0x0c201f0003047f89 */ /* 0x000e2200000e0000 */
[----:B------:R-:W-:-:S03]  /*fc40*/  IMAD.MOV.U32 R0, RZ, RZ, -0x800000 ;  /* 0xff800000ff007424 */ /* 0x000fc600078e00ff */
[----:B------:R-:W1:Y:S01]  /*fc50*/  SHFL.BFLY PT, R8, R5, 0x1, 0x1f ;  /* 0x0c201f0005087f89 */ /* 0x000e6200000e0000 */
[----:B0-----:R-:W-:Y:S01]  /*fc60*/  FADD.FTZ R11, R3, R4 ;  /* 0x00000004030b7221 */ /* 0x001fe20000010000 */
[----:B------:R-:W-:Y:S02]  /*fc70*/  IMAD.U32 R3, RZ, RZ, UR6 ;  /* 0x00000006ff037e24 */ /* 0x000fe4000f8e00ff */
[----:B-1----:R-:W-:Y:S02]  /*fc80*/  FADD.FTZ R12, R5, R8 ;  /* 0x00000008050c7221 */ /* 0x002fe40000010000 */
[----:B------:R-:W-:Y:S01]  /*fc90*/  FSETP.NE.FTZ.AND P1, PT, R11, RZ, PT ;  /* 0x000000ff0b00720b */ /* 0x000fe20003f35000 */
[----:B------:R-:W-:Y:S02]  /*fca0*/  IMAD.MOV.U32 R8, RZ, RZ, RZ ;  /* 0x000000ffff087224 */ /* 0x000fe400078e00ff */
[----:B------:R-:W-:Y:S01]  /*fcb0*/  IMAD.U32 R5, RZ, RZ, UR6 ;  /* 0x00000006ff057e24 */ /* 0x000fe2000f8e00ff */
        /* <DEDUP_REMOVED lines=48> */
.L_x_1411:
[----:B------:R-:W-:Y:S01]  /*ffc0*/  R2UR UR6, R199 ;  /* 0x00000000c70672ca */ /* 0x000fe200000e0000 */
        /* <DEDUP_REMOVED lines=12> */
[----:B------:R-:W-:Y:S01]  /*10090*/  UIADD3 UR6, UR6, 0x1, URZ ;  /* 0x0000000106067890 */ /* 0x000fe2000fffe03f */
        /* <DEDUP_REMOVED lines=25> */
[----:B------:R-:W-:Y:S01]  /*10230*/  USEL UR4, URZ, 0x1, UP0 ;  /* 0x000000013f047887 */ /* 0x000fe20008000000 */
[----:B------:R-:W-:Y:S01]  /*10240*/  PLOP3.LUT P0, PT, PT, PT, PT, 0x8, 0x0 ;  /* 0x000000000000781c */ /* 0x000fe20003f0e170 */
[-C--:B------:R-:W-:Y:S01]  /*10250*/  FMUL.FTZ R2, R90, R8.reuse ;  /* 0x000000085a027220 */ /* 0x080fe20000410000 */
[----:B------:R-:W-:Y:S01]  /*10260*/  FMUL.FTZ R3, R91, R8 ;  /* 0x000000085b037220 */ /* 0x000fe20000410000 */
[----:B------:R-:W-:-:S02]  /*10270*/  IMAD.U32 R199, RZ, RZ, UR6 ;  /* 0x00000006ffc77e24 */ /* 0x000fc4000f8e00ff */
        /* <DEDUP_REMOVED lines=30> */
[----:B------:R-:W-:-:S02]  /*10460*/  USEL UR38, UR38, URZ, UP0 ;  /* 0x0000003f26267287 */ /* 0x000fc40008000000 */
[----:B------:R-:W-:-:S12]  /*10470*/  ULOP3.LUT UR39, UR39, UR4, URZ, 0x3c, !UPT ;  /* 0x0000000427277292 */ /* 0x000fd8000f8e3c3f */
.L_x_1333:
[----:B------:R-:W0:Y:S01]  /*10480*/  S2R R4, SR_CgaCtaId ;  /* 0x0000000000047919 */ /* 0x000e220000008800 */
[----:B------:R-:W-:Y:S01]  /*10490*/  MOV R21, 0x400 ;  /* 0x0000040000157802 */ /* 0x000fe20000000f00 */
[----:B------:R-:W-:Y:S01]  /*104a0*/  BSSY B0, `(.L_x_1412) ;  /* 0x00002e8000007945 */ /* 0x000fe20003800000 */
[----:B------:R-:W-:Y:S02]  /*104b0*/  BAR.SYNC.DEFER_BLOCKING 0x5, 0x180 ;  /* 0x0146000000007b1d */ /* 0x000fe40000010000 */
[----:B0-----:R-:W-:-:S05]  /*104c0*/  LEA R21, R4, R21, 0x18 ;  /* 0x0000001504157211 */ /* 0x001fca00078ec0ff */
[----:B------:R-:W0:Y:S02]  /*104d0*/  LDS.128 R4, [R21+0x288d0] ;  /* 0x0288d00015047984 */ /* 0x000e240000000c00 */
[----:B0-----:R-:W-:Y:S02]  /*104e0*/  R2UR UR6, R5 ;  /* 0x00000000050672ca */ /* 0x001fe400000e0000 */
[----:B------:R-:W-:Y:S02]  /*104f0*/  R2UR UR5, R6 ;  /* 0x00000000060572ca */ /* 0x000fe400000e0000 */
[----:B------:R-:W-:Y:S01]  /*10500*/  R2UR UR7, R7 ;  /* 0x00000000070772ca */ /* 0x000fe200000e0000 */
[----:B------:R-:W-:Y:S06]  /*10510*/  BAR.ARV 0x4, 0x180 ;  /* 0x0106000000007b1d */ /* 0x000fec0000002000 */
[----:B------:R-:W-:Y:S08]  /*10520*/  @P0 BRA `(.L_x_1413) ;  /* 0x0000002000640947 */ /* 0x000ff00003800000 */
[----:B------:R-:W0:Y:S01]  /*10530*/  S2R R4, SR_SWINHI ;  /* 0x0000000000047919 */ /* 0x000e220000002f00 */
[----:B------:R-:W-:Y:S01]  /*10540*/  ULDC.64 UR10, c[0x0][0xc00] ;  /* 0x00030000000a7ab9 */ /* 0x000fe20000000a00 */
[----:B------:R-:W-:Y:S01]  /*10550*/  ULDC.64 UR8, c[0x0][0xc00] ;  /* 0x0003000000087ab9 */ /* 0x000fe20000000a00 */
[----:B------:R-:W1:Y:S01]  /*10560*/  LDC R45, c[0x0][0xbe8] ;  /* 0x0002fa00ff2d7b82 */ /* 0x000e620000000800 */
[----:B------:R-:W-:Y:S01]  /*10570*/  UIMAD.WIDE UR8, UR58, 0x4, UR8 ;  /* 0x000000043a0878a5 */ /* 0x000fe2000f8e0208 */
[----:B------:R-:W-:Y:S02]  /*10580*/  MOV R32, R21 ;  /* 0x0000001500207202 */ /* 0x000fe40000000f00 */
[----:B0-----:R-:W-:-:S03]  /*10590*/  MOV R33, R4 ;  /* 0x0000000400217202 */ /* 0x001fc60000000f00 */
[----:B------:R-:W-:-:S03]  /*105a0*/  IMAD.WIDE R4, R219, 0x2, R32 ;  /* 0x00000002db047825 */ /* 0x000fc600078e0220 */
[C---:B------:R-:W-:Y:S02]  /*105b0*/  LOP3.LUT R7, R4.reuse, 0x380, RZ, 0xc0, !PT ;  /* 0x0000038004077812 */ /* 0x040fe400078ec0ff */
[C---:B------:R-:W-:Y:S02]  /*105c0*/  IADD3 R8, P5, R4.reuse, 0x40, RZ ;  /* 0x0000004004087810 */ /* 0x040fe40007fbe0ff */
[----:B------:R-:W-:Y:S02]  /*105d0*/  SHF.R.U64 R7, R7, 0x3, RZ ;  /* 0x0000000307077819 */ /* 0x000fe400000012ff */
[C---:B------:R-:W-:Y:S01]  /*105e0*/  IADD3 R31, P6, R4.reuse, 0x20, RZ ;  /* 0x00000020041f7810 */ /* 0x040fe20007fde0ff */
[--C-:B------:R-:W-:Y:S01]  /*105f0*/  IMAD.X R27, RZ, RZ, R5.reuse, P5 ;  /* 0x000000ffff1b7224 */ /* 0x100fe200028e0605 */
[C---:B------:R-:W-:Y:S02]  /*10600*/  IADD3 R35, P4, R4.reuse, 0x60, RZ ;  /* 0x0000006004237810 */ /* 0x040fe40007f9e0ff */
[C---:B------:R-:W-:Y:S01]  /*10610*/  IADD3 R37, P3, R4.reuse, 0x4000, RZ ;  /* 0x0000400004257810 */ /* 0x040fe20007f7e0ff */
[--C-:B------:R-:W-:Y:S01]  /*10620*/  IMAD.X R29, RZ, RZ, R5.reuse, P6 ;  /* 0x000000ffff1d7224 */ /* 0x100fe200030e0605 */
[C---:B------:R-:W-:Y:S01]  /*10630*/  IADD3 R39, P2, R4.reuse, 0x4020, RZ ;  /* 0x0000402004277810 */ /* 0x040fe20007f5e0ff */
[--C-:B------:R-:W-:Y:S01]  /*10640*/  IMAD.X R25, RZ, RZ, R5.reuse, P4 ;  /* 0x000000ffff197224 */ /* 0x100fe200020e0605 */
[C---:B------:R-:W-:Y:S01]  /*10650*/  IADD3 R41, P1, R4.reuse, 0x4040, RZ ;  /* 0x0000404004297810 */ /* 0x040fe20007f3e0ff */
[--C-:B------:R-:W-:Y:S01]  /*10660*/  IMAD.X R15, RZ, RZ, R5.reuse, P3 ;  /* 0x000000ffff0f7224 */ /* 0x100fe200018e0605 */
[----:B------:R-:W-:Y:S01]  /*10670*/  IADD3 R34, P0, R4, 0x4060, RZ ;  /* 0x0000406004227810 */ /* 0x000fe20007f1e0ff */
[--C-:B------:R-:W-:Y:S01]  /*10680*/  IMAD.X R13, RZ, RZ, R5.reuse, P2 ;  /* 0x000000ffff0d7224 */ /* 0x100fe200010e0605 */
[----:B------:R-:W-:Y:S01]  /*10690*/  LOP3.LUT R4, R7, R4, RZ, 0x3c, !PT ;  /* 0x0000000407047212 */ /* 0x000fe200078e3cff */
[--C-:B------:R-:W-:Y:S01]  /*106a0*/  IMAD.X R11, RZ, RZ, R5.reuse, P1 ;  /* 0x000000ffff0b7224 */ /* 0x100fe200008e0605 */
[----:B------:R-:W-:Y:S01]  /*106b0*/  LOP3.LUT R7, R8, 0x380, RZ, 0xc0, !PT ;  /* 0x0000038008077812 */ /* 0x000fe200078ec0ff */
[----:B------:R-:W-:Y:S01]  /*106c0*/  IMAD.X R9, RZ, RZ, R5, P0 ;  /* 0x000000ffff097224 */ /* 0x000fe200000e0605 */
[----:B------:R-:W-:-:S02]  /*106d0*/  LOP3.LUT R6, R31, 0x380, RZ, 0xc0, !PT ;  /* 0x000003801f067812 */ /* 0x000fc400078ec0ff */
[----:B------:R-:W-:Y:S02]  /*106e0*/  SHF.R.U64 R7, R7, 0x3, RZ ;  /* 0x0000000307077819 */ /* 0x000fe400000012ff */
[----:B------:R-:W-:Y:S02]  /*106f0*/  LOP3.LUT R10, R35, 0x380, RZ, 0xc0, !PT ;  /* 0x00000380230a7812 */ /* 0x000fe400078ec0ff */
[----:B------:R-:W-:Y:S02]  /*10700*/  LOP3.LUT R12, R37, 0x380, RZ, 0xc0, !PT ;  /* 0x00000380250c7812 */ /* 0x000fe400078ec0ff */
[----:B------:R-:W-:Y:S02]  /*10710*/  LOP3.LUT R26, R7, R8, RZ, 0x3c, !PT ;  /* 0x00000008071a7212 */ /* 0x000fe400078e3cff */
[----:B------:R-:W-:Y:S02]  /*10720*/  SHF.R.U64 R6, R6, 0x3, RZ ;  /* 0x0000000306067819 */ /* 0x000fe400000012ff */
[----:B------:R-:W-:-:S02]  /*10730*/  SHF.R.U64 R10, R10, 0x3, RZ ;  /* 0x000000030a0a7819 */ /* 0x000fc400000012ff */
[----:B------:R-:W-:Y:S02]  /*10740*/  LOP3.LUT R8, R39, 0x380, RZ, 0xc0, !PT ;  /* 0x0000038027087812 */ /* 0x000fe400078ec0ff */
[----:B------:R-:W-:Y:S02]  /*10750*/  SHF.R.U64 R12, R12, 0x3, RZ ;  /* 0x000000030c0c7819 */ /* 0x000fe400000012ff */
[----:B------:R-:W-:Y:S02]  /*10760*/  LOP3.LUT R28, R6, R31, RZ, 0x3c, !PT ;  /* 0x0000001f061c7212 */ /* 0x000fe400078e3cff */
[----:B------:R-:W-:Y:S02]  /*10770*/  LOP3.LUT R24, R10, R35, RZ, 0x3c, !PT ;  /* 0x000000230a187212 */ /* 0x000fe400078e3cff */
[----:B------:R-:W-:Y:S02]  /*10780*/  SHF.R.U64 R8, R8, 0x3, RZ ;  /* 0x0000000308087819 */ /* 0x000fe400000012ff */
[----:B------:R-:W-:-:S02]  /*10790*/  LOP3.LUT R10, R41, 0x380, RZ, 0xc0, !PT ;  /* 0x00000380290a7812 */ /* 0x000fc400078ec0ff */
[----:B------:R-:W-:Y:S02]  /*107a0*/  LOP3.LUT R31, R34, 0x380, RZ, 0xc0, !PT ;  /* 0x00000380221f7812 */ /* 0x000fe400078ec0ff */
[----:B------:R-:W-:Y:S02]  /*107b0*/  LOP3.LUT R14, R12, R37, RZ, 0x3c, !PT ;  /* 0x000000250c0e7212 */ /* 0x000fe400078e3cff */
[----:B------:R-:W-:Y:S02]  /*107c0*/  LOP3.LUT R12, R8, R39, RZ, 0x3c, !PT ;  /* 0x00000027080c7212 */ /* 0x000fe400078e3cff */
[----:B------:R-:W-:Y:S02]  /*107d0*/  MOV R30, R4 ;  /* 0x00000004001e7202 */ /* 0x000fe40000000f00 */
[----:B------:R-:W-:Y:S02]  /*107e0*/  SHF.R.U64 R10, R10, 0x3, RZ ;  /* 0x000000030a0a7819 */ /* 0x000fe400000012ff */
[----:B------:R-:W-:-:S02]  /*107f0*/  SHF.R.U64 R31, R31, 0x3, RZ ;  /* 0x000000031f1f7819 */ /* 0x000fc400000012ff */
[----:B------:R-:W-:Y:S02]  /*10800*/  F2FP.BF16.F32.PACK_AB R4, R89, R88 ;  /* 0x000000585904723e */ /* 0x000fe400000010ff */
[----:B------:R-:W-:Y:S02]  /*10810*/  F2FP.BF16.F32.PACK_AB R5, R3, R2 ;  /* 0x000000020305723e */ /* 0x000fe400000010ff */
[----:B------:R-:W-:Y:S02]  /*10820*/  F2FP.BF16.F32.PACK_AB R6, R93, R92 ;  /* 0x0000005c5d06723e */ /* 0x000fe400000010ff */
[----:B------:R-:W-:Y:S01]  /*10830*/  F2FP.BF16.F32.PACK_AB R7, R95, R94 ;  /* 0x0000005e5f07723e */ /* 0x000fe200000010ff */
[----:B------:R-:W-:Y:S01]  /*10840*/  BAR.SYNC.DEFER_BLOCKING 0x1, 0x100 ;  /* 0x0044000000007b1d */ /* 0x000fe20000010000 */
[----:B------:R-:W-:Y:S02]  /*10850*/  MOV R37, R14 ;  /* 0x0000000e00257202 */ /* 0x000fe40000000f00 */
[----:B------:R-:W-:-:S02]  /*10860*/  MOV R36, R12 ;  /* 0x0000000c00247202 */ /* 0x000fc40000000f00 */
[----:B------:R-:W-:Y:S02]  /*10870*/  LOP3.LUT R10, R10, R41, RZ, 0x3c, !PT ;  /* 0x000000290a0a7212 */ /* 0x000fe400078e3cff */
[----:B------:R-:W-:Y:S02]  /*10880*/  LOP3.LUT R8, R31, R34, RZ, 0x3c, !PT ;  /* 0x000000221f087212 */ /* 0x000fe400078e3cff */
[----:B------:R-:W-:Y:S02]  /*10890*/  MOV R40, R28 ;  /* 0x0000001c00287202 */ /* 0x000fe40000000f00 */
[----:B------:R-:W-:Y:S02]  /*108a0*/  MOV R39, R26 ;  /* 0x0000001a00277202 */ /* 0x000fe40000000f00 */
[----:B------:R-:W-:Y:S02]  /*108b0*/  MOV R38, R24 ;  /* 0x0000001800267202 */ /* 0x000fe40000000f00 */
[----:B------:R-:W-:-:S02]  /*108c0*/  F2FP.BF16.F32.PACK_AB R12, R97, R96 ;  /* 0x00000060610c723e */ /* 0x000fc400000010ff */
[----:B------:R-:W-:Y:S02]  /*108d0*/  F2FP.BF16.F32.PACK_AB R13, R99, R98 ;  /* 0x00000062630d723e */ /* 0x000fe400000010ff */
[----:B------:R-:W-:Y:S02]  /*108e0*/  F2FP.BF16.F32.PACK_AB R14, R101, R100 ;  /* 0x00000064650e723e */ /* 0x000fe400000010ff */
[----:B------:R-:W-:Y:S02]  /*108f0*/  F2FP.BF16.F32.PACK_AB R15, R103, R102 ;  /* 0x00000066670f723e */ /* 0x000fe400000010ff */
[----:B------:R-:W-:Y:S01]  /*10900*/  F2FP.BF16.F32.PACK_AB R24, R105, R104 ;  /* 0x000000686918723e */ /* 0x000fe200000010ff */
[----:B------:R0:W-:Y:S01]  /*10910*/  STSM.16.M88.4 [R30], R4 ;  /* 0x000000041e007844 */ /* 0x0001e20000000200 */
[----:B------:R-:W-:Y:S02]  /*10920*/  F2FP.BF16.F32.PACK_AB R25, R107, R106 ;  /* 0x0000006a6b19723e */ /* 0x000fe400000010ff */
[----:B------:R-:W-:Y:S01]  /*10930*/  F2FP.BF16.F32.PACK_AB R26, R109, R108 ;  /* 0x0000006c6d1a723e */ /* 0x000fe200000010ff */
[----:B------:R2:W-:Y:S01]  /*10940*/  STSM.16.M88.4 [R40], R12 ;  /* 0x0000000c28007844 */ /* 0x0005e20000000200 */
[----:B------:R-:W-:-:S02]  /*10950*/  F2FP.BF16.F32.PACK_AB R27, R111, R110 ;  /* 0x0000006e6f1b723e */ /* 0x000fc400000010ff */
[----:B------:R-:W-:Y:S02]  /*10960*/  F2FP.BF16.F32.PACK_AB R28, R113, R112 ;  /* 0x00000070711c723e */ /* 0x000fe400000010ff */
[----:B------:R-:W-:Y:S01]  /*10970*/  F2FP.BF16.F32.PACK_AB R29, R115, R114 ;  /* 0x00000072731d723e */ /* 0x000fe200000010ff */
[----:B------:R-:W-:Y:S01]  /*10980*/  STSM.16.M88.4 [R39], R24 ;  /* 0x0000001827007844 */ /* 0x000fe20000000200 */
[----:B------:R-:W-:Y:S02]  /*10990*/  F2FP.BF16.F32.PACK_AB R31, R119, R118 ;  /* 0x00000076771f723e */ /* 0x000fe400000010ff */
[----:B------:R-:W-:Y:S02]  /*109a0*/  MOV R35, R10 ;  /* 0x0000000a00237202 */ /* 0x000fe40000000f00 */
[----:B------:R-:W-:Y:S02]  /*109b0*/  MOV R34, R8 ;  /* 0x0000000800227202 */ /* 0x000fe40000000f00 */
[----:B0-----:R-:W-:-:S02]  /*109c0*/  F2FP.BF16.F32.PACK_AB R30, R117, R116 ;  /* 0x00000074751e723e */ /* 0x001fc400000010ff */
[----:B------:R-:W-:Y:S02]  /*109d0*/  F2FP.BF16.F32.PACK_AB R4, R121, R120 ;  /* 0x000000787904723e */ /* 0x000fe400000010ff */
[----:B------:R-:W-:Y:S01]  /*109e0*/  F2FP.BF16.F32.PACK_AB R5, R123, R122 ;  /* 0x0000007a7b05723e */ /* 0x000fe200000010ff */
[----:B------:R0:W-:Y:S01]  /*109f0*/  STSM.16.M88.4 [R38], R28 ;  /* 0x0000001c26007844 */ /* 0x0001e20000000200 */
[----:B------:R-:W-:Y:S02]  /*10a00*/  F2FP.BF16.F32.PACK_AB R6, R125, R124 ;  /* 0x0000007c7d06723e */ /* 0x000fe400000010ff */
[----:B------:R-:W-:Y:S02]  /*10a10*/  F2FP.BF16.F32.PACK_AB R7, R127, R126 ;  /* 0x0000007e7f07723e */ /* 0x000fe400000010ff */
[----:B------:R-:W-:Y:S02]  /*10a20*/  F2FP.BF16.F32.PACK_AB R8, R129, R128 ;  /* 0x000000808108723e */ /* 0x000fe400000010ff */
[----:B------:R-:W-:Y:S01]  /*10a30*/  F2FP.BF16.F32.PACK_AB R9, R131, R130 ;  /* 0x000000828309723e */ /* 0x000fe200000010ff */
[----:B------:R3:W-:Y:S01]  /*10a40*/  STSM.16.M88.4 [R37], R4 ;  /* 0x0000000425007844 */ /* 0x0007e20000000200 */
[----:B------:R-:W-:-:S02]  /*10a50*/  F2FP.BF16.F32.PACK_AB R10, R133, R132 ;  /* 0x00000084850a723e */ /* 0x000fc400000010ff */
[----:B------:R-:W-:Y:S02]  /*10a60*/  F2FP.BF16.F32.PACK_AB R11, R135, R134 ;  /* 0x00000086870b723e */ /* 0x000fe400000010ff */
[----:B--2---:R-:W-:Y:S02]  /*10a70*/  F2FP.BF16.F32.PACK_AB R12, R137, R136 ;  /* 0x00000088890c723e */ /* 0x004fe400000010ff */
[----:B------:R-:W-:Y:S01]  /*10a80*/  F2FP.BF16.F32.PACK_AB R13, R139, R138 ;  /* 0x0000008a8b0d723e */ /* 0x000fe200000010ff */
[----:B------:R2:W-:Y:S01]  /*10a90*/  STSM.16.M88.4 [R36], R8 ;  /* 0x0000000824007844 */ /* 0x0005e20000000200 */
[----:B------:R-:W-:Y:S01]  /*10aa0*/  F2FP.BF16.F32.PACK_AB R14, R141, R140 ;  /* 0x0000008c8d0e723e */ /* 0x000fe200000010ff */
[----:B0-----:R-:W-:Y:S01]  /*10ab0*/  IMAD.U32 R28, RZ, RZ, UR8 ;  /* 0x00000008ff1c7e24 */ /* 0x001fe2000f8e00ff */
[----:B------:R-:W-:Y:S01]  /*10ac0*/  F2FP.BF16.F32.PACK_AB R15, R143, R142 ;  /* 0x0000008e8f0f723e */ /* 0x000fe200000010ff */
[----:B------:R-:W-:Y:S01]  /*10ad0*/  IMAD.U32 R29, RZ, RZ, UR9 ;  /* 0x00000009ff1d7e24 */ /* 0x000fe2000f8e00ff */
[----:B------:R-:W-:Y:S01]  /*10ae0*/  F2FP.BF16.F32.PACK_AB R24, R145, R144 ;  /* 0x000000909118723e */ /* 0x000fe200000010ff */
[----:B------:R-:W-:Y:S01]  /*10af0*/  ULDC.64 UR8, c[0x0][0xc08] ;  /* 0x0003020000087ab9 */ /* 0x000fe20000000a00 */
[----:B------:R-:W-:Y:S01]  /*10b00*/  F2FP.BF16.F32.PACK_AB R25, R147, R146 ;  /* 0x000000929319723e */ /* 0x000fe200000010ff */
[----:B------:R0:W-:Y:S01]  /*10b10*/  STSM.16.M88.4 [R35], R12 ;  /* 0x0000000c23007844 */ /* 0x0001e20000000200 */
[----:B------:R-:W-:-:S02]  /*10b20*/  F2FP.BF16.F32.PACK_AB R26, R149, R148 ;  /* 0x00000094951a723e */ /* 0x000fc400000010ff */
[----:B------:R-:W-:Y:S02]  /*10b30*/  F2FP.BF16.F32.PACK_AB R27, R151, R150 ;  /* 0x00000096971b723e */ /* 0x000fe400000010ff */
[----:B------:R-:W-:-:S03]  /*10b40*/  ISETP.NE.U32.AND P0, PT, RZ, UR10, PT ;  /* 0x0000000aff007c0c */ /* 0x000fc6000bf05070 */
[----:B------:R4:W-:Y:S01]  /*10b50*/  STSM.16.M88.4 [R34], R24 ;  /* 0x0000001822007844 */ /* 0x0009e20000000200 */
[----:B------:R-:W-:Y:S01]  /*10b60*/  BAR.SYNC.DEFER_BLOCKING 0x1, 0x100 ;  /* 0x0044000000007b1d */ /* 0x000fe20000010000 */
[----:B------:R-:W-:-:S13]  /*10b70*/  ISETP.NE.AND.EX P0, PT, RZ, UR11, PT, P0 ;  /* 0x0000000bff007c0c */ /* 0x000fda000bf05300 */
[----:B------:R-:W4:Y:S01]  /*10b80*/  @P0 LDG.E R30, desc[UR36][R28.64] ;  /* 0x000000241c1e0981 */ /* 0x000f22000c1e1900 */
[----:B------:R-:W-:Y:S01]  /*10b90*/  UISETP.NE.U32.AND UP0, UPT, UR8, URZ, UPT ;  /* 0x0000003f0800728c */ /* 0x000fe2000bf05070 */
[----:B-1----:R-:W-:Y:S01]  /*10ba0*/  ISETP.NE.AND P1, PT, R45, 0x1, PT ;  /* 0x000000012d00780c */ /* 0x002fe20003f25270 */
[----:B------:R-:W-:Y:S02]  /*10bb0*/  ULDC UR4, c[0x0][0xa88] ;  /* 0x0002a20000047ab9 */ /* 0x000fe40000000800 */
[----:B------:R-:W-:Y:S01]  /*10bc0*/  UISETP.NE.AND.EX UP0, UPT, UR9, URZ, UPT, UP0 ;  /* 0x0000003f0900728c */ /* 0x000fe2000bf05300 */
[----:B------:R-:W-:Y:S01]  /*10bd0*/  IMAD.U32 R44, RZ, RZ, UR4 ;  /* 0x00000004ff2c7e24 */ /* 0x000fe2000f8e00ff */
[----:B------:R-:W-:-:S04]  /*10be0*/  ULDC UR4, c[0x0][0xad4] ;  /* 0x0002b50000047ab9 */ /* 0x000fc80000000800 */
[----:B------:R-:W-:-:S04]  /*10bf0*/  PLOP3.LUT P4, PT, PT, PT, UP0, 0x80, 0x0 ;  /* 0x000000000000781c */ /* 0x000fc80003f8f008 */
[----:B---3--:R-:W1:Y:S01]  /*10c00*/  @P1 LDC R6, c[0x0][0xbec] ;  /* 0x0002fb00ff061b82 */ /* 0x008e620000000800 */
[----:B------:R-:W-:Y:S02]  /*10c10*/  @UP0 ULDC.64 UR8, c[0x0][0xc08] ;  /* 0x0003020000080ab9 */ /* 0x000fe40000000a00 */
[----:B------:R-:W-:Y:S02]  /*10c20*/  @UP0 UIMAD.WIDE UR8, UR58, 0x4, UR8 ;  /* 0x000000043a0808a5 */ /* 0x000fe4000f8e0208 */
[----:B------:R-:W-:-:S03]  /*10c30*/  UISETP.NE.AND UP0, UPT, UR55, URZ, UPT ;  /* 0x0000003f3700728c */ /* 0x000fc6000bf05270 */
[----:B--2---:R-:W2:Y:S01]  /*10c40*/  @P1 LDC R9, c[0x0][0xbf0] ;  /* 0x0002fc00ff091b82 */ /* 0x004ea20000000800 */
[----:B------:R-:W-:Y:S01]  /*10c50*/  USEL UR4, UR55, UR4, UP0 ;  /* 0x0000000437047287 */ /* 0x000fe20008000000 */
[----:B------:R-:W-:Y:S01]  /*10c60*/  IMAD.U32 R4, RZ, RZ, UR8 ;  /* 0x00000008ff047e24 */ /* 0x000fe2000f8e00ff */
[----:B------:R-:W-:Y:S01]  /*10c70*/  UMOV UR19, 0x9b8 ;  /* 0x000009b800137882 */ /* 0x000fe20000000000 */
[----:B------:R-:W-:Y:S01]  /*10c80*/  IMAD.U32 R5, RZ, RZ, UR9 ;  /* 0x00000009ff057e24 */ /* 0x000fe2000f8e00ff */
[----:B------:R-:W-:Y:S02]  /*10c90*/  UISETP.GT.AND UP1, UPT, UR4, 0x1, UPT ;  /* 0x000000010400788c */ /* 0x000fe4000bf24270 */
[----:B------:R-:W-:Y:S02]  /*10ca0*/  UISETP.NE.U32.AND UP0, UPT, UR10, URZ, UPT ;  /* 0x0000003f0a00728c */ /* 0x000fe4000bf05070 */
[----:B------:R-:W-:Y:S01]  /*10cb0*/  USEL UR19, UR19, 0x978, UP1 ;  /* 0x0000097813137887 */ /* 0x000fe20008800000 */
[----:B0-----:R-:W-:Y:S01]  /*10cc0*/  VIADD R13, R17, UR47 ;  /* 0x0000002f110d7c36 */ /* 0x001fe20008000000 */
[----:B------:R-:W-:Y:S01]  /*10cd0*/  UISETP.NE.AND.EX UP0, UPT, UR11, URZ, UPT, UP0 ;  /* 0x0000003f0b00728c */ /* 0x000fe2000bf05300 */
[----:B------:R1:W5:Y:S01]  /*10ce0*/  @P4 LDG.E R44, desc[UR36][R4.64] ;  /* 0x00000024042c4981 */ /* 0x000362000c1e1900 */
[----:B------:R-:W-:Y:S01]  /*10cf0*/  UMOV UR4, URZ ;  /* 0x0000003f00047c82 */ /* 0x000fe20008000000 */
[----:B------:R-:W-:Y:S01]  /*10d00*/  USHF.R.S32.HI UR10, URZ, 0x1f, UR58 ;  /* 0x0000001f3f0a7899 */ /* 0x000fe2000801143a */
[----:B------:R-:W-:Y:S01]  /*10d10*/  IMAD.MOV.U32 R7, RZ, RZ, R13 ;  /* 0x000000ffff077224 */ /* 0x000fe200078e000d */
[----:B------:R-:W-:-:S02]  /*10d20*/  USEL UR8, UR58, URZ, !UP0 ;  /* 0x0000003f3a087287 */ /* 0x000fc4000c000000 */
[----:B------:R-:W-:Y:S02]  /*10d30*/  USEL UR9, UR57, URZ, UP1 ;  /* 0x0000003f39097287 */ /* 0x000fe40008800000 */
[----:B------:R-:W-:Y:S01]  /*10d40*/  USEL UR18, UR10, URZ, !UP0 ;  /* 0x0000003f0a127287 */ /* 0x000fe2000c000000 */
[----:B------:R-:W-:Y:S02]  /*10d50*/  ULDC.64 UR12, c[0x0][UR19+0x220] ;  /* 0x00008800130c7abb */ /* 0x000fe40008000a00 */
[----:B------:R-:W-:Y:S01]  /*10d60*/  ULDC.64 UR10, c[0x0][UR19+0x218] ;  /* 0x00008600130a7abb */ /* 0x000fe20008000a00 */
[----:B-1----:R-:W-:Y:S01]  /*10d70*/  @P1 IMAD.HI.U32 R4, R13, R6, RZ ;  /* 0x000000060d041227 */ /* 0x002fe200078e00ff */
[----:B------:R-:W-:Y:S01]  /*10d80*/  ULDC.64 UR14, c[0x0][UR19+0x228] ;  /* 0x00008a00130e7abb */ /* 0x000fe20008000a00 */
[----:B------:R-:W-:Y:S02]  /*10d90*/  UIMAD UR13, UR13, UR8, URZ ;  /* 0x000000080d0d72a4 */ /* 0x000fe4000f8e023f */
[----:B------:R-:W-:Y:S01]  /*10da0*/  UIMAD.WIDE.U32 UR16, UR10, UR56, URZ ;  /* 0x000000380a1072a5 */ /* 0x000fe2000f8e003f */
[----:B--2---:R-:W-:Y:S01]  /*10db0*/  @P1 SHF.R.U32.HI R7, RZ, R9, R4 ;  /* 0x00000009ff071219 */ /* 0x004fe20000011604 */
[----:B------:R-:W-:-:S02]  /*10dc0*/  UIMAD UR20, UR11, UR56, URZ ;  /* 0x000000380b1472a4 */ /* 0x000fc4000f8e023f */
[----:B------:R-:W-:Y:S02]  /*10dd0*/  UIMAD.WIDE.U32 UR10, UR12, UR8, URZ ;  /* 0x000000080c0a72a5 */ /* 0x000fe4000f8e003f */
[----:B------:R-:W-:Y:S01]  /*10de0*/  UIMAD.WIDE.U32 UR22, UR14, UR9, URZ ;  /* 0x000000090e1672a5 */ /* 0x000fe2000f8e003f */
[----:B------:R-:W-:Y:S01]  /*10df0*/  IMAD.MOV R6, RZ, RZ, -R7 ;  /* 0x000000ffff067224 */ /* 0x000fe200078e0a07 */
[----:B------:R-:W-:Y:S02]  /*10e00*/  UIMAD UR9, UR15, UR9, URZ ;  /* 0x000000090f0972a4 */ /* 0x000fe4000f8e023f */
[----:B------:R-:W-:Y:S01]  /*10e10*/  UIMAD UR13, UR12, UR18, UR13 ;  /* 0x000000120c0d72a4 */ /* 0x000fe2000f8e020d */
[----:B------:R-:W-:Y:S01]  /*10e20*/  IMAD R9, R45, R6, R13 ;  /* 0x000000062d097224 */ /* 0x000fe200078e020d */
[----:B------:R-:W-:Y:S01]  /*10e30*/  UIADD3 UR20, UR17, UR20, URZ ;  /* 0x0000001411147290 */ /* 0x000fe2000fffe03f */
[----:B------:R-:W-:Y:S02]  /*10e40*/  IMAD.U32 R4, RZ, RZ, UR22 ;  /* 0x00000016ff047e24 */ /* 0x000fe4000f8e00ff */
[----:B------:R-:W-:Y:S01]  /*10e50*/  IMAD.U32 R5, RZ, RZ, UR23 ;  /* 0x00000017ff057e24 */ /* 0x000fe2000f8e00ff */
[----:B------:R-:W-:-:S02]  /*10e60*/  SHF.R.S32.HI R5, RZ, 0x1f, R7 ;  /* 0x0000001fff057819 */ /* 0x000fc40000011407 */
[----:B------:R-:W-:Y:S02]  /*10e70*/  SHF.R.S32.HI R6, RZ, 0x1f, R9 ;  /* 0x0000001fff067819 */ /* 0x000fe40000011409 */
[----:B----4-:R-:W-:-:S13]  /*10e80*/  @P0 R2UR UR4, R30 ;  /* 0x000000001e0402ca */ /* 0x010fda00000e0000 */
[----:B------:R-:W-:Y:S02]  /*10e90*/  UIADD3 UR16, UP0, UP2, UR10, UR16, UR4 ;  /* 0x000000100a107290 */ /* 0x000fe4000fa1e004 */
[----:B------:R-:W-:Y:S02]  /*10ea0*/  UIADD3 UR10, UR23, UR9, URZ ;  /* 0x00000009170a7290 */ /* 0x000fe4000fffe03f */
[----:B------:R-:W-:Y:S02]  /*10eb0*/  UIADD3 UR9, UR11, UR13, URZ ;  /* 0x0000000d0b097290 */ /* 0x000fe4000fffe03f */
[----:B------:R-:W-:Y:S01]  /*10ec0*/  USHF.R.S32.HI UR14, URZ, 0x1f, UR4 ;  /* 0x0000001f3f0e7899 */ /* 0x000fe20008011404 */
[----:B------:R-:W-:Y:S01]  /*10ed0*/  IADD3 R4, P2, P3, R7, UR16, R4 ;  /* 0x0000001007047c10 */ /* 0x000fe2000fb5e004 */
[----:B------:R-:W-:Y:S01]  /*10ee0*/  IMAD.U32 R8, RZ, RZ, UR10 ;  /* 0x0000000aff087e24 */ /* 0x000fe2000f8e00ff */
[----:B------:R-:W-:Y:S01]  /*10ef0*/  ULDC.64 UR10, c[0x0][UR19+0x210] ;  /* 0x00008400130a7abb */ /* 0x000fe20008000a00 */
[----:B------:R-:W-:Y:S01]  /*10f00*/  UIADD3.X UR9, UR9, UR20, UR14, UP0, UP2 ;  /* 0x0000001409097290 */ /* 0x000fe200087e440e */
[----:B------:R-:W-:Y:S01]  /*10f10*/  IMAD R7, R9, UR11, RZ ;  /* 0x0000000b09077c24 */ /* 0x000fe2000f8e02ff */
[----:B------:R-:W-:Y:S01]  /*10f20*/  ULDC.64 UR12, c[0x0][0xba8] ;  /* 0x0002ea00000c7ab9 */ /* 0x000fe20000000a00 */
[----:B------:R-:W-:Y:S01]  /*10f30*/  @!UP1 ULDC UR12, c[0x0][0xb50] ;  /* 0x0002d400000c9ab9 */ /* 0x000fe20000000800 */
[----:B------:R-:W-:Y:S01]  /*10f40*/  @!UP1 ULDC UR13, c[0x0][0xb54] ;  /* 0x0002d500000d9ab9 */ /* 0x000fe20000000800 */
[----:B------:R-:W-:Y:S01]  /*10f50*/  IMAD R7, R6, UR10, R7 ;  /* 0x0000000a06077c24 */ /* 0x000fe2000f8e0207 */
[----:B------:R-:W-:-:S03]  /*10f60*/  IADD3.X R5, R5, UR9, R8, P2, P3 ;  /* 0x0000000905057c10 */ /* 0x000fc600097e6408 */
[----:B------:R-:W-:-:S04]  /*10f70*/  IMAD.WIDE.U32 R4, R9, UR10, R4 ;  /* 0x0000000a09047c25 */ /* 0x000fc8000f8e0004 */
[----:B------:R-:W-:Y:S01]  /*10f80*/  IMAD.IADD R5, R5, 0x1, R7 ;  /* 0x0000000105057824 */ /* 0x000fe200078e0207 */
[----:B------:R-:W-:-:S04]  /*10f90*/  LEA R8, P2, R4, UR12, 0x2 ;  /* 0x0000000c04087c11 */ /* 0x000fc8000f8410ff */
[----:B------:R-:W-:Y:S01]  /*10fa0*/  LEA.HI.X R10, R4, UR13, R5, 0x2, P2 ;  /* 0x0000000d040a7c11 */ /* 0x000fe200090f1405 */
[----:B------:R-:W-:Y:S08]  /*10fb0*/  @P4 BRA `(.L_x_1414) ;  /* 0x0000000000104947 */ /* 0x000ff00003800000 */
[----:B------:R-:W-:Y:S05]  /*10fc0*/  @!P0 BRA `(.L_x_1414) ;  /* 0x00000000000c8947 */ /* 0x000fea0003800000 */
[----:B------:R-:W2:Y:S04]  /*10fd0*/  LDG.E R5, desc[UR36][R28.64] ;  /* 0x000000241c057981 */ /* 0x000ea8000c1e1900 */
[----:B-----5:R-:W2:Y:S02]  /*10fe0*/  LDG.E R44, desc[UR36][R28.64+0x4] ;  /* 0x000004241c2c7981 */ /* 0x020ea4000c1e1900 */
[----:B--2---:R-:W-:-:S07]  /*10ff0*/  IMAD.IADD R44, R44, 0x1, -R5 ;  /* 0x000000012c2c7824 */ /* 0x004fce00078e0a05 */
.L_x_1414:
[----:B------:R-:W-:Y:S01]  /*11000*/  SHFL.IDX PT, R4, R8, RZ, 0x1c1f ;  /* 0x001c1fff08047589 */ /* 0x000fe200000e0000 */
[----:B------:R-:W-:Y:S01]  /*11010*/  VIADD R11, R218, UR47 ;  /* 0x0000002fda0b7c36 */ /* 0x000fe20008000000 */
[----:B------:R-:W-:Y:S01]  /*11020*/  LOP3.LUT P0, RZ, R200, 0x3, RZ, 0xc0, !PT ;  /* 0x00000003c8ff7812 */ /* 0x000fe2000780c0ff */
[----:B-----5:R-:W-:Y:S01]  /*11030*/  IMAD R44, R44, R45, RZ ;  /* 0x0000002d2c2c7224 */ /* 0x020fe200078e02ff */
[----:B------:R-:W0:Y:S01]  /*11040*/  SHFL.IDX PT, R5, R10, RZ, 0x1c1f ;  /* 0x001c1fff0a057589 */ /* 0x000e2200000e0000 */
[C---:B------:R-:W-:Y:S01]  /*11050*/  VIADD R9, R11.reuse, 0x8 ;  /* 0x000000080b097836 */ /* 0x040fe20000000000 */
[----:B------:R-:W-:Y:S02]  /*11060*/  PLOP3.LUT P3, PT, PT, PT, UP1, 0x80, 0x0 ;  /* 0x000000000000781c */ /* 0x000fe40003f6f018 */
[----:B------:R-:W-:Y:S01]  /*11070*/  SHFL.IDX PT, R6, R8, 0x1, 0x1c1f ;  /* 0x003c1f0008067f89 */ /* 0x000fe200000e0000 */
[-C--:B------:R-:W-:Y:S02]  /*11080*/  ISETP.GE.OR P2, PT, R11, R44.reuse, P0 ;  /* 0x0000002c0b00720c */ /* 0x080fe40000746670 */
[-C--:B------:R-:W-:Y:S01]  /*11090*/  ISETP.GE.OR P0, PT, R9, R44.reuse, P0 ;  /* 0x0000002c0900720c */ /* 0x080fe20000706670 */
[----:B------:R-:W1:Y:S10]  /*110a0*/  SHFL.IDX PT, R7, R10, 0x1, 0x1c1f ;  /* 0x003c1f000a077f89 */ /* 0x000e7400000e0000 */
[----:B0-----:R0:W-:Y:S01]  /*110b0*/  @!P2 ST.E desc[UR36][R4.64], R20 ;  /* 0x000000140400a985 */ /* 0x0011e2000c101924 */
[----:B------:R-:W-:-:S03]  /*110c0*/  ISETP.GE.AND P2, PT, R11, R44, PT ;  /* 0x0000002c0b00720c */ /* 0x000fc60003f46270 */
[----:B-1----:R0:W-:Y:S01]  /*110d0*/  @!P0 ST.E desc[UR36][R6.64], R0 ;  /* 0x0000000006008985 */ /* 0x0021e2000c101924 */
[----:B------:R-:W-:Y:S01]  /*110e0*/  ISETP.GE.AND P0, PT, R9, R44, PT ;  /* 0x0000002c0900720c */ /* 0x000fe20003f06270 */
[----:B------:R-:W-:-:S12]  /*110f0*/  @P3 BRA `(.L_x_1415) ;  /* 0x00000008008c3947 */ /* 0x000fd80003800000 */
[----:B------:R-:W-:Y:S01]  /*11100*/  IMAD R3, R198, 0x40, R18 ;  /* 0x00000040c6037824 */ /* 0x000fe200078e0212 */
[----:B------:R-:W-:Y:S01]  /*11110*/  ULDC.64 UR12, c[0x0][0xaa0] ;  /* 0x0002a800000c7ab9 */ /* 0x000fe20000000a00 */
[----:B------:R-:W1:Y:S02]  /*11120*/  @P1 LDC R49, c[0x0][0xbf0] ;  /* 0x0002fc00ff311b82 */ /* 0x000e640000000800 */
[----:B------:R-:W-:-:S03]  /*11130*/  IMAD.WIDE R32, R3, 0x2, R32 ;  /* 0x0000000203207825 */ /* 0x000fc600078e0220 */
[C---:B------:R-:W-:Y:S01]  /*11140*/  IADD3 R9, P6, R32.reuse, 0x1000, RZ ;  /* 0x0000100020097810 */ /* 0x040fe20007fde0ff */
[----:B------:R-:W-:Y:S01]  /*11150*/  UIMAD UR9, UR14, UR12, URZ ;  /* 0x0000000c0e0972a4 */ /* 0x000fe2000f8e023f */
[C---:B------:R-:W-:Y:S02]  /*11160*/  IADD3 R13, P5, R32.reuse, 0x2000, RZ ;  /* 0x00002000200d7810 */ /* 0x040fe40007fbe0ff */
[----:B------:R-:W-:Y:S01]  /*11170*/  LOP3.LUT R8, R9, 0x380, RZ, 0xc0, !PT ;  /* 0x0000038009087812 */ /* 0x000fe200078ec0ff */
[----:B------:R-:W-:Y:S01]  /*11180*/  UIMAD.WIDE.U32 UR10, UR4, UR12, URZ ;  /* 0x0000000c040a72a5 */ /* 0x000fe2000f8e003f */
[----:B------:R-:W-:Y:S02]  /*11190*/  IADD3 R25, P4, R32, 0x3000, RZ ;  /* 0x0000300020197810 */ /* 0x000fe40007f9e0ff */
[----:B------:R-:W-:Y:S01]  /*111a0*/  SHF.R.U64 R8, R8, 0x3, RZ ;  /* 0x0000000308087819 */ /* 0x000fe200000012ff */
[----:B------:R-:W-:Y:S01]  /*111b0*/  UIMAD UR9, UR4, UR13, UR9 ;  /* 0x0000000d040972a4 */ /* 0x000fe2000f8e0209 */
[----:B------:R-:W-:-:S02]  /*111c0*/  IADD3 R29, P3, R32, 0x4000, RZ ;  /* 0x00004000201d7810 */ /* 0x000fc40007f7e0ff */
[----:B------:R-:W-:Y:S01]  /*111d0*/  LOP3.LUT R8, R8, R9, RZ, 0x3c, !PT ;  /* 0x0000000908087212 */ /* 0x000fe200078e3cff */
[--C-:B------:R-:W-:Y:S01]  /*111e0*/  IMAD.X R9, RZ, RZ, R33.reuse, P6 ;  /* 0x000000ffff097224 */ /* 0x100fe200030e0621 */
[C---:B------:R-:W-:Y:S01]  /*111f0*/  IADD3 R3, P6, R32.reuse, 0x7000, RZ ;  /* 0x0000700020037810 */ /* 0x040fe20007fde0ff */
[----:B------:R-:W-:Y:S01]  /*11200*/  UIADD3 UR11, UR11, UR9, URZ ;  /* 0x000000090b0b7290 */ /* 0x000fe2000fffe03f */
[C---:B------:R-:W-:Y:S01]  /*11210*/  IADD3 R35, P2, R32.reuse, 0x5000, RZ ;  /* 0x0000500020237810 */ /* 0x040fe20007f5e0ff */
[----:B------:R-:W-:Y:S01]  /*11220*/  ULDC.64 UR12, c[0x0][0xae8] ;  /* 0x0002ba00000c7ab9 */ /* 0x000fe20000000a00 */
[----:B0-----:R-:W-:Y:S01]  /*11230*/  LOP3.LUT R0, R3, 0x380, RZ, 0xc0, !PT ;  /* 0x0000038003007812 */ /* 0x001fe200078ec0ff */
[----:B------:R-:W-:Y:S01]  /*11240*/  USHF.R.S32.HI UR4, URZ, 0x1f, UR8 ;  /* 0x0000001f3f047899 */ /* 0x000fe20008011408 */
[----:B------:R-:W-:Y:S01]  /*11250*/  IADD3 R37, P0, R32, 0x6000, RZ ;  /* 0x0000600020257810 */ /* 0x000fe20007f1e0ff */
[----:B------:R-:W-:Y:S01]  /*11260*/  IMAD.X R41, RZ, RZ, R33, P6 ;  /* 0x000000ffff297224 */ /* 0x000fe200030e0621 */
[----:B------:R-:W-:Y:S01]  /*11270*/  SHF.R.U64 R0, R0, 0x3, RZ ;  /* 0x0000000300007819 */ /* 0x000fe200000012ff */
[----:B------:R-:W-:Y:S01]  /*11280*/  UIMAD.WIDE.U32 UR10, UR56, UR12, UR10 ;  /* 0x0000000c380a72a5 */ /* 0x000fe2000f8e000a */
[----:B------:R-:W-:Y:S01]  /*11290*/  LOP3.LUT R12, R13, 0x380, RZ, 0xc0, !PT ;  /* 0x000003800d0c7812 */ /* 0x000fe200078ec0ff */
[----:B------:R-:W5:Y:S01]  /*112a0*/  LD.E.128 R8, desc[UR36][R8.64] ;  /* 0x0000002408087980 */ /* 0x000f62000c101d00 */
[----:B------:R-:W-:-:S02]  /*112b0*/  LOP3.LUT R40, R0, R3, RZ, 0x3c, !PT ;  /* 0x0000000300287212 */ /* 0x000fc400078e3cff */
[----:B------:R-:W0:Y:S01]  /*112c0*/  @P1 LDC R3, c[0x0][0xbec] ;  /* 0x0002fb00ff031b82 */ /* 0x000e220000000800 */
[----:B------:R-:W-:Y:S01]  /*112d0*/  IMAD R0, R22, 0x20, R198 ;  /* 0x0000002016007824 */ /* 0x000fe200078e02c6 */
[----:B------:R-:W-:Y:S01]  /*112e0*/  UIMAD UR11, UR56, UR13, UR11 ;  /* 0x0000000d380b72a4 */ /* 0x000fe2000f8e020b */
[----:B------:R-:W-:Y:S01]  /*112f0*/  LOP3.LUT R24, R25, 0x380, RZ, 0xc0, !PT ;  /* 0x0000038019187812 */ /* 0x000fe200078ec0ff */
[----:B------:R-:W5:Y:S01]  /*11300*/  LD.E.128 R40, desc[UR36][R40.64] ;  /* 0x0000002428287980 */ /* 0x000f62000c101d00 */
[----:B------:R-:W-:Y:S01]  /*11310*/  VIADD R46, R0, UR47 ;  /* 0x0000002f002e7c36 */ /* 0x000fe20008000000 */
[----:B------:R-:W-:Y:S01]  /*11320*/  ULDC.64 UR12, c[0x0][0xaf0] ;  /* 0x0002bc00000c7ab9 */ /* 0x000fe20000000a00 */
[----:B------:R-:W-:Y:S01]  /*11330*/  LOP3.LUT R28, R29, 0x380, RZ, 0xc0, !PT ;  /* 0x000003801d1c7812 */ /* 0x000fe200078ec0ff */
[----:B------:R-:W-:Y:S01]  /*11340*/  UIMAD UR4, UR4, UR12, URZ ;  /* 0x0000000c040472a4 */ /* 0x000fe2000f8e023f */
[----:B------:R-:W-:Y:S02]  /*11350*/  LOP3.LUT R34, R35, 0x380, RZ, 0xc0, !PT ;  /* 0x0000038023227812 */ /* 0x000fe400078ec0ff */
[----:B------:R-:W-:-:S02]  /*11360*/  LOP3.LUT R36, R37, 0x380, RZ, 0xc0, !PT ;  /* 0x0000038025247812 */ /* 0x000fc400078ec0ff */
[----:B------:R-:W-:Y:S01]  /*11370*/  LOP3.LUT R5, R32, 0x380, RZ, 0xc0, !PT ;  /* 0x0000038020057812 */ /* 0x000fe200078ec0ff */
[----:B------:R-:W-:Y:S01]  /*11380*/  IMAD.MOV.U32 R47, RZ, RZ, R46 ;  /* 0x000000ffff2f7224 */ /* 0x000fe200078e002e */
[----:B------:R-:W-:Y:S01]  /*11390*/  SHF.R.U64 R12, R12, 0x3, RZ ;  /* 0x000000030c0c7819 */ /* 0x000fe200000012ff */
[----:B------:R-:W-:Y:S01]  /*113a0*/  UIMAD UR4, UR8, UR13, UR4 ;  /* 0x0000000d080472a4 */ /* 0x000fe2000f8e0204 */
[----:B------:R-:W-:Y:S01]  /*113b0*/  SHF.R.U64 R24, R24, 0x3, RZ ;  /* 0x0000000318187819 */ /* 0x000fe200000012ff */
[----:B------:R-:W-:Y:S01]  /*113c0*/  UIMAD.WIDE.U32 UR8, UR8, UR12, UR10 ;  /* 0x0000000c080872a5 */ /* 0x000fe2000f8e000a */
[----:B------:R-:W-:Y:S02]  /*113d0*/  SHF.R.U64 R28, R28, 0x3, RZ ;  /* 0x000000031c1c7819 */ /* 0x000fe400000012ff */
[----:B------:R-:W-:Y:S02]  /*113e0*/  SHF.R.U64 R34, R34, 0x3, RZ ;  /* 0x0000000322227819 */ /* 0x000fe400000012ff */
[----:B------:R-:W-:Y:S01]  /*113f0*/  SHF.R.U64 R36, R36, 0x3, RZ ;  /* 0x0000000324247819 */ /* 0x000fe200000012ff */
[----:B0-----:R-:W-:Y:S01]  /*11400*/  @P1 IMAD.HI.U32 R0, R46, R3, RZ ;  /* 0x000000032e001227 */ /* 0x001fe200078e00ff */
[----:B------:R-:W-:Y:S01]  /*11410*/  SHF.R.U64 R5, R5, 0x3, RZ ;  /* 0x0000000305057819 */ /* 0x000fe200000012ff */
[----:B------:R-:W-:Y:S01]  /*11420*/  UIADD3 UR4, UR9, UR4, URZ ;  /* 0x0000000409047290 */ /* 0x000fe2000fffe03f */
[----:B------:R-:W-:Y:S01]  /*11430*/  LOP3.LUT R12, R12, R13, RZ, 0x3c, !PT ;  /* 0x0000000d0c0c7212 */ /* 0x000fe200078e3cff */
[--C-:B------:R-:W-:Y:S01]  /*11440*/  IMAD.X R13, RZ, RZ, R33.reuse, P5 ;  /* 0x000000ffff0d7224 */ /* 0x100fe200028e0621 */
[----:B-1----:R-:W-:Y:S01]  /*11450*/  @P1 SHF.R.U32.HI R47, RZ, R49, R0 ;  /* 0x00000031ff2f1219 */ /* 0x002fe20000011600 */
        /* <DEDUP_REMOVED lines=8> */
[--C-:B------:R-:W-:Y:S01]  /*114e0*/  IMAD.X R37, RZ, RZ, R33.reuse, P0 ;  /* 0x000000ffff257224 */ /* 0x100fe200000e0621 */
[----:B------:R-:W-:Y:S01]  /*114f0*/  LOP3.LUT R4, R5, R32, RZ, 0x3c, !PT ;  /* 0x0000002005047212 */ /* 0x000fe200078e3cff */
[----:B------:R-:W-:Y:S01]  /*11500*/  IMAD.MOV.U32 R5, RZ, RZ, R33 ;  /* 0x000000ffff057224 */ /* 0x000fe200078e0021 */
[--C-:B------:R-:W-:Y:S01]  /*11510*/  SHF.R.S32.HI R0, RZ, 0x1f, R47.reuse ;  /* 0x0000001fff007819 */ /* 0x100fe2000001142f */
[----:B------:R-:W-:Y:S01]  /*11520*/  IMAD.MOV R20, RZ, RZ, -R47 ;  /* 0x000000ffff147224 */ /* 0x000fe200078e0a2f */
[----:B------:R-:W5:Y:S01]  /*11530*/  LD.E.128 R12, desc[UR36][R12.64] ;  /* 0x000000240c0c7980 */ /* 0x000f62000c101d00 */
[----:B------:R-:W-:-:S02]  /*11540*/  IMAD.U32 R3, RZ, RZ, UR9 ;  /* 0x00000009ff037e24 */ /* 0x000fc4000f8e00ff */
[----:B------:R-:W-:Y:S01]  /*11550*/  IMAD R0, R0, UR10, RZ ;  /* 0x0000000a00007c24 */ /* 0x000fe2000f8e02ff */
[----:B------:R-:W5:Y:S01]  /*11560*/  LD.E.128 R4, desc[UR36][R4.64] ;  /* 0x0000002404047980 */ /* 0x000f62000c101d00 */
[----:B------:R-:W-:Y:S02]  /*11570*/  IMAD R45, R45, R20, R46 ;  /* 0x000000142d2d7224 */ /* 0x000fe400078e022e */
[----:B------:R-:W-:Y:S01]  /*11580*/  IMAD.U32 R2, RZ, RZ, UR8 ;  /* 0x00000008ff027e24 */ /* 0x000fe2000f8e00ff */
[----:B------:R-:W5:Y:S01]  /*11590*/  LD.E.128 R24, desc[UR36][R24.64] ;  /* 0x0000002418187980 */ /* 0x000f62000c101d00 */
[----:B------:R-:W-:Y:S01]  /*115a0*/  IMAD.U32 R3, RZ, RZ, UR4 ;  /* 0x00000004ff037e24 */ /* 0x000fe2000f8e00ff */
[----:B------:R-:W-:Y:S02]  /*115b0*/  ULDC.64 UR8, c[0x0][0xad8] ;  /* 0x0002b60000087ab9 */ /* 0x000fe40000000a00 */
[----:B------:R-:W5:Y:S01]  /*115c0*/  LD.E.128 R28, desc[UR36][R28.64] ;  /* 0x000000241c1c7980 */ /* 0x000f62000c101d00 */
[----:B------:R-:W-:-:S03]  /*115d0*/  IMAD R49, R47, UR11, R0 ;  /* 0x0000000b2f317c24 */ /* 0x000fc6000f8e0200 */
[----:B------:R-:W5:Y:S01]  /*115e0*/  LD.E.128 R32, desc[UR36][R34.64] ;  /* 0x0000002422207980 */ /* 0x000f62000c101d00 */
[----:B------:R-:W-:-:S03]  /*115f0*/  SHF.R.S32.HI R0, RZ, 0x1f, R45 ;  /* 0x0000001fff007819 */ /* 0x000fc6000001142d */
[----:B------:R-:W5:Y:S01]  /*11600*/  LD.E.128 R36, desc[UR36][R36.64] ;  /* 0x0000002424247980 */ /* 0x000f62000c101d00 */
[----:B------:R-:W-:Y:S01]  /*11610*/  IMAD.WIDE.U32 R2, R47, UR10, R2 ;  /* 0x0000000a2f027c25 */ /* 0x000fe2000f8e0002 */
[----:B------:R-:W-:Y:S01]  /*11620*/  @!PT LDS RZ, [RZ] ;  /* 0x00000000fffff984 */ /* 0x000fe20000000800 */
[----:B------:R-:W-:Y:S01]  /*11630*/  @!PT LDS RZ, [RZ] ;  /* 0x00000000fffff984 */ /* 0x000fe20000000800 */
[----:B------:R-:W-:Y:S01]  /*11640*/  @!PT LDS RZ, [RZ] ;  /* 0x00000000fffff984 */ /* 0x000fe20000000800 */
[----:B------:R-:W-:Y:S01]  /*11650*/  @!PT LDS RZ, [RZ] ;  /* 0x00000000fffff984 */ /* 0x000fe20000000800 */
[----:B------:R0:W-:Y:S06]  /*11660*/  MEMBAR.ALL.CTA ;  /* 0x0000000000007992 */ /* 0x0001ec0000008000 */
[----:B0-----:R-:W0:Y:S01]  /*11670*/  FENCE.VIEW.ASYNC.S ;  /* 0x00000000000073c6 */ /* 0x001e220000000000 */
[----:B------:R-:W-:Y:S02]  /*11680*/  IMAD.IADD R3, R3, 0x1, R49 ;  /* 0x0000000103037824 */ /* 0x000fe400078e0231 */
[----:B------:R-:W-:-:S02]  /*11690*/  IMAD R0, R0, UR8, RZ ;  /* 0x0000000800007c24 */ /* 0x000fc4000f8e02ff */
[----:B------:R-:W-:Y:S02]  /*116a0*/  VIADD R51, R198, UR47 ;  /* 0x0000002fc6337c36 */ /* 0x000fe40008000000 */
[C---:B------:R-:W-:Y:S02]  /*116b0*/  IMAD R49, R45.reuse, UR9, R0 ;  /* 0x000000092d317c24 */ /* 0x040fe4000f8e0200 */
[----:B------:R-:W-:Y:S01]  /*116c0*/  IMAD.WIDE.U32 R2, R45, UR8, R2 ;  /* 0x000000082d027c25 */ /* 0x000fe2000f8e0002 */
[----:B------:R-:W-:Y:S01]  /*116d0*/  ISETP.GE.AND P2, PT, R51, R44, PT ;  /* 0x0000002c3300720c */ /* 0x000fe20003f46270 */
[----:B------:R-:W-:Y:S02]  /*116e0*/  ULDC.64 UR8, c[0x0][0xa80] ;  /* 0x0002a00000087ab9 */ /* 0x000fe40000000a00 */
[----:B------:R-:W-:Y:S02]  /*116f0*/  VIADD R21, R21, 0x28820 ;  /* 0x0002882015157836 */ /* 0x000fe40000000000 */
[----:B------:R-:W-:Y:S01]  /*11700*/  VIADD R45, R51, 0x40 ;  /* 0x00000040332d7836 */ /* 0x000fe20000000000 */
[----:B------:R-:W-:Y:S01]  /*11710*/  LEA R0, P3, R2, UR8, 0x1 ;  /* 0x0000000802007c11 */ /* 0x000fe2000f8608ff */
[----:B------:R-:W-:Y:S01]  /*11720*/  IMAD.IADD R3, R3, 0x1, R49 ;  /* 0x0000000103037824 */ /* 0x000fe200078e0231 */
[----:B------:R-:W-:-:S02]  /*11730*/  PRMT R21, RZ, 0x654, R21 ;  /* 0x00000654ff157816 */ /* 0x000fc40000000015 */
[-C--:B------:R-:W-:Y:S02]  /*11740*/  ISETP.GE.AND P1, PT, R45, R44.reuse, PT ;  /* 0x0000002c2d00720c */ /* 0x080fe40003f26270 */
[----:B------:R-:W-:Y:S01]  /*11750*/  LEA.HI.X R45, R2, UR9, R3, 0x1, P3 ;  /* 0x00000009022d7c11 */ /* 0x000fe200098f0c03 */
[----:B------:R-:W-:Y:S01]  /*11760*/  VIADD R47, R51, 0x20 ;  /* 0x00000020332f7836 */ /* 0x000fe20000000000 */
[----:B0-----:R0:W-:Y:S01]  /*11770*/  SYNCS.ARRIVE.TRANS64.RED.A1T0 RZ, [R21+URZ], RZ ;  /* 0x000000ff15ff79a7 */ /* 0x0011e2000810043f */
[----:B------:R1:W2:Y:S01]  /*11780*/  SHFL.IDX PT, R20, R0, RZ, 0x181f ;  /* 0x00181fff00147589 */ /* 0x0002a200000e0000 */
[----:B------:R-:W-:Y:S02]  /*11790*/  BSSY B1, `(.L_x_1416) ;  /* 0x000000d000017945 */ /* 0x000fe40003800000 */
[----:B------:R-:W-:Y:S01]  /*117a0*/  ISETP.GE.AND P0, PT, R47, R44, PT ;  /* 0x0000002c2f00720c */ /* 0x000fe20003f06270 */
[----:B0-----:R1:W0:Y:S01]  /*117b0*/  SHFL.IDX PT, R21, R45, RZ, 0x181f ;  /* 0x00181fff2d157589 */ /* 0x00122200000e0000 */
[----:B------:R-:W-:Y:S11]  /*117c0*/  @P2 BRA `(.L_x_1417) ;  /* 0x0000000000242947 */ /* 0x000ff60003800000 */
[----:B------:R-:W-:Y:S02]  /*117d0*/  ULDC UR4, c[0x0][0xac8] ;  /* 0x0002b20000047ab9 */ /* 0x000fe40000000800 */
[----:B------:R-:W-:Y:S02]  /*117e0*/  ISETP.GE.AND P2, PT, R18, UR4, PT ;  /* 0x0000000412007c0c */ /* 0x000fe4000bf46270 */
[----:B------:R-:W-:-:S11]  /*117f0*/  ISETP.GE.AND P3, PT, R19, UR4, PT ;  /* 0x0000000413007c0c */ /* 0x000fd6000bf66270 */
[CC--:B--2---:R-:W-:Y:S02]  /*11800*/  @!P2 LEA R2, P4, R18.reuse, R20.reuse, 0x1 ;  /* 0x000000141202a211 */ /* 0x0c4fe400078808ff */
[C---:B------:R-:W-:Y:S02]  /*11810*/  @!P3 LEA R20, P5, R19.reuse, R20, 0x1 ;  /* 0x000000141314b211 */ /* 0x040fe400078a08ff */
[-C--:B0-----:R-:W-:Y:S02]  /*11820*/  @!P2 LEA.HI.X R3, R18, R21.reuse, R222, 0x1, P4 ;  /* 0x000000151203a211 */ /* 0x081fe400020f0cde */
[----:B------:R-:W-:-:S03]  /*11830*/  @!P3 LEA.HI.X R21, R19, R21, R221, 0x1, P5 ;  /* 0x000000151315b211 */ /* 0x000fc600028f0cdd */
[----:B-----5:R3:W-:Y:S04]  /*11840*/  @!P2 ST.E.128 desc[UR36][R2.64], R4 ;  /* 0x000000040200a985 */ /* 0x0207e8000c101d24 */
[----:B------:R3:W-:Y:S02]  /*11850*/  @!P3 ST.E.128 desc[UR36][R20.64], R28 ;  /* 0x0000001c1400b985 */ /* 0x0007e4000c101d24 */
.L_x_1417:
[----:B------:R-:W-:Y:S05]  /*11860*/  BSYNC B1 ;  /* 0x0000000000017941 */ /* 0x000fea0003800000 */
.L_x_1416:
[----:B---3-5:R3:W4:Y:S01]  /*11870*/  SHFL.IDX PT, R5, R45, 0x1, 0x181f ;  /* 0x00381f002d057f89 */ /* 0x02872200000e0000 */
[----:B------:R-:W-:Y:S03]  /*11880*/  BSSY B1, `(.L_x_1418) ;  /* 0x000000c000017945 */ /* 0x000fe60003800000 */
[----:B------:R3:W0:Y:S01]  /*11890*/  SHFL.IDX PT, R4, R0, 0x1, 0x181f ;  /* 0x00381f0000047f89 */ /* 0x00062200000e0000 */
[----:B------:R-:W-:Y:S05]  /*118a0*/  @P0 BRA `(.L_x_1419) ;  /* 0x0000000000240947 */ /* 0x000fea0003800000 */
[----:B------:R-:W-:Y:S02]  /*118b0*/  ULDC UR4, c[0x0][0xac8] ;  /* 0x0002b20000047ab9 */ /* 0x000fe40000000800 */
[----:B------:R-:W-:Y:S02]  /*118c0*/  ISETP.GE.AND P3, PT, R18, UR4, PT ;  /* 0x0000000412007c0c */ /* 0x000fe4000bf66270 */
[----:B------:R-:W-:-:S11]  /*118d0*/  ISETP.GE.AND P4, PT, R19, UR4, PT ;  /* 0x0000000413007c0c */ /* 0x000fd6000bf86270 */
[CC--:B0-----:R-:W-:Y:S02]  /*118e0*/  @!P3 LEA R2, P0, R18.reuse, R4.reuse, 0x1 ;  /* 0x000000041202b211 */ /* 0x0c1fe400078008ff */
[C---:B------:R-:W-:Y:S02]  /*118f0*/  @!P4 LEA R4, P2, R19.reuse, R4, 0x1 ;  /* 0x000000041304c211 */ /* 0x040fe400078408ff */
[-C--:B----4-:R-:W-:Y:S02]  /*11900*/  @!P3 LEA.HI.X R3, R18, R5.reuse, R222, 0x1, P0 ;  /* 0x000000051203b211 */ /* 0x090fe400000f0cde */
[----:B------:R-:W-:-:S03]  /*11910*/  @!P4 LEA.HI.X R5, R19, R5, R221, 0x1, P2 ;  /* 0x000000051305c211 */ /* 0x000fc600010f0cdd */
[----:B------:R0:W-:Y:S04]  /*11920*/  @!P3 ST.E.128 desc[UR36][R2.64], R8 ;  /* 0x000000080200b985 */ /* 0x0001e8000c101d24 */
[----:B------:R0:W-:Y:S02]  /*11930*/  @!P4 ST.E.128 desc[UR36][R4.64], R32 ;  /* 0x000000200400c985 */ /* 0x0001e4000c101d24 */
.L_x_1419:
[----:B------:R-:W-:Y:S05]  /*11940*/  BSYNC B1 ;  /* 0x0000000000017941 */ /* 0x000fea0003800000 */
.L_x_1418:
[----:B0---4-:R0:W4:Y:S01]  /*11950*/  SHFL.IDX PT, R5, R45, 0x2, 0x181f ;  /* 0x00581f002d057f89 */ /* 0x01112200000e0000 */
        /* <DEDUP_REMOVED lines=12> */
.L_x_1421:
[----:B------:R-:W-:Y:S05]  /*11a20*/  BSYNC B1 ;  /* 0x0000000000017941 */ /* 0x000fea0003800000 */
.L_x_1420:
[----:B0-----:R-:W-:Y:S01]  /*11a30*/  VIADD R3, R51, 0x60 ;  /* 0x0000006033037836 */ /* 0x001fe20000000000 */
[----:B-1-3--:R-:W0:Y:S04]  /*11a40*/  SHFL.IDX PT, R45, R45, 0x3, 0x181f ;  /* 0x00781f002d2d7f89 */ /* 0x00ae2800000e0000 */
[----:B------:R-:W-:Y:S01]  /*11a50*/  ISETP.GE.AND P0, PT, R3, R44, PT ;  /* 0x0000002c0300720c */ /* 0x000fe20003f06270 */
[----:B------:R-:W1:-:S12]  /*11a60*/  SHFL.IDX PT, R0, R0, 0x3, 0x181f ;  /* 0x00781f0000007f89 */ /* 0x000e5800000e0000 */
[----:B------:R-:W-:Y:S05]  /*11a70*/  @P0 BRA `(.L_x_1422) ;  /* 0x0000001800280947 */ /* 0x000fea0003800000 */
[----:B------:R-:W-:Y:S02]  /*11a80*/  ULDC UR4, c[0x0][0xac8] ;  /* 0x0002b20000047ab9 */ /* 0x000fe40000000800 */
[----:B------:R-:W-:-:S13]  /*11a90*/  ISETP.GE.AND P1, PT, R18, UR4, PT ;  /* 0x0000000412007c0c */ /* 0x000fda000bf26270 */
[----:B-1----:R-:W-:-:S04]  /*11aa0*/  @!P1 LEA R2, P0, R18, R0, 0x1 ;  /* 0x0000000012029211 */ /* 0x002fc800078008ff */
[----:B0-----:R-:W-:Y:S02]  /*11ab0*/  @!P1 LEA.HI.X R3, R18, R45, R222, 0x1, P0 ;  /* 0x0000002d12039211 */ /* 0x001fe400000f0cde */
[----:B------:R-:W-:-:S03]  /*11ac0*/  ISETP.GE.AND P0, PT, R19, UR4, PT ;  /* 0x0000000413007c0c */ /* 0x000fc6000bf06270 */
[----:B------:R3:W-:Y:S10]  /*11ad0*/  @!P1 ST.E.128 desc[UR36][R2.64], R24 ;  /* 0x0000001802009985 */ /* 0x0007f4000c101d24 */
[----:B------:R-:W-:Y:S05]  /*11ae0*/  @P0 BRA `(.L_x_1422) ;  /* 0x00000018000c0947 */ /* 0x000fea0003800000 */
[----:B---3--:R-:W-:-:S04]  /*11af0*/  LEA R2, P0, R19, R0, 0x1 ;  /* 0x0000000013027211 */ /* 0x008fc800078008ff */
[----:B------:R-:W-:-:S05]  /*11b00*/  LEA.HI.X R3, R19, R45, R221, 0x1, P0 ;  /* 0x0000002d13037211 */ /* 0x000fca00000f0cdd */
[----:B------:R0:W-:Y:S01]  /*11b10*/  ST.E.128 desc[UR36][R2.64], R40 ;  /* 0x0000002802007985 */ /* 0x0001e2000c101d24 */
[----:B------:R-:W-:Y:S05]  /*11b20*/  BRA `(.L_x_1422) ;  /* 0x0000001400fc7947 */ /* 0x000fea0003800000 */
.L_x_1415:
[----:B------:R-:W-:Y:S01]  /*11b30*/  ULDC.64 UR12, c[0x0][0xb08] ;  /* 0x0002c200000c7ab9 */ /* 0x000fe20000000a00 */
[----:B0-----:R-:W0:Y:S01]  /*11b40*/  @P1 LDC R0, c[0x0][0xbec] ;  /* 0x0002fb00ff001b82 */ /* 0x001e220000000800 */
[----:B------:R-:W-:Y:S01]  /*11b50*/  UIMAD UR9, UR14, UR12, URZ ;  /* 0x0000000c0e0972a4 */ /* 0x000fe2000f8e023f */
[----:B------:R-:W-:Y:S01]  /*11b60*/  IMAD.MOV.U32 R7, RZ, RZ, R13 ;  /* 0x000000ffff077224 */ /* 0x000fe200078e000d */
[----:B------:R-:W-:Y:S01]  /*11b70*/  UIMAD.WIDE.U32 UR10, UR4, UR12, URZ ;  /* 0x0000000c040a72a5 */ /* 0x000fe2000f8e003f */
[----:B------:R-:W-:Y:S01]  /*11b80*/  VIADD R21, R21, 0x28820 ;  /* 0x0002882015157836 */ /* 0x000fe20000000000 */
[----:B------:R-:W-:Y:S01]  /*11b90*/  UIMAD UR9, UR4, UR13, UR9 ;  /* 0x0000000d040972a4 */ /* 0x000fe2000f8e0209 */
[----:B------:R-:W-:Y:S01]  /*11ba0*/  BSSY B1, `(.L_x_1423) ;  /* 0x000006b000017945 */ /* 0x000fe20003800000 */
[----:B------:R-:W-:Y:S01]  /*11bb0*/  USHF.R.S32.HI UR4, URZ, 0x1f, UR8 ;  /* 0x0000001f3f047899 */ /* 0x000fe20008011408 */
[----:B------:R-:W1:Y:S01]  /*11bc0*/  @P1 LDC R5, c[0x0][0xbf0] ;  /* 0x0002fc00ff051b82 */ /* 0x000e620000000800 */
[----:B------:R-:W-:Y:S01]  /*11bd0*/  UIADD3 UR11, UR11, UR9, URZ ;  /* 0x000000090b0b7290 */ /* 0x000fe2000fffe03f */
[----:B------:R-:W-:Y:S01]  /*11be0*/  PRMT R21, RZ, 0x654, R21 ;  /* 0x00000654ff157816 */ /* 0x000fe20000000015 */
[----:B------:R-:W-:-:S02]  /*11bf0*/  ULDC.64 UR12, c[0x0][0xb38] ;  /* 0x0002ce00000c7ab9 */ /* 0x000fc40000000a00 */
[----:B------:R-:W-:Y:S01]  /*11c00*/  UIMAD.WIDE.U32 UR10, UR56, UR12, UR10 ;  /* 0x0000000c380a72a5 */ /* 0x000fe2000f8e000a */
[----:B------:R2:W-:Y:S03]  /*11c10*/  SYNCS.ARRIVE.TRANS64.RED.A1T0 RZ, [R21+URZ], RZ ;  /* 0x000000ff15ff79a7 */ /* 0x0005e6000810043f */
[----:B------:R-:W-:-:S03]  /*11c20*/  UIMAD UR11, UR56, UR13, UR11 ;  /* 0x0000000d380b72a4 */ /* 0x000fc6000f8e020b */
[----:B------:R-:W-:Y:S02]  /*11c30*/  ULDC.64 UR12, c[0x0][0xb40] ;  /* 0x0002d000000c7ab9 */ /* 0x000fe40000000a00 */
[----:B------:R-:W-:Y:S01]  /*11c40*/  UIMAD UR4, UR4, UR12, URZ ;  /* 0x0000000c040472a4 */ /* 0x000fe2000f8e023f */
[----:B0-----:R-:W-:-:S03]  /*11c50*/  @P1 IMAD.HI.U32 R0, R13, R0, RZ ;  /* 0x000000000d001227 */ /* 0x001fc600078e00ff */
[----:B------:R-:W-:Y:S02]  /*11c60*/  UIMAD UR4, UR8, UR13, UR4 ;  /* 0x0000000d080472a4 */ /* 0x000fe4000f8e0204 */
[----:B------:R-:W-:-:S03]  /*11c70*/  UIMAD.WIDE.U32 UR8, UR8, UR12, UR10 ;  /* 0x0000000c080872a5 */ /* 0x000fc6000f8e000a */
[----:B------:R-:W-:Y:S01]  /*11c80*/  ULDC.64 UR10, c[0x0][0xb48] ;  /* 0x0002d200000a7ab9 */ /* 0x000fe20000000a00 */
[----:B------:R-:W-:Y:S01]  /*11c90*/  UIADD3 UR9, UR9, UR4, URZ ;  /* 0x0000000409097290 */ /* 0x000fe2000fffe03f */
[----:B-1----:R-:W-:-:S03]  /*11ca0*/  @P1 SHF.R.U32.HI R7, RZ, R5, R0 ;  /* 0x00000005ff071219 */ /* 0x002fc60000011600 */
[----:B------:R-:W-:Y:S01]  /*11cb0*/  UIMAD.WIDE.U32 UR8, UR57, UR10, UR8 ;  /* 0x0000000a390872a5 */ /* 0x000fe2000f8e0008 */
[--C-:B------:R-:W-:Y:S01]  /*11cc0*/  SHF.R.S32.HI R0, RZ, 0x1f, R7.reuse ;  /* 0x0000001fff007819 */ /* 0x100fe20000011407 */
[----:B------:R-:W-:Y:S02]  /*11cd0*/  IMAD.MOV R4, RZ, RZ, -R7 ;  /* 0x000000ffff047224 */ /* 0x000fe400078e0a07 */
[----:B------:R-:W-:Y:S02]  /*11ce0*/  UIMAD UR57, UR57, UR11, UR9 ;  /* 0x0000000b393972a4 */ /* 0x000fe4000f8e0209 */
[----:B------:R-:W-:Y:S01]  /*11cf0*/  IMAD R45, R45, R4, R13 ;  /* 0x000000042d2d7224 */ /* 0x000fe200078e020d */
[----:B------:R-:W-:Y:S01]  /*11d00*/  ULDC.64 UR10, c[0x0][0xb30] ;  /* 0x0002cc00000a7ab9 */ /* 0x000fe20000000a00 */
[----:B------:R-:W-:Y:S02]  /*11d10*/  IMAD.U32 R5, RZ, RZ, UR9 ;  /* 0x00000009ff057e24 */ /* 0x000fe4000f8e00ff */
[----:B------:R-:W-:-:S02]  /*11d20*/  IMAD R0, R0, UR10, RZ ;  /* 0x0000000a00007c24 */ /* 0x000fc4000f8e02ff */
[----:B------:R-:W-:Y:S01]  /*11d30*/  IMAD.U32 R4, RZ, RZ, UR8 ;  /* 0x00000008ff047e24 */ /* 0x000fe2000f8e00ff */
[----:B------:R-:W-:Y:S01]  /*11d40*/  ULDC.64 UR8, c[0x0][0xb28] ;  /* 0x0002ca0000087ab9 */ /* 0x000fe20000000a00 */
[----:B------:R-:W-:Y:S02]  /*11d50*/  IMAD.U32 R5, RZ, RZ, UR57 ;  /* 0x00000039ff057e24 */ /* 0x000fe4000f8e00ff */
        /* <DEDUP_REMOVED lines=20> */
[CC--:B------:R-:W-:Y:S02]  /*11ea0*/  @!P3 LEA R6, P6, R197.reuse, R14.reuse, 0x2 ;  /* 0x0000000ec506b211 */ /* 0x0c0fe400078c10ff */
[-C--:B-1----:R-:W-:Y:S02]  /*11eb0*/  @!P1 LEA.HI.X R5, R16, R15.reuse, R216, 0x2, P5 ;  /* 0x0000000f10059211 */ /* 0x082fe400028f14d8 */
[----:B------:R-:W-:Y:S02]  /*11ec0*/  @!P3 LEA.HI.X R7, R197, R15, R215, 0x2, P6 ;  /* 0x0000000fc507b211 */ /* 0x000fe400030f14d7 */
[----:B------:R-:W-:Y:S01]  /*11ed0*/  @!P4 LEA R8, P5, R196, R14, 0x2 ;  /* 0x0000000ec408c211 */ /* 0x000fe200078a10ff */
[----:B------:R0:W-:Y:S01]  /*11ee0*/  @!P1 ST.E.64 desc[UR36][R4.64], R88 ;  /* 0x0000005804009985 */ /* 0x0001e2000c101b24 */
[----:B------:R-:W-:-:S02]  /*11ef0*/  ISETP.GE.AND P1, PT, R194, UR4, PT ;  /* 0x00000004c2007c0c */ /* 0x000fc4000bf26270 */
[-C--:B------:R-:W-:Y:S01]  /*11f00*/  @!P2 LEA R10, P6, R195, R14.reuse, 0x2 ;  /* 0x0000000ec30aa211 */ /* 0x080fe200078c10ff */
[----:B------:R1:W-:Y:S01]  /*11f10*/  @!P3 ST.E.64 desc[UR36][R6.64], R92 ;  /* 0x0000005c0600b985 */ /* 0x0003e2000c101b24 */
[----:B------:R-:W-:Y:S02]  /*11f20*/  ISETP.GE.AND P3, PT, R193, UR4, PT ;  /* 0x00000004c1007c0c */ /* 0x000fe4000bf66270 */
[-C--:B------:R-:W-:Y:S02]  /*11f30*/  @!P4 LEA.HI.X R9, R196, R15.reuse, R214, 0x2, P5 ;  /* 0x0000000fc409c211 */ /* 0x080fe400028f14d6 */
[----:B------:R-:W-:Y:S02]  /*11f40*/  @!P2 LEA.HI.X R11, R195, R15, R213, 0x2, P6 ;  /* 0x0000000fc30ba211 */ /* 0x000fe400030f14d5 */
[----:B------:R-:W-:Y:S01]  /*11f50*/  ISETP.GE.AND P5, PT, R192, UR4, PT ;  /* 0x00000004c0007c0c */ /* 0x000fe2000bfa6270 */
[----:B------:R3:W-:Y:S02]  /*11f60*/  @!P4 ST.E.64 desc[UR36][R8.64], R96 ;  /* 0x000000600800c985 */ /* 0x0007e4000c101b24 */
[----:B------:R-:W-:-:S02]  /*11f70*/  @!P1 LEA R12, P4, R194, R14, 0x2 ;  /* 0x0000000ec20c9211 */ /* 0x000fc400078810ff */
[----:B------:R4:W-:Y:S01]  /*11f80*/  @!P2 ST.E.64 desc[UR36][R10.64], R100 ;  /* 0x000000640a00a985 */ /* 0x0009e2000c101b24 */
[----:B------:R-:W-:Y:S02]  /*11f90*/  ISETP.GE.AND P2, PT, R191, UR4, PT ;  /* 0x00000004bf007c0c */ /* 0x000fe4000bf46270 */
[CC--:B0-----:R-:W-:Y:S02]  /*11fa0*/  @!P3 LEA R4, P6, R193.reuse, R14.reuse, 0x2 ;  /* 0x0000000ec104b211 */ /* 0x0c1fe400078c10ff */
[-C--:B------:R-:W-:Y:S02]  /*11fb0*/  @!P1 LEA.HI.X R13, R194, R15.reuse, R212, 0x2, P4 ;  /* 0x0000000fc20d9211 */ /* 0x080fe400020f14d4 */
        /* <DEDUP_REMOVED lines=23> */
[----:B---3--:R-:W-:Y:S01]  /*12130*/  @!P2 LEA R6, P6, R187, R14, 0x2 ;  /* 0x0000000ebb06a211 */ /* 0x008fe200078c10ff */
[----:B------:R3:W-:Y:S01]  /*12140*/  @!P1 ST.E.64 desc[UR36][R4.64], R128 ;  /* 0x0000008004009985 */ /* 0x0007e2000c101b24 */
[----:B------:R-:W-:Y:S02]  /*12150*/  ISETP.GE.AND P3, PT, R184, UR4, PT ;  /* 0x00000004b8007c0c */ /* 0x000fe4000bf66270 */
[----:B------:R-:W-:Y:S02]  /*12160*/  ISETP.GE.AND P1, PT, R23, UR4, PT ;  /* 0x0000000417007c0c */ /* 0x000fe4000bf26270 */
[----:B------:R-:W-:-:S02]  /*12170*/  @!P2 LEA.HI.X R7, R187, R15, R205, 0x2, P6 ;  /* 0x0000000fbb07a211 */ /* 0x000fc400030f14cd */
[----:B----4-:R-:W-:-:S03]  /*12180*/  @!P4 LEA R8, P6, R186, R14, 0x2 ;  /* 0x0000000eba08c211 */ /* 0x010fc600078c10ff */
        /* <DEDUP_REMOVED lines=12> */
.L_x_1424:
[----:B------:R-:W-:Y:S05]  /*12250*/  BSYNC B1 ;  /* 0x0000000000017941 */ /* 0x000fea0003800000 */
.L_x_1423:
[----:B--2---:R-:W2:Y:S04]  /*12260*/  SHFL.IDX PT, R20, R20, 0x1, 0x1c1f ;  /* 0x003c1f0014147f89 */ /* 0x004ea800000e0000 */
[----:B------:R-:W4:Y:S01]  /*12270*/  SHFL.IDX PT, R0, R0, 0x1, 0x1c1f ;  /* 0x003c1f0000007f89 */ /* 0x000f2200000e0000 */
[----:B------:R-:W-:Y:S05]  /*12280*/  @P0 BRA `(.L_x_1422) ;  /* 0x0000001000240947 */ /* 0x000fea0003800000 */
[----:B------:R-:W-:Y:S02]  /*12290*/  ULDC UR4, c[0x0][0xac8] ;  /* 0x0002b20000047ab9 */ /* 0x000fe40000000800 */
[----:B------:R-:W-:Y:S02]  /*122a0*/  ISETP.GE.AND P2, PT, R16, UR4, PT ;  /* 0x0000000410007c0c */ /* 0x000fe4000bf46270 */
[----:B------:R-:W-:Y:S02]  /*122b0*/  ISETP.GE.AND P1, PT, R197, UR4, PT ;  /* 0x00000004c5007c0c */ /* 0x000fe4000bf26270 */
[----:B------:R-:W-:Y:S02]  /*122c0*/  ISETP.GE.AND P0, PT, R196, UR4, PT ;  /* 0x00000004c4007c0c */ /* 0x000fe4000bf06270 */
[----:B------:R-:W-:Y:S02]  /*122d0*/  ISETP.GE.AND P4, PT, R194, UR4, PT ;  /* 0x00000004c2007c0c */ /* 0x000fe4000bf86270 */
[----:B------:R-:W-:-:S05]  /*122e0*/  ISETP.GE.AND P3, PT, R195, UR4, PT ;  /* 0x00000004c3007c0c */ /* 0x000fca000bf66270 */
[CC--:B---34-:R-:W-:Y:S02]  /*122f0*/  @!P2 LEA R4, P6, R16.reuse, R0.reuse, 0x2 ;  /* 0x000000001004a211 */ /* 0x0d8fe400078c10ff */
[C---:B------:R-:W-:Y:S02]  /*12300*/  @!P1 LEA R6, P5, R197.reuse, R0, 0x2 ;  /* 0x00000000c5069211 */ /* 0x040fe400078a10ff */
[----:B--2---:R-:W-:Y:S02]  /*12310*/  @!P2 LEA.HI.X R5, R16, R20, R216, 0x2, P6 ;  /* 0x000000141005a211 */ /* 0x004fe400030f14d8 */
[----:B------:R-:W-:Y:S02]  /*12320*/  @!P0 LEA R8, P6, R196, R0, 0x2 ;  /* 0x00000000c4088211 */ /* 0x000fe400078c10ff */
[----:B------:R-:W-:Y:S01]  /*12330*/  @!P1 LEA.HI.X R7, R197, R20, R215, 0x2, P5 ;  /* 0x00000014c5079211 */ /* 0x000fe200028f14d7 */
[----:B------:R2:W-:Y:S01]  /*12340*/  @!P2 ST.E.64 desc[UR36][R4.64], R2 ;  /* 0x000000020400a985 */ /* 0x0005e2000c101b24 */
[----:B------:R-:W-:-:S02]  /*12350*/  ISETP.GE.AND P5, PT, R193, UR4, PT ;  /* 0x00000004c1007c0c */ /* 0x000fc4000bfa6270 */
[----:B------:R-:W-:Y:S01]  /*12360*/  @!P0 LEA.HI.X R9, R196, R20, R214, 0x2, P6 ;  /* 0x00000014c4098211 */ /* 0x000fe200030f14d6 */
[----:B------:R3:W-:Y:S01]  /*12370*/  @!P1 ST.E.64 desc[UR36][R6.64], R94 ;  /* 0x0000005e06009985 */ /* 0x0007e2000c101b24 */
[----:B------:R-:W-:Y:S02]  /*12380*/  ISETP.GE.AND P2, PT, R192, UR4, PT ;  /* 0x00000004c0007c0c */ /* 0x000fe4000bf46270 */
[-C--:B------:R-:W-:Y:S01]  /*12390*/  @!P3 LEA R10, P6, R195, R0.reuse, 0x2 ;  /* 0x00000000c30ab211 */ /* 0x080fe200078c10ff */
[----:B------:R4:W-:Y:S01]  /*123a0*/  @!P0 ST.E.64 desc[UR36][R8.64], R98 ;  /* 0x0000006208008985 */ /* 0x0009e2000c101b24 */
[C---:B------:R-:W-:Y:S02]  /*123b0*/  @!P4 LEA R12, P0, R194.reuse, R0, 0x2 ;  /* 0x00000000c20cc211 */ /* 0x040fe400078010ff */
[----:B------:R-:W-:Y:S02]  /*123c0*/  ISETP.GE.AND P1, PT, R191, UR4, PT ;  /* 0x00000004bf007c0c */ /* 0x000fe4000bf26270 */
[----:B------:R-:W-:-:S02]  /*123d0*/  @!P4 LEA.HI.X R13, R194, R20, R212, 0x2, P0 ;  /* 0x00000014c20dc211 */ /* 0x000fc400000f14d4 */
[----:B------:R-:W-:Y:S02]  /*123e0*/  @!P3 LEA.HI.X R11, R195, R20, R213, 0x2, P6 ;  /* 0x00000014c30bb211 */ /* 0x000fe400030f14d5 */
[----:B------:R-:W-:Y:S02]  /*123f0*/  ISETP.GE.AND P0, PT, R190, UR4, PT ;  /* 0x00000004be007c0c */ /* 0x000fe4000bf06270 */
[----:B0-----:R-:W-:Y:S01]  /*12400*/  @!P5 LEA R14, P6, R193, R0, 0x2 ;  /* 0x00000000c10ed211 */ /* 0x001fe200078c10ff */
[----:B------:R0:W-:Y:S01]  /*12410*/  @!P3 ST.E.64 desc[UR36][R10.64], R102 ;  /* 0x000000660a00b985 */ /* 0x0001e2000c101b24 */
[----:B------:R-:W-:Y:S02]  /*12420*/  ISETP.GE.AND P3, PT, R189, UR4, PT ;  /* 0x00000004bd007c0c */ /* 0x000fe4000bf66270 */
[----:B-1----:R-:W-:Y:S01]  /*12430*/  @!P5 LEA.HI.X R15, R193, R20, R211, 0x2, P6 ;  /* 0x00000014c10fd211 */ /* 0x002fe200030f14d3 */
[----:B------:R-:W-:Y:S01]  /*12440*/  @!P4 ST.E.64 desc[UR36][R12.64], R106 ;  /* 0x0000006a0c00c985 */ /* 0x000fe2000c101b24 */
[----:B--2---:R-:W-:-:S03]  /*12450*/  @!P2 LEA R2, P4, R192, R0, 0x2 ;  /* 0x00000000c002a211 */ /* 0x004fc600078810ff */
[----:B------:R-:W-:Y:S01]  /*12460*/  @!P5 ST.E.64 desc[UR36][R14.64], R110 ;  /* 0x0000006e0e00d985 */ /* 0x000fe2000c101b24 */
[C---:B------:R-:W-:Y:S02]  /*12470*/  @!P1 LEA R4, P5, R191.reuse, R0, 0x2 ;  /* 0x00000000bf049211 */ /* 0x040fe400078a10ff */
[----:B------:R-:W-:Y:S02]  /*12480*/  @!P2 LEA.HI.X R3, R192, R20, R210, 0x2, P4 ;  /* 0x00000014c003a211 */ /* 0x000fe400020f14d2 */
[----:B---3--:R-:W-:Y:S02]  /*12490*/  @!P0 LEA R6, P6, R190, R0, 0x2 ;  /* 0x00000000be068211 */ /* 0x008fe400078c10ff */
[----:B------:R-:W-:Y:S01]  /*124a0*/  ISETP.GE.AND P4, PT, R188, UR4, PT ;  /* 0x00000004bc007c0c */ /* 0x000fe2000bf86270 */
[----:B------:R1:W-:Y:S01]  /*124b0*/  @!P2 ST.E.64 desc[UR36][R2.64], R114 ;  /* 0x000000720200a985 */ /* 0x0003e2000c101b24 */
[-C--:B------:R-:W-:Y:S02]  /*124c0*/  @!P1 LEA.HI.X R5, R191, R20.reuse, R209, 0x2, P5 ;  /* 0x00000014bf059211 */ /* 0x080fe400028f14d1 */
[----:B------:R-:W-:-:S02]  /*124d0*/  @!P0 LEA.HI.X R7, R190, R20, R208, 0x2, P6 ;  /* 0x00000014be078211 */ /* 0x000fc400030f14d0 */
[----:B------:R-:W-:Y:S01]  /*124e0*/  ISETP.GE.AND P2, PT, R187, UR4, PT ;  /* 0x00000004bb007c0c */ /* 0x000fe2000bf46270 */
[----:B------:R2:W-:Y:S01]  /*124f0*/  @!P1 ST.E.64 desc[UR36][R4.64], R118 ;  /* 0x0000007604009985 */ /* 0x0005e2000c101b24 */
[----:B----4-:R-:W-:Y:S02]  /*12500*/  @!P3 LEA R8, P5, R189, R0, 0x2 ;  /* 0x00000000bd08b211 */ /* 0x010fe400078a10ff */
[----:B------:R-:W-:Y:S01]  /*12510*/  ISETP.GE.AND P1, PT, R186, UR4, PT ;  /* 0x00000004ba007c0c */ /* 0x000fe2000bf26270 */
[----:B------:R3:W-:Y:S01]  /*12520*/  @!P0 ST.E.64 desc[UR36][R6.64], R122 ;  /* 0x0000007a06008985 */ /* 0x0007e2000c101b24 */
[----:B------:R-:W-:Y:S02]  /*12530*/  ISETP.GE.AND P0, PT, R185, UR4, PT ;  /* 0x00000004b9007c0c */ /* 0x000fe4000bf06270 */
[----:B------:R-:W-:Y:S02]  /*12540*/  @!P3 LEA.HI.X R9, R189, R20, R207, 0x2, P5 ;  /* 0x00000014bd09b211 */ /* 0x000fe400028f14cf */
[----:B------:R-:W-:-:S02]  /*12550*/  ISETP.GE.AND P5, PT, R184, UR4, PT ;  /* 0x00000004b8007c0c */ /* 0x000fc4000bfa6270 */
[CC--:B0-----:R-:W-:Y:S01]  /*12560*/  @!P4 LEA R10, P6, R188.reuse, R0.reuse, 0x2 ;  /* 0x00000000bc0ac211 */ /* 0x0c1fe200078c10ff */
[----:B------:R0:W-:Y:S01]  /*12570*/  @!P3 ST.E.64 desc[UR36][R8.64], R126 ;  /* 0x0000007e0800b985 */ /* 0x0001e2000c101b24 */
[C---:B-1----:R-:W-:Y:S02]  /*12580*/  @!P2 LEA R2, P3, R187.reuse, R0, 0x2 ;  /* 0x00000000bb02a211 */ /* 0x042fe400078610ff */
[----:B------:R-:W-:Y:S02]  /*12590*/  @!P4 LEA.HI.X R11, R188, R20, R206, 0x2, P6 ;  /* 0x00000014bc0bc211 */ /* 0x000fe400030f14ce */
[----:B--2---:R-:W-:Y:S02]  /*125a0*/  @!P1 LEA R4, P6, R186, R0, 0x2 ;  /* 0x00000000ba049211 */ /* 0x004fe400078c10ff */
[----:B------:R-:W-:Y:S01]  /*125b0*/  @!P2 LEA.HI.X R3, R187, R20, R205, 0x2, P3 ;  /* 0x00000014bb03a211 */ /* 0x000fe200018f14cd */
[----:B------:R0:W-:Y:S01]  /*125c0*/  @!P4 ST.E.64 desc[UR36][R10.64], R130 ;  /* 0x000000820a00c985 */ /* 0x0001e2000c101b24 */
[----:B---3--:R-:W-:-:S02]  /*125d0*/  @!P0 LEA R6, P4, R185, R0, 0x2 ;  /* 0x00000000b9068211 */ /* 0x008fc400078810ff */
[----:B------:R-:W-:Y:S01]  /*125e0*/  @!P5 LEA R12, P3, R184, R0, 0x2 ;  /* 0x00000000b80cd211 */ /* 0x000fe200078610ff */
[----:B------:R0:W-:Y:S01]  /*125f0*/  @!P2 ST.E.64 desc[UR36][R2.64], R134 ;  /* 0x000000860200a985 */ /* 0x0001e2000c101b24 */
[-C--:B------:R-:W-:Y:S02]  /*12600*/  @!P1 LEA.HI.X R5, R186, R20.reuse, R204, 0x2, P6 ;  /* 0x00000014ba059211 */ /* 0x080fe400030f14cc */
[-C--:B------:R-:W-:Y:S02]  /*12610*/  @!P0 LEA.HI.X R7, R185, R20.reuse, R203, 0x2, P4 ;  /* 0x00000014b9078211 */ /* 0x080fe400020f14cb */
[----:B------:R-:W-:Y:S01]  /*12620*/  @!P5 LEA.HI.X R13, R184, R20, R202, 0x2, P3 ;  /* 0x00000014b80dd211 */ /* 0x000fe200018f14ca */
[----:B------:R0:W-:Y:S04]  /*12630*/  @!P1 ST.E.64 desc[UR36][R4.64], R138 ;  /* 0x0000008a04009985 */ /* 0x0001e8000c101b24 */
[----:B------:R0:W-:Y:S01]  /*12640*/  @!P0 ST.E.64 desc[UR36][R6.64], R142 ;  /* 0x0000008e06008985 */ /* 0x0001e2000c101b24 */
[----:B------:R-:W-:-:S03]  /*12650*/  ISETP.GE.AND P0, PT, R23, UR4, PT ;  /* 0x0000000417007c0c */ /* 0x000fc6000bf06270 */
[----:B------:R0:W-:Y:S10]  /*12660*/  @!P5 ST.E.64 desc[UR36][R12.64], R146 ;  /* 0x000000920c00d985 */ /* 0x0001f4000c101b24 */
[----:B------:R-:W-:Y:S05]  /*12670*/  @P0 BRA `(.L_x_1422) ;  /* 0x0000000c00280947 */ /* 0x000fea0003800000 */
[----:B0-----:R-:W-:-:S04]  /*12680*/  LEA R2, P0, R23, R0, 0x2 ;  /* 0x0000000017027211 */ /* 0x001fc800078010ff */
[----:B------:R-:W-:-:S05]  /*12690*/  LEA.HI.X R3, R23, R20, R201, 0x2, P0 ;  /* 0x0000001417037211 */ /* 0x000fca00000f14c9 */
[----:B------:R0:W-:Y:S01]  /*126a0*/  ST.E.64 desc[UR36][R2.64], R150 ;  /* 0x0000009602007985 */ /* 0x0001e2000c101b24 */
[----:B------:R-:W-:Y:S05]  /*126b0*/  BRA `(.L_x_1422) ;  /* 0x0000000c00187947 */ /* 0x000fea0003800000 */
.L_x_1413:
[----:B------:R-:W-:Y:S02]  /*126c0*/  ULDC.64 UR8, c[0x0][0xc00] ;  /* 0x0003000000087ab9 */ /* 0x000fe40000000a00 */
[----:B------:R-:W-:-:S04]  /*126d0*/  UISETP.NE.U32.AND UP0, UPT, UR8, URZ, UPT ;  /* 0x0000003f0800728c */ /* 0x000fc8000bf05070 */
[----:B------:R-:W-:-:S03]  /*126e0*/  UISETP.NE.AND.EX UP0, UPT, UR9, URZ, UPT, UP0 ;  /* 0x0000003f0900728c */ /* 0x000fc6000bf05300 */
[----:B------:R-:W-:Y:S02]  /*126f0*/  ULDC.64 UR8, c[0x0][0xc00] ;  /* 0x0003000000087ab9 */ /* 0x000fe40000000a00 */
[----:B------:R-:W-:Y:S01]  /*12700*/  UIMAD.WIDE UR8, UR58, 0x4, UR8 ;  /* 0x000000043a0878a5 */ /* 0x000fe2000f8e0208 */
[----:B------:R-:W-:-:S05]  /*12710*/  PLOP3.LUT P1, PT, PT, PT, UP0, 0x80, 0x0 ;  /* 0x000000000000781c */ /* 0x000fca0003f2f008 */
[----:B------:R-:W-:Y:S02]  /*12720*/  IMAD.U32 R2, RZ, RZ, UR8 ;  /* 0x00000008ff027e24 */ /* 0x000fe4000f8e00ff */
[----:B------:R-:W-:Y:S01]  /*12730*/  IMAD.U32 R3, RZ, RZ, UR9 ;  /* 0x00000009ff037e24 */ /* 0x000fe2000f8e00ff */
[----:B------:R-:W-:Y:S02]  /*12740*/  ULDC.64 UR8, c[0x0][0xc08] ;  /* 0x0003020000087ab9 */ /* 0x000fe40000000a00 */
[----:B------:R-:W-:Y:S01]  /*12750*/  UISETP.NE.U32.AND UP1, UPT, UR8, URZ, UPT ;  /* 0x0000003f0800728c */ /* 0x000fe2000bf25070 */
[----:B------:R-:W-:Y:S02]  /*12760*/  ULDC UR4, c[0x0][0xa88] ;  /* 0x0002a20000047ab9 */ /* 0x000fe40000000800 */
[----:B------:R-:W2:Y:S01]  /*12770*/  @P1 LDG.E R6, desc[UR36][R2.64] ;  /* 0x0000002402061981 */ /* 0x000ea2000c1e1900 */
[----:B------:R-:W-:Y:S01]  /*12780*/  UISETP.NE.AND.EX UP1, UPT, UR9, URZ, UPT, UP1 ;  /* 0x0000003f0900728c */ /* 0x000fe2000bf25310 */
[----:B------:R-:W-:-:S05]  /*12790*/  IMAD.U32 R0, RZ, RZ, UR4 ;  /* 0x00000004ff007e24 */ /* 0x000fca000f8e00ff */
[----:B------:R-:W-:-:S05]  /*127a0*/  PLOP3.LUT P2, PT, PT, PT, UP1, 0x80, 0x0 ;  /* 0x000000000000781c */ /* 0x000fca0003f4f018 */
[----:B------:R-:W-:Y:S02]  /*127b0*/  @UP1 ULDC.64 UR8, c[0x0][0xc08] ;  /* 0x0003020000081ab9 */ /* 0x000fe40000000a00 */
[----:B------:R-:W-:-:S06]  /*127c0*/  @UP1 UIMAD.WIDE UR8, UR58, 0x4, UR8 ;  /* 0x000000043a0818a5 */ /* 0x000fcc000f8e0208 */
[----:B------:R-:W-:Y:S02]  /*127d0*/  IMAD.U32 R4, RZ, RZ, UR8 ;  /* 0x00000008ff047e24 */ /* 0x000fe4000f8e00ff */
[----:B------:R-:W-:-:S05]  /*127e0*/  IMAD.U32 R5, RZ, RZ, UR9 ;  /* 0x00000009ff057e24 */ /* 0x000fca000f8e00ff */
[----:B------:R0:W5:Y:S01]  /*127f0*/  @P2 LDG.E R0, desc[UR36][R4.64] ;  /* 0x0000002404002981 */ /* 0x000162000c1e1900 */
[----:B------:R-:W-:Y:S01]  /*12800*/  UISETP.NE.AND UP1, UPT, UR55, URZ, UPT ;  /* 0x0000003f3700728c */ /* 0x000fe2000bf25270 */
[----:B------:R-:W-:Y:S01]  /*12810*/  ISETP.GT.AND P0, PT, R223, 0x7f, PT ;  /* 0x0000007fdf00780c */ /* 0x000fe20003f04270 */
[----:B------:R-:W-:-:S09]  /*12820*/  UMOV UR4, URZ ;  /* 0x0000003f00047c82 */ /* 0x000fd20008000000 */
[----:B------:R-:W-:Y:S01]  /*12830*/  @!UP1 ULDC UR55, c[0x0][0xad4] ;  /* 0x0002b50000379ab9 */ /* 0x000fe20000000800 */
[----:B--2---:R-:W-:Y:S01]  /*12840*/  @P1 R2UR UR4, R6 ;  /* 0x00000000060412ca */ /* 0x004fe200000e0000 */
[----:B0-----:R-:W-:-:S14]  /*12850*/  @P2 BRA `(.L_x_1425) ;  /* 0x0000000000102947 */ /* 0x001fdc0003800000 */
[----:B------:R-:W-:Y:S05]  /*12860*/  @!P1 BRA `(.L_x_1425) ;  /* 0x00000000000c9947 */ /* 0x000fea0003800000 */
[----:B------:R-:W2:Y:S04]  /*12870*/  LDG.E R5, desc[UR36][R2.64] ;  /* 0x0000002402057981 */ /* 0x000ea8000c1e1900 */
[----:B-----5:R-:W2:Y:S02]  /*12880*/  LDG.E R0, desc[UR36][R2.64+0x4] ;  /* 0x0000042402007981 */ /* 0x020ea4000c1e1900 */
[----:B--2---:R-:W-:-:S07]  /*12890*/  IMAD.IADD R0, R0, 0x1, -R5 ;  /* 0x0000000100007824 */ /* 0x004fce00078e0a05 */
.L_x_1425:
[----:B------:R-:W-:Y:S01]  /*128a0*/  USHF.R.S32.HI UR13, URZ, 0x1f, UR58 ;  /* 0x0000001f3f0d7899 */ /* 0x000fe2000801143a */
[----:B------:R-:W-:Y:S01]  /*128b0*/  BSSY B1, `(.L_x_1426) ;  /* 0x000003a000017945 */ /* 0x000fe20003800000 */
[----:B------:R-:W-:Y:S02]  /*128c0*/  USHF.R.S32.HI UR21, URZ, 0x1f, UR4 ;  /* 0x0000001f3f157899 */ /* 0x000fe40008011404 */
[----:B------:R-:W-:Y:S02]  /*128d0*/  USEL UR12, UR58, URZ, !UP0 ;  /* 0x0000003f3a0c7287 */ /* 0x000fe4000c000000 */
[----:B------:R-:W-:Y:S01]  /*128e0*/  USEL UR13, UR13, URZ, !UP0 ;  /* 0x0000003f0d0d7287 */ /* 0x000fe2000c000000 */
[----:B------:R-:W-:Y:S11]  /*128f0*/  @P0 BRA `(.L_x_1427) ;  /* 0x0000000000d40947 */ /* 0x000ff60003800000 */
[----:B------:R-:W0:Y:S01]  /*12900*/  S2R R4, SR_TID.X ;  /* 0x0000000000047919 */ /* 0x000e220000002100 */
[----:B------:R-:W1:Y:S01]  /*12910*/  LDC R9, c[0x0][0xbe8] ;  /* 0x0002fa00ff097b82 */ /* 0x000e620000000800 */
[----:B------:R-:W-:Y:S02]  /*12920*/  IMAD.U32 R3, RZ, RZ, UR47 ;  /* 0x0000002fff037e24 */ /* 0x000fe4000f8e00ff */
[----:B-1---5:R-:W-:-:S03]  /*12930*/  IMAD R2, R0, R9, RZ ;  /* 0x0000000900027224 */ /* 0x022fc600078e02ff */
[----:B0-----:R-:W-:-:S04]  /*12940*/  IADD3 R4, R3, -0x80, R4 ;  /* 0xffffff8003047810 */ /* 0x001fc80007ffe004 */
[----:B------:R-:W-:-:S13]  /*12950*/  ISETP.GE.AND P0, PT, R4, R2, PT ;  /* 0x000000020400720c */ /* 0x000fda0003f06270 */
[----:B------:R-:W-:Y:S05]  /*12960*/  @P0 BRA `(.L_x_1427) ;  /* 0x0000000000b80947 */ /* 0x000fea0003800000 */
[----:B------:R-:W-:Y:S01]  /*12970*/  ISETP.NE.AND P0, PT, R9, 0x1, PT ;  /* 0x000000010900780c */ /* 0x000fe20003f05270 */
[----:B------:R-:W-:Y:S01]  /*12980*/  UISETP.GT.AND UP0, UPT, UR55, 0x1, UPT ;  /* 0x000000013700788c */ /* 0x000fe2000bf04270 */
[----:B------:R-:W-:Y:S01]  /*12990*/  IMAD.MOV.U32 R5, RZ, RZ, R4 ;  /* 0x000000ffff057224 */ /* 0x000fe200078e0004 */
[----:B------:R-:W-:Y:S02]  /*129a0*/  UMOV UR19, 0x9b8 ;  /* 0x000009b800137882 */ /* 0x000fe40000000000 */
[----:B------:R-:W-:Y:S02]  /*129b0*/  USEL UR19, UR19, 0x978, UP0 ;  /* 0x0000097813137887 */ /* 0x000fe40008000000 */
[----:B------:R-:W-:-:S06]  /*129c0*/  USEL UR18, UR57, URZ, UP0 ;  /* 0x0000003f39127287 */ /* 0x000fcc0008000000 */
[----:B------:R-:W0:Y:S04]  /*129d0*/  @P0 LDC R3, c[0x0][0xbec] ;  /* 0x0002fb00ff030b82 */ /* 0x000e280000000800 */
[----:B------:R-:W-:Y:S01]  /*129e0*/  ULDC.64 UR8, c[0x0][UR19+0x218] ;  /* 0x0000860013087abb */ /* 0x000fe20008000a00 */
[----:B------:R-:W-:Y:S01]  /*129f0*/  ULDC.64 UR14, c[0x0][UR19+0x220] ;  /* 0x00008800130e7abb */ /* 0x000fe20008000a00 */
[----:B------:R-:W-:Y:S01]  /*12a00*/  ULDC.64 UR16, c[0x0][UR19+0x228] ;  /* 0x00008a0013107abb */ /* 0x000fe20008000a00 */
[----:B------:R-:W-:Y:S01]  /*12a10*/  UIMAD.WIDE.U32 UR10, UR8, UR56, URZ ;  /* 0x00000038080a72a5 */ /* 0x000fe2000f8e003f */
[----:B------:R-:W1:Y:S01]  /*12a20*/  @P0 LDC R7, c[0x0][0xbf0] ;  /* 0x0002fc00ff070b82 */ /* 0x000e620000000800 */
[----:B------:R-:W-:Y:S02]  /*12a30*/  UIMAD UR20, UR9, UR56, URZ ;  /* 0x00000038091472a4 */ /* 0x000fe4000f8e023f */
[----:B------:R-:W-:-:S02]  /*12a40*/  UIMAD UR15, UR15, UR12, URZ ;  /* 0x0000000c0f0f72a4 */ /* 0x000fc4000f8e023f */
[----:B------:R-:W-:Y:S02]  /*12a50*/  UIMAD.WIDE.U32 UR22, UR16, UR18, URZ ;  /* 0x00000012101672a5 */ /* 0x000fe4000f8e003f */
[----:B------:R-:W-:Y:S02]  /*12a60*/  UIMAD.WIDE.U32 UR8, UR14, UR12, URZ ;  /* 0x0000000c0e0872a5 */ /* 0x000fe4000f8e003f */
[----:B------:R-:W-:Y:S02]  /*12a70*/  UIMAD UR16, UR17, UR18, URZ ;  /* 0x00000012111072a4 */ /* 0x000fe4000f8e023f */
[----:B------:R-:W-:Y:S02]  /*12a80*/  UIMAD UR15, UR14, UR13, UR15 ;  /* 0x0000000d0e0f72a4 */ /* 0x000fe4000f8e020f */
[----:B------:R-:W-:Y:S02]  /*12a90*/  UIADD3 UR10, UP1, UP2, UR8, UR10, UR4 ;  /* 0x0000000a080a7290 */ /* 0x000fe4000fa3e004 */
[----:B------:R-:W-:Y:S01]  /*12aa0*/  UIADD3 UR16, UR23, UR16, URZ ;  /* 0x0000001017107290 */ /* 0x000fe2000fffe03f */
[----:B0-----:R-:W-:Y:S01]  /*12ab0*/  @P0 IMAD.HI.U32 R2, R4, R3, RZ ;  /* 0x0000000304020227 */ /* 0x001fe200078e00ff */
[----:B------:R-:W-:-:S02]  /*12ac0*/  UIADD3 UR20, UR11, UR20, URZ ;  /* 0x000000140b147290 */ /* 0x000fc4000fffe03f */
[----:B------:R-:W-:Y:S01]  /*12ad0*/  UIADD3 UR15, UR9, UR15, URZ ;  /* 0x0000000f090f7290 */ /* 0x000fe2000fffe03f */
[----:B------:R-:W-:Y:S02]  /*12ae0*/  IMAD.U32 R3, RZ, RZ, UR23 ;  /* 0x00000017ff037e24 */ /* 0x000fe4000f8e00ff */
[----:B------:R-:W-:Y:S01]  /*12af0*/  IMAD.U32 R6, RZ, RZ, UR16 ;  /* 0x00000010ff067e24 */ /* 0x000fe2000f8e00ff */
[----:B------:R-:W-:Y:S01]  /*12b00*/  ULDC.64 UR8, c[0x0][UR19+0x210] ;  /* 0x0000840013087abb */ /* 0x000fe20008000a00 */
[----:B-1----:R-:W-:Y:S01]  /*12b10*/  @P0 SHF.R.U32.HI R5, RZ, R7, R2 ;  /* 0x00000007ff050219 */ /* 0x002fe20000011602 */
[----:B------:R-:W-:-:S04]  /*12b20*/  IMAD.U32 R2, RZ, RZ, UR22 ;  /* 0x00000016ff027e24 */ /* 0x000fc8000f8e00ff */
[--C-:B------:R-:W-:Y:S01]  /*12b30*/  IMAD.MOV R7, RZ, RZ, -R5.reuse ;  /* 0x000000ffff077224 */ /* 0x100fe200078e0a05 */
[----:B------:R-:W-:Y:S01]  /*12b40*/  IADD3 R2, P0, P1, R5, UR10, R2 ;  /* 0x0000000a05027c10 */ /* 0x000fe2000f91e002 */
[----:B------:R-:W-:Y:S01]  /*12b50*/  UIADD3.X UR10, UR15, UR20, UR21, UP1, UP2 ;  /* 0x000000140f0a7290 */ /* 0x000fe20008fe4415 */
[----:B------:R-:W-:Y:S01]  /*12b60*/  SHF.R.S32.HI R5, RZ, 0x1f, R5 ;  /* 0x0000001fff057819 */ /* 0x000fe20000011405 */
[----:B------:R-:W-:-:S04]  /*12b70*/  IMAD R7, R9, R7, R4 ;  /* 0x0000000709077224 */ /* 0x000fc800078e0204 */
[----:B------:R-:W-:Y:S01]  /*12b80*/  IADD3.X R3, R5, UR10, R6, P0, P1 ;  /* 0x0000000a05037c10 */ /* 0x000fe200087e2406 */
[C---:B------:R-:W-:Y:S01]  /*12b90*/  IMAD R9, R7.reuse, UR9, RZ ;  /* 0x0000000907097c24 */ /* 0x040fe2000f8e02ff */
[----:B------:R-:W-:Y:S01]  /*12ba0*/  SHF.R.S32.HI R4, RZ, 0x1f, R7 ;  /* 0x0000001fff047819 */ /* 0x000fe20000011407 */
[----:B------:R-:W-:Y:S01]  /*12bb0*/  ULDC.64 UR10, c[0x0][0xba8] ;  /* 0x0002ea00000a7ab9 */ /* 0x000fe20000000a00 */
[----:B------:R-:W-:Y:S01]  /*12bc0*/  @!UP0 ULDC UR10, c[0x0][0xb50] ;  /* 0x0002d400000a8ab9 */ /* 0x000fe20000000800 */
[----:B------:R-:W-:Y:S01]  /*12bd0*/  IMAD.WIDE.U32 R2, R7, UR8, R2 ;  /* 0x0000000807027c25 */ /* 0x000fe2000f8e0002 */
[----:B------:R-:W-:-:S03]  /*12be0*/  @!UP0 ULDC UR11, c[0x0][0xb54] ;  /* 0x0002d500000b8ab9 */ /* 0x000fc60000000800 */
[----:B------:R-:W-:Y:S01]  /*12bf0*/  IMAD R9, R4, UR8, R9 ;  /* 0x0000000804097c24 */ /* 0x000fe2000f8e0209 */
[----:B------:R-:W-:-:S03]  /*12c00*/  LEA R4, P0, R2, UR10, 0x2 ;  /* 0x0000000a02047c11 */ /* 0x000fc6000f8010ff */
[----:B------:R-:W-:-:S05]  /*12c10*/  IMAD.IADD R3, R3, 0x1, R9 ;  /* 0x0000000103037824 */ /* 0x000fca00078e0209 */
[----:B------:R-:W-:Y:S01]  /*12c20*/  LEA.HI.X R5, R2, UR11, R3, 0x2, P0 ;  /* 0x0000000b02057c11 */ /* 0x000fe200080f1403 */
[----:B------:R-:W-:-:S05]  /*12c30*/  IMAD.MOV.U32 R3, RZ, RZ, -0x800000 ;  /* 0xff800000ff037424 */ /* 0x000fca00078e00ff */
[----:B------:R0:W-:Y:S02]  /*12c40*/  STG.E desc[UR36][R4.64], R3 ;  /* 0x0000000304007986 */ /* 0x0001e4000c101924 */
.L_x_1427:
[----:B------:R-:W-:Y:S05]  /*12c50*/  BSYNC B1 ;  /* 0x0000000000017941 */ /* 0x000fea0003800000 */
.L_x_1426:
[----:B------:R-:W-:-:S06]  /*12c60*/  UISETP.GT.AND UP0, UPT, UR55, 0x1, UPT ;  /* 0x000000013700788c */ /* 0x000fcc000bf04270 */
[----:B------:R-:W-:-:S13]  /*12c70*/  PLOP3.LUT P0, PT, PT, PT, UP0, 0x80, 0x0 ;  /* 0x000000000000781c */ /* 0x000fda0003f0f008 */
[----:B------:R-:W-:Y:S05]  /*12c80*/  @P0 BRA `(.L_x_1422) ;  /* 0x0000000400a40947 */ /* 0x000fea0003800000 */
[----:B------:R-:W1:Y:S01]  /*12c90*/  LDC R11, c[0x0][0xbe8] ;  /* 0x0002fa00ff0b7b82 */ /* 0x000e620000000800 */
[----:B------:R-:W-:Y:S01]  /*12ca0*/  ULDC.64 UR14, c[0x0][0xaa0] ;  /* 0x0002a800000e7ab9 */ /* 0x000fe20000000a00 */
[----:B------:R-:W-:Y:S01]  /*12cb0*/  IMAD R2, R22, 0x20, R198 ;  /* 0x0000002016027824 */ /* 0x000fe200078e02c6 */
[----:B------:R-:W-:Y:S01]  /*12cc0*/  UIMAD UR10, UR21, UR14, URZ ;  /* 0x0000000e150a72a4 */ /* 0x000fe2000f8e023f */
[----:B------:R-:W-:Y:S01]  /*12cd0*/  BSSY B1, `(.L_x_1428) ;  /* 0x000003a000017945 */ /* 0x000fe20003800000 */
[----:B------:R-:W-:Y:S01]  /*12ce0*/  UIMAD.WIDE.U32 UR8, UR4, UR14, URZ ;  /* 0x0000000e040872a5 */ /* 0x000fe2000f8e003f */
[----:B------:R-:W-:Y:S01]  /*12cf0*/  VIADD R6, R2, UR47 ;  /* 0x0000002f02067c36 */ /* 0x000fe20008000000 */
[----:B------:R-:W-:-:S03]  /*12d00*/  UIMAD UR10, UR4, UR15, UR10 ;  /* 0x0000000f040a72a4 */ /* 0x000fc6000f8e020a */
[----:B0-----:R-:W-:Y:S01]  /*12d10*/  IMAD.MOV.U32 R5, RZ, RZ, R6 ;  /* 0x000000ffff057224 */ /* 0x001fe200078e0006 */
[----:B------:R-:W-:-:S03]  /*12d20*/  UIADD3 UR9, UR9, UR10, URZ ;  /* 0x0000000a09097290 */ /* 0x000fc6000fffe03f */
[----:B------:R-:W-:Y:S02]  /*12d30*/  ULDC.64 UR10, c[0x0][0xae8] ;  /* 0x0002ba00000a7ab9 */ /* 0x000fe40000000a00 */
[----:B------:R-:W-:-:S04]  /*12d40*/  UIMAD.WIDE.U32 UR8, UR56, UR10, UR8 ;  /* 0x0000000a380872a5 */ /* 0x000fc8000f8e0008 */
[----:B------:R-:W-:-:S03]  /*12d50*/  UIMAD UR9, UR56, UR11, UR9 ;  /* 0x0000000b380972a4 */ /* 0x000fc6000f8e0209 */
[----:B------:R-:W-:Y:S01]  /*12d60*/  ULDC.64 UR10, c[0x0][0xaf0] ;  /* 0x0002bc00000a7ab9 */ /* 0x000fe20000000a00 */
[----:B-1----:R-:W-:Y:S01]  /*12d70*/  ISETP.NE.AND P0, PT, R11, 0x1, PT ;  /* 0x000000010b00780c */ /* 0x002fe20003f05270 */
[----:B------:R-:W-:-:S04]  /*12d80*/  UIMAD UR13, UR13, UR10, URZ ;  /* 0x0000000a0d0d72a4 */ /* 0x000fc8000f8e023f */
[----:B------:R-:W-:Y:S02]  /*12d90*/  UIMAD UR4, UR12, UR11, UR13 ;  /* 0x0000000b0c0472a4 */ /* 0x000fe4000f8e020d */
[----:B------:R-:W-:-:S03]  /*12da0*/  UIMAD.WIDE.U32 UR12, UR12, UR10, UR8 ;  /* 0x0000000a0c0c72a5 */ /* 0x000fc6000f8e0008 */
[----:B------:R-:W-:Y:S01]  /*12db0*/  ULDC.64 UR8, c[0x0][0xae0] ;  /* 0x0002b80000087ab9 */ /* 0x000fe20000000a00 */
[----:B------:R-:W-:Y:S02]  /*12dc0*/  UIADD3 UR4, UR13, UR4, URZ ;  /* 0x000000040d047290 */ /* 0x000fe4000fffe03f */
[----:B------:R-:W0:Y:S08]  /*12dd0*/  @P0 LDC R3, c[0x0][0xbec] ;  /* 0x0002fb00ff030b82 */ /* 0x000e300000000800 */
[----:B------:R-:W1:Y:S01]  /*12de0*/  @P0 LDC R7, c[0x0][0xbf0] ;  /* 0x0002fc00ff070b82 */ /* 0x000e620000000800 */
[----:B0-----:R-:W-:-:S04]  /*12df0*/  @P0 IMAD.HI.U32 R2, R6, R3, RZ ;  /* 0x0000000306020227 */ /* 0x001fc800078e00ff */
[----:B------:R-:W-:Y:S02]  /*12e00*/  IMAD.U32 R3, RZ, RZ, UR13 ;  /* 0x0000000dff037e24 */ /* 0x000fe4000f8e00ff */
[----:B------:R-:W-:Y:S01]  /*12e10*/  IMAD.U32 R3, RZ, RZ, UR4 ;  /* 0x00000004ff037e24 */ /* 0x000fe2000f8e00ff */
[----:B-1----:R-:W-:-:S04]  /*12e20*/  @P0 SHF.R.U32.HI R5, RZ, R7, R2 ;  /* 0x00000007ff050219 */ /* 0x002fc80000011602 */
[--C-:B------:R-:W-:Y:S01]  /*12e30*/  SHF.R.S32.HI R2, RZ, 0x1f, R5.reuse ;  /* 0x0000001fff027819 */ /* 0x100fe20000011405 */
[----:B------:R-:W-:-:S04]  /*12e40*/  IMAD.MOV R7, RZ, RZ, -R5 ;  /* 0x000000ffff077224 */ /* 0x000fc800078e0a05 */
[----:B------:R-:W-:Y:S02]  /*12e50*/  IMAD R4, R2, UR8, RZ ;  /* 0x0000000802047c24 */ /* 0x000fe4000f8e02ff */
[----:B------:R-:W-:Y:S02]  /*12e60*/  IMAD R7, R11, R7, R6 ;  /* 0x000000070b077224 */ /* 0x000fe400078e0206 */
[----:B------:R-:W-:Y:S02]  /*12e70*/  IMAD.U32 R2, RZ, RZ, UR12 ;  /* 0x0000000cff027e24 */ /* 0x000fe4000f8e00ff */
[C---:B------:R-:W-:Y:S01]  /*12e80*/  IMAD R9, R5.reuse, UR9, R4 ;  /* 0x0000000905097c24 */ /* 0x040fe2000f8e0204 */
[----:B------:R-:W-:Y:S01]  /*12e90*/  SHF.R.S32.HI R4, RZ, 0x1f, R7 ;  /* 0x0000001fff047819 */ /* 0x000fe20000011407 */
[----:B------:R-:W-:Y:S01]  /*12ea0*/  IMAD.WIDE.U32 R2, R5, UR8, R2 ;  /* 0x0000000805027c25 */ /* 0x000fe2000f8e0002 */
[----:B------:R-:W-:-:S03]  /*12eb0*/  ULDC.64 UR8, c[0x0][0xad8] ;  /* 0x0002b60000087ab9 */ /* 0x000fc60000000a00 */
[----:B------:R-:W-:Y:S02]  /*12ec0*/  IMAD.IADD R3, R3, 0x1, R9 ;  /* 0x0000000103037824 */ /* 0x000fe400078e0209 */
[----:B------:R-:W-:Y:S02]  /*12ed0*/  IMAD R4, R4, UR8, RZ ;  /* 0x0000000804047c24 */ /* 0x000fe4000f8e02ff */
[----:B------:R-:W-:Y:S02]  /*12ee0*/  VIADD R6, R198, UR47 ;  /* 0x0000002fc6067c36 */ /* 0x000fe40008000000 */
[----:B-----5:R-:W-:Y:S02]  /*12ef0*/  IMAD R11, R0, R11, RZ ;  /* 0x0000000b000b7224 */ /* 0x020fe400078e02ff */
[C---:B------:R-:W-:Y:S02]  /*12f00*/  IMAD R5, R7.reuse, UR9, R4 ;  /* 0x0000000907057c24 */ /* 0x040fe4000f8e0204 */
[----:B------:R-:W-:Y:S01]  /*12f10*/  IMAD.WIDE.U32 R2, R7, UR8, R2 ;  /* 0x0000000807027c25 */ /* 0x000fe2000f8e0002 */
[----:B------:R-:W-:Y:S01]  /*12f20*/  ISETP.GE.AND P2, PT, R6, R11, PT ;  /* 0x0000000b0600720c */ /* 0x000fe20003f46270 */
[----:B------:R-:W-:-:S02]  /*12f30*/  ULDC.64 UR8, c[0x0][0xa80] ;  /* 0x0002a00000087ab9 */ /* 0x000fc40000000a00 */
[----:B------:R-:W-:Y:S01]  /*12f40*/  VIADD R0, R6, 0x20 ;  /* 0x0000002006007836 */ /* 0x000fe20000000000 */
[----:B------:R-:W-:Y:S01]  /*12f50*/  LEA R4, P3, R2, UR8, 0x1 ;  /* 0x0000000802047c11 */ /* 0x000fe2000f8608ff */
[----:B------:R-:W-:-:S03]  /*12f60*/  IMAD.IADD R3, R3, 0x1, R5 ;  /* 0x0000000103037824 */ /* 0x000fc600078e0205 */
[-C--:B------:R-:W-:Y:S01]  /*12f70*/  ISETP.GE.AND P1, PT, R0, R11.reuse, PT ;  /* 0x0000000b0000720c */ /* 0x080fe20003f26270 */
[----:B------:R-:W-:Y:S01]  /*12f80*/  VIADD R0, R6, 0x40 ;  /* 0x0000004006007836 */ /* 0x000fe20000000000 */
[----:B------:R-:W-:Y:S02]  /*12f90*/  LEA.HI.X R5, R2, UR9, R3, 0x1, P3 ;  /* 0x0000000902057c11 */ /* 0x000fe400098f0c03 */
[----:B------:R0:W1:Y:S02]  /*12fa0*/  SHFL.IDX PT, R2, R4, RZ, 0x181f ;  /* 0x00181fff04027589 */ /* 0x00006400000e0000 */
[----:B------:R-:W-:Y:S02]  /*12fb0*/  ISETP.GE.AND P0, PT, R0, R11, PT ;  /* 0x0000000b0000720c */ /* 0x000fe40003f06270 */
[----:B------:R0:W2:Y:S01]  /*12fc0*/  SHFL.IDX PT, R0, R5, RZ, 0x181f ;  /* 0x00181fff05007589 */ /* 0x0000a200000e0000 */
[----:B------:R-:W-:Y:S10]  /*12fd0*/  @P2 BRA `(.L_x_1429) ;  /* 0x0000000000242947 */ /* 0x000ff40003800000 */
[----:B------:R-:W-:Y:S02]  /*12fe0*/  ULDC UR4, c[0x0][0xac8] ;  /* 0x0002b20000047ab9 */ /* 0x000fe40000000800 */
[----:B------:R-:W-:Y:S02]  /*12ff0*/  ISETP.GE.AND P4, PT, R18, UR4, PT ;  /* 0x0000000412007c0c */ /* 0x000fe4000bf86270 */
[----:B------:R-:W-:-:S11]  /*13000*/  ISETP.GE.AND P5, PT, R19, UR4, PT ;  /* 0x0000000413007c0c */ /* 0x000fd6000bfa6270 */
[CC--:B-1----:R-:W-:Y:S02]  /*13010*/  @!P4 LEA R8, P2, R18.reuse, R2.reuse, 0x1 ;  /* 0x000000021208c211 */ /* 0x0c2fe400078408ff */
[C---:B------:R-:W-:Y:S02]  /*13020*/  @!P5 LEA R2, P3, R19.reuse, R2, 0x1 ;  /* 0x000000021302d211 */ /* 0x040fe400078608ff */
[-C--:B--2---:R-:W-:Y:S02]  /*13030*/  @!P4 LEA.HI.X R9, R18, R0.reuse, R222, 0x1, P2 ;  /* 0x000000001209c211 */ /* 0x084fe400010f0cde */
[----:B------:R-:W-:-:S03]  /*13040*/  @!P5 LEA.HI.X R3, R19, R0, R221, 0x1, P3 ;  /* 0x000000001303d211 */ /* 0x000fc600018f0cdd */
[----:B------:R3:W-:Y:S04]  /*13050*/  @!P4 ST.E.128 desc[UR36][R8.64], RZ ;  /* 0x000000ff0800c985 */ /* 0x0007e8000c101d24 */
[----:B------:R3:W-:Y:S02]  /*13060*/  @!P5 ST.E.128 desc[UR36][R2.64], RZ ;  /* 0x000000ff0200d985 */ /* 0x0007e4000c101d24 */
.L_x_1429:
[----:B------:R-:W-:Y:S05]  /*13070*/  BSYNC B1 ;  /* 0x0000000000017941 */ /* 0x000fea0003800000 */
.L_x_1428:
[----:B--2---:R2:W4:Y:S01]  /*13080*/  SHFL.IDX PT, R0, R5, 0x1, 0x181f ;  /* 0x00381f0005007f89 */ /* 0x00452200000e0000 */
[----:B------:R-:W-:Y:S03]  /*13090*/  BSSY B1, `(.L_x_1430) ;  /* 0x000000c000017945 */ /* 0x000fe60003800000 */
[----:B-1-3--:R2:W1:Y:S01]  /*130a0*/  SHFL.IDX PT, R2, R4, 0x1, 0x181f ;  /* 0x00381f0004027f89 */ /* 0x00a46200000e0000 */
[----:B------:R-:W-:Y:S05]  /*130b0*/  @P1 BRA `(.L_x_1431) ;  /* 0x0000000000241947 */ /* 0x000fea0003800000 */
[----:B------:R-:W-:Y:S02]  /*130c0*/  ULDC UR4, c[0x0][0xac8] ;  /* 0x0002b20000047ab9 */ /* 0x000fe40000000800 */
[----:B------:R-:W-:Y:S02]  /*130d0*/  ISETP.GE.AND P3, PT, R18, UR4, PT ;  /* 0x0000000412007c0c */ /* 0x000fe4000bf66270 */
[----:B------:R-:W-:-:S11]  /*130e0*/  ISETP.GE.AND P4, PT, R19, UR4, PT ;  /* 0x0000000413007c0c */ /* 0x000fd6000bf86270 */
[CC--:B-1----:R-:W-:Y:S02]  /*130f0*/  @!P3 LEA R8, P1, R18.reuse, R2.reuse, 0x1 ;  /* 0x000000021208b211 */ /* 0x0c2fe400078208ff */
[C---:B------:R-:W-:Y:S02]  /*13100*/  @!P4 LEA R2, P2, R19.reuse, R2, 0x1 ;  /* 0x000000021302c211 */ /* 0x040fe400078408ff */
[-C--:B----4-:R-:W-:Y:S02]  /*13110*/  @!P3 LEA.HI.X R9, R18, R0.reuse, R222, 0x1, P1 ;  /* 0x000000001209b211 */ /* 0x090fe400008f0cde */
[----:B------:R-:W-:-:S03]  /*13120*/  @!P4 LEA.HI.X R3, R19, R0, R221, 0x1, P2 ;  /* 0x000000001303c211 */ /* 0x000fc600010f0cdd */
[----:B------:R3:W-:Y:S04]  /*13130*/  @!P3 ST.E.128 desc[UR36][R8.64], RZ ;  /* 0x000000ff0800b985 */ /* 0x0007e8000c101d24 */
[----:B------:R3:W-:Y:S02]  /*13140*/  @!P4 ST.E.128 desc[UR36][R2.64], RZ ;  /* 0x000000ff0200c985 */ /* 0x0007e4000c101d24 */
.L_x_1431:
[----:B------:R-:W-:Y:S05]  /*13150*/  BSYNC B1 ;  /* 0x0000000000017941 */ /* 0x000fea0003800000 */
.L_x_1430:
[----:B----4-:R4:W0:Y:S01]  /*13160*/  SHFL.IDX PT, R0, R5, 0x2, 0x181f ;  /* 0x00581f0005007f89 */ /* 0x01082200000e0000 */
        /* <DEDUP_REMOVED lines=8> */
[-C--:B0-----:R-:W-:Y:S02]  /*131f0*/  @!P2 LEA.HI.X R9, R18, R0.reuse, R222, 0x1, P0 ;  /* 0x000000001209a211 */ /* 0x081fe400000f0cde */
[----:B------:R-:W-:-:S03]  /*13200*/  @!P3 LEA.HI.X R3, R19, R0, R221, 0x1, P1 ;  /* 0x000000001303b211 */ /* 0x000fc600008f0cdd */
[----:B------:R3:W-:Y:S04]  /*13210*/  @!P2 ST.E.128 desc[UR36][R8.64], RZ ;  /* 0x000000ff0800a985 */ /* 0x0007e8000c101d24 */
[----:B------:R3:W-:Y:S02]  /*13220*/  @!P3 ST.E.128 desc[UR36][R2.64], RZ ;  /* 0x000000ff0200b985 */ /* 0x0007e4000c101d24 */
.L_x_1433:
[----:B------:R-:W-:Y:S05]  /*13230*/  BSYNC B1 ;  /* 0x0000000000017941 */ /* 0x000fea0003800000 */
.L_x_1432:
[----:B0-----:R-:W-:Y:S01]  /*13240*/  VIADD R0, R6, 0x60 ;  /* 0x0000006006007836 */ /* 0x001fe20000000000 */
[----:B--2-4-:R-:W0:Y:S04]  /*13250*/  SHFL.IDX PT, R5, R5, 0x3, 0x181f ;  /* 0x00781f0005057f89 */ /* 0x014e2800000e0000 */
[----:B------:R-:W-:Y:S01]  /*13260*/  ISETP.GE.AND P0, PT, R0, R11, PT ;  /* 0x0000000b0000720c */ /* 0x000fe20003f06270 */
[----:B-1-3--:R1:W2:-:S12]  /*13270*/  SHFL.IDX PT, R2, R4, 0x3, 0x181f ;  /* 0x00781f0004027f89 */ /* 0x00a29800000e0000 */
[----:B-1----:R-:W-:Y:S05]  /*13280*/  @P0 BRA `(.L_x_1422) ;  /* 0x0000000000240947 */ /* 0x002fea0003800000 */
[----:B------:R-:W-:Y:S02]  /*13290*/  ULDC UR4, c[0x0][0xac8] ;  /* 0x0002b20000047ab9 */ /* 0x000fe40000000800 */
[----:B------:R-:W-:Y:S02]  /*132a0*/  ISETP.GE.AND P2, PT, R18, UR4, PT ;  /* 0x0000000412007c0c */ /* 0x000fe4000bf46270 */
[----:B------:R-:W-:-:S11]  /*132b0*/  ISETP.GE.AND P3, PT, R19, UR4, PT ;  /* 0x0000000413007c0c */ /* 0x000fd6000bf66270 */
[CC--:B--2---:R-:W-:Y:S02]  /*132c0*/  @!P2 LEA R6, P0, R18.reuse, R2.reuse, 0x1 ;  /* 0x000000021206a211 */ /* 0x0c4fe400078008ff */
[C---:B------:R-:W-:Y:S02]  /*132d0*/  @!P3 LEA R2, P1, R19.reuse, R2, 0x1 ;  /* 0x000000021302b211 */ /* 0x040fe400078208ff */
[-C--:B0-----:R-:W-:Y:S02]  /*132e0*/  @!P2 LEA.HI.X R7, R18, R5.reuse, R222, 0x1, P0 ;  /* 0x000000051207a211 */ /* 0x081fe400000f0cde */
[----:B------:R-:W-:-:S03]  /*132f0*/  @!P3 LEA.HI.X R3, R19, R5, R221, 0x1, P1 ;  /* 0x000000051303b211 */ /* 0x000fc600008f0cdd */
[----:B------:R0:W-:Y:S04]  /*13300*/  @!P2 ST.E.128 desc[UR36][R6.64], RZ ;  /* 0x000000ff0600a985 */ /* 0x0001e8000c101d24 */
[----:B------:R0:W-:Y:S02]  /*13310*/  @!P3 ST.E.128 desc[UR36][R2.64], RZ ;  /* 0x000000ff0200b985 */ /* 0x0001e4000c101d24 */
.L_x_1422:
[----:B------:R-:W-:Y:S05]  /*13320*/  BSYNC B0 ;  /* 0x0000000000007941 */ /* 0x000fea0003800000 */
.L_x_1412:
[----:B------:R-:W-:Y:S02]  /*13330*/  ULDC UR4, c[0x0][0xc3c] ;  /* 0x00030f0000047ab9 */ /* 0x000fe40000000800 */
[----:B------:R-:W-:-:S06]  /*13340*/  UISETP.GE.AND UP0, UPT, UR7, UR4, UPT ;  /* 0x000000040700728c */ /* 0x000fcc000bf06270 */
[----:B------:R-:W-:-:S13]  /*13350*/  PLOP3.LUT P0, PT, PT, PT, UP0, 0x80, 0x0 ;  /* 0x000000000000781c */ /* 0x000fda0003f0f008 */
[----:B------:R-:W-:Y:S05]  /*13360*/  @!P0 BRA `(.L_x_1434) ;  /* 0xfffffedc00088947 */ /* 0x000fea000383ffff */
[----:B------:R-:W-:Y:S05]  /*13370*/  EXIT ;  /* 0x000000000000794d */ /* 0x000fea0003800000 */
.L_x_1321:
[----:B------:R-:W-:-:S08]  /*13380*/  NOP ;  /* 0x0000000000007918 */ /* 0x000fd00000000000 */
[----:B0-----:R-:W0:-:S00]  /*13390*/  USETMAXREG.DEALLOC.CTAPOOL 0x28 ;  /* 0x00000028000079c8 */ /* 0x001e0000080e0500 */
[----:B0-----:R-:W-:Y:S01]  /*133a0*/  LOP3.LUT R2, R2, 0x3, RZ, 0xc0, !PT ;  /* 0x0000000302027812 */ /* 0x001fe200078ec0ff */
[----:B------:R-:W-:Y:S01]  /*133b0*/  IMAD.MOV.U32 R6, RZ, RZ, RZ ;  /* 0x000000ffff067224 */ /* 0x000fe200078e00ff */
[----:B------:R-:W-:-:S04]  /*133c0*/  LOP3.LUT R23, R23, 0xffffffbf, RZ, 0xc0, !PT ;  /* 0xffffffbf17177812 */ /* 0x000fc800078ec0ff */
[----:B------:R-:W0:Y:S02]  /*133d0*/  SHFL.IDX PT, R2, R2, RZ, 0x1f ;  /* 0x00001fff02027589 */ /* 0x000e2400000e0000 */
[----:B0-----:R-:W-:-:S13]  /*133e0*/  ISETP.NE.AND P0, PT, R2, RZ, PT ;  /* 0x000000ff0200720c */ /* 0x001fda0003f05270 */
[----:B------:R-:W-:Y:S01]  /*133f0*/  @P0 LOP3.LUT R23, R23, 0x40, RZ, 0xfc, !PT ;  /* 0x0000004017170812 */ /* 0x000fe200078efcff */
[----:B------:R-:W-:Y:S06]  /*13400*/  @!P0 BRA `(.L_x_1435) ;  /* 0x00000000001c8947 */ /* 0x000fec0003800000 */
[----:B------:R-:W0:Y:S08]  /*13410*/  S2UR UR5, SR_CgaCtaId ;  /* 0x00000000000579c3 */ /* 0x000e300000008800 */
[----:B------:R-:W-:Y:S06]  /*13420*/  BAR.SYNC.DEFER_BLOCKING 0x5, 0x180 ;  /* 0x0146000000007b1d */ /* 0x000fec0000010000 */
[----:B------:R-:W-:-:S02]  /*13430*/  UMOV UR4, 0x400 ;  /* 0x0000040000047882 */ /* 0x000fc40000000000 */
[----:B0-----:R-:W-:-:S09]  /*13440*/  ULEA UR4, UR5, UR4, 0x18 ;  /* 0x0000000405047291 */ /* 0x001fd2000f8ec03f */
[----:B------:R-:W0:Y:S01]  /*13450*/  LDS.128 R16, [UR4+0x288d0] ;  /* 0x0288d004ff107984 */ /* 0x000e220008000c00 */
[----:B------:R-:W-:Y:S06]  /*13460*/  BAR.ARV 0x4, 0x180 ;  /* 0x0106000000007b1d */ /* 0x000fec0000002000 */
[----:B------:R-:W-:Y:S05]  /*13470*/  BRA `(.L_x_1436) ;  /* 0x0000000c00907947 */ /* 0x000fea0003800000 */
.L_x_1435:
[----:B------:R-:W-:Y:S01]  /*13480*/  LOP3.LUT R7, R0, 0x1f, RZ, 0xc0, !PT ;  /* 0x0000001f00077812 */ /* 0x000fe200078ec0ff */
[----:B------:R-:W-:Y:S01]  /*13490*/  ULDC UR4, c[0x0][0xc3c] ;  /* 0x00030f0000047ab9 */ /* 0x000fe20000000800 */
[----:B------:R-:W-:Y:S01]  /*134a0*/  IMAD.MOV.U32 R9, RZ, RZ, RZ ;  /* 0x000000ffff097224 */ /* 0x000fe200078e00ff */
[----:B------:R-:W0:Y:S01]  /*134b0*/  S2UR UR6, SR_CTAID.X ;  /* 0x00000000000679c3 */ /* 0x000e220000002500 */
[----:B------:R-:W-:Y:S01]  /*134c0*/  ISETP.NE.AND P0, PT, R7, 0x1f, PT ;  /* 0x0000001f0700780c */ /* 0x000fe20003f05270 */
[----:B------:R-:W-:-:S03]  /*134d0*/  ULDC UR5, c[0x0][0xc38] ;  /* 0x00030e0000057ab9 */ /* 0x000fc60000000800 */
[----:B------:R-:W-:-:S13]  /*134e0*/  ISETP.GE.OR P1, PT, R7, UR4, !P0 ;  /* 0x0000000407007c0c */ /* 0x000fda000c726670 */
[----:B------:R-:W1:Y:S08]  /*134f0*/  @!P1 LDC.64 R4, c[0x0][0xc80] ;  /* 0x00032000ff049b82 */ /* 0x000e700000000a00 */
[----:B------:R-:W2:Y:S01]  /*13500*/  @!P1 LDC.64 R2, c[0x0][0xc78] ;  /* 0x00031e00ff029b82 */ /* 0x000ea20000000a00 */
[----:B-1----:R-:W-:-:S05]  /*13510*/  @!P1 IMAD.WIDE.U32 R4, R7, 0x4, R4 ;  /* 0x0000000407049825 */ /* 0x002fca00078e0004 */
        /* <DEDUP_REMOVED lines=10> */
[----:B------:R-:W1:Y:S02]  /*135c0*/  SHFL.UP PT, R10, R8, 0x1, RZ ;  /* 0x04200000080a7989 */ /* 0x000e6400000e00ff */
[----:B-1----:R-:W-:-:S05]  /*135d0*/  SEL R11, R10, RZ, P1 ;  /* 0x000000ff0a0b7207 */ /* 0x002fca0000800000 */
[----:B------:R-:W-:-:S05]  /*135e0*/  IMAD.IADD R11, R8, 0x1, R11 ;  /* 0x00000001080b7824 */ /* 0x000fca00078e020b */
        /* <DEDUP_REMOVED lines=12> */
[----:B------:R-:W1:Y:S02]  /*136b0*/  SHFL.IDX PT, R8, R5, 0x1f, 0x1f ;  /* 0x03e01f0005087f89 */ /* 0x000e6400000e0000 */
[----:B-1----:R-:W-:-:S05]  /*136c0*/  IMAD R8, R8, UR5, RZ ;  /* 0x0000000508087c24 */ /* 0x002fca000f8e02ff */
[----:B0-----:R-:W-:Y:S01]  /*136d0*/  ISETP.GT.AND P6, PT, R8, UR6, PT ;  /* 0x0000000608007c0c */ /* 0x001fe2000bfc4270 */
[----:B------:R-:W-:-:S12]  /*136e0*/  IMAD.MOV.U32 R3, RZ, RZ, R8 ;  /* 0x000000ffff037224 */ /* 0x000fd800078e0008 */
[----:B------:R-:W-:Y:S05]  /*136f0*/  @P6 BRA `(.L_x_1437) ;  /* 0x0000000000986947 */ /* 0x000fea0003800000 */
[----:B------:R-:W-:Y:S01]  /*13700*/  IMAD.MOV.U32 R8, RZ, RZ, R3 ;  /* 0x000000ffff087224 */ /* 0x000fe200078e0003 */
[----:B------:R-:W-:Y:S01]  /*13710*/  UMOV UR4, URZ ;  /* 0x0000003f00047c82 */ /* 0x000fe20008000000 */
[----:B------:R-:W-:-:S05]  /*13720*/  ULDC UR5, c[0x0][0xc38] ;  /* 0x00030e0000057ab9 */ /* 0x000fca0000000800 */
.L_x_1439:
[----:B------:R-:W0:Y:S01]  /*13730*/  LDC R2, c[0x0][0xc3c] ;  /* 0x00030f00ff027b82 */ /* 0x000e220000000800 */
[----:B------:R-:W-:-:S06]  /*13740*/  UIADD3 UR4, UR4, 0x1f, URZ ;  /* 0x0000001f04047890 */ /* 0x000fcc000fffe03f */
[----:B0-----:R-:W-:-:S13]  /*13750*/  ISETP.LE.AND P6, PT, R2, UR4, PT ;  /* 0x0000000402007c0c */ /* 0x001fda000bfc3270 */
[----:B------:R-:W-:Y:S05]  /*13760*/  @P6 BRA `(.L_x_1438) ;  /* 0x0000000800a86947 */ /* 0x000fea0003800000 */
[----:B------:R-:W-:Y:S02]  /*13770*/  VIADD R9, R7, UR4 ;  /* 0x0000000407097c36 */ /* 0x000fe40008000000 */
        /* <DEDUP_REMOVED lines=30> */
.L_x_1437:
        /* <DEDUP_REMOVED lines=9> */
[----:B0-----:R-:W-:-:S07]  /*139f0*/  ISETP.NE.AND P1, PT, R9, 0x1, PT ;  /* 0x000000010900780c */ /* 0x001fce0003f25270 */
[----:B-1----:R-:W-:Y:S06]  /*13a00*/  @!P0 BRA `(.L_x_1440) ;  /* 0x0000000000088947 */ /* 0x002fec0003800000 */
[----:B------:R-:W-:-:S06]  /*13a10*/  VIADD R16, R19, 0xffffffff ;  /* 0xffffffff13107836 */ /* 0x000fcc0000000000 */
[----:B------:R0:W1:Y:S02]  /*13a20*/  SHFL.IDX PT, R16, R5, R16, 0x1f ;  /* 0x00001f1005107589 */ /* 0x00006400000e0000 */
.L_x_1440:
[----:B-1----:R-:W-:Y:S02]  /*13a30*/  IMAD R16, R16, UR5, R3 ;  /* 0x0000000510107c24 */ /* 0x002fe4000f8e0203 */
[----:B------:R-:W-:-:S03]  /*13a40*/  VIADD R19, R19, UR4 ;  /* 0x0000000413137c36 */ /* 0x000fc60008000000 */
[----:B0-----:R-:W-:Y:S01]  /*13a50*/  IADD3 R5, -R16, UR6, RZ ;  /* 0x0000000610057c10 */ /* 0x001fe2000fffe1ff */
[----:B------:R-:W-:Y:S06]  /*13a60*/  @!P1 BRA `(.L_x_1441) ;  /* 0x0000000000e89947 */ /* 0x000fec0003800000 */
[-C--:B--2---:R-:W-:Y:S02]  /*13a70*/  IABS R12, R6.reuse ;  /* 0x00000006000c7213 */ /* 0x084fe40000000000 */
[----:B------:R-:W-:Y:S02]  /*13a80*/  IABS R4, R9 ;  /* 0x0000000900047213 */ /* 0x000fe40000000000 */
[----:B------:R-:W0:Y:S01]  /*13a90*/  I2F.RP R8, R12 ;  /* 0x0000000c00087306 */ /* 0x000e220000209400 */
[----:B------:R-:W-:-:S07]  /*13aa0*/  IABS R13, R6 ;  /* 0x00000006000d7213 */ /* 0x000fce0000000000 */
[----:B------:R-:W1:Y:S08]  /*13ab0*/  I2F.RP R10, R4 ;  /* 0x00000004000a7306 */ /* 0x000e700000209400 */
[----:B0-----:R-:W0:Y:S08]  /*13ac0*/  MUFU.RCP R8, R8 ;  /* 0x0000000800087308 */ /* 0x001e300000001000 */
[----:B-1----:R-:W-:Y:S01]  /*13ad0*/  MUFU.RCP R10, R10 ;  /* 0x0000000a000a7308 */ /* 0x002fe20000001000 */
[----:B0-----:R-:W-:Y:S01]  /*13ae0*/  VIADD R2, R8, 0xffffffe ;  /* 0x0ffffffe08027836 */ /* 0x001fe20000000000 */
[----:B------:R-:W-:-:S06]  /*13af0*/  IABS R8, R5 ;  /* 0x0000000500087213 */ /* 0x000fcc0000000000 */
[----:B------:R0:W1:Y:S02]  /*13b00*/  F2I.FTZ.U32.TRUNC.NTZ R3, R2 ;  /* 0x0000000200037305 */ /* 0x000064000021f000 */
[----:B0-----:R-:W-:Y:S02]  /*13b10*/  IMAD.MOV.U32 R2, RZ, RZ, RZ ;  /* 0x000000ffff027224 */ /* 0x001fe400078e00ff */
[----:B-1----:R-:W-:-:S04]  /*13b20*/  IMAD.MOV R11, RZ, RZ, -R3 ;  /* 0x000000ffff0b7224 */ /* 0x002fc800078e0a03 */
[----:B------:R-:W-:-:S04]  /*13b30*/  IMAD R11, R11, R12, RZ ;  /* 0x0000000c0b0b7224 */ /* 0x000fc800078e02ff */
[----:B------:R-:W-:-:S04]  /*13b40*/  IMAD.HI.U32 R3, R3, R11, R2 ;  /* 0x0000000b03037227 */ /* 0x000fc800078e0002 */
[----:B------:R-:W-:Y:S02]  /*13b50*/  IMAD.MOV R11, RZ, RZ, -R13 ;  /* 0x000000ffff0b7224 */ /* 0x000fe400078e0a0d */
[----:B------:R-:W-:-:S04]  /*13b60*/  IMAD.HI.U32 R2, R3, R8, RZ ;  /* 0x0000000803027227 */ /* 0x000fc800078e00ff */
[----:B------:R-:W-:Y:S01]  /*13b70*/  IMAD R3, R2, R11, R8 ;  /* 0x0000000b02037224 */ /* 0x000fe200078e0208 */
[----:B------:R-:W-:Y:S01]  /*13b80*/  LOP3.LUT R8, R5, R6, RZ, 0x3c, !PT ;  /* 0x0000000605087212 */ /* 0x000fe200078e3cff */
[----:B------:R-:W-:-:S03]  /*13b90*/  VIADD R11, R10, 0xffffffe ;  /* 0x0ffffffe0a0b7836 */ /* 0x000fc60000000000 */
[----:B------:R-:W-:Y:S02]  /*13ba0*/  ISETP.GT.U32.AND P1, PT, R12, R3, PT ;  /* 0x000000030c00720c */ /* 0x000fe40003f24070 */
[----:B------:R-:W-:-:S11]  /*13bb0*/  ISETP.GE.AND P2, PT, R8, RZ, PT ;  /* 0x000000ff0800720c */ /* 0x000fd60003f46270 */
[----:B------:R-:W-:Y:S02]  /*13bc0*/  @!P1 IMAD.IADD R3, R3, 0x1, -R12 ;  /* 0x0000000103039824 */ /* 0x000fe400078e0a0c */
[----:B------:R-:W-:Y:S01]  /*13bd0*/  @!P1 VIADD R2, R2, 0x1 ;  /* 0x0000000102029836 */ /* 0x000fe20000000000 */
[----:B------:R-:W-:Y:S02]  /*13be0*/  ISETP.NE.AND P1, PT, R6, RZ, PT ;  /* 0x000000ff0600720c */ /* 0x000fe40003f25270 */
[----:B------:R-:W-:Y:S02]  /*13bf0*/  ISETP.GE.U32.AND P0, PT, R3, R12, PT ;  /* 0x0000000c0300720c */ /* 0x000fe40003f06070 */
[----:B------:R-:W0:Y:S11]  /*13c00*/  F2I.FTZ.U32.TRUNC.NTZ R3, R11 ;  /* 0x0000000b00037305 */ /* 0x000e36000021f000 */
[----:B------:R-:W-:-:S04]  /*13c10*/  @P0 VIADD R2, R2, 0x1 ;  /* 0x0000000102020836 */ /* 0x000fc80000000000 */
[----:B------:R-:W-:Y:S01]  /*13c20*/  IMAD.MOV.U32 R10, RZ, RZ, R2 ;  /* 0x000000ffff0a7224 */ /* 0x000fe200078e0002 */
[----:B------:R-:W-:Y:S01]  /*13c30*/  IABS R2, R9 ;  /* 0x0000000900027213 */ /* 0x000fe20000000000 */
[----:B0-----:R-:W-:Y:S02]  /*13c40*/  IMAD.MOV R13, RZ, RZ, -R3 ;  /* 0x000000ffff0d7224 */ /* 0x001fe400078e0a03 */
[----:B------:R-:W-:Y:S01]  /*13c50*/  @!P2 IMAD.MOV R10, RZ, RZ, -R10 ;  /* 0x000000ffff0aa224 */ /* 0x000fe200078e0a0a */
[----:B------:R-:W-:Y:S01]  /*13c60*/  @!P1 LOP3.LUT R10, RZ, R6, RZ, 0x33, !PT ;  /* 0x00000006ff0a9212 */ /* 0x000fe200078e33ff */
[----:B------:R-:W-:Y:S02]  /*13c70*/  IMAD.MOV R12, RZ, RZ, -R2 ;  /* 0x000000ffff0c7224 */ /* 0x000fe400078e0a02 */
[----:B------:R-:W-:Y:S01]  /*13c80*/  IMAD R11, R13, R4, RZ ;  /* 0x000000040d0b7224 */ /* 0x000fe200078e02ff */
[----:B------:R-:W-:Y:S01]  /*13c90*/  IABS R8, R10 ;  /* 0x0000000a00087213 */ /* 0x000fe20000000000 */
[----:B------:R-:W-:-:S04]  /*13ca0*/  IMAD.MOV.U32 R2, RZ, RZ, RZ ;  /* 0x000000ffff027224 */ /* 0x000fc800078e00ff */
[----:B------:R-:W-:-:S04]  /*13cb0*/  IMAD.HI.U32 R2, R3, R11, R2 ;  /* 0x0000000b03027227 */ /* 0x000fc800078e0002 */
[----:B------:R-:W-:Y:S02]  /*13cc0*/  IMAD.MOV.U32 R3, RZ, RZ, R8 ;  /* 0x000000ffff037224 */ /* 0x000fe400078e0008 */
[----:B------:R-:W-:Y:S02]  /*13cd0*/  IMAD.MOV.U32 R8, RZ, RZ, R12 ;  /* 0x000000ffff087224 */ /* 0x000fe400078e000c */
[----:B------:R-:W-:-:S04]  /*13ce0*/  IMAD.HI.U32 R2, R2, R3, RZ ;  /* 0x0000000302027227 */ /* 0x000fc800078e00ff */
[----:B------:R-:W-:-:S05]  /*13cf0*/  IMAD R3, R2, R8, R3 ;  /* 0x0000000802037224 */ /* 0x000fca00078e0203 */
[----:B------:R-:W-:-:S13]  /*13d00*/  ISETP.GT.U32.AND P1, PT, R4, R3, PT ;  /* 0x000000030400720c */ /* 0x000fda0003f24070 */
[----:B------:R-:W-:Y:S02]  /*13d10*/  @!P1 IMAD.IADD R3, R3, 0x1, -R4 ;  /* 0x0000000103039824 */ /* 0x000fe400078e0a04 */
[----:B------:R-:W-:Y:S01]  /*13d20*/  @!P1 VIADD R2, R2, 0x1 ;  /* 0x0000000102029836 */ /* 0x000fe20000000000 */
[----:B------:R-:W-:Y:S02]  /*13d30*/  ISETP.NE.AND P1, PT, R9, RZ, PT ;  /* 0x000000ff0900720c */ /* 0x000fe40003f25270 */
[----:B------:R-:W-:Y:S02]  /*13d40*/  ISETP.GE.U32.AND P0, PT, R3, R4, PT ;  /* 0x000000040300720c */ /* 0x000fe40003f06070 */
[----:B------:R-:W-:-:S04]  /*13d50*/  LOP3.LUT R3, R10, R9, RZ, 0x3c, !PT ;  /* 0x000000090a037212 */ /* 0x000fc800078e3cff */
[----:B------:R-:W-:Y:S01]  /*13d60*/  ISETP.GE.AND P2, PT, R3, RZ, PT ;  /* 0x000000ff0300720c */ /* 0x000fe20003f46270 */
[----:B------:R-:W-:-:S06]  /*13d70*/  IMAD.MOV R3, RZ, RZ, -R10 ;  /* 0x000000ffff037224 */ /* 0x000fcc00078e0a0a */
[----:B------:R-:W-:-:S06]  /*13d80*/  @P0 VIADD R2, R2, 0x1 ;  /* 0x0000000102020836 */ /* 0x000fcc0000000000 */
[----:B------:R-:W-:Y:S01]  /*13d90*/  @!P2 IMAD.MOV R2, RZ, RZ, -R2 ;  /* 0x000000ffff02a224 */ /* 0x000fe200078e0a02 */
[----:B------:R-:W-:-:S05]  /*13da0*/  @!P1 LOP3.LUT R2, RZ, R9, RZ, 0x33, !PT ;  /* 0x00000009ff029212 */ /* 0x000fca00078e33ff */
[----:B------:R-:W-:-:S04]  /*13db0*/  IMAD.MOV R18, RZ, RZ, -R2 ;  /* 0x000000ffff127224 */ /* 0x000fc800078e0a02 */
[C---:B------:R-:W-:Y:S02]  /*13dc0*/  IMAD R18, R9.reuse, R18, R10 ;  /* 0x0000001209127224 */ /* 0x040fe400078e020a */
[----:B------:R-:W-:Y:S02]  /*13dd0*/  IMAD R9, R9, 0x1000000, R2 ;  /* 0x0100000009097824 */ /* 0x000fe400078e0202 */
[----:B------:R-:W-:Y:S02]  /*13de0*/  IMAD R2, R6, R3, R5 ;  /* 0x0000000306027224 */ /* 0x000fe400078e0205 */
[----:B------:R-:W-:Y:S01]  /*13df0*/  IMAD R18, R18, 0x10000, R9 ;  /* 0x0001000012127824 */ /* 0x000fe200078e0209 */
[----:B------:R-:W-:Y:S06]  /*13e00*/  BRA `(.L_x_1442) ;  /* 0x0000000000f47947 */ /* 0x000fec0003800000 */
.L_x_1441:
[----:B------:R-:W0:Y:S02]  /*13e10*/  LDC.64 R2, c[0x0][0xc90] ;  /* 0x00032400ff027b82 */ /* 0x000e240000000a00 */
[----:B0-----:R-:W-:-:S05]  /*13e20*/  IMAD.WIDE R2, R19, 0x4, R2 ;  /* 0x0000000413027825 */ /* 0x001fca00078e0202 */
[----:B------:R0:W2:Y:S01]  /*13e30*/  LDG.E R13, desc[UR36][R2.64] ;  /* 0x00000024020d7981 */ /* 0x0000a2000c1e1900 */
[----:B------:R-:W-:Y:S01]  /*13e40*/  IABS R15, R5 ;  /* 0x00000005000f7213 */ /* 0x000fe20000000000 */
[----:B0-----:R-:W-:Y:S02]  /*13e50*/  IMAD.MOV.U32 R2, RZ, RZ, RZ ;  /* 0x000000ffff027224 */ /* 0x001fe400078e00ff */
[----:B--2---:R-:W-:-:S05]  /*13e60*/  IMAD R4, R6, R13, RZ ;  /* 0x0000000d06047224 */ /* 0x004fca00078e02ff */
[-C--:B------:R-:W-:Y:S02]  /*13e70*/  IABS R10, R4.reuse ;  /* 0x00000004000a7213 */ /* 0x080fe40000000000 */
[----:B------:R-:W-:Y:S02]  /*13e80*/  IABS R12, R4 ;  /* 0x00000004000c7213 */ /* 0x000fe40000000000 */
[----:B------:R-:W0:Y:S08]  /*13e90*/  I2F.RP R8, R10 ;  /* 0x0000000a00087306 */ /* 0x000e300000209400 */
[----:B0-----:R-:W0:Y:S02]  /*13ea0*/  MUFU.RCP R8, R8 ;  /* 0x0000000800087308 */ /* 0x001e240000001000 */
[----:B0-----:R-:W-:-:S06]  /*13eb0*/  VIADD R9, R8, 0xffffffe ;  /* 0x0ffffffe08097836 */ /* 0x001fcc0000000000 */
[----:B------:R-:W0:Y:S02]  /*13ec0*/  F2I.FTZ.U32.TRUNC.NTZ R3, R9 ;  /* 0x0000000900037305 */ /* 0x000e24000021f000 */
[----:B0-----:R-:W-:-:S04]  /*13ed0*/  IMAD.MOV R11, RZ, RZ, -R3 ;  /* 0x000000ffff0b7224 */ /* 0x001fc800078e0a03 */
[----:B------:R-:W-:-:S04]  /*13ee0*/  IMAD R11, R11, R10, RZ ;  /* 0x0000000a0b0b7224 */ /* 0x000fc800078e02ff */
[----:B------:R-:W-:-:S04]  /*13ef0*/  IMAD.HI.U32 R2, R3, R11, R2 ;  /* 0x0000000b03027227 */ /* 0x000fc800078e0002 */
[----:B------:R-:W-:Y:S02]  /*13f00*/  IMAD.MOV R3, RZ, RZ, -R12 ;  /* 0x000000ffff037224 */ /* 0x000fe400078e0a0c */
        /* <DEDUP_REMOVED lines=12> */
[----:B------:R-:W-:Y:S02]  /*13fd0*/  IMAD R11, R13, R2, RZ ;  /* 0x000000020d0b7224 */ /* 0x000fe400078e02ff */
[----:B------:R-:W-:Y:S02]  /*13fe0*/  IMAD.MOV R2, RZ, RZ, -R2 ;  /* 0x000000ffff027224 */ /* 0x000fe400078e0a02 */
[----:B------:R-:W-:Y:S02]  /*13ff0*/  IMAD.MOV R3, RZ, RZ, -R11 ;  /* 0x000000ffff037224 */ /* 0x000fe400078e0a0b */
[----:B------:R-:W-:Y:S02]  /*14000*/  IMAD R4, R4, R2, R5 ;  /* 0x0000000204047224 */ /* 0x000fe400078e0205 */
[----:B------:R-:W-:Y:S01]  /*14010*/  IMAD.MOV.U32 R2, RZ, RZ, RZ ;  /* 0x000000ffff027224 */ /* 0x000fe200078e00ff */
[----:B------:R-:W-:-:S04]  /*14020*/  VIADDMNMX R13, R3, UR5, R13, PT ;  /* 0x00000005030d7c46 */ /* 0x000fc8000b80010d */
[-C--:B------:R-:W-:Y:S01]  /*14030*/  IABS R10, R13.reuse ;  /* 0x0000000d000a7213 */ /* 0x080fe20000000000 */
[----:B------:R-:W-:Y:S01]  /*14040*/  IMAD.MOV R18, RZ, RZ, -R13 ;  /* 0x000000ffff127224 */ /* 0x000fe200078e0a0d */
[----:B------:R-:W-:Y:S02]  /*14050*/  IABS R12, R13 ;  /* 0x0000000d000c7213 */ /* 0x000fe40000000000 */
[----:B------:R-:W0:Y:S08]  /*14060*/  I2F.RP R8, R10 ;  /* 0x0000000a00087306 */ /* 0x000e300000209400 */
[----:B0-----:R-:W0:Y:S02]  /*14070*/  MUFU.RCP R8, R8 ;  /* 0x0000000800087308 */ /* 0x001e240000001000 */
[----:B0-----:R-:W-:-:S06]  /*14080*/  VIADD R3, R8, 0xffffffe ;  /* 0x0ffffffe08037836 */ /* 0x001fcc0000000000 */
[----:B------:R-:W0:Y:S02]  /*14090*/  F2I.FTZ.U32.TRUNC.NTZ R3, R3 ;  /* 0x0000000300037305 */ /* 0x000e24000021f000 */
[----:B0-----:R-:W-:-:S04]  /*140a0*/  IMAD.MOV R9, RZ, RZ, -R3 ;  /* 0x000000ffff097224 */ /* 0x001fc800078e0a03 */
[----:B------:R-:W-:Y:S01]  /*140b0*/  IMAD.MOV.U32 R5, RZ, RZ, R9 ;  /* 0x000000ffff057224 */ /* 0x000fe200078e0009 */
[----:B------:R-:W-:-:S03]  /*140c0*/  IABS R9, R4 ;  /* 0x0000000400097213 */ /* 0x000fc60000000000 */
        /* <DEDUP_REMOVED lines=11> */
[----:B------:R-:W-:Y:S02]  /*14180*/  ISETP.GE.AND P2, PT, R3, RZ, PT ;  /* 0x000000ff0300720c */ /* 0x000fe40003f46270 */
[----:B------:R-:W-:-:S05]  /*14190*/  IADD3 R3, R11, 0x1000000, R4 ;  /* 0x010000000b037810 */ /* 0x000fca0007ffe004 */
[----:B------:R-:W-:-:S06]  /*141a0*/  @P0 VIADD R2, R2, 0x1 ;  /* 0x0000000102020836 */ /* 0x000fcc0000000000 */
[----:B------:R-:W-:Y:S01]  /*141b0*/  @!P2 IMAD.MOV R2, RZ, RZ, -R2 ;  /* 0x000000ffff02a224 */ /* 0x000fe200078e0a02 */
[----:B------:R-:W-:-:S05]  /*141c0*/  @!P1 LOP3.LUT R2, RZ, R13, RZ, 0x33, !PT ;  /* 0x0000000dff029212 */ /* 0x000fca00078e33ff */
[----:B------:R-:W-:-:S07]  /*141d0*/  IMAD R18, R2, R18, R3 ;  /* 0x0000001202127224 */ /* 0x000fce00078e0203 */
.L_x_1442:
[----:B------:R-:W-:-:S05]  /*141e0*/  LOP3.LUT R17, RZ, R2, RZ, 0x33, !PT ;  /* 0x00000002ff117212 */ /* 0x000fca00078e33ff */
[----:B------:R-:W-:Y:S01]  /*141f0*/  IMAD.IADD R17, R6, 0x1, R17 ;  /* 0x0000000106117824 */ /* 0x000fe200078e0211 */
[----:B------:R-:W-:Y:S06]  /*14200*/  BRA `(.L_x_1443) ;  /* 0x0000000000147947 */ /* 0x000fec0003800000 */
.L_x_1438:
[----:B------:R-:W-:Y:S01]  /*14210*/  ULDC UR4, c[0x0][0xc3c] ;  /* 0x00030f0000047ab9 */ /* 0x000fe20000000800 */
[----:B------:R-:W-:Y:S02]  /*14220*/  IMAD.MOV.U32 R17, RZ, RZ, RZ ;  /* 0x000000ffff117224 */ /* 0x000fe400078e00ff */
[----:B------:R-:W-:Y:S02]  /*14230*/  IMAD.U32 R16, RZ, RZ, UR6 ;  /* 0x00000006ff107e24 */ /* 0x000fe4000f8e00ff */
[----:B------:R-:W-:Y:S02]  /*14240*/  IMAD.MOV.U32 R18, RZ, RZ, RZ ;  /* 0x000000ffff127224 */ /* 0x000fe400078e00ff */
[----:B------:R-:W-:-:S07]  /*14250*/  IMAD.U32 R19, RZ, RZ, UR4 ;  /* 0x00000004ff137e24 */ /* 0x000fce000f8e00ff */
.L_x_1443:
[----:B------:R-:W-:-:S13]  /*14260*/  ISETP.NE.AND P0, PT, R7, RZ, PT ;  /* 0x000000ff0700720c */ /* 0x000fda0003f05270 */
[----:B------:R-:W0:Y:S01]  /*14270*/  @!P0 S2R R3, SR_CgaCtaId ;  /* 0x0000000000038919 */ /* 0x000e220000008800 */
[----:B------:R-:W-:-:S04]  /*14280*/  @!P0 MOV R2, 0x400 ;  /* 0x0000040000028802 */ /* 0x000fc80000000f00 */
[----:B0-----:R-:W-:-:S05]  /*14290*/  @!P0 LEA R2, R3, R2, 0x18 ;  /* 0x0000000203028211 */ /* 0x001fca00078ec0ff */
[----:B------:R1:W-:Y:S01]  /*142a0*/  @!P0 STS.128 [R2+0x288d0], R16 ;  /* 0x0288d01002008388 */ /* 0x0003e20000000c00 */
[----:B------:R-:W-:Y:S06]  /*142b0*/  BAR.ARV 0x5, 0x180 ;  /* 0x0146000000007b1d */ /* 0x000fec0000002000 */
.L_x_1436:
[----:B------:R2:W-:Y:S01]  /*142c0*/  STL [R1+0x14], RZ ;  /* 0x000014ff01007387 */ /* 0x0005e20000100800 */
[----:B------:R-:W-:Y:S01]  /*142d0*/  ULDC UR4, c[0x0][0xc3c] ;  /* 0x00030f0000047ab9 */ /* 0x000fe20000000800 */
[----:B------:R-:W-:Y:S01]  /*142e0*/  IMAD.MOV.U32 R28, RZ, RZ, 0x1 ;  /* 0x00000001ff1c7424 */ /* 0x000fe200078e00ff */
[----:B0-----:R-:W-:Y:S01]  /*142f0*/  ISETP.GE.AND P0, PT, R19, UR4, PT ;  /* 0x0000000413007c0c */ /* 0x001fe2000bf06270 */
[----:B------:R-:W-:-:S12]  /*14300*/  IMAD.MOV.U32 R25, RZ, RZ, RZ ;  /* 0x000000ffff197224 */ /* 0x000fd800078e00ff */
[----:B--2---:R-:W-:Y:S05]  /*14310*/  @P0 BRA `(.L_x_1444) ;  /* 0x0000005000cc0947 */ /* 0x004fea0003800000 */
[----:B-1----:R-:W2:Y:S01]  /*14320*/  LDL R2, [R1+0x18] ;  /* 0x0000180001027983 */ /* 0x002ea20000100800 */
[----:B------:R-:W0:Y:S01]  /*14330*/  S2UR UR5, SR_CgaCtaId ;  /* 0x00000000000579c3 */ /* 0x000e220000008800 */
[----:B------:R-:W-:Y:S01]  /*14340*/  IMAD.SHL.U32 R30, R0, 0x8, RZ ;  /* 0x00000008001e7824 */ /* 0x000fe200078e00ff */
[----:B------:R-:W-:Y:S01]  /*14350*/  BSSY B8, `(.L_x_1444) ;  /* 0x000052f000087945 */ /* 0x000fe20003800000 */
[----:B------:R1:W-:Y:S01]  /*14360*/  STL [R1+0x14], RZ ;  /* 0x000014ff01007387 */ /* 0x0003e20000100800 */
[----:B------:R-:W-:Y:S01]  /*14370*/  IMAD.MOV.U32 R28, RZ, RZ, 0x1 ;  /* 0x00000001ff1c7424 */ /* 0x000fe200078e00ff */
[----:B------:R-:W-:Y:S01]  /*14380*/  ULDC UR39, c[0x0][0xc] ;  /* 0x0000030000277ab9 */ /* 0x000fe20000000800 */
[----:B------:R-:W-:Y:S01]  /*14390*/  LOP3.LUT R3, R30, 0x1f8, RZ, 0xc0, !PT ;  /* 0x000001f81e037812 */ /* 0x000fe200078ec0ff */
[----:B------:R-:W-:-:S03]  /*143a0*/  IMAD.MOV.U32 R25, RZ, RZ, RZ ;  /* 0x000000ffff197224 */ /* 0x000fc600078e00ff */
[----:B------:R-:W-:-:S04]  /*143b0*/  LOP3.LUT R3, R3, 0x38, R0, 0x78, !PT ;  /* 0x0000003803037812 */ /* 0x000fc800078e7800 */
[----:B------:R-:W-:Y:S02]  /*143c0*/  LOP3.LUT R33, R3, 0x200, R30, 0xf8, !PT ;  /* 0x0000020003217812 */ /* 0x000fe400078ef81e */
[----:B------:R-:W-:-:S04]  /*143d0*/  LOP3.LUT R30, R30, 0x38, RZ, 0xc0, !PT ;  /* 0x000000381e1e7812 */ /* 0x000fc800078ec0ff */
[----:B------:R-:W-:Y:S02]  /*143e0*/  LOP3.LUT R29, R30, 0x40, RZ, 0xfc, !PT ;  /* 0x000000401e1d7812 */ /* 0x000fe400078efcff */
[----:B--2---:R-:W-:Y:S02]  /*143f0*/  R2UR UR4, R2 ;  /* 0x00000000020472ca */ /* 0x004fe400000e0000 */
[C---:B------:R-:W-:Y:S01]  /*14400*/  LOP3.LUT R2, R0.reuse, 0x7f, RZ, 0xc0, !PT ;  /* 0x0000007f00027812 */ /* 0x040fe200078ec0ff */
[----:B------:R-:W-:-:S03]  /*14410*/  IMAD.SHL.U32 R0, R0, 0x10, RZ ;  /* 0x0000001000007824 */ /* 0x000fc600078e00ff */
[----:B------:R-:W-:Y:S02]  /*14420*/  SHF.R.U32.HI R2, RZ, 0x3, R2 ;  /* 0x00000003ff027819 */ /* 0x000fe40000011602 */
[----:B------:R-:W-:-:S04]  /*14430*/  LOP3.LUT R0, R0, 0x70, RZ, 0xc0, !PT ;  /* 0x0000007000007812 */ /* 0x000fc800078ec0ff */
[----:B------:R-:W-:Y:S01]  /*14440*/  LOP3.LUT R2, R2, R0, RZ, 0xfc, !PT ;  /* 0x0000000002027212 */ /* 0x000fe200078efcff */
[----:B------:R-:W-:-:S03]  /*14450*/  ULOP3.LUT UR38, UR4, 0x2, URZ, 0xfc, !UPT ;  /* 0x0000000204267892 */ /* 0x000fc6000f8efc3f */
[----:B------:R-:W-:Y:S02]  /*14460*/  UMOV UR4, 0x400 ;  /* 0x0000040000047882 */ /* 0x000fe40000000000 */
[----:B0-----:R-:W-:-:S06]  /*14470*/  ULEA UR4, UR5, UR4, 0x18 ;  /* 0x0000000405047291 */ /* 0x001fcc000f8ec03f */
[----:B------:R-:W-:-:S04]  /*14480*/  IMAD.U32 R22, RZ, RZ, UR4 ;  /* 0x00000004ff167e24 */ /* 0x000fc8000f8e00ff */
[----:B------:R-:W-:-:S05]  /*14490*/  IMAD R0, R33, 0x2, R22 ;  /* 0x0000000221007824 */ /* 0x000fca00078e0216 */
[----:B------:R1:W-:Y:S02]  /*144a0*/  STL [R1], R0 ;  /* 0x0000000001007387 */ /* 0x0003e40000100800 */
.L_x_1517:
[----:B------:R-:W-:Y:S05]  /*144b0*/  YIELD ;  /* 0x0000000000007946 */ /* 0x000fea0003800000 */
[----:B------:R-:W-:Y:S01]  /*144c0*/  ULDC.64 UR4, c[0x0][0xa28] ;  /* 0x00028a0000047ab9 */ /* 0x000fe20000000a00 */
[----:B------:R-:W-:Y:S01]  /*144d0*/  IMAD.MOV.U32 R36, RZ, RZ, RZ ;  /* 0x000000ffff247224 */ /* 0x000fe200078e00ff */
[----:B------:R-:W-:-:S04]  /*144e0*/  ISETP.NE.U32.AND P0, PT, RZ, UR4, PT ;  /* 0x00000004ff007c0c */ /* 0x000fc8000bf05070 */
[----:B------:R-:W-:Y:S01]  /*144f0*/  ISETP.NE.AND.EX P0, PT, RZ, UR5, PT, P0 ;  /* 0x00000005ff007c0c */ /* 0x000fe2000bf05300 */
[----:B------:R-:W-:-:S12]  /*14500*/  ULDC.64 UR4, c[0x0][0xa18] ;  /* 0x0002860000047ab9 */ /* 0x000fd80000000a00 */
[----:B0-----:R-:W0:Y:S02]  /*14510*/  @P0 LDC.64 R2, c[0x0][0xa28] ;  /* 0x00028a00ff020b82 */ /* 0x001e240000000a00 */
[----:B0-----:R-:W-:-:S05]  /*14520*/  @P0 IMAD.WIDE R2, R19, 0x4, R2 ;  /* 0x0000000413020825 */ /* 0x001fca00078e0202 */
[----:B------:R0:W5:Y:S01]  /*14530*/  @P0 LDG.E R36, desc[UR36][R2.64] ;  /* 0x0000002402240981 */ /* 0x000162000c1e1900 */
[----:B------:R-:W-:Y:S01]  /*14540*/  ISETP.NE.U32.AND P0, PT, RZ, UR4, PT ;  /* 0x00000004ff007c0c */ /* 0x000fe2000bf05070 */
[----:B-1----:R-:W-:Y:S01]  /*14550*/  IMAD.MOV.U32 R0, RZ, RZ, RZ ;  /* 0x000000ffff007224 */ /* 0x002fe200078e00ff */
[----:B------:R-:W-:Y:S02]  /*14560*/  LOP3.LUT R23, R23, 0xffffffdf, RZ, 0xc0, !PT ;  /* 0xffffffdf17177812 */ /* 0x000fe400078ec0ff */
[----:B------:R-:W-:Y:S01]  /*14570*/  ISETP.NE.AND.EX P1, PT, RZ, UR5, PT, P0 ;  /* 0x00000005ff007c0c */ /* 0x000fe2000bf25300 */
[----:B------:R-:W-:Y:S02]  /*14580*/  ULDC.64 UR4, c[0x0][0xa00] ;  /* 0x0002800000047ab9 */ /* 0x000fe40000000a00 */
[----:B------:R-:W-:Y:S01]  /*14590*/  ISETP.NE.U32.AND P0, PT, RZ, UR4, PT ;  /* 0x00000004ff007c0c */ /* 0x000fe2000bf05070 */
[----:B0-----:R-:W0:Y:S03]  /*145a0*/  LDC.64 R2, c[0x0][0xa00] ;  /* 0x00028000ff027b82 */ /* 0x001e260000000a00 */
[----:B------:R-:W-:Y:S01]  /*145b0*/  ISETP.NE.AND.EX P2, PT, RZ, UR5, PT, P0 ;  /* 0x00000005ff007c0c */ /* 0x000fe2000bf45300 */
[----:B------:R-:W-:-:S05]  /*145c0*/  ULDC.64 UR4, c[0x0][0x418] ;  /* 0x0001060000047ab9 */ /* 0x000fca0000000a00 */
[----:B------:R-:W1:Y:S07]  /*145d0*/  @P1 LDC.64 R4, c[0x0][0xa18] ;  /* 0x00028600ff041b82 */ /* 0x000e6e0000000a00 */
[----:B------:R-:W-:Y:S01]  /*145e0*/  @P2 LOP3.LUT R23, R23, 0x20, RZ, 0xfc, !PT ;  /* 0x0000002017172812 */ /* 0x000fe200078efcff */
[----:B0-----:R-:W-:-:S05]  /*145f0*/  IMAD.WIDE R2, R19, 0x4, R2 ;  /* 0x0000000413027825 */ /* 0x001fca00078e0202 */
[----:B--2---:R-:W2:Y:S01]  /*14600*/  @P2 LDG.E R0, desc[UR36][R2.64] ;  /* 0x0000002402002981 */ /* 0x004ea2000c1e1900 */
[----:B-1----:R-:W-:-:S05]  /*14610*/  @P1 IMAD.WIDE R4, R19, 0x4, R4 ;  /* 0x0000000413041825 */ /* 0x002fca00078e0204 */
[----:B------:R0:W5:Y:S01]  /*14620*/  @P1 LDG.E R31, desc[UR36][R4.64] ;  /* 0x00000024041f1981 */ /* 0x000162000c1e1900 */
[----:B------:R-:W-:-:S03]  /*14630*/  UISETP.NE.U32.AND UP0, UPT, UR4, URZ, UPT ;  /* 0x0000003f0400728c */ /* 0x000fc6000bf05070 */
[----:B------:R-:W-:Y:S01]  /*14640*/  ULDC UR4, c[0x0][0x424] ;  /* 0x0001090000047ab9 */ /* 0x000fe20000000800 */
[----:B------:R-:W-:-:S03]  /*14650*/  UISETP.NE.AND.EX UP0, UPT, UR5, URZ, UPT, UP0 ;  /* 0x0000003f0500728c */ /* 0x000fc6000bf05300 */
[----:B------:R-:W-:Y:S01]  /*14660*/  ULDC UR5, c[0x0][0x2f0] ;  /* 0x0000bc0000057ab9 */ /* 0x000fe20000000800 */
[----:B------:R-:W-:-:S04]  /*14670*/  USEL UR4, UR4, 0x1, UP0 ;  /* 0x0000000104047887 */ /* 0x000fc80008000000 */
[----:B------:R-:W-:-:S06]  /*14680*/  UIMAD UR4, UR4, UR5, URZ ;  /* 0x00000005040472a4 */ /* 0x000fcc000f8e023f */
[----:B------:R-:W-:Y:S01]  /*14690*/  IMAD.U32 R7, RZ, RZ, UR4 ;  /* 0x00000004ff077e24 */ /* 0x000fe2000f8e00ff */
[----:B--2---:R0:W-:Y:S01]  /*146a0*/  STL [R1+0x4], R0 ;  /* 0x0000040001007387 */ /* 0x0041e20000100800 */
[----:B------:R-:W-:Y:S05]  /*146b0*/  @P1 BRA `(.L_x_1445) ;  /* 0x0000000000181947 */ /* 0x000fea0003800000 */
[----:B------:R-:W-:Y:S02]  /*146c0*/  ULDC UR4, c[0x0][0x288] ;  /* 0x0000a20000047ab9 */ /* 0x000fe40000000800 */
[----:B-----5:R-:W-:Y:S01]  /*146d0*/  IMAD.U32 R31, RZ, RZ, UR4 ;  /* 0x00000004ff1f7e24 */ /* 0x020fe2000f8e00ff */
[----:B------:R-:W-:Y:S06]  /*146e0*/  @!P2 BRA `(.L_x_1445) ;  /* 0x00000000000ca947 */ /* 0x000fec0003800000 */
[----:B0-----:R-:W2:Y:S04]  /*146f0*/  LDG.E R0, desc[UR36][R2.64] ;  /* 0x0000002402007981 */ /* 0x001ea8000c1e1900 */
[----:B------:R-:W2:Y:S02]  /*14700*/  LDG.E R31, desc[UR36][R2.64+0x4] ;  /* 0x00000424021f7981 */ /* 0x000ea4000c1e1900 */
[----:B--2---:R-:W-:-:S07]  /*14710*/  IMAD.IADD R31, R31, 0x1, -R0 ;  /* 0x000000011f1f7824 */ /* 0x004fce00078e0a00 */
.L_x_1445:
[----:B------:R-:W-:Y:S02]  /*14720*/  ULDC.64 UR4, c[0x0][0xa20] ;  /* 0x0002880000047ab9 */ /* 0x000fe40000000a00 */
[----:B------:R-:W-:-:S04]  /*14730*/  ISETP.NE.U32.AND P0, PT, RZ, UR4, PT ;  /* 0x00000004ff007c0c */ /* 0x000fc8000bf05070 */
[----:B------:R-:W-:-:S13]  /*14740*/  ISETP.NE.AND.EX P0, PT, RZ, UR5, PT, P0 ;  /* 0x00000005ff007c0c */ /* 0x000fda000bf05300 */
[----:B------:R-:W-:Y:S05]  /*14750*/  @!P0 BRA `(.L_x_1446) ;  /* 0x0000000000108947 */ /* 0x000fea0003800000 */
[----:B------:R-:W1:Y:S02]  /*14760*/  LDC.64 R2, c[0x0][0xa20] ;  /* 0x00028800ff027b82 */ /* 0x000e640000000a00 */
[----:B-1----:R-:W-:-:S05]  /*14770*/  IMAD.WIDE R2, R19, 0x4, R2 ;  /* 0x0000000413027825 */ /* 0x002fca00078e0202 */
[----:B------:R1:W5:Y:S01]  /*14780*/  LDG.E R7, desc[UR36][R2.64] ;  /* 0x0000002402077981 */ /* 0x000362000c1e1900 */
[----:B------:R-:W-:Y:S05]  /*14790*/  BRA `(.L_x_1447) ;  /* 0x0000000000247947 */ /* 0x000fea0003800000 */
.L_x_1446:
[----:B------:R-:W-:Y:S02]  /*147a0*/  ULDC.64 UR4, c[0x0][0xa08] ;  /* 0x0002820000047ab9 */ /* 0x000fe40000000a00 */
[----:B------:R-:W-:-:S04]  /*147b0*/  ISETP.NE.U32.AND P0, PT, RZ, UR4, PT ;  /* 0x00000004ff007c0c */ /* 0x000fc8000bf05070 */
[----:B------:R-:W-:-:S13]  /*147c0*/  ISETP.NE.AND.EX P0, PT, RZ, UR5, PT, P0 ;  /* 0x00000005ff007c0c */ /* 0x000fda000bf05300 */
[----:B------:R-:W-:Y:S05]  /*147d0*/  @!P0 BRA `(.L_x_1447) ;  /* 0x0000000000148947 */ /* 0x000fea0003800000 */
[----:B------:R-:W1:Y:S02]  /*147e0*/  LDC.64 R2, c[0x0][0xa08] ;  /* 0x00028200ff027b82 */ /* 0x000e640000000a00 */
[----:B-1----:R-:W-:-:S05]  /*147f0*/  IMAD.WIDE R2, R19, 0x4, R2 ;  /* 0x0000000413027825 */ /* 0x002fca00078e0202 */
[----:B------:R-:W2:Y:S04]  /*14800*/  LDG.E R7, desc[UR36][R2.64] ;  /* 0x0000002402077981 */ /* 0x000ea8000c1e1900 */
[----:B0-----:R-:W2:Y:S02]  /*14810*/  LDG.E R0, desc[UR36][R2.64+0x4] ;  /* 0x0000042402007981 */ /* 0x001ea4000c1e1900 */
[----:B--2---:R-:W-:-:S07]  /*14820*/  IMAD.IADD R7, R0, 0x1, -R7 ;  /* 0x0000000100077824 */ /* 0x004fce00078e0a07 */
.L_x_1447:
[----:B0-----:R-:W0:Y:S01]  /*14830*/  LDC R0, c[0x0][0x448] ;  /* 0x00011200ff007b82 */ /* 0x001e220000000800 */
[----:B------:R-:W-:Y:S01]  /*14840*/  IMAD.SHL.U32 R27, R17, 0x80, RZ ;  /* 0x00000080111b7824 */ /* 0x000fe200078e00ff */
[----:B------:R-:W-:Y:S01]  /*14850*/  LOP3.LUT R23, R23, 0xffffffef, RZ, 0xc0, !PT ;  /* 0xffffffef17177812 */ /* 0x000fe200078ec0ff */
[----:B-----5:R-:W-:-:S05]  /*14860*/  IMAD.IADD R34, R7, 0x1, -R36 ;  /* 0x0000000107227824 */ /* 0x020fca00078e0a24 */
[----:B-1----:R-:W1:Y:S01]  /*14870*/  LDC.64 R2, c[0x0][0x9e0] ;  /* 0x00027800ff027b82 */ /* 0x002e620000000a00 */
[----:B0-----:R-:W-:Y:S01]  /*14880*/  ISETP.NE.AND P2, PT, R0, 0x1, PT ;  /* 0x000000010000780c */ /* 0x001fe20003f45270 */
[----:B------:R-:W-:Y:S01]  /*14890*/  VIADD R0, R27, 0x7f ;  /* 0x0000007f1b007836 */ /* 0x000fe20000000000 */
[----:B-1----:R-:W-:-:S11]  /*148a0*/  ISETP.GE.AND P1, PT, R3, 0x1, PT ;  /* 0x000000010300780c */ /* 0x002fd60003f26270 */
[----:B------:R-:W0:Y:S01]  /*148b0*/  @P2 LDC R5, c[0x0][0x44c] ;  /* 0x00011300ff052b82 */ /* 0x000e220000000800 */
[----:B------:R-:W-:-:S07]  /*148c0*/  @P2 LOP3.LUT R23, R23, 0x10, RZ, 0xfc, !PT ;  /* 0x0000001017172812 */ /* 0x000fce00078efcff */
[----:B------:R-:W1:Y:S01]  /*148d0*/  @P2 LDC R9, c[0x0][0x450] ;  /* 0x00011400ff092b82 */ /* 0x000e620000000800 */
[----:B0-----:R-:W-:Y:S01]  /*148e0*/  @P2 IMAD.HI.U32 R4, R0, R5, RZ ;  /* 0x0000000500042227 */ /* 0x001fe200078e00ff */
[----:B------:R-:W-:-:S04]  /*148f0*/  IADD3 R5, R34, 0x1, -R31 ;  /* 0x0000000122057810 */ /* 0x000fc80007ffe81f */
[----:B-1----:R-:W-:-:S05]  /*14900*/  @P2 SHF.R.U32.HI R0, RZ, R9, R4 ;  /* 0x00000009ff002219 */ /* 0x002fca0000011604 */
[----:B------:R-:W-:-:S04]  /*14910*/  IMAD.IADD R7, R5, 0x1, R0 ;  /* 0x0000000105077824 */ /* 0x000fc800078e0200 */
[----:B------:R-:W-:Y:S01]  /*14920*/  IMAD.IADD R2, R7, 0x1, R2 ;  /* 0x0000000107027824 */ /* 0x000fe200078e0202 */
[----:B------:R-:W-:Y:S06]  /*14930*/  @!P1 BRA `(.L_x_1448) ;  /* 0x0000000000489947 */ /* 0x000fec0003800000 */
[C---:B------:R-:W-:Y:S01]  /*14940*/  ISETP.GT.AND P0, PT, R7.reuse, RZ, PT ;  /* 0x000000ff0700720c */ /* 0x040fe20003f04270 */
[----:B------:R-:W-:Y:S01]  /*14950*/  BSSY B0, `(.L_x_1449) ;  /* 0x000000e000007945 */ /* 0x000fe20003800000 */
[----:B------:R-:W-:-:S11]  /*14960*/  VIADD R0, R7, 0xffffffff ;  /* 0xffffffff07007836 */ /* 0x000fd60000000000 */
[----:B------:R-:W-:Y:S05]  /*14970*/  @P0 BRA `(.L_x_1450) ;  /* 0x00000000001c0947 */ /* 0x000fea0003800000 */
[----:B------:R-:W-:Y:S01]  /*14980*/  ISETP.NE.AND P0, PT, R3, 0x1, PT ;  /* 0x000000010300780c */ /* 0x000fe20003f05270 */
[----:B------:R-:W-:-:S12]  /*14990*/  IMAD.MOV R7, RZ, RZ, -R7 ;  /* 0x000000ffff077224 */ /* 0x000fd800078e0a07 */
[----:B------:R-:W0:Y:S02]  /*149a0*/  @P0 LDC.64 R4, c[0x0][0x9e8] ;  /* 0x00027a00ff040b82 */ /* 0x000e240000000a00 */
[----:B0-----:R-:W-:-:S05]  /*149b0*/  @P0 IMAD.HI.U32 R4, R7, R4, RZ ;  /* 0x0000000407040227 */ /* 0x001fca00078e00ff */
[----:B------:R-:W-:-:S04]  /*149c0*/  @P0 SHF.R.U32.HI R7, RZ, R5, R4 ;  /* 0x00000005ff070219 */ /* 0x000fc80000011604 */
[----:B------:R-:W-:Y:S01]  /*149d0*/  LOP3.LUT R0, RZ, R7, RZ, 0x33, !PT ;  /* 0x00000007ff007212 */ /* 0x000fe200078e33ff */
[----:B------:R-:W-:Y:S06]  /*149e0*/  BRA `(.L_x_1451) ;  /* 0x0000000000107947 */ /* 0x000fec0003800000 */
.L_x_1450:
[----:B------:R-:W-:-:S13]  /*149f0*/  ISETP.NE.AND P0, PT, R3, 0x1, PT ;  /* 0x000000010300780c */ /* 0x000fda0003f05270 */
[----:B------:R-:W0:Y:S02]  /*14a00*/  @P0 LDC.64 R4, c[0x0][0x9e8] ;  /* 0x00027a00ff040b82 */ /* 0x000e240000000a00 */
[----:B0-----:R-:W-:-:S05]  /*14a10*/  @P0 IMAD.HI.U32 R4, R0, R4, RZ ;  /* 0x0000000400040227 */ /* 0x001fca00078e00ff */
[----:B------:R-:W-:-:S07]  /*14a20*/  @P0 SHF.R.U32.HI R0, RZ, R5, R4 ;  /* 0x00000005ff000219 */ /* 0x000fce0000011604 */
.L_x_1451:
[----:B------:R-:W-:Y:S05]  /*14a30*/  BSYNC B0 ;  /* 0x0000000000007941 */ /* 0x000fea0003800000 */
.L_x_1449:
[----:B------:R-:W-:-:S05]  /*14a40*/  IMAD R5, R0, R3, R3 ;  /* 0x0000000300057224 */ /* 0x000fca00078e0203 */
[----:B------:R-:W-:-:S07]  /*14a50*/  VIMNMX R2, R2, R5, PT ;  /* 0x0000000502027248 */ /* 0x000fce0003fe0100 */
.L_x_1448:
[----:B------:R-:W0:Y:S01]  /*14a60*/  @P2 LDC R0, c[0x0][0x44c] ;  /* 0x00011300ff002b82 */ /* 0x000e220000000800 */
[----:B------:R-:W-:Y:S01]  /*14a70*/  VIADD R2, R2, 0x7f ;  /* 0x0000007f02027836 */ /* 0x000fe20000000000 */
[----:B------:R-:W-:Y:S01]  /*14a80*/  ULDC UR4, c[0x0][0x9dc] ;  /* 0x0002770000047ab9 */ /* 0x000fe20000000800 */
[----:B------:R-:W-:-:S05]  /*14a90*/  IMAD.MOV.U32 R4, RZ, RZ, R27 ;  /* 0x000000ffff047224 */ /* 0x000fca00078e001b */
[----:B------:R-:W1:Y:S01]  /*14aa0*/  @P2 LDC R5, c[0x0][0x450] ;  /* 0x00011400ff052b82 */ /* 0x000e620000000800 */
[----:B0-----:R-:W-:-:S05]  /*14ab0*/  @P2 IMAD.HI.U32 R0, R27, R0, RZ ;  /* 0x000000001b002227 */ /* 0x001fca00078e00ff */
[----:B-1----:R-:W-:Y:S01]  /*14ac0*/  @P2 SHF.R.U32.HI R4, RZ, R5, R0 ;  /* 0x00000005ff042219 */ /* 0x002fe20000011600 */
[----:B------:R-:W-:Y:S01]  /*14ad0*/  VIADD R0, R34, 0x7f ;  /* 0x0000007f22007836 */ /* 0x000fe20000000000 */
[----:B------:R-:W-:Y:S02]  /*14ae0*/  SHF.R.S32.HI R5, RZ, 0x1f, R2 ;  /* 0x0000001fff057819 */ /* 0x000fe40000011402 */
[----:B------:R-:W-:Y:S02]  /*14af0*/  IADD3 R4, R4, R34, -R31 ;  /* 0x0000002204047210 */ /* 0x000fe40007ffe81f */
[----:B------:R-:W-:Y:S02]  /*14b00*/  LEA.HI R2, R5, R2, RZ, 0x7 ;  /* 0x0000000205027211 */ /* 0x000fe400078f38ff */
[----:B------:R-:W-:Y:S02]  /*14b10*/  SHF.R.S32.HI R5, RZ, 0x1f, R0 ;  /* 0x0000001fff057819 */ /* 0x000fe40000011400 */
[----:B------:R-:W-:Y:S01]  /*14b20*/  SHF.R.S32.HI R7, RZ, 0x7, R2 ;  /* 0x00000007ff077819 */ /* 0x000fe20000011402 */
[----:B------:R-:W-:Y:S01]  /*14b30*/  VIADD R2, R4, -UR4 ;  /* 0x8000000404027c36 */ /* 0x000fe20008000000 */
[----:B------:R-:W-:-:S04]  /*14b40*/  LEA.HI R5, R5, R0, RZ, 0x7 ;  /* 0x0000000005057211 */ /* 0x000fc800078f38ff */
[----:B------:R-:W-:-:S04]  /*14b50*/  SHF.R.S32.HI R0, RZ, 0x7, R5 ;  /* 0x00000007ff007819 */ /* 0x000fc80000011405 */
[----:B------:R-:W-:Y:S01]  /*14b60*/  VIMNMX R0, R0, R7, PT ;  /* 0x0000000700007248 */ /* 0x000fe20003fe0100 */
[----:B------:R-:W-:Y:S06]  /*14b70*/  @!P1 BRA `(.L_x_1452) ;  /* 0x0000000000489947 */ /* 0x000fec0003800000 */
[----:B------:R-:W-:Y:S01]  /*14b80*/  IMAD.MOV.U32 R6, RZ, RZ, R4 ;  /* 0x000000ffff067224 */ /* 0x000fe200078e0004 */
[----:B------:R-:W-:Y:S04]  /*14b90*/  BSSY B0, `(.L_x_1453) ;  /* 0x000000e000007945 */ /* 0x000fe80003800000 */
[----:B------:R-:W-:-:S13]  /*14ba0*/  ISETP.GT.AND P0, PT, R6, -0x1, PT ;  /* 0xffffffff0600780c */ /* 0x000fda0003f04270 */
[----:B------:R-:W-:Y:S05]  /*14bb0*/  @P0 BRA `(.L_x_1454) ;  /* 0x00000000001c0947 */ /* 0x000fea0003800000 */
[----:B------:R-:W-:Y:S02]  /*14bc0*/  ISETP.NE.AND P0, PT, R3, 0x1, PT ;  /* 0x000000010300780c */ /* 0x000fe40003f05270 */
[----:B------:R-:W-:-:S11]  /*14bd0*/  LOP3.LUT R7, RZ, R6, RZ, 0x33, !PT ;  /* 0x00000006ff077212 */ /* 0x000fd600078e33ff */
[----:B------:R-:W0:Y:S02]  /*14be0*/  @P0 LDC.64 R4, c[0x0][0x9e8] ;  /* 0x00027a00ff040b82 */ /* 0x000e240000000a00 */
[----:B0-----:R-:W-:-:S05]  /*14bf0*/  @P0 IMAD.HI.U32 R4, R7, R4, RZ ;  /* 0x0000000407040227 */ /* 0x001fca00078e00ff */
[----:B------:R-:W-:-:S04]  /*14c00*/  @P0 SHF.R.U32.HI R7, RZ, R5, R4 ;  /* 0x00000005ff070219 */ /* 0x000fc80000011604 */
[----:B------:R-:W-:Y:S01]  /*14c10*/  LOP3.LUT R6, RZ, R7, RZ, 0x33, !PT ;  /* 0x00000007ff067212 */ /* 0x000fe200078e33ff */
[----:B------:R-:W-:Y:S06]  /*14c20*/  BRA `(.L_x_1455) ;  /* 0x0000000000107947 */ /* 0x000fec0003800000 */
.L_x_1454:
[----:B------:R-:W-:-:S13]  /*14c30*/  ISETP.NE.AND P0, PT, R3, 0x1, PT ;  /* 0x000000010300780c */ /* 0x000fda0003f05270 */
[----:B------:R-:W0:Y:S02]  /*14c40*/  @P0 LDC.64 R4, c[0x0][0x9e8] ;  /* 0x00027a00ff040b82 */ /* 0x000e240000000a00 */
[----:B0-----:R-:W-:-:S05]  /*14c50*/  @P0 IMAD.HI.U32 R4, R6, R4, RZ ;  /* 0x0000000406040227 */ /* 0x001fca00078e00ff */
[----:B------:R-:W-:-:S07]  /*14c60*/  @P0 SHF.R.U32.HI R6, RZ, R5, R4 ;  /* 0x00000005ff060219 */ /* 0x000fce0000011604 */
.L_x_1455:
[----:B------:R-:W-:Y:S05]  /*14c70*/  BSYNC B0 ;  /* 0x0000000000007941 */ /* 0x000fea0003800000 */
.L_x_1453:
[----:B------:R-:W-:-:S05]  /*14c80*/  IMAD R3, R6, R3, RZ ;  /* 0x0000000306037224 */ /* 0x000fca00078e02ff */
[----:B------:R-:W-:-:S07]  /*14c90*/  VIMNMX R2, R2, R3, !PT ;  /* 0x0000000302027248 */ /* 0x000fce0007fe0100 */
.L_x_1452:
[----:B------:R-:W-:Y:S01]  /*14ca0*/  SHF.R.S32.HI R3, RZ, 0x1f, R2 ;  /* 0x0000001fff037819 */ /* 0x000fe20000011402 */
[----:B------:R-:W-:Y:S03]  /*14cb0*/  BSSY B0, `(.L_x_1456) ;  /* 0x000002a000007945 */ /* 0x000fe60003800000 */
[----:B------:R-:W-:Y:S02]  /*14cc0*/  LEA.HI R3, R3, R2, RZ, 0x7 ;  /* 0x0000000203037211 */ /* 0x000fe400078f38ff */
[----:B------:R-:W-:Y:S02]  /*14cd0*/  LOP3.LUT R2, R18, 0xff000000, RZ, 0xc0, !PT ;  /* 0xff00000012027812 */ /* 0x000fe400078ec0ff */
[----:B------:R-:W-:-:S04]  /*14ce0*/  SHF.R.S32.HI R3, RZ, 0x7, R3 ;  /* 0x00000007ff037819 */ /* 0x000fc80000011403 */
[----:B------:R-:W-:Y:S02]  /*14cf0*/  VIMNMX R35, RZ, R3, !PT ;  /* 0x00000003ff237248 */ /* 0x000fe40007fe0100 */
[----:B------:R-:W-:Y:S02]  /*14d00*/  SHF.R.U32.HI R3, RZ, 0x8, R2 ;  /* 0x00000008ff037819 */ /* 0x000fe40000011602 */
[----:B------:R-:W-:Y:S02]  /*14d10*/  ISETP.GT.AND P0, PT, R0, R35, PT ;  /* 0x000000230000720c */ /* 0x000fe40003f04270 */
[----:B------:R-:W-:-:S04]  /*14d20*/  LOP3.LUT R2, R18, 0xff0000, RZ, 0xc0, !PT ;  /* 0x00ff000012027812 */ /* 0x000fc800078ec0ff */
[----:B------:R-:W-:Y:S01]  /*14d30*/  LEA.HI R3, R2, R3, RZ, 0x10 ;  /* 0x0000000302037211 */ /* 0x000fe200078f80ff */
[----:B------:R-:W-:-:S03]  /*14d40*/  IMAD.MOV.U32 R2, RZ, RZ, RZ ;  /* 0x000000ffff027224 */ /* 0x000fc600078e00ff */
[----:B------:R-:W-:-:S03]  /*14d50*/  LOP3.LUT R4, R3, 0xff, RZ, 0xc0, !PT ;  /* 0x000000ff03047812 */ /* 0x000fc600078ec0ff */
[----:B------:R-:W-:Y:S05]  /*14d60*/  @!P0 BRA `(.L_x_1457) ;  /* 0x0000000000788947 */ /* 0x000fea0003800000 */
[----:B------:R-:W-:Y:S01]  /*14d70*/  SHF.R.U32.HI R5, RZ, 0x10, R3 ;  /* 0x00000010ff057819 */ /* 0x000fe20000011603 */
[----:B------:R-:W-:-:S03]  /*14d80*/  IMAD.MOV.U32 R2, RZ, RZ, RZ ;  /* 0x000000ffff027224 */ /* 0x000fc600078e00ff */
[----:B------:R-:W-:-:S13]  /*14d90*/  ISETP.NE.AND P0, PT, R5, RZ, PT ;  /* 0x000000ff0500720c */ /* 0x000fda0003f05270 */
[----:B------:R-:W0:Y:S02]  /*14da0*/  @!P0 LDC R5, c[0x0][0x9f0] ;  /* 0x00027c00ff058b82 */ /* 0x000e240000000800 */
[----:B0-----:R-:W-:-:S04]  /*14db0*/  IABS R6, R5 ;  /* 0x0000000500067213 */ /* 0x001fc80000000000 */
[----:B------:R-:W0:Y:S08]  /*14dc0*/  I2F.RP R7, R6 ;  /* 0x0000000600077306 */ /* 0x000e300000209400 */
[----:B0-----:R-:W0:Y:S02]  /*14dd0*/  MUFU.RCP R7, R7 ;  /* 0x0000000700077308 */ /* 0x001e240000001000 */
[----:B0-----:R-:W-:-:S06]  /*14de0*/  VIADD R8, R7, 0xffffffe ;  /* 0x0ffffffe07087836 */ /* 0x001fcc0000000000 */
[----:B------:R-:W0:Y:S02]  /*14df0*/  F2I.FTZ.U32.TRUNC.NTZ R3, R8 ;  /* 0x0000000800037305 */ /* 0x000e24000021f000 */
[----:B0-----:R-:W-:-:S04]  /*14e00*/  IMAD.MOV R9, RZ, RZ, -R3 ;  /* 0x000000ffff097224 */ /* 0x001fc800078e0a03 */
[----:B------:R-:W-:-:S04]  /*14e10*/  IMAD R9, R9, R6, RZ ;  /* 0x0000000609097224 */ /* 0x000fc800078e02ff */
[----:B------:R-:W-:Y:S01]  /*14e20*/  IMAD.HI.U32 R3, R3, R9, R2 ;  /* 0x0000000903037227 */ /* 0x000fe200078e0002 */
[----:B------:R-:W-:Y:S02]  /*14e30*/  IADD3 R2, R5, -0x1, R0 ;  /* 0xffffffff05027810 */ /* 0x000fe40007ffe000 */
[----:B------:R-:W-:-:S03]  /*14e40*/  IABS R9, R5 ;  /* 0x0000000500097213 */ /* 0x000fc60000000000 */
[----:B------:R-:W-:Y:S02]  /*14e50*/  IMAD.IADD R2, R2, 0x1, -R35 ;  /* 0x0000000102027824 */ /* 0x000fe400078e0a23 */
[----:B------:R-:W-:-:S03]  /*14e60*/  IMAD.MOV R7, RZ, RZ, -R9 ;  /* 0x000000ffff077224 */ /* 0x000fc600078e0a09 */
[----:B------:R-:W-:Y:S02]  /*14e70*/  IABS R8, R2 ;  /* 0x0000000200087213 */ /* 0x000fe40000000000 */
[----:B------:R-:W-:-:S03]  /*14e80*/  LOP3.LUT R2, R2, R5, RZ, 0x3c, !PT ;  /* 0x0000000502027212 */ /* 0x000fc600078e3cff */
        /* <DEDUP_REMOVED lines=12> */
.L_x_1457:
[----:B------:R-:W-:Y:S05]  /*14f50*/  BSYNC B0 ;  /* 0x0000000000007941 */ /* 0x000fea0003800000 */
.L_x_1456:
[-C--:B------:R-:W-:Y:S01]  /*14f60*/  IMAD R35, R4, R2.reuse, R35 ;  /* 0x0000000204237224 */ /* 0x080fe200078e0223 */
        /* <DEDUP_REMOVED lines=12> */
[----:B------:R-:W0:Y:S08]  /*15030*/  FLO.U32 R0, UR4 ;  /* 0x0000000400007d00 */ /* 0x000e3000080e0000 */
[----:B------:R-:W1:Y:S01]  /*15040*/  POPC R5, UR4 ;  /* 0x0000000400057d09 */ /* 0x000e620008000000 */
[----:B0-----:R-:W-:-:S13]  /*15050*/  ISETP.EQ.U32.AND P0, PT, R0, R7, PT ;  /* 0x000000070000720c */ /* 0x001fda0003f02070 */
[----:B-1----:R-:W2:Y:S01]  /*15060*/  @P0 ATOMG.E.ADD.STRONG.GPU PT, R3, desc[UR36][R2.64], R5 ;  /* 0x00000005020309a8 */ /* 0x002ea200081ee1e4 */
[----:B------:R-:W0:Y:S02]  /*15070*/  S2R R4, SR_LTMASK ;  /* 0x0000000000047919 */ /* 0x000e240000003900 */
[----:B0-----:R-:W-:-:S04]  /*15080*/  LOP3.LUT R4, R4, UR4, RZ, 0xc0, !PT ;  /* 0x0000000404047c12 */ /* 0x001fc8000f8ec0ff */
[----:B------:R-:W0:Y:S01]  /*15090*/  POPC R7, R4 ;  /* 0x0000000400077309 */ /* 0x000e220000000000 */
[----:B--2---:R-:W0:Y:S02]  /*150a0*/  SHFL.IDX PT, R0, R3, R0, 0x1f ;  /* 0x00001f0003007589 */ /* 0x004e2400000e0000 */
[----:B0-----:R-:W-:Y:S01]  /*150b0*/  IADD3 R16, R0, UR39, R7 ;  /* 0x0000002700107c10 */ /* 0x001fe2000fffe007 */
[----:B------:R-:W-:Y:S06]  /*150c0*/  BRA `(.L_x_1460) ;  /* 0x00000034004c7947 */ /* 0x000fec0003800000 */
.L_x_1459:
        /* <DEDUP_REMOVED lines=8> */
[----:B------:R-:W-:Y:S02]  /*15150*/  IMAD.U32 R4, RZ, RZ, UR6 ;  /* 0x00000006ff047e24 */ /* 0x000fe4000f8e00ff */
[----:B------:R-:W0:Y:S01]  /*15160*/  LDC.64 R2, c[0x4][R2] ;  /* 0x0100000002027b82 */ /* 0x000e220000000a00 */
[----:B------:R-:W-:Y:S02]  /*15170*/  IMAD.U32 R5, RZ, RZ, UR7 ;  /* 0x00000007ff057e24 */ /* 0x000fe4000f8e00ff */
[----:B------:R-:W-:Y:S02]  /*15180*/  IMAD.U32 R6, RZ, RZ, UR8 ;  /* 0x00000008ff067e24 */ /* 0x000fe4000f8e00ff */
[----:B------:R-:W-:-:S02]  /*15190*/  IMAD.U32 R7, RZ, RZ, UR9 ;  /* 0x00000009ff077e24 */ /* 0x000fc4000f8e00ff */
[----:B------:R-:W-:Y:S02]  /*151a0*/  IMAD.U32 R10, RZ, RZ, UR4 ;  /* 0x00000004ff0a7e24 */ /* 0x000fe4000f8e00ff */
[----:B------:R-:W-:Y:S02]  /*151b0*/  IMAD.U32 R11, RZ, RZ, UR5 ;  /* 0x00000005ff0b7e24 */ /* 0x000fe4000f8e00ff */
[----:B------:R-:W-:Y:S02]  /*151c0*/  IMAD.MOV.U32 R8, RZ, RZ, 0x70 ;  /* 0x00000070ff087424 */ /* 0x000fe400078e00ff */
[----:B------:R-:W-:Y:S02]  /*151d0*/  IMAD.MOV.U32 R12, RZ, RZ, 0x1 ;  /* 0x00000001ff0c7424 */ /* 0x000fe400078e00ff */
[----:B------:R-:W-:-:S07]  /*151e0*/  IMAD.MOV.U32 R13, RZ, RZ, RZ ;  /* 0x000000ffff0d7224 */ /* 0x000fce00078e00ff */
[----:B------:R-:W-:-:S07]  /*151f0*/  LEPC R20, `(.L_x_1462) ;  /* 0x000000001014794e */ /* 0x000fce0000000000 */
[----:B0-----:R-:W-:Y:S05]  /*15200*/  CALL.ABS.NOINC R2 ;  /* 0x0000000002007343 */ /* 0x001fea0003c00000 */
.L_x_1462:
[----:B------:R-:W-:Y:S05]  /*15210*/  BSYNC B6 ;  /* 0x0000000000067941 */ /* 0x000fea0003800000 */
.L_x_1461:
        /* <DEDUP_REMOVED lines=9> */
[----:B------:R-:W-:Y:S02]  /*152b0*/  IMAD.U32 R4, RZ, RZ, UR6 ;  /* 0x00000006ff047e24 */ /* 0x000fe4000f8e00ff */
[----:B------:R-:W-:Y:S02]  /*152c0*/  IMAD.U32 R5, RZ, RZ, UR7 ;  /* 0x00000007ff057e24 */ /* 0x000fe4000f8e00ff */
[----:B------:R-:W-:Y:S02]  /*152d0*/  IMAD.U32 R6, RZ, RZ, UR8 ;  /* 0x00000008ff067e24 */ /* 0x000fe4000f8e00ff */
[----:B------:R-:W-:-:S02]  /*152e0*/  IMAD.U32 R7, RZ, RZ, UR9 ;  /* 0x00000009ff077e24 */ /* 0x000fc4000f8e00ff */
[----:B------:R-:W-:Y:S02]  /*152f0*/  IMAD.U32 R10, RZ, RZ, UR4 ;  /* 0x00000004ff0a7e24 */ /* 0x000fe4000f8e00ff */
[----:B------:R-:W-:Y:S02]  /*15300*/  IMAD.U32 R11, RZ, RZ, UR5 ;  /* 0x00000005ff0b7e24 */ /* 0x000fe4000f8e00ff */
[----:B------:R-:W-:Y:S02]  /*15310*/  IMAD.MOV.U32 R8, RZ, RZ, 0x70 ;  /* 0x00000070ff087424 */ /* 0x000fe400078e00ff */
[----:B------:R-:W-:Y:S02]  /*15320*/  IMAD.MOV.U32 R12, RZ, RZ, 0x1 ;  /* 0x00000001ff0c7424 */ /* 0x000fe400078e00ff */
[----:B0-----:R-:W-:-:S07]  /*15330*/  IMAD.MOV.U32 R13, RZ, RZ, RZ ;  /* 0x000000ffff0d7224 */ /* 0x001fce00078e00ff */
[----:B------:R-:W-:-:S07]  /*15340*/  LEPC R20, `(.L_x_1465) ;  /* 0x000000001014794e */ /* 0x000fce0000000000 */
[----:B-1----:R-:W-:Y:S05]  /*15350*/  CALL.ABS.NOINC R2 ;  /* 0x0000000002007343 */ /* 0x002fea0003c00000 */
.L_x_1465:
[----:B------:R0:W1:Y:S01]  /*15360*/  LDC.64 R2, c[0x4][R17] ;  /* 0x0100000011027b82 */ /* 0x0000620000000a00 */
[----:B------:R-:W-:Y:S01]  /*15370*/  ULDC.64 UR6, c[0x4][0x80] ;  /* 0x0100200000067ab9 */ /* 0x000fe20000000a00 */
[----:B------:R-:W-:Y:S01]  /*15380*/  ULDC.64 UR8, c[0x4][0x88] ;  /* 0x0100220000087ab9 */ /* 0x000fe20000000a00 */
[----:B------:R-:W-:Y:S01]  /*15390*/  ULDC.64 UR4, c[0x4][0x18] ;  /* 0x0100060000047ab9 */ /* 0x000fe20000000a00 */
        /* <DEDUP_REMOVED lines=11> */
.L_x_1464:
[----:B------:R-:W-:Y:S05]  /*15450*/  BSYNC B6 ;  /* 0x0000000000067941 */ /* 0x000fea0003800000 */
.L_x_1463:
[----:B------:R-:W-:Y:S01]  /*15460*/  ULDC.64 UR4, c[0x0][0x9f8] ;  /* 0x00027e0000047ab9 */ /* 0x000fe20000000a00 */
[----:B------:R-:W-:Y:S01]  /*15470*/  IMAD.MOV.U32 R32, RZ, RZ, R19 ;  /* 0x000000ffff207224 */ /* 0x000fe200078e0013 */
[----:B------:R-:W-:Y:S01]  /*15480*/  ISETP.NE.U32.AND P0, PT, RZ, UR4, PT ;  /* 0x00000004ff007c0c */ /* 0x000fe2000bf05070 */
[----:B------:R-:W0:Y:S01]  /*15490*/  S2R R20, SR_TID.X ;  /* 0x0000000000147919 */ /* 0x000e220000002100 */
[----:B------:R-:W1:Y:S01]  /*154a0*/  LDC R6, c[0x0][0x430] ;  /* 0x00010c00ff067b82 */ /* 0x000e620000000800 */
[----:B------:R-:W2:Y:S01]  /*154b0*/  S2R R17, SR_TID.X ;  /* 0x0000000000117919 */ /* 0x000ea20000002100 */
[----:B------:R-:W-:Y:S01]  /*154c0*/  ISETP.NE.AND.EX P0, PT, RZ, UR5, PT, P0 ;  /* 0x00000005ff007c0c */ /* 0x000fe2000bf05300 */
[----:B------:R-:W-:Y:S01]  /*154d0*/  VIADD R26, R24, 0xffffffff ;  /* 0xffffffff181a7836 */ /* 0x000fe20000000000 */
[----:B------:R-:W-:Y:S01]  /*154e0*/  LOP3.LUT R23, R23, 0xfffffff7, RZ, 0xc0, !PT ;  /* 0xfffffff717177812 */ /* 0x000fe200078ec0ff */
[----:B------:R-:W-:-:S10]  /*154f0*/  ULDC UR4, c[0x0][0x2f4] ;  /* 0x0000bd0000047ab9 */ /* 0x000fd40000000800 */
[----:B------:R-:W3:Y:S02]  /*15500*/  @P0 LDC.64 R2, c[0x0][0x9f8] ;  /* 0x00027e00ff020b82 */ /* 0x000ee40000000a00 */
[----:B---3--:R-:W-:-:S05]  /*15510*/  @P0 IMAD.WIDE R2, R19, 0x4, R2 ;  /* 0x0000000413020825 */ /* 0x008fca00078e0202 */
[----:B------:R3:W4:Y:S01]  /*15520*/  @P0 LDG.E R32, desc[UR36][R2.64] ;  /* 0x0000002402200981 */ /* 0x000722000c1e1900 */
[----:B-1----:R-:W-:Y:S01]  /*15530*/  ISETP.NE.AND P1, PT, R6, 0x1, PT ;  /* 0x000000010600780c */ /* 0x002fe20003f25270 */
[----:B0-----:R-:W-:Y:S01]  /*15540*/  IMAD.SHL.U32 R20, R20, 0x10, RZ ;  /* 0x0000001014147824 */ /* 0x001fe200078e00ff */
[----:B--2---:R-:W-:Y:S01]  /*15550*/  LOP3.LUT R17, R17, 0x7f, RZ, 0xc0, !PT ;  /* 0x0000007f11117812 */ /* 0x004fe200078ec0ff */
[----:B------:R-:W-:-:S03]  /*15560*/  IMAD.SHL.U32 R8, R26, 0x80, RZ ;  /* 0x000000801a087824 */ /* 0x000fc600078e00ff */
[----:B------:R-:W-:Y:S02]  /*15570*/  SHF.R.U32.HI R17, RZ, 0x3, R17 ;  /* 0x00000003ff117819 */ /* 0x000fe40000011611 */
[----:B------:R-:W-:-:S04]  /*15580*/  LOP3.LUT R20, R20, 0x70, RZ, 0xc0, !PT ;  /* 0x0000007014147812 */ /* 0x000fc800078ec0ff */
[----:B------:R-:W-:Y:S01]  /*15590*/  LOP3.LUT R5, R8, R17, R20, 0xfe, !PT ;  /* 0x0000001108057212 */ /* 0x000fe200078efe14 */
[----:B------:R-:W0:Y:S01]  /*155a0*/  @P1 LDC R4, c[0x0][0x434] ;  /* 0x00010d00ff041b82 */ /* 0x000e220000000800 */
[----:B------:R-:W-:Y:S02]  /*155b0*/  @P1 LOP3.LUT R23, R23, 0x8, RZ, 0xfc, !PT ;  /* 0x0000000817171812 */ /* 0x000fe400078efcff */
[C---:B------:R-:W-:Y:S01]  /*155c0*/  ISETP.GE.AND P0, PT, R5.reuse, R34, PT ;  /* 0x000000220500720c */ /* 0x040fe20003f06270 */
[----:B------:R-:W-:-:S04]  /*155d0*/  IMAD.IADD R5, R5, 0x1, R36 ;  /* 0x0000000105057824 */ /* 0x000fc800078e0224 */
[----:B------:R-:W1:Y:S08]  /*155e0*/  @P1 LDC R0, c[0x0][0x438] ;  /* 0x00010e00ff001b82 */ /* 0x000e700000000800 */
[----:B---3--:R-:W2:Y:S01]  /*155f0*/  @!P0 LDC.64 R2, c[0x0][0x428] ;  /* 0x00010a00ff028b82 */ /* 0x008ea20000000a00 */
[----:B0-----:R-:W-:-:S04]  /*15600*/  @P1 IMAD.HI.U32 R7, R5, R4, RZ ;  /* 0x0000000405071227 */ /* 0x001fc800078e00ff */
[----:B------:R-:W-:Y:S01]  /*15610*/  IMAD.MOV.U32 R4, RZ, RZ, R5 ;  /* 0x000000ffff047224 */ /* 0x000fe200078e0005 */
[----:B-1----:R-:W-:-:S05]  /*15620*/  @P1 SHF.R.U32.HI R4, RZ, R0, R7 ;  /* 0x00000000ff041219 */ /* 0x002fca0000011607 */
[----:B------:R-:W-:-:S04]  /*15630*/  IMAD.MOV R0, RZ, RZ, -R4 ;  /* 0x000000ffff007224 */ /* 0x000fc800078e0a04 */
[----:B------:R-:W-:Y:S01]  /*15640*/  IMAD R0, R6, R0, R5 ;  /* 0x0000000006007224 */ /* 0x000fe200078e0205 */
[----:B------:R-:W-:Y:S02]  /*15650*/  @!P0 SHF.R.S32.HI R5, RZ, 0x1f, R4 ;  /* 0x0000001fff058819 */ /* 0x000fe40000011404 */
[----:B------:R-:W-:Y:S01]  /*15660*/  LOP3.LUT R23, R23, 0xfffffffb, RZ, 0xc0, !PT ;  /* 0xfffffffb17177812 */ /* 0x000fe200078ec0ff */
[----:B------:R-:W-:Y:S01]  /*15670*/  UMOV UR5, 0xffffffff ;  /* 0xffffffff00057882 */ /* 0x000fe20000000000 */
[----:B----4-:R-:W-:Y:S01]  /*15680*/  SHF.R.S32.HI R37, RZ, 0x1f, R32 ;  /* 0x0000001fff257819 */ /* 0x010fe20000011420 */
[----:B--2---:R-:W-:-:S04]  /*15690*/  @!P0 IMAD.WIDE.U32 R4, R32, R2, R4 ;  /* 0x0000000220048225 */ /* 0x004fc800078e0004 */
[----:B------:R-:W-:-:S04]  /*156a0*/  @!P0 IMAD R6, R37, R2, RZ ;  /* 0x0000000225068224 */ /* 0x000fc800078e02ff */
[----:B------:R-:W-:Y:S02]  /*156b0*/  @!P0 IMAD R6, R32, R3, R6 ;  /* 0x0000000320068224 */ /* 0x000fe400078e0206 */
[----:B------:R-:W0:Y:S02]  /*156c0*/  @!P0 LDC.64 R2, c[0x0][0x418] ;  /* 0x00010600ff028b82 */ /* 0x000e240000000a00 */
[----:B------:R-:W-:Y:S01]  /*156d0*/  @!P0 IMAD.IADD R5, R5, 0x1, R6 ;  /* 0x0000000105058824 */ /* 0x000fe200078e0206 */
[----:B0-----:R-:W-:-:S04]  /*156e0*/  @!P0 LEA R2, P1, R4, R2, 0x2 ;  /* 0x0000000204028211 */ /* 0x001fc800078210ff */
[----:B------:R-:W-:Y:S01]  /*156f0*/  @!P0 LEA.HI.X R3, R4, R3, R5, 0x2, P1 ;  /* 0x0000000304038211 */ /* 0x000fe200008f1405 */
[----:B------:R-:W-:Y:S02]  /*15700*/  IMAD.U32 R5, RZ, RZ, UR38 ;  /* 0x00000026ff057e24 */ /* 0x000fe4000f8e00ff */
[----:B------:R-:W-:-:S03]  /*15710*/  IMAD.MOV.U32 R4, RZ, RZ, RZ ;  /* 0x000000ffff047224 */ /* 0x000fc600078e00ff */
[----:B------:R-:W-:-:S03]  /*15720*/  ISETP.NE.AND P2, PT, R5, 0x3, PT ;  /* 0x000000030500780c */ /* 0x000fc60003f45270 */
[----:B------:R0:W5:Y:S01]  /*15730*/  @!P0 LDG.E R4, desc[UR36][R2.64] ;  /* 0x0000002402048981 */ /* 0x000162000c1e1900 */
[----:B------:R-:W-:-:S09]  /*15740*/  ISETP.GE.AND P0, PT, R30, UR4, PT ;  /* 0x000000041e007c0c */ /* 0x000fd2000bf06270 */
[----:B------:R-:W-:-:S04]  /*15750*/  @P2 LOP3.LUT R23, R23, 0x4, RZ, 0xfc, !PT ;  /* 0x0000000417172812 */ /* 0x000fc800078efcff */
[----:B------:R-:W-:-:S04]  /*15760*/  LOP3.LUT R23, R23, 0xfffffffd, RZ, 0xc0, !PT ;  /* 0xfffffffd17177812 */ /* 0x000fc800078ec0ff */
[----:B------:R-:W-:Y:S02]  /*15770*/  @P0 LOP3.LUT R23, R23, 0x2, RZ, 0xfc, !PT ;  /* 0x0000000217170812 */ /* 0x000fe400078efcff */
[----:B------:R-:W-:Y:S02]  /*15780*/  ISETP.GE.AND P0, PT, R29, UR4, PT ;  /* 0x000000041d007c0c */ /* 0x000fe4000bf06270 */
[----:B------:R-:W-:-:S11]  /*15790*/  LOP3.LUT R23, R23, 0xfffffffe, RZ, 0xc0, !PT ;  /* 0xfffffffe17177812 */ /* 0x000fd600078ec0ff */
[----:B------:R-:W-:Y:S01]  /*157a0*/  @P0 LOP3.LUT R23, R23, 0x1, RZ, 0xfc, !PT ;  /* 0x0000000117170812 */ /* 0x000fe200078efcff */
[----:B0-----:R-:W-:Y:S06]  /*157b0*/  BRA.DIV UR5, `(.L_x_1466) ;  /* 0x0000004605687947 */ /* 0x001fec000b800000 */
.L_x_1534:
[----:B------:R-:W-:Y:S01]  /*157c0*/  LOP3.LUT R24, R18, 0xffff, RZ, 0xc0, !PT ;  /* 0x0000ffff12187812 */ /* 0x000fe200078ec0ff */
[----:B------:R-:W-:Y:S06]  /*157d0*/  @!P2 BRA `(.L_x_1467) ;  /* 0x000000000004a947 */ /* 0x000fec0003800000 */
[----:B------:R-:W-:Y:S01]  /*157e0*/  BPT.TRAP 0x1 ;  /* 0x000000040000795c */ /* 0x000fe20000300000 */
.L_x_1467:
[----:B------:R-:W-:Y:S01]  /*157f0*/  SHF.R.S32.HI R6, RZ, 0x1f, R0 ;  /* 0x0000001fff067819 */ /* 0x000fe20000011400 */
[----:B------:R-:W-:Y:S01]  /*15800*/  ULDC.64 UR4, c[0x0][0x328] ;  /* 0x0000ca0000047ab9 */ /* 0x000fe20000000a00 */
[----:B------:R-:W-:Y:S01]  /*15810*/  ULDC.64 UR6, c[0x0][0x318] ;  /* 0x0000c60000067ab9 */ /* 0x000fe20000000a00 */
[----:B------:R-:W-:Y:S01]  /*15820*/  IMAD.WIDE.U32 R2, R0, UR4, RZ ;  /* 0x0000000400027c25 */ /* 0x000fe2000f8e00ff */
[----:B------:R-:W-:Y:S03]  /*15830*/  BSSY B0, `(.L_x_1468) ;  /* 0x0000013000007945 */ /* 0x000fe60003800000 */
[----:B------:R-:W-:-:S04]  /*15840*/  IMAD R5, R6, UR4, RZ ;  /* 0x0000000406057c24 */ /* 0x000fc8000f8e02ff */
[----:B------:R-:W-:Y:S01]  /*15850*/  IMAD R5, R0, UR5, R5 ;  /* 0x0000000500057c24 */ /* 0x000fe2000f8e0205 */
        /* <DEDUP_REMOVED lines=16> */
.L_x_1535:
[----:B------:R-:W-:Y:S05]  /*15960*/  BSYNC B0 ;  /* 0x0000000000007941 */ /* 0x000fea0003800000 */
.L_x_1468:
        /* <DEDUP_REMOVED lines=10> */
[----:B------:R-:W-:Y:S02]  /*15a10*/  IMAD.IADD R3, R3, 0x1, R6 ;  /* 0x0000000103037824 */ /* 0x000fe400078e0206 */
[C---:B------:R-:W-:Y:S02]  /*15a20*/  IMAD R5, R4.reuse, UR5, R5 ;  /* 0x0000000504057c24 */ /* 0x040fe4000f8e0205 */
[----:B------:R-:W-:Y:S01]  /*15a30*/  IMAD.WIDE.U32 R2, R4, UR4, R2 ;  /* 0x0000000404027c25 */ /* 0x000fe2000f8e0002 */
[----:B------:R-:W-:-:S03]  /*15a40*/  ULDC.64 UR4, c[0x0][0x308] ;  /* 0x0000c20000047ab9 */ /* 0x000fc60000000a00 */
[----:B------:R-:W-:Y:S02]  /*15a50*/  IMAD.IADD R3, R3, 0x1, R5 ;  /* 0x0000000103037824 */ /* 0x000fe400078e0205 */
[----:B------:R-:W-:Y:S02]  /*15a60*/  IMAD R5, R25, 0x4000, R33 ;  /* 0x0000400019057824 */ /* 0x000fe400078e0221 */
[----:B------:R-:W-:Y:S01]  /*15a70*/  IMAD.WIDE.U32 R2, R24, UR4, R2 ;  /* 0x0000000418027c25 */ /* 0x000fe2000f8e0002 */
[----:B------:R-:W-:-:S03]  /*15a80*/  UMOV UR4, 0xffffffff ;  /* 0xffffffff00047882 */ /* 0x000fc60000000000 */
[----:B------:R-:W-:Y:S01]  /*15a90*/  IMAD R0, R24, UR5, R3 ;  /* 0x0000000518007c24 */ /* 0x000fe2000f8e0203 */
[C---:B------:R-:W-:Y:S02]  /*15aa0*/  LEA R4, P0, R2.reuse, UR6, 0x1 ;  /* 0x0000000602047c11 */ /* 0x040fe4000f8008ff */
[----:B-1----:R-:W-:Y:S02]  /*15ab0*/  LOP3.LUT R9, R9, 0x7f, RZ, 0xc0, !PT ;  /* 0x0000007f09097812 */ /* 0x002fe400078ec0ff */
[----:B------:R-:W-:Y:S02]  /*15ac0*/  LEA.HI.X R0, R2, UR7, R0, 0x1, P0 ;  /* 0x0000000702007c11 */ /* 0x000fe400080f0c00 */
[----:B------:R-:W-:-:S04]  /*15ad0*/  SHF.R.U32.HI R9, RZ, 0x3, R9 ;  /* 0x00000003ff097819 */ /* 0x000fc80000011609 */
        /* <DEDUP_REMOVED lines=82> */
.L_x_1553:
        /* <DEDUP_REMOVED lines=11> */
.L_x_1471:
[----:B------:R-:W-:Y:S02]  /*160b0*/  PLOP3.LUT P1, PT, P1, P0, PT, 0xa2, 0x0 ;  /* 0x000000000000781c */ /* 0x000fe40000f21472 */
[----:B------:R-:W-:-:S08]  /*160c0*/  @P0 R2UR P1, UR4, R7 ;  /* 0x00000000070402ca */ /* 0x000fd00000020000 */
[----:B------:R-:W-:-:S05]  /*160d0*/  @P0 PLOP3.LUT P0, PT, P1, PT, PT, 0x80, 0x0 ;  /* 0x000000000000081c */ /* 0x000fca0000f0f070 */
[----:B------:R-:W-:Y:S01]  /*160e0*/  @!P1 SYNCS.ARRIVE.TRANS64.RED.A0T1 RZ, [UR4+0x28830], RZ ;  /* 0x028830ffffff99a7 */ /* 0x000fe20008200404 */
[----:B------:R-:W-:Y:S07]  /*160f0*/  @!P1 ARRIVES.LDGSTSBAR.64.TRANSCNT [UR4+0x28830] ;  /* 0x02883000ff0099b0 */ /* 0x000fee0008000a84 */
[----:B------:R-:W-:Y:S05]  /*16100*/  @P0 BRA.U.ANY `(.L_x_1471) ;  /* 0xfffffffd00e80947 */ /* 0x000fea000393ffff */
[----:B------:R-:W-:Y:S01]  /*16110*/  NOP ;  /* 0x0000000000007918 */ /* 0x000fe20000000000 */
[----:B------:R-:W-:-:S13]  /*16120*/  LOP3.LUT P2, RZ, R23, 0x4, RZ, 0xc0, !PT ;  /* 0x0000000417ff7812 */ /* 0x000fda000784c0ff */
[----:B------:R-:W-:Y:S05]  /*16130*/  @!P2 BRA `(.L_x_1472) ;  /* 0x000000000004a947 */ /* 0x000fea0003800000 */
[----:B------:R-:W-:Y:S01]  /*16140*/  BPT.TRAP 0x1 ;  /* 0x000000040000795c */ /* 0x000fe20000300000 */
.L_x_1472:
[----:B-1----:R1:W5:Y:S01]  /*16150*/  LDL.LU R2, [R1+0x4] ;  /* 0x0000040001027983 */ /* 0x0023620000300800 */
[----:B------:R1:W-:Y:S02]  /*16160*/  SYNCS.ARRIVE.TRANS64.A1T0 RZ, [R7+URZ+0x28830], RZ ;  /* 0x028830ff07ff79a7 */ /* 0x0003e4000810003f */
[----:B------:R-:W-:Y:S05]  /*16170*/  WARPSYNC.ALL ;  /* 0x0000000000007948 */ /* 0x000fea0003800000 */
[----:B------:R-:W-:Y:S01]  /*16180*/  ULDC.64 UR4, c[0x0][0x298] ;  /* 0x0000a60000047ab9 */ /* 0x000fe20000000a00 */
[----:B------:R-:W-:Y:S01]  /*16190*/  BSSY B6, `(.L_x_1473) ;  /* 0x000001c000067945 */ /* 0x000fe20003800000 */
[----:B------:R-:W-:Y:S01]  /*161a0*/  BAR.SYNC.DEFER_BLOCKING 0x8, 0x180 ;  /* 0x0206000000007b1d */ /* 0x000fe20000010000 */
[----:B-----5:R-:W-:Y:S01]  /*161b0*/  SHF.R.S32.HI R0, RZ, 0x1f, R2 ;  /* 0x0000001fff007819 */ /* 0x020fe20000011402 */
[----:B0-----:R-:W-:-:S04]  /*161c0*/  IMAD.WIDE.U32 R4, R2, UR4, RZ ;  /* 0x0000000402047c25 */ /* 0x001fc8000f8e00ff */
[----:B------:R-:W-:Y:S01]  /*161d0*/  IMAD R0, R0, UR4, RZ ;  /* 0x0000000400007c24 */ /* 0x000fe2000f8e02ff */
[----:B------:R0:W-:Y:S03]  /*161e0*/  STL.64 [R1+0x8], R4 ;  /* 0x0000080401007387 */ /* 0x0001e60000100a00 */
[----:B------:R-:W-:Y:S02]  /*161f0*/  IMAD R0, R2, UR5, R0 ;  /* 0x0000000502007c24 */ /* 0x000fe4000f8e0200 */
[----:B------:R-:W-:Y:S02]  /*16200*/  VIADD R2, R22, 0x10400 ;  /* 0x0001040016027836 */ /* 0x000fe40000000000 */
[----:B------:R-:W-:-:S03]  /*16210*/  IMAD.IADD R0, R5, 0x1, R0 ;  /* 0x0000000105007824 */ /* 0x000fc600078e0200 */
[----:B------:R-:W-:Y:S02]  /*16220*/  LOP3.LUT P0, RZ, R2, 0x3ff, RZ, 0xc0, !PT ;  /* 0x000003ff02ff7812 */ /* 0x000fe4000780c0ff */
[----:B------:R0:W-:Y:S11]  /*16230*/  STL [R1+0x4], R0 ;  /* 0x0000040001007387 */ /* 0x0001f60000100800 */
[----:B0-----:R-:W-:Y:S05]  /*16240*/  @!P0 BRA `(.L_x_1474) ;  /* 0x0000000000408947 */ /* 0x001fea0003800000 */
        /* <DEDUP_REMOVED lines=8> */
[----:B-1----:R-:W-:-:S02]  /*162d0*/  IMAD.U32 R7, RZ, RZ, UR7 ;  /* 0x00000007ff077e24 */ /* 0x002fc4000f8e00ff */
[----:B------:R-:W-:Y:S02]  /*162e0*/  IMAD.U32 R10, RZ, RZ, UR8 ;  /* 0x00000008ff0a7e24 */ /* 0x000fe4000f8e00ff */
[----:B------:R-:W-:Y:S02]  /*162f0*/  IMAD.U32 R11, RZ, RZ, UR9 ;  /* 0x00000009ff0b7e24 */ /* 0x000fe4000f8e00ff */
[----:B------:R-:W-:Y:S02]  /*16300*/  IMAD.MOV.U32 R8, RZ, RZ, 0x70 ;  /* 0x00000070ff087424 */ /* 0x000fe400078e00ff */
[----:B------:R-:W-:Y:S02]  /*16310*/  IMAD.MOV.U32 R12, RZ, RZ, 0x1 ;  /* 0x00000001ff0c7424 */ /* 0x000fe400078e00ff */
[----:B------:R-:W-:-:S07]  /*16320*/  IMAD.MOV.U32 R13, RZ, RZ, RZ ;  /* 0x000000ffff0d7224 */ /* 0x000fce00078e00ff */
[----:B------:R-:W-:-:S07]  /*16330*/  LEPC R20, `(.L_x_1474) ;  /* 0x000000001014794e */ /* 0x000fce0000000000 */
[----:B0-----:R-:W-:Y:S05]  /*16340*/  CALL.ABS.NOINC R2 ;  /* 0x0000000002007343 */ /* 0x001fea0003c00000 */
.L_x_1474:
[----:B------:R-:W-:Y:S05]  /*16350*/  BSYNC B6 ;  /* 0x0000000000067941 */ /* 0x000fea0003800000 */
.L_x_1473:
[----:B------:R-:W2:Y:S01]  /*16360*/  LDL.LU R2, [R1+0x4] ;  /* 0x0000040001027983 */ /* 0x000ea20000300800 */
[----:B------:R-:W-:Y:S01]  /*16370*/  LOP3.LUT P6, RZ, R23, 0x20, RZ, 0xc0, !PT ;  /* 0x0000002017ff7812 */ /* 0x000fe200078cc0ff */
[----:B------:R-:W-:Y:S01]  /*16380*/  ULDC.64 UR6, c[0x0][0x2e0] ;  /* 0x0000b80000067ab9 */ /* 0x000fe20000000a00 */
[----:B------:R-:W-:Y:S01]  /*16390*/  SHF.R.S32.HI R0, RZ, 0x1f, R19 ;  /* 0x0000001fff007819 */ /* 0x000fe20000011413 */
[----:B------:R-:W3:Y:S01]  /*163a0*/  LDL.LU.64 R20, [R1+0x8] ;  /* 0x0000080001147983 */ /* 0x000ee20000300a00 */
[----:B------:R-:W-:Y:S02]  /*163b0*/  ULDC.64 UR4, c[0x0][0x2d8] ;  /* 0x0000b60000047ab9 */ /* 0x000fe40000000a00 */
[----:B------:R-:W-:Y:S01]  /*163c0*/  SEL R0, R0, RZ, !P6 ;  /* 0x000000ff00007207 */ /* 0x000fe20007000000 */
[----:B------:R0:W5:Y:S04]  /*163d0*/  LDL R8, [R1] ;  /* 0x0000000001087983 */ /* 0x0001680000100800 */
[----:B------:R-:W-:Y:S01]  /*163e0*/  IMAD R4, R0, UR6, RZ ;  /* 0x0000000600047c24 */ /* 0x000fe2000f8e02ff */
[----:B------:R-:W-:-:S05]  /*163f0*/  SEL R0, R19, RZ, !P6 ;  /* 0x000000ff13007207 */ /* 0x000fca0007000000 */
[----:B------:R-:W-:Y:S02]  /*16400*/  IMAD R4, R0, UR7, R4 ;  /* 0x0000000700047c24 */ /* 0x000fe4000f8e0204 */
[----:B--2---:R-:W-:Y:S01]  /*16410*/  IMAD.MOV.U32 R3, RZ, RZ, R2 ;  /* 0x000000ffff037224 */ /* 0x004fe200078e0002 */
[----:B---3--:R-:W2:Y:S01]  /*16420*/  LDC R21, c[0x0][0x448] ;  /* 0x00011200ff157b82 */ /* 0x008ea20000000800 */
[----:B------:R-:W-:Y:S02]  /*16430*/  IMAD.MOV.U32 R2, RZ, RZ, R20 ;  /* 0x000000ffff027224 */ /* 0x000fe400078e0014 */
[----:B------:R-:W3:Y:S02]  /*16440*/  S2R R20, SR_TID.X ;  /* 0x0000000000147919 */ /* 0x000ee40000002100 */
[----:B------:R-:W-:-:S04]  /*16450*/  IMAD.WIDE.U32 R2, R24, UR4, R2 ;  /* 0x0000000418027c25 */ /* 0x000fc8000f8e0002 */
[----:B------:R-:W-:Y:S01]  /*16460*/  IMAD R3, R24, UR5, R3 ;  /* 0x0000000518037c24 */ /* 0x000fe2000f8e0203 */
[----:B------:R-:W-:Y:S01]  /*16470*/  ULDC.64 UR4, c[0x0][0x2d0] ;  /* 0x0000b40000047ab9 */ /* 0x000fe20000000a00 */
[----:B------:R-:W-:-:S04]  /*16480*/  IMAD.WIDE.U32 R2, R0, UR6, R2 ;  /* 0x0000000600027c25 */ /* 0x000fc8000f8e0002 */
[----:B------:R-:W-:Y:S01]  /*16490*/  IMAD.IADD R3, R3, 0x1, R4 ;  /* 0x0000000103037824 */ /* 0x000fe200078e0204 */
[----:B--2---:R-:W-:Y:S02]  /*164a0*/  ISETP.NE.AND P6, PT, R21, 0x1, PT ;  /* 0x000000011500780c */ /* 0x004fe40003fc5270 */
[----:B------:R-:W2:Y:S01]  /*164b0*/  S2R R21, SR_TID.X ;  /* 0x0000000000157919 */ /* 0x000ea20000002100 */
[----:B---3--:R-:W-:-:S10]  /*164c0*/  LOP3.LUT R20, R20, 0x7f, RZ, 0xc0, !PT ;  /* 0x0000007f14147812 */ /* 0x008fd400078ec0ff */
[----:B------:R-:W3:Y:S01]  /*164d0*/  @P6 LDC R5, c[0x0][0x44c] ;  /* 0x00011300ff056b82 */ /* 0x000ee20000000800 */
[----:B------:R-:W-:-:S07]  /*164e0*/  SHF.R.U32.HI R20, RZ, 0x3, R20 ;  /* 0x00000003ff147819 */ /* 0x000fce0000011614 */
[----:B------:R-:W4:Y:S01]  /*164f0*/  @P6 LDC R0, c[0x0][0x450] ;  /* 0x00011400ff006b82 */ /* 0x000f220000000800 */
[----:B--2---:R-:W-:-:S05]  /*16500*/  IMAD.SHL.U32 R21, R21, 0x10, RZ ;  /* 0x0000001015157824 */ /* 0x004fca00078e00ff */
[----:B------:R-:W-:-:S04]  /*16510*/  LOP3.LUT R21, R21, 0x70, RZ, 0xc0, !PT ;  /* 0x0000007015157812 */ /* 0x000fc800078ec0ff */
[----:B------:R-:W-:-:S05]  /*16520*/  LOP3.LUT R20, R20, R21, RZ, 0xfc, !PT ;  /* 0x0000001514147212 */ /* 0x000fca00078efcff */
[----:B------:R-:W-:-:S04]  /*16530*/  IMAD.IADD R4, R20, 0x1, R27 ;  /* 0x0000000114047824 */ /* 0x000fc800078e021b */
[----:B---3--:R-:W-:-:S04]  /*16540*/  @P6 IMAD.HI.U32 R5, R4, R5, RZ ;  /* 0x0000000504056227 */ /* 0x008fc800078e00ff */
[----:B------:R-:W-:Y:S01]  /*16550*/  IMAD.MOV.U32 R6, RZ, RZ, R4 ;  /* 0x000000ffff067224 */ /* 0x000fe200078e0004 */
[----:B----4-:R-:W-:Y:S02]  /*16560*/  @P6 SHF.R.U32.HI R6, RZ, R0, R5 ;  /* 0x00000000ff066219 */ /* 0x010fe40000011605 */
[----:B------:R-:W2:Y:S03]  /*16570*/  LDC R5, c[0x0][0x448] ;  /* 0x00011200ff057b82 */ /* 0x000ea60000000800 */
[----:B------:R-:W-:Y:S01]  /*16580*/  IMAD.MOV R0, RZ, RZ, -R6 ;  /* 0x000000ffff007224 */ /* 0x000fe200078e0a06 */
[----:B------:R-:W3:Y:S01]  /*16590*/  S2R R20, SR_TID.X ;  /* 0x0000000000147919 */ /* 0x000ee20000002100 */
[----:B------:R-:W-:-:S04]  /*165a0*/  IMAD.WIDE.U32 R2, R6, UR4, R2 ;  /* 0x0000000406027c25 */ /* 0x000fc8000f8e0002 */
[----:B--2---:R-:W-:Y:S01]  /*165b0*/  IMAD R0, R5, R0, R4 ;  /* 0x0000000005007224 */ /* 0x004fe200078e0204 */
[----:B------:R-:W-:-:S05]  /*165c0*/  SHF.R.S32.HI R4, RZ, 0x1f, R6 ;  /* 0x0000001fff047819 */ /* 0x000fca0000011406 */
[----:B-1----:R-:W-:-:S04]  /*165d0*/  IMAD R7, R4, UR4, RZ ;  /* 0x0000000404077c24 */ /* 0x002fc8000f8e02ff */
        /* <DEDUP_REMOVED lines=14> */
[----:B------:R-:W-:Y:S01]  /*166c0*/  UMOV UR4, 0xffffffff ;  /* 0xffffffff00047882 */ /* 0x000fe20000000000 */
[----:B---3--:R-:W-:-:S04]  /*166d0*/  LOP3.LUT R20, R20, 0x7f, RZ, 0xc0, !PT ;  /* 0x0000007f14147812 */ /* 0x008fc800078ec0ff */
[----:B------:R-:W-:Y:S01]  /*166e0*/  SHF.R.U32.HI R9, RZ, 0x3, R20 ;  /* 0x00000003ff097819 */ /* 0x000fe20000011614 */
[----:B0-----:R-:W-:Y:S06]  /*166f0*/  BRA.DIV UR4, `(.L_x_1475) ;  /* 0x0000004204ac7947 */ /* 0x001fec000b800000 */
[----:B------:R-:W0:Y:S01]  /*16700*/  SHFL.IDX PT, R14, R0, RZ, 0x181f ;  /* 0x00181fff000e7589 */ /* 0x000e2200000e0000 */
[----:B------:R-:W-:Y:S02]  /*16710*/  IMAD R31, R31, R5, RZ ;  /* 0x000000051f1f7224 */ /* 0x000fe400078e02ff */
        /* <DEDUP_REMOVED lines=8> */
[----:B-----5:R-:W-:Y:S04]  /*167a0*/  @!P2 LDGSTS.E.BYPASS.LTC128B.128 [R8+0x10400], desc[UR36][R2.64], !P0 ;  /* 0x104000000208afae */ /* 0x020fe8000c101d64 */
[----:B------:R1:W-:Y:S01]  /*167b0*/  @!P2 LDGSTS.E.BYPASS.LTC128B.128 [R8+0x14400], desc[UR36][R2.64+0x80], !P1 ;  /* 0x144000800208afae */ /* 0x0003e2000c901d64 */
[----:B------:R-:W-:Y:S01]  /*167c0*/  ISETP.GE.AND P2, PT, R6, R31, PT ;  /* 0x0000001f0600720c */ /* 0x000fe20003f46270 */
[----:B------:R-:W-:-:S02]  /*167d0*/  VIADD R6, R27, 0x20 ;  /* 0x000000201b067836 */ /* 0x000fc40000000000 */
[----:B-1----:R-:W1:Y:S10]  /*167e0*/  SHFL.IDX PT, R2, R4, 0x1, 0x181f ;  /* 0x00381f0004027f89 */ /* 0x002e7400000e0000 */
[----:B0-----:R-:W-:-:S05]  /*167f0*/  @!P2 LEA R14, P3, R30, R14, 0x1 ;  /* 0x0000000e1e0ea211 */ /* 0x001fca00078608ff */
[----:B-1----:R-:W-:Y:S02]  /*16800*/  @!P2 IMAD.X R5, RZ, RZ, R2, P3 ;  /* 0x000000ffff05a224 */ /* 0x002fe400018e0602 */
[----:B------:R-:W-:Y:S02]  /*16810*/  @!P2 IMAD.MOV.U32 R2, RZ, RZ, R14 ;  /* 0x000000ffff02a224 */ /* 0x000fe400078e000e */
[----:B------:R-:W-:Y:S01]  /*16820*/  @!P2 IMAD.MOV.U32 R3, RZ, RZ, R5 ;  /* 0x000000ffff03a224 */ /* 0x000fe200078e0005 */
[----:B------:R-:W0:Y:S04]  /*16830*/  SHFL.IDX PT, R14, R0, 0x2, 0x181f ;  /* 0x00581f00000e7f89 */ /* 0x000e2800000e0000 */
[----:B------:R-:W-:Y:S04]  /*16840*/  @!P2 LDGSTS.E.BYPASS.LTC128B.128 [R8+0x10c00], desc[UR36][R2.64], !P0 ;  /* 0x10c000000208afae */ /* 0x000fe8000c101d64 */
        /* <DEDUP_REMOVED lines=47> */
[----:B------:R-:W-:Y:S01]  /*16b40*/  @!P2 IMAD.MOV.U32 R3, RZ, RZ, R5 ;  /* 0x000000ffff03a224 */ /* 0x000fe200078e0005 */
[----:B------:R1:W2:Y:S04]  /*16b50*/  SHFL.IDX PT, R14, R0, 0x7, 0x181f ;  /* 0x00f81f00000e7f89 */ /* 0x0002a800000e0000 */
[----:B------:R1:W-:Y:S04]  /*16b60*/  @!P2 LDGSTS.E.BYPASS.LTC128B.128 [R8+0x13400], desc[UR36][R2.64], !P0 ;  /* 0x134000000208afae */ /* 0x0003e8000c101d64 */
[----:B0-----:R1:W-:Y:S02]  /*16b70*/  @!P2 LDGSTS.E.BYPASS.LTC128B.128 [R8+0x17400], desc[UR36][R2.64+0x80], !P1 ;  /* 0x174000800208afae */ /* 0x0013e4000c901d64 */
.L_x_1570:
        /* <DEDUP_REMOVED lines=11> */
.L_x_1477:
[----:B------:R-:W-:Y:S05]  /*16c30*/  BSYNC B0 ;  /* 0x0000000000007941 */ /* 0x000fea0003800000 */
.L_x_1476:
[----:B------:R-:W-:Y:S01]  /*16c40*/  NOP ;  /* 0x0000000000007918 */ /* 0x000fe20000000000 */
[----:B------:R-:W-:-:S13]  /*16c50*/  PLOP3.LUT P0, PT, PT, PT, PT, 0x80, 0x0 ;  /* 0x000000000000781c */ /* 0x000fda0003f0f070 */
.L_x_1478:
        /* <DEDUP_REMOVED lines=21> */
.L_x_1571:
[----:B------:R-:W-:Y:S05]  /*16db0*/  BSYNC B0 ;  /* 0x0000000000007941 */ /* 0x000fea0003800000 */
.L_x_1479:
        /* <DEDUP_REMOVED lines=8> */
.L_x_1495:
[----:B------:R-:W1:Y:S01]  /*16e40*/  LDC R0, c[0x0][0x430] ;  /* 0x00010c00ff007b82 */ /* 0x000e620000000800 */
[----:B------:R-:W3:Y:S01]  /*16e50*/  S2R R4, SR_TID.X ;  /* 0x0000000000047919 */ /* 0x000ee20000002100 */
[----:B------:R-:W-:Y:S05]  /*16e60*/  YIELD ;  /* 0x0000000000007946 */ /* 0x000fea0003800000 */
[----:B------:R-:W-:Y:S01]  /*16e70*/  ULDC.64 UR4, c[0x0][0x428] ;  /* 0x00010a0000047ab9 */ /* 0x000fe20000000a00 */
[----:B------:R-:W-:Y:S01]  /*16e80*/  LOP3.LUT P3, RZ, R23, 0x4, RZ, 0xc0, !PT ;  /* 0x0000000417ff7812 */ /* 0x000fe2000786c0ff */
[----:B------:R-:W-:Y:S01]  /*16e90*/  VIADD R25, R10, 0x1 ;  /* 0x000000010a197836 */ /* 0x000fe20000000000 */
[----:B-1----:R-:W-:-:S02]  /*16ea0*/  ISETP.NE.AND P0, PT, R0, 0x1, PT ;  /* 0x000000010000780c */ /* 0x002fc40003f05270 */
[----:B------:R-:W1:Y:S01]  /*16eb0*/  S2R R0, SR_TID.X ;  /* 0x0000000000007919 */ /* 0x000e620000002100 */
[----:B---3--:R-:W-:-:S10]  /*16ec0*/  IMAD.SHL.U32 R4, R4, 0x10, RZ ;  /* 0x0000001004047824 */ /* 0x008fd400078e00ff */
[----:B0-----:R-:W0:Y:S01]  /*16ed0*/  @P0 LDC R3, c[0x0][0x438] ;  /* 0x00010e00ff030b82 */ /* 0x001e220000000800 */
[----:B------:R-:W-:Y:S02]  /*16ee0*/  LOP3.LUT R4, R4, 0x70, RZ, 0xc0, !PT ;  /* 0x0000007004047812 */ /* 0x000fe400078ec0ff */
[----:B-1----:R-:W-:-:S04]  /*16ef0*/  LOP3.LUT R0, R0, 0x7f, RZ, 0xc0, !PT ;  /* 0x0000007f00007812 */ /* 0x002fc800078ec0ff */
[----:B------:R-:W-:Y:S02]  /*16f00*/  SHF.R.U32.HI R5, RZ, 0x3, R0 ;  /* 0x00000003ff057819 */ /* 0x000fe40000011600 */
[----:B------:R-:W1:Y:S03]  /*16f10*/  @P0 LDC R0, c[0x0][0x434] ;  /* 0x00010d00ff000b82 */ /* 0x000e660000000800 */
[----:B------:R-:W-:Y:S02]  /*16f20*/  IMAD R7, R6, 0x80, R5 ;  /* 0x0000008006077824 */ /* 0x000fe400078e0205 */
[----:B------:R-:W-:-:S03]  /*16f30*/  IMAD R5, R37, UR4, RZ ;  /* 0x0000000425057c24 */ /* 0x000fc6000f8e02ff */
[----:B------:R-:W-:Y:S01]  /*16f40*/  IADD3 R7, R4, R7, R36 ;  /* 0x0000000704077210 */ /* 0x000fe20007ffe024 */
[----:B------:R-:W-:-:S04]  /*16f50*/  IMAD R5, R32, UR5, R5 ;  /* 0x0000000520057c24 */ /* 0x000fc8000f8e0205 */
[----:B------:R-:W-:Y:S02]  /*16f60*/  IMAD.MOV.U32 R8, RZ, RZ, R7 ;  /* 0x000000ffff087224 */ /* 0x000fe400078e0007 */
[----:B-1----:R-:W-:-:S05]  /*16f70*/  @P0 IMAD.HI.U32 R0, R7, R0, RZ ;  /* 0x0000000007000227 */ /* 0x002fca00078e00ff */
[----:B0-----:R-:W-:-:S04]  /*16f80*/  @P0 SHF.R.U32.HI R8, RZ, R3, R0 ;  /* 0x00000003ff080219 */ /* 0x001fc80000011600 */
[--C-:B------:R-:W-:Y:S01]  /*16f90*/  SHF.R.S32.HI R3, RZ, 0x1f, R8.reuse ;  /* 0x0000001fff037819 */ /* 0x100fe20000011408 */
[----:B------:R-:W-:-:S04]  /*16fa0*/  IMAD.MOV.U32 R2, RZ, RZ, R8 ;  /* 0x000000ffff027224 */ /* 0x000fc800078e0008 */
[----:B------:R-:W-:Y:S01]  /*16fb0*/  IMAD.WIDE.U32 R2, R32, UR4, R2 ;  /* 0x0000000420027c25 */ /* 0x000fe2000f8e0002 */
[----:B------:R-:W-:-:S03]  /*16fc0*/  ULDC.64 UR4, c[0x0][0x418] ;  /* 0x0001060000047ab9 */ /* 0x000fc60000000a00 */
[----:B------:R-:W-:Y:S01]  /*16fd0*/  IMAD.IADD R3, R5, 0x1, R3 ;  /* 0x0000000105037824 */ /* 0x000fe200078e0203 */
[----:B------:R-:W-:Y:S01]  /*16fe0*/  LEA R4, P0, R2, UR4, 0x2 ;  /* 0x0000000402047c11 */ /* 0x000fe2000f8010ff */
[----:B------:R-:W-:-:S03]  /*16ff0*/  ULDC UR4, c[0x0][0x430] ;  /* 0x00010c0000047ab9 */ /* 0x000fc60000000800 */
[----:B------:R-:W-:Y:S01]  /*17000*/  LEA.HI.X R5, R2, UR5, R3, 0x2, P0 ;  /* 0x0000000502057c11 */ /* 0x000fe200080f1403 */
[----:B------:R-:W-:Y:S01]  /*17010*/  IMAD.MOV R2, RZ, RZ, -R8 ;  /* 0x000000ffff027224 */ /* 0x000fe200078e0a08 */
[----:B------:R-:W-:-:S03]  /*17020*/  ISETP.NE.AND P0, PT, R25, 0x2, PT ;  /* 0x000000021900780c */ /* 0x000fc60003f05270 */
[----:B------:R0:W3:Y:S01]  /*17030*/  LDG.E R0, desc[UR36][R4.64] ;  /* 0x0000002404007981 */ /* 0x0000e2000c1e1900 */
[----:B------:R-:W-:Y:S01]  /*17040*/  SEL R28, RZ, 0x1, P0 ;  /* 0x00000001ff1c7807 */ /* 0x000fe20000000000 */
[----:B------:R-:W-:Y:S01]  /*17050*/  IMAD.MOV.U32 R26, RZ, RZ, R6 ;  /* 0x000000ffff1a7224 */ /* 0x000fe200078e0006 */
[----:B------:R-:W-:Y:S02]  /*17060*/  SEL R25, R25, RZ, P0 ;  /* 0x000000ff19197207 */ /* 0x000fe40000000000 */
[----:B------:R-:W-:Y:S01]  /*17070*/  LOP3.LUT R28, R20, R28, RZ, 0x3c, !PT ;  /* 0x0000001c141c7212 */ /* 0x000fe200078e3cff */
[----:B0-----:R-:W-:Y:S01]  /*17080*/  IMAD R4, R2, UR4, R7 ;  /* 0x0000000402047c24 */ /* 0x001fe2000f8e0207 */
[----:B---3--:R-:W-:Y:S01]  /*17090*/  SHF.R.S32.HI R27, RZ, 0x1f, R0 ;  /* 0x0000001fff1b7819 */ /* 0x008fe20000011400 */
[----:B------:R-:W-:Y:S06]  /*170a0*/  @!P3 BRA `(.L_x_1483) ;  /* 0x000000000004b947 */ /* 0x000fec0003800000 */
[----:B------:R-:W-:Y:S01]  /*170b0*/  BPT.TRAP 0x1 ;  /* 0x000000040000795c */ /* 0x000fe20000300000 */
.L_x_1483:
[----:B------:R-:W-:Y:S01]  /*170c0*/  IMAD R6, R25, 0x8, R22 ;  /* 0x0000000819067824 */ /* 0x000fe200078e0216 */
[----:B------:R-:W-:Y:S01]  /*170d0*/  SHF.L.U32 R3, R28, 0x1f, RZ ;  /* 0x0000001f1c037819 */ /* 0x000fe200000006ff */
[----:B------:R-:W-:Y:S03]  /*170e0*/  BSSY B1, `(.L_x_1484) ;  /* 0x0000003000017945 */ /* 0x000fe60003800000 */
[----:B------:R-:W0:Y:S02]  /*170f0*/  SYNCS.PHASECHK.TRANS64.TRYWAIT P0, [R6+URZ+0x28840], R3 ;  /* 0x02884003060075a7 */ /* 0x000e24000800017f */
[----:B0-----:R-:W-:Y:S05]  /*17100*/  @!P0 BRA `(.L_x_1485) ;  /* 0x0000004000bc8947 */ /* 0x001fea0003800000 */
.L_x_1572:
[----:B------:R-:W-:Y:S05]  /*17110*/  BSYNC B1 ;  /* 0x0000000000017941 */ /* 0x000fea0003800000 */
.L_x_1484:
[----:B------:R-:W-:Y:S01]  /*17120*/  SHF.R.S32.HI R21, RZ, 0x1f, R4 ;  /* 0x0000001fff157819 */ /* 0x000fe20000011404 */
[----:B------:R-:W-:Y:S01]  /*17130*/  ULDC.64 UR4, c[0x0][0x300] ;  /* 0x0000c00000047ab9 */ /* 0x000fe20000000a00 */
[----:B------:R-:W-:Y:S01]  /*17140*/  ULDC.64 UR6, c[0x0][0x2e8] ;  /* 0x0000ba0000067ab9 */ /* 0x000fe20000000a00 */
[C---:B0-----:R-:W-:Y:S01]  /*17150*/  IMAD.WIDE.U32 R2, R4.reuse, UR4, RZ ;  /* 0x0000000404027c25 */ /* 0x041fe2000f8e00ff */
[C---:B------:R-:W-:Y:S02]  /*17160*/  LOP3.LUT P4, RZ, R23.reuse, 0x2, RZ, 0xc0, !PT ;  /* 0x0000000217ff7812 */ /* 0x040fe4000788c0ff */
[----:B------:R-:W-:Y:S01]  /*17170*/  LOP3.LUT P3, RZ, R23, 0x1, RZ, 0xc0, !PT ;  /* 0x0000000117ff7812 */ /* 0x000fe2000786c0ff */
[----:B------:R-:W-:Y:S02]  /*17180*/  IMAD R5, R21, UR4, RZ ;  /* 0x0000000415057c24 */ /* 0x000fe4000f8e02ff */
[----:B------:R-:W-:Y:S02]  /*17190*/  IMAD R8, R25, 0x4000, R33 ;  /* 0x0000400019087824 */ /* 0x000fe400078e0221 */
        /* <DEDUP_REMOVED lines=61> */
.L_x_1590:
        /* <DEDUP_REMOVED lines=9> */
.L_x_1487:
        /* <DEDUP_REMOVED lines=10> */
.L_x_1488:
[----:B------:R3:W-:Y:S01]  /*176a0*/  SYNCS.ARRIVE.TRANS64.A1T0 RZ, [R6+URZ+0x28830], RZ ;  /* 0x028830ff06ff79a7 */ /* 0x0007e2000810003f */
[----:B------:R-:W-:Y:S05]  /*176b0*/  @!P4 BRA `(.L_x_1489) ;  /* 0x000000000004c947 */ /* 0x000fea0003800000 */
[----:B------:R-:W-:Y:S01]  /*176c0*/  BPT.TRAP 0x1 ;  /* 0x000000040000795c */ /* 0x000fe20000300000 */
.L_x_1489:
[----:B-1----:R-:W-:Y:S01]  /*176d0*/  SHF.L.U32 R2, R20, 0x1f, RZ ;  /* 0x0000001f14027819 */ /* 0x002fe200000006ff */
[----:B---3--:R-:W-:Y:S01]  /*176e0*/  IMAD R6, R10, 0x8, R22 ;  /* 0x000000080a067824 */ /* 0x008fe200078e0216 */
[----:B------:R-:W-:Y:S01]  /*176f0*/  BSSY B1, `(.L_x_1490) ;  /* 0x0000004000017945 */ /* 0x000fe20003800000 */
[----:B------:R-:W-:Y:S02]  /*17700*/  IMAD R8, R31, -0x80, R34 ;  /* 0xffffff801f087824 */ /* 0x000fe400078e0222 */
[----:B------:R-:W1:Y:S02]  /*17710*/  SYNCS.PHASECHK.TRANS64.TRYWAIT P0, [R6+URZ+0x28860], R2 ;  /* 0x02886002060075a7 */ /* 0x000e64000800017f */
[----:B-1----:R-:W-:Y:S05]  /*17720*/  @!P0 BRA `(.L_x_1491) ;  /* 0x0000004400948947 */ /* 0x002fea0003800000 */
.L_x_1591:
[----:B------:R-:W-:Y:S05]  /*17730*/  BSYNC B1 ;  /* 0x0000000000017941 */ /* 0x000fea0003800000 */
.L_x_1490:
[----:B------:R-:W3:Y:S01]  /*17740*/  S2R R3, SR_TID.X ;  /* 0x0000000000037919 */ /* 0x000ee20000002100 */
[----:B------:R-:W-:Y:S01]  /*17750*/  UMOV UR4, 0xffffffff ;  /* 0xffffffff00047882 */ /* 0x000fe20000000000 */
[----:B0-----:R-:W-:Y:S01]  /*17760*/  IMAD R7, R10, 0x4000, R33 ;  /* 0x000040000a077824 */ /* 0x001fe200078e0221 */
[----:B---3--:R-:W-:-:S04]  /*17770*/  LOP3.LUT R3, R3, 0x7f, RZ, 0xc0, !PT ;  /* 0x0000007f03037812 */ /* 0x008fc800078ec0ff */
[----:B------:R-:W-:-:S05]  /*17780*/  SHF.R.U32.HI R3, RZ, 0x3, R3 ;  /* 0x00000003ff037819 */ /* 0x000fca0000011603 */
[----:B------:R-:W-:Y:S01]  /*17790*/  IMAD.IADD R8, R8, 0x1, -R3 ;  /* 0x0000000108087824 */ /* 0x000fe200078e0a03 */
[----:B------:R-:W-:Y:S06]  /*177a0*/  BRA.DIV UR4, `(.L_x_1492) ;  /* 0x0000004604887947 */ /* 0x000fec000b800000 */
[----:B-1----:R-:W0:Y:S01]  /*177b0*/  SHFL.IDX PT, R2, R17, RZ, 0x181f ;  /* 0x00181fff11027589 */ /* 0x002e2200000e0000 */
[----:B------:R-:W-:-:S03]  /*177c0*/  IMAD R7, R7, 0x2, R22 ;  /* 0x0000000207077824 */ /* 0x000fc600078e0216 */
[----:B------:R-:W1:Y:S04]  /*177d0*/  SHFL.IDX PT, R3, R18, RZ, 0x181f ;  /* 0x00181fff12037589 */ /* 0x000e6800000e0000 */
[----:B--2---:R-:W-:Y:S01]  /*177e0*/  SHFL.IDX PT, R14, R17, 0x7, 0x181f ;  /* 0x00f81f00110e7f89 */ /* 0x004fe200000e0000 */
        /* <DEDUP_REMOVED lines=55> */
.L_x_1609:
        /* <DEDUP_REMOVED lines=27> */
.L_x_1493:
        /* <DEDUP_REMOVED lines=10> */
.L_x_1494:
[C---:B------:R-:W-:Y:S01]  /*17db0*/  ISETP.GT.AND P0, PT, R26.reuse, R35, PT ;  /* 0x000000231a00720c */ /* 0x040fe20003f04270 */
[----:B------:R0:W-:Y:S01]  /*17dc0*/  SYNCS.ARRIVE.TRANS64.A1T0 RZ, [R6+URZ+0x28850], RZ ;  /* 0x028850ff06ff79a7 */ /* 0x0001e2000810003f */
[----:B------:R-:W-:Y:S02]  /*17dd0*/  IMAD.MOV.U32 R10, RZ, RZ, R25 ;  /* 0x000000ffff0a7224 */ /* 0x000fe400078e0019 */
[----:B------:R-:W-:Y:S02]  /*17de0*/  IMAD.MOV.U32 R20, RZ, RZ, R28 ;  /* 0x000000ffff147224 */ /* 0x000fe400078e001c */
[----:B------:R-:W-:Y:S02]  /*17df0*/  IMAD.MOV.U32 R31, RZ, RZ, R26 ;  /* 0x000000ffff1f7224 */ /* 0x000fe400078e001a */
[----:B0-----:R-:W-:-:S05]  /*17e00*/  VIADD R6, R26, 0xffffffff ;  /* 0xffffffff1a067836 */ /* 0x001fca0000000000 */
[----:B------:R-:W-:Y:S05]  /*17e10*/  @P0 BRA `(.L_x_1495) ;  /* 0xfffffff000080947 */ /* 0x000fea000383ffff */
.L_x_1482:
[----:B------:R-:W-:Y:S05]  /*17e20*/  BSYNC B0 ;  /* 0x0000000000007941 */ /* 0x000fea0003800000 */
.L_x_1481:
        /* <DEDUP_REMOVED lines=17> */
.L_x_1497:
[----:B------:R-:W-:Y:S05]  /*17f40*/  BSYNC B0 ;  /* 0x0000000000007941 */ /* 0x000fea0003800000 */
.L_x_1496:
[----:B------:R-:W-:-:S13]  /*17f50*/  LOP3.LUT P0, RZ, R23, 0x4, RZ, 0xc0, !PT ;  /* 0x0000000417ff7812 */ /* 0x000fda000780c0ff */
[----:B------:R-:W-:Y:S05]  /*17f60*/  @!P0 BRA `(.L_x_1498) ;  /* 0x0000000000048947 */ /* 0x000fea0003800000 */
[----:B------:R-:W-:Y:S01]  /*17f70*/  BPT.TRAP 0x1 ;  /* 0x000000040000795c */ /* 0x000fe20000300000 */
.L_x_1498:
[----:B------:R-:W-:Y:S01]  /*17f80*/  IMAD R0, R25, 0x8, R22 ;  /* 0x0000000819007824 */ /* 0x000fe200078e0216 */
[----:B0-----:R-:W-:Y:S01]  /*17f90*/  SHF.L.U32 R3, R28, 0x1f, RZ ;  /* 0x0000001f1c037819 */ /* 0x001fe200000006ff */
[----:B------:R-:W-:Y:S01]  /*17fa0*/  BSSY B0, `(.L_x_1499) ;  /* 0x0000004000007945 */ /* 0x000fe20003800000 */
[----:B------:R-:W-:Y:S02]  /*17fb0*/  IMAD R6, R26, -0x80, R34 ;  /* 0xffffff801a067824 */ /* 0x000fe400078e0222 */
[----:B------:R-:W0:Y:S02]  /*17fc0*/  SYNCS.PHASECHK.TRANS64.TRYWAIT P0, [R0+URZ+0x28860], R3 ;  /* 0x02886003000075a7 */ /* 0x000e24000800017f */
[----:B0-----:R-:W-:Y:S05]  /*17fd0*/  @!P0 BRA `(.L_x_1500) ;  /* 0x0000004800048947 */ /* 0x001fea0003800000 */
.L_x_1610:
[----:B------:R-:W-:Y:S05]  /*17fe0*/  BSYNC B0 ;  /* 0x0000000000007941 */ /* 0x000fea0003800000 */
.L_x_1499:
        /* <DEDUP_REMOVED lines=70> */
.L_x_1628:
        /* <DEDUP_REMOVED lines=11> */
.L_x_1502:
        /* <DEDUP_REMOVED lines=10> */
.L_x_1503:
[----:B------:R1:W-:Y:S01]  /*185a0*/  SYNCS.ARRIVE.TRANS64.A1T0 RZ, [R0+URZ+0x28850], RZ ;  /* 0x028850ff00ff79a7 */ /* 0x0003e2000810003f */
[----:B------:R-:W-:-:S05]  /*185b0*/  VIADD R25, R25, 0x1 ;  /* 0x0000000119197836 */ /* 0x000fca0000000000 */
[----:B------:R-:W-:-:S04]  /*185c0*/  ISETP.NE.AND P0, PT, R25, 0x2, PT ;  /* 0x000000021900780c */ /* 0x000fc80003f05270 */
[----:B0-----:R-:W-:Y:S02]  /*185d0*/  SEL R3, RZ, 0x1, P0 ;  /* 0x00000001ff037807 */ /* 0x001fe40000000000 */
[----:B------:R-:W-:Y:S02]  /*185e0*/  SEL R25, R25, RZ, P0 ;  /* 0x000000ff19197207 */ /* 0x000fe40000000000 */
[----:B-1----:R-:W-:-:S07]  /*185f0*/  LOP3.LUT R28, R28, R3, RZ, 0x3c, !PT ;  /* 0x000000031c1c7212 */ /* 0x002fce00078e3cff */
.L_x_1460:
[----:B------:R-:W-:Y:S05]  /*18600*/  BSYNC B7 ;  /* 0x0000000000077941 */ /* 0x000fea0003800000 */
.L_x_1458:
        /* <DEDUP_REMOVED lines=8> */
[----:B------:R0:W1:Y:S01]  /*18690*/  LDS.128 R16, [R22+0x288d0] ;  /* 0x0288d00016107984 */ /* 0x0000620000000c00 */
[----:B------:R-:W-:Y:S06]  /*186a0*/  BAR.ARV 0x4, 0x180 ;  /* 0x0106000000007b1d */ /* 0x000fec0000002000 */
[----:B------:R-:W-:Y:S05]  /*186b0*/  BRA `(.L_x_1505) ;  /* 0x0000000c00d47947 */ /* 0x000fea0003800000 */
.L_x_1504:
        /* <DEDUP_REMOVED lines=10> */
[----:B0-----:R-:W-:-:S06]  /*18760*/  @!P1 IMAD.WIDE R4, R7, 0x4, R4 ;  /* 0x0000000407049825 */ /* 0x001fcc00078e0204 */
[----:B------:R-:W2:Y:S01]  /*18770*/  @!P1 LDG.E R4, desc[UR36][R4.64] ;  /* 0x0000002404049981 */ /* 0x000ea2000c1e1900 */
[----:B-1----:R-:W-:-:S06]  /*18780*/  @!P1 IMAD.WIDE R2, R7, 0x4, R2 ;  /* 0x0000000407029825 */ /* 0x002fcc00078e0202 */
[----:B------:R-:W3:Y:S01]  /*18790*/  @!P1 LDG.E R2, desc[UR36][R2.64] ;  /* 0x0000002402029981 */ /* 0x000ee2000c1e1900 */
[----:B------:R-:W-:Y:S02]  /*187a0*/  IMAD.MOV.U32 R17, RZ, RZ, RZ ;  /* 0x000000ffff117224 */ /* 0x000fe400078e00ff */
[----:B------:R-:W-:Y:S01]  /*187b0*/  IMAD.MOV.U32 R8, RZ, RZ, RZ ;  /* 0x000000ffff087224 */ /* 0x000fe200078e00ff */
[C---:B------:R-:W-:Y:S02]  /*187c0*/  ISETP.GE.U32.AND P2, PT, R10.reuse, 0x2, PT ;  /* 0x000000020a00780c */ /* 0x040fe40003f46070 */
[C---:B------:R-:W-:Y:S02]  /*187d0*/  ISETP.GE.U32.AND P3, PT, R10.reuse, 0x4, PT ;  /* 0x000000040a00780c */ /* 0x040fe40003f66070 */
[C---:B------:R-:W-:Y:S02]  /*187e0*/  ISETP.GE.U32.AND P4, PT, R10.reuse, 0x8, PT ;  /* 0x000000080a00780c */ /* 0x040fe40003f86070 */
[----:B------:R-:W-:Y:S01]  /*187f0*/  ISETP.GE.U32.AND P5, PT, R10, 0x10, PT ;  /* 0x000000100a00780c */ /* 0x000fe20003fa6070 */
[----:B------:R-:W-:Y:S04]  /*18800*/  SHFL.IDX PT, R0, R16, RZ, 0x1f ;  /* 0x00001fff10007589 */ /* 0x000fe800000e0000 */
[----:B------:R-:W-:Y:S01]  /*18810*/  SHFL.IDX PT, R7, R16, 0x1, 0x1f ;  /* 0x00201f0010077f89 */ /* 0x000fe200000e0000 */
[----:B--2---:R-:W-:-:S02]  /*18820*/  @!P1 IMAD.MOV.U32 R17, RZ, RZ, R4 ;  /* 0x000000ffff119224 */ /* 0x004fc400078e0004 */
[----:B---3--:R-:W-:-:S04]  /*18830*/  @!P1 IMAD.MOV.U32 R8, RZ, RZ, R2 ;  /* 0x000000ffff089224 */ /* 0x008fc800078e0002 */
[----:B------:R-:W-:-:S05]  /*18840*/  IMAD R13, R8, R17, RZ ;  /* 0x00000011080d7224 */ /* 0x000fca00078e02ff */
[----:B------:R-:W0:Y:S01]  /*18850*/  SHFL.UP PT, R14, R13, 0x1, RZ ;  /* 0x042000000d0e7989 */ /* 0x000e2200000e00ff */
[----:B------:R-:W-:-:S04]  /*18860*/  ISETP.NE.AND P1, PT, R10, RZ, PT ;  /* 0x000000ff0a00720c */ /* 0x000fc80003f25270 */
        /* <DEDUP_REMOVED lines=14> */
[----:B------:R0:W1:Y:S01]  /*18950*/  SHFL.IDX PT, R14, R2, 0x1f, 0x1f ;  /* 0x03e01f00020e7f89 */ /* 0x00006200000e0000 */
[----:B------:R-:W-:-:S07]  /*18960*/  IMAD.MOV.U32 R6, RZ, RZ, RZ ;  /* 0x000000ffff067224 */ /* 0x000fce00078e00ff */
.L_x_1638:
[----:B------:R-:W-:Y:S02]  /*18970*/  ULDC UR4, c[0x0][0xc38] ;  /* 0x00030e0000047ab9 */ /* 0x000fe40000000800 */
[----:B------:R-:W-:-:S04]  /*18980*/  IMAD.U32 R5, RZ, RZ, UR4 ;  /* 0x00000004ff057e24 */ /* 0x000fc8000f8e00ff */
[----:B-1----:R-:W-:-:S04]  /*18990*/  IMAD R14, R14, R5, RZ ;  /* 0x000000050e0e7224 */ /* 0x002fc800078e02ff */
[----:B------:R-:W-:-:S05]  /*189a0*/  IMAD.IADD R7, R7, 0x1, R14 ;  /* 0x0000000107077824 */ /* 0x000fca00078e020e */
[----:B------:R-:W-:-:S13]  /*189b0*/  ISETP.GT.AND P6, PT, R7, R0, PT ;  /* 0x000000000700720c */ /* 0x000fda0003fc4270 */
[----:B------:R-:W-:Y:S05]  /*189c0*/  @P6 BRA `(.L_x_1507) ;  /* 0x0000000000a46947 */ /* 0x000fea0003800000 */
.L_x_1510:
        /* <DEDUP_REMOVED lines=11> */
[----:B------:R-:W-:Y:S02]  /*18a80*/  IMAD.MOV.U32 R8, RZ, RZ, RZ ;  /* 0x000000ffff087224 */ /* 0x000fe400078e00ff */
[----:B0-----:R-:W-:-:S05]  /*18a90*/  @!P6 IMAD.WIDE R2, R9, 0x4, R2 ;  /* 0x000000040902e825 */ /* 0x001fca00078e0202 */
[----:B------:R1:W2:Y:S02]  /*18aa0*/  @!P6 LDG.E R17, desc[UR36][R2.64] ;  /* 0x000000240211e981 */ /* 0x0002a4000c1e1900 */
[----:B-1----:R-:W-:-:S05]  /*18ab0*/  @!P6 IMAD.WIDE R2, R9, 0x4, R4 ;  /* 0x000000040902e825 */ /* 0x002fca00078e0204 */
        /* <DEDUP_REMOVED lines=20> */
.L_x_1646:
[----:B------:R-:W-:Y:S02]  /*18c00*/  ULDC UR4, c[0x0][0xc38] ;  /* 0x00030e0000047ab9 */ /* 0x000fe40000000800 */
[----:B------:R-:W-:-:S04]  /*18c10*/  IMAD.U32 R5, RZ, RZ, UR4 ;  /* 0x00000004ff057e24 */ /* 0x000fc8000f8e00ff */
[----:B-1----:R-:W-:-:S04]  /*18c20*/  IMAD R14, R14, R5, RZ ;  /* 0x000000050e0e7224 */ /* 0x002fc800078e02ff */
[----:B------:R-:W-:-:S05]  /*18c30*/  IMAD.IADD R7, R14, 0x1, R7 ;  /* 0x000000010e077824 */ /* 0x000fca00078e0207 */
[----:B------:R-:W-:-:S13]  /*18c40*/  ISETP.GT.AND P6, PT, R7, R0, PT ;  /* 0x000000000700720c */ /* 0x000fda0003fc4270 */
[----:B------:R-:W-:Y:S05]  /*18c50*/  @!P6 BRA `(.L_x_1510) ;  /* 0xfffffffc005ce947 */ /* 0x000fea000383ffff */
.L_x_1507:
[----:B------:R-:W-:Y:S01]  /*18c60*/  IMAD.IADD R7, R7, 0x1, -R14 ;  /* 0x0000000107077824 */ /* 0x000fe200078e0a0e */
[----:B------:R-:W-:-:S03]  /*18c70*/  UMOV UR4, 0xffffffff ;  /* 0xffffffff00047882 */ /* 0x000fc60000000000 */
[----:B------:R-:W-:-:S05]  /*18c80*/  IMAD R3, R2, R5, R7 ;  /* 0x0000000502037224 */ /* 0x000fca00078e0207 */
[----:B------:R-:W-:Y:S01]  /*18c90*/  ISETP.GT.AND P6, PT, R3, R0, PT ;  /* 0x000000000300720c */ /* 0x000fe20003fc4270 */
[----:B------:R-:W-:-:S12]  /*18ca0*/  BRA.DIV UR4, `(.L_x_1511) ;  /* 0x0000004e04547947 */ /* 0x000fd8000b800000 */
[----:B------:R-:W-:-:S04]  /*18cb0*/  VOTE.ANY R3, PT, !P6 ;  /* 0x0000000000037806 */ /* 0x000fc800070e0100 */
[----:B------:R-:W1:Y:S02]  /*18cc0*/  POPC R12, R3 ;  /* 0x00000003000c7309 */ /* 0x000e640000000000 */
[----:B-1----:R1:W2:Y:S01]  /*18cd0*/  SHFL.IDX PT, R17, R17, R12, 0x1f ;  /* 0x00001f0c11117589 */ /* 0x0022a200000e0000 */
[----:B------:R-:W-:-:S03]  /*18ce0*/  IMAD.IADD R19, R12, 0x1, R19 ;  /* 0x000000010c137824 */ /* 0x000fc600078e0213 */
[----:B------:R1:W3:Y:S04]  /*18cf0*/  SHFL.IDX PT, R8, R8, R12, 0x1f ;  /* 0x00001f0c08087589 */ /* 0x0002e800000e0000 */
.L_x_1651:
[----:B------:R-:W-:-:S13]  /*18d00*/  ISETP.NE.AND P0, PT, R3, RZ, PT ;  /* 0x000000ff0300720c */ /* 0x000fda0003f05270 */
[----:B------:R-:W-:Y:S05]  /*18d10*/  @!P0 BRA `(.L_x_1512) ;  /* 0x0000000000108947 */ /* 0x000fea0003800000 */
[----:B------:R-:W-:Y:S01]  /*18d20*/  UMOV UR4, 0xffffffff ;  /* 0xffffffff00047882 */ /* 0x000fe20000000000 */
[----:B-1----:R-:W-:Y:S02]  /*18d30*/  VIADD R12, R12, 0xffffffff ;  /* 0xffffffff0c0c7836 */ /* 0x002fe40000000000 */
[----:B------:R-:W-:Y:S05]  /*18d40*/  BRA.DIV UR4, `(.L_x_1513) ;  /* 0x0000004e04887947 */ /* 0x000fea000b800000 */
[----:B------:R4:W1:Y:S02]  /*18d50*/  SHFL.IDX PT, R6, R2, R12, 0x1f ;  /* 0x00001f0c02067589 */ /* 0x00086400000e0000 */
.L_x_1512:
[----:B---3--:R-:W-:Y:S01]  /*18d60*/  ISETP.NE.AND P0, PT, R8, 0x1, PT ;  /* 0x000000010800780c */ /* 0x008fe20003f05270 */
[----:B-1----:R-:W-:-:S04]  /*18d70*/  IMAD R16, R6, R5, R7 ;  /* 0x0000000506107224 */ /* 0x002fc800078e0207 */
[----:B------:R-:W-:-:S08]  /*18d80*/  IMAD.IADD R0, R0, 0x1, -R16 ;  /* 0x0000000100007824 */ /* 0x000fd000078e0a10 */
[----:B------:R-:W-:Y:S05]  /*18d90*/  @!P0 BRA `(.L_x_1514) ;  /* 0x0000000000dc8947 */ /* 0x000fea0003800000 */
[-C--:B--2---:R-:W-:Y:S02]  /*18da0*/  IABS R5, R17.reuse ;  /* 0x0000001100057213 */ /* 0x084fe40000000000 */
[----:B------:R-:W-:Y:S02]  /*18db0*/  IABS R4, R8 ;  /* 0x0000000800047213 */ /* 0x000fe40000000000 */
[----:B------:R-:W1:Y:S08]  /*18dc0*/  I2F.RP R6, R5 ;  /* 0x0000000500067306 */ /* 0x000e700000209400 */
[----:B------:R-:W2:Y:S08]  /*18dd0*/  I2F.RP R7, R4 ;  /* 0x0000000400077306 */ /* 0x000eb00000209400 */
[----:B-1----:R-:W0:Y:S08]  /*18de0*/  MUFU.RCP R6, R6 ;  /* 0x0000000600067308 */ /* 0x002e300000001000 */
[----:B--2---:R-:W-:Y:S01]  /*18df0*/  MUFU.RCP R7, R7 ;  /* 0x0000000700077308 */ /* 0x004fe20000001000 */
[----:B0---4-:R-:W-:Y:S01]  /*18e00*/  VIADD R2, R6, 0xffffffe ;  /* 0x0ffffffe06027836 */ /* 0x011fe20000000000 */
[----:B------:R-:W-:-:S06]  /*18e10*/  IABS R6, R17 ;  /* 0x0000001100067213 */ /* 0x000fcc0000000000 */
[----:B------:R0:W1:Y:S02]  /*18e20*/  F2I.FTZ.U32.TRUNC.NTZ R3, R2 ;  /* 0x0000000200037305 */ /* 0x000064000021f000 */
[----:B0-----:R-:W-:Y:S02]  /*18e30*/  IMAD.MOV.U32 R2, RZ, RZ, RZ ;  /* 0x000000ffff027224 */ /* 0x001fe400078e00ff */
[----:B-1----:R-:W-:-:S04]  /*18e40*/  IMAD.MOV R10, RZ, RZ, -R3 ;  /* 0x000000ffff0a7224 */ /* 0x002fc800078e0a03 */
[----:B------:R-:W-:-:S04]  /*18e50*/  IMAD R9, R10, R5, RZ ;  /* 0x000000050a097224 */ /* 0x000fc800078e02ff */
[----:B------:R-:W-:Y:S01]  /*18e60*/  IMAD.HI.U32 R3, R3, R9, R2 ;  /* 0x0000000903037227 */ /* 0x000fe200078e0002 */
[----:B------:R-:W-:-:S03]  /*18e70*/  IABS R2, R0 ;  /* 0x0000000000027213 */ /* 0x000fc60000000000 */
[----:B------:R-:W-:Y:S02]  /*18e80*/  IMAD.MOV R9, RZ, RZ, -R6 ;  /* 0x000000ffff097224 */ /* 0x000fe400078e0a06 */
[----:B------:R-:W-:-:S04]  /*18e90*/  IMAD.HI.U32 R6, R3, R2, RZ ;  /* 0x0000000203067227 */ /* 0x000fc800078e00ff */
[----:B------:R-:W-:Y:S02]  /*18ea0*/  IMAD R2, R6, R9, R2 ;  /* 0x0000000906027224 */ /* 0x000fe400078e0202 */
[----:B------:R-:W-:-:S03]  /*18eb0*/  VIADD R3, R7, 0xffffffe ;  /* 0x0ffffffe07037836 */ /* 0x000fc60000000000 */
[----:B------:R-:W-:-:S03]  /*18ec0*/  ISETP.GT.U32.AND P1, PT, R5, R2, PT ;  /* 0x000000020500720c */ /* 0x000fc60003f24070 */
[----:B------:R-:W0:Y:S10]  /*18ed0*/  F2I.FTZ.U32.TRUNC.NTZ R3, R3 ;  /* 0x0000000300037305 */ /* 0x000e34000021f000 */
[----:B------:R-:W-:-:S02]  /*18ee0*/  @!P1 IMAD.IADD R2, R2, 0x1, -R5 ;  /* 0x0000000102029824 */ /* 0x000fc400078e0a05 */
[----:B------:R-:W-:Y:S01]  /*18ef0*/  @!P1 VIADD R6, R6, 0x1 ;  /* 0x0000000106069836 */ /* 0x000fe20000000000 */
[----:B------:R-:W-:Y:S02]  /*18f00*/  ISETP.NE.AND P1, PT, R17, RZ, PT ;  /* 0x000000ff1100720c */ /* 0x000fe40003f25270 */
[----:B------:R-:W-:Y:S01]  /*18f10*/  ISETP.GE.U32.AND P0, PT, R2, R5, PT ;  /* 0x000000050200720c */ /* 0x000fe20003f06070 */
[----:B0-----:R-:W-:Y:S02]  /*18f20*/  IMAD.MOV R5, RZ, RZ, -R3 ;  /* 0x000000ffff057224 */ /* 0x001fe400078e0a03 */
[----:B------:R-:W-:Y:S02]  /*18f30*/  IMAD.MOV.U32 R2, RZ, RZ, RZ ;  /* 0x000000ffff027224 */ /* 0x000fe400078e00ff */
[----:B------:R-:W-:-:S04]  /*18f40*/  IMAD R5, R5, R4, RZ ;  /* 0x0000000405057224 */ /* 0x000fc800078e02ff */
[----:B------:R-:W-:Y:S01]  /*18f50*/  IMAD.HI.U32 R5, R3, R5, R2 ;  /* 0x0000000503057227 */ /* 0x000fe200078e0002 */
[----:B------:R-:W-:Y:S02]  /*18f60*/  LOP3.LUT R2, R0, R17, RZ, 0x3c, !PT ;  /* 0x0000001100027212 */ /* 0x000fe400078e3cff */
[----:B------:R-:W-:Y:S01]  /*18f70*/  IABS R3, R8 ;  /* 0x0000000800037213 */ /* 0x000fe20000000000 */
[----:B------:R-:W-:Y:S01]  /*18f80*/  @P0 VIADD R6, R6, 0x1 ;  /* 0x0000000106060836 */ /* 0x000fe20000000000 */
[----:B------:R-:W-:-:S03]  /*18f90*/  ISETP.GE.AND P2, PT, R2, RZ, PT ;  /* 0x000000ff0200720c */ /* 0x000fc60003f46270 */
[----:B------:R-:W-:-:S10]  /*18fa0*/  IMAD.MOV R3, RZ, RZ, -R3 ;  /* 0x000000ffff037224 */ /* 0x000fd400078e0a03 */
[----:B------:R-:W-:Y:S01]  /*18fb0*/  @!P2 IMAD.MOV R6, RZ, RZ, -R6 ;  /* 0x000000ffff06a224 */ /* 0x000fe200078e0a06 */
[----:B------:R-:W-:-:S04]  /*18fc0*/  @!P1 LOP3.LUT R6, RZ, R17, RZ, 0x33, !PT ;  /* 0x00000011ff069212 */ /* 0x000fc800078e33ff */
[----:B------:R-:W-:-:S05]  /*18fd0*/  IABS R2, R6 ;  /* 0x0000000600027213 */ /* 0x000fca0000000000 */
[----:B------:R-:W-:-:S04]  /*18fe0*/  IMAD.HI.U32 R5, R5, R2, RZ ;  /* 0x0000000205057227 */ /* 0x000fc800078e00ff */
[----:B------:R-:W-:Y:S01]  /*18ff0*/  IMAD R3, R5, R3, R2 ;  /* 0x0000000305037224 */ /* 0x000fe200078e0202 */
[----:B------:R-:W-:-:S04]  /*19000*/  LOP3.LUT R2, R6, R8, RZ, 0x3c, !PT ;  /* 0x0000000806027212 */ /* 0x000fc800078e3cff */
[----:B------:R-:W-:Y:S02]  /*19010*/  ISETP.GT.U32.AND P1, PT, R4, R3, PT ;  /* 0x000000030400720c */ /* 0x000fe40003f24070 */
[----:B------:R-:W-:Y:S01]  /*19020*/  ISETP.GE.AND P2, PT, R2, RZ, PT ;  /* 0x000000ff0200720c */ /* 0x000fe20003f46270 */
[----:B------:R-:W-:-:S04]  /*19030*/  IMAD.MOV R2, RZ, RZ, -R6 ;  /* 0x000000ffff027224 */ /* 0x000fc800078e0a06 */
[----:B------:R-:W-:-:S06]  /*19040*/  IMAD R2, R17, R2, R0 ;  /* 0x0000000211027224 */ /* 0x000fcc00078e0200 */
[----:B------:R-:W-:Y:S02]  /*19050*/  @!P1 IMAD.IADD R3, R3, 0x1, -R4 ;  /* 0x0000000103039824 */ /* 0x000fe400078e0a04 */
[----:B------:R-:W-:Y:S01]  /*19060*/  @!P1 VIADD R5, R5, 0x1 ;  /* 0x0000000105059836 */ /* 0x000fe20000000000 */
[----:B------:R-:W-:Y:S02]  /*19070*/  ISETP.NE.AND P1, PT, R8, RZ, PT ;  /* 0x000000ff0800720c */ /* 0x000fe40003f25270 */
[----:B------:R-:W-:-:S13]  /*19080*/  ISETP.GE.U32.AND P0, PT, R3, R4, PT ;  /* 0x000000040300720c */ /* 0x000fda0003f06070 */
[----:B------:R-:W-:-:S04]  /*19090*/  @P0 VIADD R5, R5, 0x1 ;  /* 0x0000000105050836 */ /* 0x000fc80000000000 */
[----:B------:R-:W-:Y:S01]  /*190a0*/  @!P2 IMAD.MOV R5, RZ, RZ, -R5 ;  /* 0x000000ffff05a224 */ /* 0x000fe200078e0a05 */
[----:B------:R-:W-:-:S05]  /*190b0*/  @!P1 LOP3.LUT R5, RZ, R8, RZ, 0x33, !PT ;  /* 0x00000008ff059212 */ /* 0x000fca00078e33ff */
[--C-:B------:R-:W-:Y:S02]  /*190c0*/  IMAD.MOV R3, RZ, RZ, -R5.reuse ;  /* 0x000000ffff037224 */ /* 0x100fe400078e0a05 */
[C---:B------:R-:W-:Y:S02]  /*190d0*/  IMAD R5, R8.reuse, 0x1000000, R5 ;  /* 0x0100000008057824 */ /* 0x040fe400078e0205 */
[----:B------:R-:W-:-:S04]  /*190e0*/  IMAD R8, R8, R3, R6 ;  /* 0x0000000308087224 */ /* 0x000fc800078e0206 */
[----:B------:R-:W-:Y:S01]  /*190f0*/  IMAD R18, R8, 0x10000, R5 ;  /* 0x0001000008127824 */ /* 0x000fe200078e0205 */
[----:B------:R-:W-:Y:S06]  /*19100*/  BRA `(.L_x_1515) ;  /* 0x0000000000f07947 */ /* 0x000fec0003800000 */
.L_x_1514:
[----:B0---4-:R-:W0:Y:S02]  /*19110*/  LDC.64 R2, c[0x0][0xc90] ;  /* 0x00032400ff027b82 */ /* 0x011e240000000a00 */
[----:B0-----:R-:W-:-:S05]  /*19120*/  IMAD.WIDE R2, R19, 0x4, R2 ;  /* 0x0000000413027825 */ /* 0x001fca00078e0202 */
[----:B------:R0:W2:Y:S02]  /*19130*/  LDG.E R6, desc[UR36][R2.64] ;  /* 0x0000002402067981 */ /* 0x0000a4000c1e1900 */
[----:B0-----:R-:W-:Y:S02]  /*19140*/  IMAD.MOV.U32 R2, RZ, RZ, RZ ;  /* 0x000000ffff027224 */ /* 0x001fe400078e00ff */
[----:B--2---:R-:W-:-:S05]  /*19150*/  IMAD R7, R17, R6, RZ ;  /* 0x0000000611077224 */ /* 0x004fca00078e02ff */
[----:B------:R-:W-:-:S04]  /*19160*/  IABS R4, R7 ;  /* 0x0000000700047213 */ /* 0x000fc80000000000 */
[----:B------:R-:W0:Y:S08]  /*19170*/  I2F.RP R8, R4 ;  /* 0x0000000400087306 */ /* 0x000e300000209400 */
        /* <DEDUP_REMOVED lines=26> */
[----:B------:R-:W-:-:S04]  /*19320*/  VIADDMNMX R5, R3, R5, R6, PT ;  /* 0x0000000503057246 */ /* 0x000fc80003800106 */
[----:B------:R-:W-:-:S04]  /*19330*/  IABS R6, R5 ;  /* 0x0000000500067213 */ /* 0x000fc80000000000 */
[----:B------:R-:W0:Y:S08]  /*19340*/  I2F.RP R8, R6 ;  /* 0x0000000600087306 */ /* 0x000e300000209400 */
[----:B0-----:R-:W0:Y:S02]  /*19350*/  MUFU.RCP R8, R8 ;  /* 0x0000000800087308 */ /* 0x001e240000001000 */
[----:B0-----:R-:W-:Y:S01]  /*19360*/  VIADD R3, R8, 0xffffffe ;  /* 0x0ffffffe08037836 */ /* 0x001fe20000000000 */
[----:B------:R-:W-:-:S05]  /*19370*/  IABS R8, R5 ;  /* 0x0000000500087213 */ /* 0x000fca0000000000 */
[----:B------:R-:W0:Y:S02]  /*19380*/  F2I.FTZ.U32.TRUNC.NTZ R3, R3 ;  /* 0x0000000300037305 */ /* 0x000e24000021f000 */
[----:B0-----:R-:W-:-:S04]  /*19390*/  IMAD.MOV R7, RZ, RZ, -R3 ;  /* 0x000000ffff077224 */ /* 0x001fc800078e0a03 */
[----:B------:R-:W-:-:S04]  /*193a0*/  IMAD R7, R7, R6, RZ ;  /* 0x0000000607077224 */ /* 0x000fc800078e02ff */
[----:B------:R-:W-:Y:S01]  /*193b0*/  IMAD.HI.U32 R2, R3, R7, R2 ;  /* 0x0000000703027227 */ /* 0x000fe200078e0002 */
[----:B------:R-:W-:-:S03]  /*193c0*/  IABS R7, R0 ;  /* 0x0000000000077213 */ /* 0x000fc60000000000 */
        /* <DEDUP_REMOVED lines=13> */
[----:B------:R-:W-:Y:S01]  /*194a0*/  @!P1 LOP3.LUT R2, RZ, R5, RZ, 0x33, !PT ;  /* 0x00000005ff029212 */ /* 0x000fe200078e33ff */
[----:B------:R-:W-:-:S04]  /*194b0*/  IMAD.MOV R5, RZ, RZ, -R5 ;  /* 0x000000ffff057224 */ /* 0x000fc800078e0a05 */
[----:B------:R-:W-:-:S07]  /*194c0*/  IMAD R18, R2, R5, R3 ;  /* 0x0000000502127224 */ /* 0x000fce00078e0203 */
.L_x_1515:
[----:B------:R-:W-:-:S05]  /*194d0*/  LOP3.LUT R2, RZ, R2, RZ, 0x33, !PT ;  /* 0x00000002ff027212 */ /* 0x000fca00078e33ff */
[----:B------:R-:W-:Y:S01]  /*194e0*/  IMAD.IADD R17, R17, 0x1, R2 ;  /* 0x0000000111117824 */ /* 0x000fe200078e0202 */
[----:B------:R-:W-:Y:S06]  /*194f0*/  BRA `(.L_x_1516) ;  /* 0x00000000001c7947 */ /* 0x000fec0003800000 */
.L_x_1508:
[----:B------:R-:W-:Y:S01]  /*19500*/  UMOV UR4, URZ ;  /* 0x0000003f00047c82 */ /* 0x000fe20008000000 */
[----:B------:R-:W-:Y:S01]  /*19510*/  UMOV UR5, URZ ;  /* 0x0000003f00057c82 */ /* 0x000fe20008000000 */
[----:B------:R-:W-:Y:S01]  /*19520*/  ULDC UR6, c[0x0][0xc3c] ;  /* 0x00030f0000067ab9 */ /* 0x000fe20000000800 */
[----:B------:R-:W-:Y:S02]  /*19530*/  IMAD.MOV.U32 R16, RZ, RZ, R0 ;  /* 0x000000ffff107224 */ /* 0x000fe400078e0000 */
[----:B------:R-:W-:Y:S02]  /*19540*/  IMAD.U32 R17, RZ, RZ, UR4 ;  /* 0x00000004ff117e24 */ /* 0x000fe4000f8e00ff */
[----:B------:R-:W-:Y:S02]  /*19550*/  IMAD.U32 R18, RZ, RZ, UR5 ;  /* 0x00000005ff127e24 */ /* 0x000fe4000f8e00ff */
[----:B------:R-:W-:-:S07]  /*19560*/  IMAD.U32 R19, RZ, RZ, UR6 ;  /* 0x00000006ff137e24 */ /* 0x000fce000f8e00ff */
.L_x_1516:
        /* <DEDUP_REMOVED lines=10> */
.L_x_1505:
[----:B------:R-:W-:Y:S02]  /*19610*/  ULDC UR4, c[0x0][0xc3c] ;  /* 0x00030f0000047ab9 */ /* 0x000fe40000000800 */
[----:B-1----:R-:W-:-:S13]  /*19620*/  ISETP.GE.AND P0, PT, R19, UR4, PT ;  /* 0x0000000413007c0c */ /* 0x002fda000bf06270 */
[----:B------:R-:W-:Y:S05]  /*19630*/  @!P0 BRA `(.L_x_1517) ;  /* 0xffffffac009c8947 */ /* 0x000fea000383ffff */
[----:B------:R-:W-:Y:S05]  /*19640*/  BSYNC B8 ;  /* 0x0000000000087941 */ /* 0x000fea0003800000 */
.L_x_1444:
[----:B------:R-:W3:Y:S01]  /*19650*/  LDL.LU R0, [R1+0x14] ;  /* 0x0000140001007983 */ /* 0x000ee20000300800 */
[----:B------:R-:W-:Y:S01]  /*19660*/  BSSY B0, `(.L_x_1518) ;  /* 0x000000b000007945 */ /* 0x000fe20003800000 */
[----:B------:R-:W4:Y:S01]  /*19670*/  S2R R5, SR_CgaCtaId ;  /* 0x0000000000057919 */ /* 0x000f220000008800 */
[----:B---3--:R-:W-:-:S05]  /*19680*/  VIADD R0, R0, 0x1 ;  /* 0x0000000100007836 */ /* 0x008fca0000000000 */
[----:B-1----:R-:W-:-:S04]  /*19690*/  LEA.HI R2, R0, R0, RZ, 0x1 ;  /* 0x0000000000027211 */ /* 0x002fc800078f08ff */
[----:B------:R-:W-:Y:S02]  /*196a0*/  LOP3.LUT R3, R2, 0xfffffffe, RZ, 0xc0, !PT ;  /* 0xfffffffe02037812 */ /* 0x000fe400078ec0ff */
[----:B------:R-:W-:-:S03]  /*196b0*/  MOV R2, 0x400 ;  /* 0x0000040000027802 */ /* 0x000fc60000000f00 */
[----:B------:R-:W-:Y:S01]  /*196c0*/  IMAD.IADD R0, R0, 0x1, -R3 ;  /* 0x0000000100007824 */ /* 0x000fe200078e0a03 */
[----:B----4-:R-:W-:-:S04]  /*196d0*/  LEA R4, R5, R2, 0x18 ;  /* 0x0000000205047211 */ /* 0x010fc800078ec0ff */
[----:B------:R-:W-:-:S04]  /*196e0*/  SHF.L.U32 R0, R0, 0x1f, RZ ;  /* 0x0000001f00007819 */ /* 0x000fc800000006ff */
[----:B------:R-:W1:Y:S02]  /*196f0*/  SYNCS.PHASECHK.TRANS64.TRYWAIT P0, [R4+URZ+0x28820], R0 ;  /* 0x02882000040075a7 */ /* 0x000e64000800017f */
[----:B-1----:R-:W-:Y:S05]  /*19700*/  @!P0 BRA `(.L_x_1519) ;  /* 0x0000004400408947 */ /* 0x002fea0003800000 */
.L_x_1654:
[----:B------:R-:W-:Y:S05]  /*19710*/  BSYNC B0 ;  /* 0x0000000000007941 */ /* 0x000fea0003800000 */
.L_x_1518:
[----:B------:R-:W-:-:S03]  /*19720*/  UMOV UR4, 0xffffffff ;  /* 0xffffffff00047882 */ /* 0x000fc60000000000 */
[----:B------:R-:W-:Y:S05]  /*19730*/  BRA.DIV UR4, `(.L_x_1520) ;  /* 0x0000004604487947 */ /* 0x000fea000b800000 */
[----:B-1----:R-:W1:Y:S02]  /*19740*/  S2R R0, SR_TID.X ;  /* 0x0000000000007919 */ /* 0x002e640000002100 */
[----:B-1----:R-:W-:-:S04]  /*19750*/  SHF.R.U32.HI R0, RZ, 0x5, R0 ;  /* 0x00000005ff007819 */ /* 0x002fc80000011600 */
[----:B------:R-:W-:-:S05]  /*19760*/  LOP3.LUT R0, R0, 0x3, RZ, 0xc0, !PT ;  /* 0x0000000300007812 */ /* 0x000fca00078ec0ff */
[----:B------:R1:W3:Y:S02]  /*19770*/  SHFL.IDX PT, R14, R0, RZ, 0x1f ;  /* 0x00001fff000e7589 */ /* 0x0002e400000e0000 */
.L_x_1657:
[----:B---3--:R-:W-:Y:S01]  /*19780*/  ISETP.NE.AND P0, PT, R14, RZ, PT ;  /* 0x000000ff0e00720c */ /* 0x008fe20003f05270 */
[----:B------:R-:W-:-:S12]  /*19790*/  BSSY B0, `(.L_x_1521) ;  /* 0x0000026000007945 */ /* 0x000fd80003800000 */
[----:B------:R-:W-:Y:S05]  /*197a0*/  @P0 BRA `(.L_x_1522) ;  /* 0x0000000000900947 */ /* 0x000fea0003800000 */
[----:B------:R-:W-:-:S03]  /*197b0*/  UMOV UR4, 0xffffffff ;  /* 0xffffffff00047882 */ /* 0x000fc60000000000 */
[----:B------:R-:W-:Y:S05]  /*197c0*/  BRA.DIV UR4, `(.L_x_1523) ;  /* 0x0000004604587947 */ /* 0x000fea000b800000 */
[----:B------:R-:W-:-:S13]  /*197d0*/  ELECT P6, URZ, PT ;  /* 0x00000000003f782f */ /* 0x000fda00038c0000 */
.L_x_1660:
[----:B------:R-:W-:Y:S05]  /*197e0*/  @!P6 BRA `(.L_x_1522) ;  /* 0x000000000080e947 */ /* 0x000fea0003800000 */
[----:B-1----:R-:W3:Y:S02]  /*197f0*/  LDL R0, [R1+0x18] ;  /* 0x0000180001007983 */ /* 0x002ee40000100800 */
[----:B---3--:R-:W-:-:S13]  /*19800*/  R2UR UR4, R0 ;  /* 0x00000000000472ca */ /* 0x008fda00000e0000 */
[----:B------:R-:W-:-:S06]  /*19810*/  ULOP3.LUT UR4, UR4, 0x2, URZ, 0xfc, !UPT ;  /* 0x0000000204047892 */ /* 0x000fcc000f8efc3f */
[----:B------:R-:W-:-:S05]  /*19820*/  IMAD.U32 R0, RZ, RZ, UR4 ;  /* 0x00000004ff007e24 */ /* 0x000fca000f8e00ff */
[----:B------:R-:W-:-:S13]  /*19830*/  ISETP.NE.AND P0, PT, R0, 0x3, PT ;  /* 0x000000030000780c */ /* 0x000fda0003f05270 */
[----:B------:R-:W-:Y:S05]  /*19840*/  @!P0 BRA `(.L_x_1524) ;  /* 0x0000000000048947 */ /* 0x000fea0003800000 */
[----:B------:R-:W-:Y:S01]  /*19850*/  BPT.TRAP 0x1 ;  /* 0x000000040000795c */ /* 0x000fe20000300000 */
.L_x_1524:
[C---:B------:R-:W-:Y:S01]  /*19860*/  IMAD R5, R25.reuse, 0x8, R4 ;  /* 0x0000000819057824 */ /* 0x040fe200078e0204 */
[----:B------:R-:W-:Y:S01]  /*19870*/  SHF.L.U32 R0, R28, 0x1f, RZ ;  /* 0x0000001f1c007819 */ /* 0x000fe200000006ff */
[----:B------:R-:W-:-:S03]  /*19880*/  VIADD R25, R25, 0x1 ;  /* 0x0000000119197836 */ /* 0x000fc60000000000 */
[----:B------:R-:W1:Y:S02]  /*19890*/  SYNCS.PHASECHK.TRANS64.TRYWAIT P1, [R5+URZ+0x28840], R0 ;  /* 0x02884000050075a7 */ /* 0x000e64000802017f */
[----:B------:R-:W-:-:S04]  /*198a0*/  ISETP.NE.AND P2, PT, R25, 0x2, PT ;  /* 0x000000021900780c */ /* 0x000fc80003f45270 */
[----:B------:R-:W-:Y:S01]  /*198b0*/  SEL R3, RZ, 0x1, P2 ;  /* 0x00000001ff037807 */ /* 0x000fe20001000000 */
[----:B-1----:R-:W-:Y:S08]  /*198c0*/  @!P1 BRA `(.L_x_1525) ;  /* 0x0000004400389947 */ /* 0x002ff00003800000 */
.L_x_1661:
[----:B------:R-:W-:Y:S02]  /*198d0*/  SEL R25, R25, RZ, P2 ;  /* 0x000000ff19197207 */ /* 0x000fe40001000000 */
[----:B------:R-:W-:Y:S01]  /*198e0*/  LOP3.LUT R2, R28, R3, RZ, 0x3c, !PT ;  /* 0x000000031c027212 */ /* 0x000fe200078e3cff */
[----:B------:R-:W-:Y:S06]  /*198f0*/  @!P0 BRA `(.L_x_1526) ;  /* 0x0000000000048947 */ /* 0x000fec0003800000 */
[----:B------:R-:W-:Y:S01]  /*19900*/  BPT.TRAP 0x1 ;  /* 0x000000040000795c */ /* 0x000fe20000300000 */
.L_x_1526:
[----:B------:R-:W-:Y:S01]  /*19910*/  IMAD R25, R25, 0x8, R4 ;  /* 0x0000000819197824 */ /* 0x000fe200078e0204 */
[----:B------:R-:W-:-:S04]  /*19920*/  SHF.L.U32 R2, R2, 0x1f, RZ ;  /* 0x0000001f02027819 */ /* 0x000fc800000006ff */
[----:B------:R-:W3:Y:S02]  /*19930*/  SYNCS.PHASECHK.TRANS64.TRYWAIT P1, [R25+URZ+0x28840], R2 ;  /* 0x02884002190075a7 */ /* 0x000ee4000802017f */
[----:B---3--:R-:W-:Y:S05]  /*19940*/  @!P1 BRA `(.L_x_1527) ;  /* 0x00000044002c9947 */ /* 0x008fea0003800000 */
.L_x_1662:
[----:B------:R-:W-:Y:S05]  /*19950*/  @!P0 BRA `(.L_x_1528) ;  /* 0x0000000000048947 */ /* 0x000fea0003800000 */
[----:B------:R-:W-:Y:S01]  /*19960*/  BPT.TRAP 0x1 ;  /* 0x000000040000795c */ /* 0x000fe20000300000 */
.L_x_1528:
[----:B------:R-:W4:Y:S02]  /*19970*/  SYNCS.PHASECHK.TRANS64.TRYWAIT P1, [R5+URZ+0x28860], R0 ;  /* 0x02886000050075a7 */ /* 0x000f24000802017f */
[----:B----4-:R-:W-:Y:S05]  /*19980*/  @!P1 BRA `(.L_x_1529) ;  /* 0x0000004400309947 */ /* 0x010fea0003800000 */
.L_x_1663:
[----:B------:R-:W-:Y:S05]  /*19990*/  @!P0 BRA `(.L_x_1530) ;  /* 0x0000000000048947 */ /* 0x000fea0003800000 */
[----:B------:R-:W-:Y:S01]  /*199a0*/  BPT.TRAP 0x1 ;  /* 0x000000040000795c */ /* 0x000fe20000300000 */
.L_x_1530:
[----:B------:R0:W0:Y:S02]  /*199b0*/  SYNCS.PHASECHK.TRANS64.TRYWAIT P0, [R25+URZ+0x28860], R2 ;  /* 0x02886002190075a7 */ /* 0x000024000800017f */
[----:B0-----:R-:W-:Y:S05]  /*199c0*/  @!P0 NANOSLEEP.SYNCS 0x989680 ;  /* 0x009896800000895d */ /* 0x001fea0003900000 */
[----:B------:R-:W0:Y:S02]  /*199d0*/  @!P0 SYNCS.PHASECHK.TRANS64 P0, [R25+URZ+0x28860], R2 ;  /* 0x02886002190085a7 */ /* 0x000e24000800007f */
[----:B0-----:R-:W-:Y:S05]  /*199e0*/  @!P0 BRA `(.L_x_1530) ;  /* 0xfffffffc00f08947 */ /* 0x001fea000383ffff */
.L_x_1522:
[----:B------:R-:W-:Y:S05]  /*199f0*/  BSYNC B0 ;  /* 0x0000000000007941 */ /* 0x000fea0003800000 */
.L_x_1521:
[----:B------:R-:W-:Y:S05]  /*19a00*/  EXIT ;  /* 0x000000000000794d */ /* 0x000fea0003800000 */
.L_x_1335:
[----:B0-----:R-:W-:-:S04]  /*19a10*/  IMAD.U32 R3, RZ, RZ, UR40 ;  /* 0x00000028ff037e24 */ /* 0x001fc8000f8e00ff */
[----:B------:R0:W1:Y:S03]  /*19a20*/  SYNCS.PHASECHK.TRANS64.TRYWAIT P1, [R3+URZ+0x28800], R0 ;  /* 0x02880000030075a7 */ /* 0x000066000802017f */
[----:B-1----:R-:W-:Y:S05]  /*19a30*/  @!P1 NANOSLEEP.SYNCS 0x989680 ;  /* 0x009896800000995d */ /* 0x002fea0003900000 */
[----:B------:R-:W1:Y:S02]  /*19a40*/  @!P1 SYNCS.PHASECHK.TRANS64 P1, [R3+URZ+0x28800], R0 ;  /* 0x02880000030095a7 */ /* 0x000e64000802007f */
[----:B-1----:R-:W-:Y:S05]  /*19a50*/  @!P1 BRA `(.L_x_1335) ;  /* 0xfffffffc00ec9947 */ /* 0x002fea000383ffff */
[----:B------:R-:W-:Y:S05]  /*19a60*/  BRA `(.L_x_1531) ;  /* 0xfffffe8400a47947 */ /* 0x000fea000383ffff */
.L_x_1339:
[----:B-1----:R1:W2:Y:S02]  /*19a70*/  SYNCS.PHASECHK.TRANS64.TRYWAIT P1, [R89+URZ+0x28830], R0 ;  /* 0x02883000590075a7 */ /* 0x0022a4000802017f */
[----:B--2---:R-:W-:Y:S05]  /*19a80*/  @!P1 NANOSLEEP.SYNCS 0x989680 ;  /* 0x009896800000995d */ /* 0x004fea0003900000 */
[----:B------:R-:W2:Y:S02]  /*19a90*/  @!P1 SYNCS.PHASECHK.TRANS64 P1, [R89+URZ+0x28830], R0 ;  /* 0x02883000590095a7 */ /* 0x000ea4000802007f */
[----:B--2---:R-:W-:Y:S05]  /*19aa0*/  @!P1 BRA `(.L_x_1339) ;  /* 0xfffffffc00f09947 */ /* 0x004fea000383ffff */
[----:B------:R-:W-:Y:S05]  /*19ab0*/  BRA `(.L_x_1338) ;  /* 0xfffffe8400c07947 */ /* 0x000fea000383ffff */
.L_x_1356:
[----:B-1----:R-:W-:-:S04]  /*19ac0*/  IMAD.U32 R7, RZ, RZ, UR6 ;  /* 0x00000006ff077e24 */ /* 0x002fc8000f8e00ff */
[----:B------:R1:W2:Y:S03]  /*19ad0*/  SYNCS.PHASECHK.TRANS64.TRYWAIT P1, [R7+URZ+0x28830], R6 ;  /* 0x02883006070075a7 */ /* 0x0002a6000802017f */
[----:B--2---:R-:W-:Y:S05]  /*19ae0*/  @!P1 NANOSLEEP.SYNCS 0x989680 ;  /* 0x009896800000995d */ /* 0x004fea0003900000 */
[----:B------:R-:W2:Y:S02]  /*19af0*/  @!P1 SYNCS.PHASECHK.TRANS64 P1, [R7+URZ+0x28830], R6 ;  /* 0x02883006070095a7 */ /* 0x000ea4000802007f */
[----:B--2---:R-:W-:Y:S05]  /*19b00*/  @!P1 BRA `(.L_x_1356) ;  /* 0xfffffffc00ec9947 */ /* 0x004fea000383ffff */
[----:B------:R-:W-:Y:S05]  /*19b10*/  BRA `(.L_x_1353) ;  /* 0xfffffec000947947 */ /* 0x000fea000383ffff */
.L_x_1360:
[----:B-1----:R-:W-:-:S04]  /*19b20*/  IMAD.U32 R7, RZ, RZ, UR6 ;  /* 0x00000006ff077e24 */ /* 0x002fc8000f8e00ff */
[----:B------:R1:W2:Y:S03]  /*19b30*/  SYNCS.PHASECHK.TRANS64.TRYWAIT P1, [R7+URZ+0x28850], R6 ;  /* 0x02885006070075a7 */ /* 0x0002a6000802017f */
[----:B--2---:R-:W-:Y:S05]  /*19b40*/  @!P1 NANOSLEEP.SYNCS 0x989680 ;  /* 0x009896800000995d */ /* 0x004fea0003900000 */
[----:B------:R-:W2:Y:S02]  /*19b50*/  @!P1 SYNCS.PHASECHK.TRANS64 P1, [R7+URZ+0x28850], R6 ;  /* 0x02885006070095a7 */ /* 0x000ea4000802007f */
[----:B--2---:R-:W-:Y:S05]  /*19b60*/  @!P1 BRA `(.L_x_1360) ;  /* 0xfffffffc00ec9947 */ /* 0x004fea000383ffff */
[----:B------:R-:W-:Y:S05]  /*19b70*/  BRA `(.L_x_1357) ;  /* 0xfffffec4006c7947 */ /* 0x000fea000383ffff */
.L_x_1379:
[----:B-1----:R-:W-:-:S04]  /*19b80*/  IMAD.U32 R7, RZ, RZ, UR6 ;  /* 0x00000006ff077e24 */ /* 0x002fc8000f8e00ff */
[----:B------:R1:W2:Y:S03]  /*19b90*/  SYNCS.PHASECHK.TRANS64.TRYWAIT P1, [R7+URZ+0x28830], R6 ;  /* 0x02883006070075a7 */ /* 0x0002a6000802017f */
[----:B--2---:R-:W-:Y:S05]  /*19ba0*/  @!P1 NANOSLEEP.SYNCS 0x989680 ;  /* 0x009896800000995d */ /* 0x004fea0003900000 */
[----:B------:R-:W2:Y:S02]  /*19bb0*/  @!P1 SYNCS.PHASECHK.TRANS64 P1, [R7+URZ+0x28830], R6 ;  /* 0x02883006070095a7 */ /* 0x000ea4000802007f */
[----:B--2---:R-:W-:Y:S05]  /*19bc0*/  @!P1 BRA `(.L_x_1379) ;  /* 0xfffffffc00ec9947 */ /* 0x004fea000383ffff */
[----:B------:R-:W-:Y:S05]  /*19bd0*/  BRA `(.L_x_1376) ;  /* 0xfffffefc00707947 */ /* 0x000fea000383ffff */
.L_x_1383:
[----:B-1----:R-:W-:-:S04]  /*19be0*/  IMAD.U32 R7, RZ, RZ, UR6 ;  /* 0x00000006ff077e24 */ /* 0x002fc8000f8e00ff */
[----:B------:R1:W2:Y:S03]  /*19bf0*/  SYNCS.PHASECHK.TRANS64.TRYWAIT P1, [R7+URZ+0x28850], R6 ;  /* 0x02885006070075a7 */ /* 0x0002a6000802017f */
[----:B--2---:R-:W-:Y:S05]  /*19c00*/  @!P1 NANOSLEEP.SYNCS 0x989680 ;  /* 0x009896800000995d */ /* 0x004fea0003900000 */
[----:B------:R-:W2:Y:S02]  /*19c10*/  @!P1 SYNCS.PHASECHK.TRANS64 P1, [R7+URZ+0x28850], R6 ;  /* 0x02885006070095a7 */ /* 0x000ea4000802007f */
[----:B--2---:R-:W-:Y:S05]  /*19c20*/  @!P1 BRA `(.L_x_1383) ;  /* 0xfffffffc00ec9947 */ /* 0x004fea000383ffff */
[----:B------:R-:W-:Y:S05]  /*19c30*/  BRA `(.L_x_1380) ;  /* 0xffffff0000487947 */ /* 0x000fea000383ffff */
.L_x_1391:
[----:B-1----:R-:W-:-:S04]  /*19c40*/  IMAD.U32 R7, RZ, RZ, UR6 ;  /* 0x00000006ff077e24 */ /* 0x002fc8000f8e00ff */
[----:B------:R1:W2:Y:S03]  /*19c50*/  SYNCS.PHASECHK.TRANS64.TRYWAIT P1, [R7+URZ+0x28830], R6 ;  /* 0x02883006070075a7 */ /* 0x0002a6000802017f */
[----:B--2---:R-:W-:Y:S05]  /*19c60*/  @!P1 NANOSLEEP.SYNCS 0x989680 ;  /* 0x009896800000995d */ /* 0x004fea0003900000 */
[----:B------:R-:W2:Y:S02]  /*19c70*/  @!P1 SYNCS.PHASECHK.TRANS64 P1, [R7+URZ+0x28830], R6 ;  /* 0x02883006070095a7 */ /* 0x000ea4000802007f */
[----:B--2---:R-:W-:Y:S05]  /*19c80*/  @!P1 BRA `(.L_x_1391) ;  /* 0xfffffffc00ec9947 */ /* 0x004fea000383ffff */
[----:B------:R-:W-:Y:S05]  /*19c90*/  BRA `(.L_x_1388) ;  /* 0xffffff2400787947 */ /* 0x000fea000383ffff */
.L_x_1395:
[----:B-1----:R-:W-:-:S04]  /*19ca0*/  IMAD.U32 R7, RZ, RZ, UR6 ;  /* 0x00000006ff077e24 */ /* 0x002fc8000f8e00ff */
[----:B------:R1:W2:Y:S03]  /*19cb0*/  SYNCS.PHASECHK.TRANS64.TRYWAIT P1, [R7+URZ+0x28850], R6 ;  /* 0x02885006070075a7 */ /* 0x0002a6000802017f */
[----:B--2---:R-:W-:Y:S05]  /*19cc0*/  @!P1 NANOSLEEP.SYNCS 0x989680 ;  /* 0x009896800000995d */ /* 0x004fea0003900000 */
[----:B------:R-:W2:Y:S02]  /*19cd0*/  @!P1 SYNCS.PHASECHK.TRANS64 P1, [R7+URZ+0x28850], R6 ;  /* 0x02885006070095a7 */ /* 0x000ea4000802007f */
[----:B--2---:R-:W-:Y:S05]  /*19ce0*/  @!P1 BRA `(.L_x_1395) ;  /* 0xfffffffc00ec9947 */ /* 0x004fea000383ffff */
[----:B------:R-:W-:Y:S05]  /*19cf0*/  BRA `(.L_x_1392) ;  /* 0xffffff2800447947 */ /* 0x000fea000383ffff */
.L_x_1410:
[----:B-1----:R-:W-:-:S04]  /*19d00*/  IMAD.U32 R4, RZ, RZ, UR5 ;  /* 0x00000005ff047e24 */ /* 0x002fc8000f8e00ff */
[----:B------:R1:W2:Y:S03]  /*19d10*/  SYNCS.PHASECHK.TRANS64.TRYWAIT P1, [R4+URZ+0x28850], R3 ;  /* 0x02885003040075a7 */ /* 0x0002a6000802017f */
[----:B--2---:R-:W-:Y:S05]  /*19d20*/  @!P1 NANOSLEEP.SYNCS 0x989680 ;  /* 0x009896800000995d */ /* 0x004fea0003900000 */
[----:B------:R-:W2:Y:S02]  /*19d30*/  @!P1 SYNCS.PHASECHK.TRANS64 P1, [R4+URZ+0x28850], R3 ;  /* 0x02885003040095a7 */ /* 0x000ea4000802007f */
[----:B--2---:R-:W-:Y:S05]  /*19d40*/  @!P1 BRA `(.L_x_1410) ;  /* 0xfffffffc00ec9947 */ /* 0x004fea000383ffff */
[----:B------:R-:W-:Y:S05]  /*19d50*/  BRA `(.L_x_1409) ;  /* 0xffffff5c00707947 */ /* 0x000fea000383ffff */
.L_x_1466:
        /* <DEDUP_REMOVED lines=11> */
.L_x_1533:
[----:B------:R-:W-:Y:S05]  /*19e10*/  BSYNC B0 ;  /* 0x0000000000007941 */ /* 0x000fea0003800000 */
.L_x_1532:
[----:B------:R-:W-:Y:S05]  /*19e20*/  BRA `(.L_x_1534) ;  /* 0xffffffb800647947 */ /* 0x000fea000383ffff */
.L_x_1469:
[----:B0-----:R0:W1:Y:S02]  /*19e30*/  SYNCS.PHASECHK.TRANS64.TRYWAIT P0, [R7+URZ+0x28840], R2 ;  /* 0x02884002070075a7 */ /* 0x001064000800017f */
[----:B-1----:R-:W-:Y:S05]  /*19e40*/  @!P0 NANOSLEEP.SYNCS 0x989680 ;  /* 0x009896800000895d */ /* 0x002fea0003900000 */
[----:B------:R-:W1:Y:S02]  /*19e50*/  @!P0 SYNCS.PHASECHK.TRANS64 P0, [R7+URZ+0x28840], R2 ;  /* 0x02884002070085a7 */ /* 0x000e64000800007f */
[----:B-1----:R-:W-:Y:S05]  /*19e60*/  @!P0 BRA `(.L_x_1469) ;  /* 0xfffffffc00f08947 */ /* 0x002fea000383ffff */
[----:B------:R-:W-:Y:S05]  /*19e70*/  BRA `(.L_x_1535) ;  /* 0xffffffb800b87947 */ /* 0x000fea000383ffff */
.L_x_1470:
        /* <DEDUP_REMOVED lines=8> */
.L_x_1537:
[----:B------:R-:W-:Y:S05]  /*19f00*/  BSYNC B0 ;  /* 0x0000000000007941 */ /* 0x000fea0003800000 */
.L_x_1536:
        /* <DEDUP_REMOVED lines=9> */
.L_x_1538:
[----:B------:R-:W-:Y:S02]  /*19fa0*/  IMAD.MOV.U32 R13, RZ, RZ, R0 ;  /* 0x000000ffff0d7224 */ /* 0x000fe400078e0000 */
[----:B------:R-:W-:Y:S02]  /*19fb0*/  IMAD.MOV.U32 R12, RZ, RZ, 0x1 ;  /* 0x00000001ff0c7424 */ /* 0x000fe400078e00ff */
[----:B------:R-:W-:-:S07]  /*19fc0*/  IMAD.MOV.U32 R3, RZ, RZ, R14 ;  /* 0x000000ffff037224 */ /* 0x000fce00078e000e */
[----:B------:R-:W-:Y:S05]  /*19fd0*/  WARPSYNC.COLLECTIVE R15, `(.L_x_1539) ;  /* 0x000000000f087348 */ /* 0x000fea0003c00000 */
[----:B------:R0:W1:Y:S02]  /*19fe0*/  SHFL.IDX P6, R14, R13, R12, R11 ;  /* 0x0000000c0d0e7389 */ /* 0x00006400000c000b */
[----:B01----:R-:W-:Y:S01]  /*19ff0*/  ENDCOLLECTIVE ;  /* 0x000000000000791b */ /* 0x003fe20003800000 */
.L_x_1539:
[----:B------:R-:W-:-:S05]  /*1a000*/  @P0 LEA R3, P1, R30, R3, 0x1 ;  /* 0x000000031e030211 */ /* 0x000fca00078208ff */
[----:B------:R-:W-:Y:S01]  /*1a010*/  @P0 IMAD.X R2, RZ, RZ, R2, P1 ;  /* 0x000000ffff020224 */ /* 0x000fe200008e0602 */
[----:B------:R-:W-:-:S04]  /*1a020*/  ISETP.GE.AND P1, PT, R6, 0x11, PT ;  /* 0x000000110600780c */ /* 0x000fc80003f26270 */
        /* <DEDUP_REMOVED lines=13> */
.L_x_1540:
[----:B------:R-:W-:Y:S02]  /*1a100*/  @P1 IMAD R8, R5, 0x2, R22 ;  /* 0x0000000205081824 */ /* 0x000fe400078e0216 */
[----:B------:R-:W-:Y:S02]  /*1a110*/  IMAD.MOV.U32 R13, RZ, RZ, R0 ;  /* 0x000000ffff0d7224 */ /* 0x000fe400078e0000 */
[----:B------:R-:W-:Y:S02]  /*1a120*/  IMAD.MOV.U32 R12, RZ, RZ, 0x2 ;  /* 0x00000002ff0c7424 */ /* 0x000fe400078e00ff */
[----:B------:R-:W-:-:S07]  /*1a130*/  IMAD.MOV.U32 R3, RZ, RZ, R14 ;  /* 0x000000ffff037224 */ /* 0x000fce00078e000e */
[----:B------:R-:W-:Y:S05]  /*1a140*/  WARPSYNC.COLLECTIVE R15, `(.L_x_1541) ;  /* 0x000000000f087348 */ /* 0x000fea0003c00000 */
[----:B------:R0:W1:Y:S02]  /*1a150*/  SHFL.IDX P6, R14, R13, R12, R11 ;  /* 0x0000000c0d0e7389 */ /* 0x00006400000c000b */
[----:B01----:R-:W-:Y:S01]  /*1a160*/  ENDCOLLECTIVE ;  /* 0x000000000000791b */ /* 0x003fe20003800000 */
.L_x_1541:
        /* <DEDUP_REMOVED lines=16> */
.L_x_1542:
[----:B------:R-:W-:Y:S02]  /*1a270*/  @P1 IMAD R8, R5, 0x2, R22 ;  /* 0x0000000205081824 */ /* 0x000fe400078e0216 */
[----:B------:R-:W-:Y:S02]  /*1a280*/  IMAD.MOV.U32 R13, RZ, RZ, R0 ;  /* 0x000000ffff0d7224 */ /* 0x000fe400078e0000 */
[----:B------:R-:W-:Y:S02]  /*1a290*/  IMAD.MOV.U32 R12, RZ, RZ, 0x3 ;  /* 0x00000003ff0c7424 */ /* 0x000fe400078e00ff */
[----:B------:R-:W-:-:S07]  /*1a2a0*/  IMAD.MOV.U32 R3, RZ, RZ, R14 ;  /* 0x000000ffff037224 */ /* 0x000fce00078e000e */
[----:B------:R-:W-:Y:S05]  /*1a2b0*/  WARPSYNC.COLLECTIVE R15, `(.L_x_1543) ;  /* 0x000000000f087348 */ /* 0x000fea0003c00000 */
[----:B------:R0:W1:Y:S02]  /*1a2c0*/  SHFL.IDX P6, R14, R13, R12, R11 ;  /* 0x0000000c0d0e7389 */ /* 0x00006400000c000b */
[----:B01----:R-:W-:Y:S01]  /*1a2d0*/  ENDCOLLECTIVE ;  /* 0x000000000000791b */ /* 0x003fe20003800000 */
.L_x_1543:
        /* <DEDUP_REMOVED lines=16> */
.L_x_1544:
[----:B------:R-:W-:Y:S02]  /*1a3e0*/  @P1 IMAD R8, R5, 0x2, R22 ;  /* 0x0000000205081824 */ /* 0x000fe400078e0216 */
[----:B------:R-:W-:Y:S02]  /*1a3f0*/  IMAD.MOV.U32 R13, RZ, RZ, R0 ;  /* 0x000000ffff0d7224 */ /* 0x000fe400078e0000 */
[----:B------:R-:W-:Y:S02]  /*1a400*/  IMAD.MOV.U32 R12, RZ, RZ, 0x4 ;  /* 0x00000004ff0c7424 */ /* 0x000fe400078e00ff */
[----:B------:R-:W-:-:S07]  /*1a410*/  IMAD.MOV.U32 R3, RZ, RZ, R14 ;  /* 0x000000ffff037224 */ /* 0x000fce00078e000e */
[----:B------:R-:W-:Y:S05]  /*1a420*/  WARPSYNC.COLLECTIVE R15, `(.L_x_1545) ;  /* 0x000000000f087348 */ /* 0x000fea0003c00000 */
[----:B------:R0:W1:Y:S02]  /*1a430*/  SHFL.IDX P6, R14, R13, R12, R11 ;  /* 0x0000000c0d0e7389 */ /* 0x00006400000c000b */
[----:B01----:R-:W-:Y:S01]  /*1a440*/  ENDCOLLECTIVE ;  /* 0x000000000000791b */ /* 0x003fe20003800000 */
.L_x_1545:
        /* <DEDUP_REMOVED lines=16> */
.L_x_1546:
[----:B------:R-:W-:Y:S02]  /*1a550*/  @P1 IMAD R8, R5, 0x2, R22 ;  /* 0x0000000205081824 */ /* 0x000fe400078e0216 */
[----:B------:R-:W-:Y:S02]  /*1a560*/  IMAD.MOV.U32 R13, RZ, RZ, R0 ;  /* 0x000000ffff0d7224 */ /* 0x000fe400078e0000 */
[----:B------:R-:W-:Y:S02]  /*1a570*/  IMAD.MOV.U32 R12, RZ, RZ, 0x5 ;  /* 0x00000005ff0c7424 */ /* 0x000fe400078e00ff */
[----:B------:R-:W-:-:S07]  /*1a580*/  IMAD.MOV.U32 R3, RZ, RZ, R14 ;  /* 0x000000ffff037224 */ /* 0x000fce00078e000e */
[----:B------:R-:W-:Y:S05]  /*1a590*/  WARPSYNC.COLLECTIVE R15, `(.L_x_1547) ;  /* 0x000000000f087348 */ /* 0x000fea0003c00000 */
[----:B------:R0:W1:Y:S02]  /*1a5a0*/  SHFL.IDX P6, R14, R13, R12, R11 ;  /* 0x0000000c0d0e7389 */ /* 0x00006400000c000b */
[----:B01----:R-:W-:Y:S01]  /*1a5b0*/  ENDCOLLECTIVE ;  /* 0x000000000000791b */ /* 0x003fe20003800000 */
.L_x_1547:
        /* <DEDUP_REMOVED lines=16> */
.L_x_1548:
[----:B------:R-:W-:Y:S02]  /*1a6c0*/  @P1 IMAD R8, R5, 0x2, R22 ;  /* 0x0000000205081824 */ /* 0x000fe400078e0216 */
[----:B------:R-:W-:Y:S02]  /*1a6d0*/  IMAD.MOV.U32 R13, RZ, RZ, R0 ;  /* 0x000000ffff0d7224 */ /* 0x000fe400078e0000 */
[----:B------:R-:W-:Y:S02]  /*1a6e0*/  IMAD.MOV.U32 R12, RZ, RZ, 0x6 ;  /* 0x00000006ff0c7424 */ /* 0x000fe400078e00ff */
[----:B------:R-:W-:-:S07]  /*1a6f0*/  IMAD.MOV.U32 R3, RZ, RZ, R14 ;  /* 0x000000ffff037224 */ /* 0x000fce00078e000e */
[----:B------:R-:W-:Y:S05]  /*1a700*/  WARPSYNC.COLLECTIVE R15, `(.L_x_1549) ;  /* 0x000000000f087348 */ /* 0x000fea0003c00000 */
[----:B------:R0:W1:Y:S02]  /*1a710*/  SHFL.IDX P6, R14, R13, R12, R11 ;  /* 0x0000000c0d0e7389 */ /* 0x00006400000c000b */
[----:B01----:R-:W-:Y:S01]  /*1a720*/  ENDCOLLECTIVE ;  /* 0x000000000000791b */ /* 0x003fe20003800000 */
.L_x_1549:
        /* <DEDUP_REMOVED lines=16> */
.L_x_1550:
[----:B------:R-:W-:Y:S02]  /*1a830*/  @P1 IMAD R8, R5, 0x2, R22 ;  /* 0x0000000205081824 */ /* 0x000fe400078e0216 */
[----:B------:R-:W-:Y:S02]  /*1a840*/  IMAD.MOV.U32 R13, RZ, RZ, R0 ;  /* 0x000000ffff0d7224 */ /* 0x000fe400078e0000 */
[----:B------:R-:W-:Y:S02]  /*1a850*/  IMAD.MOV.U32 R12, RZ, RZ, 0x7 ;  /* 0x00000007ff0c7424 */ /* 0x000fe400078e00ff */
[----:B------:R-:W-:-:S07]  /*1a860*/  IMAD.MOV.U32 R3, RZ, RZ, R14 ;  /* 0x000000ffff037224 */ /* 0x000fce00078e000e */
[----:B------:R-:W-:Y:S05]  /*1a870*/  WARPSYNC.COLLECTIVE R15, `(.L_x_1551) ;  /* 0x000000000f087348 */ /* 0x000fea0003c00000 */
[----:B------:R0:W1:Y:S02]  /*1a880*/  SHFL.IDX P6, R14, R13, R12, R11 ;  /* 0x0000000c0d0e7389 */ /* 0x00006400000c000b */
[----:B01----:R-:W-:Y:S01]  /*1a890*/  ENDCOLLECTIVE ;  /* 0x000000000000791b */ /* 0x003fe20003800000 */
.L_x_1551:
        /* <DEDUP_REMOVED lines=10> */
.L_x_1552:
[----:B------:R-:W-:Y:S01]  /*1a940*/  @!PT LDS RZ, [RZ] ;  /* 0x00000000fffff984 */ /* 0x000fe20000000800 */
[----:B------:R-:W-:Y:S01]  /*1a950*/  @!PT LDS RZ, [RZ] ;  /* 0x00000000fffff984 */ /* 0x000fe20000000800 */
[----:B------:R-:W-:Y:S01]  /*1a960*/  @!PT LDS RZ, [RZ] ;  /* 0x00000000fffff984 */ /* 0x000fe20000000800 */
[----:B------:R-:W-:Y:S04]  /*1a970*/  @P1 LDGSTS.E.BYPASS.LTC128B.128 [R8+0x1b400], desc[UR36][R2.64], !P3 ;  /* 0x1b40000002081fae */ /* 0x000fe8000d901d64 */
[----:B------:R0:W-:Y:S02]  /*1a980*/  @P1 LDGSTS.E.BYPASS.LTC128B.128 [R8+0x1f400], desc[UR36][R2.64+0x80], !P2 ;  /* 0x1f40008002081fae */ /* 0x0001e4000d101d64 */
[----:B0-----:R-:W-:Y:S01]  /*1a990*/  IMAD.MOV.U32 R2, RZ, RZ, R14 ;  /* 0x000000ffff027224 */ /* 0x001fe200078e000e */
[----:B------:R-:W-:Y:S06]  /*1a9a0*/  BRA `(.L_x_1553) ;  /* 0xffffffb400947947 */ /* 0x000fec000383ffff */
.L_x_1475:
[----:B------:R-:W-:Y:S02]  /*1a9b0*/  IMAD.MOV.U32 R13, RZ, RZ, R4 ;  /* 0x000000ffff0d7224 */ /* 0x000fe400078e0004 */
[----:B------:R-:W-:Y:S02]  /*1a9c0*/  IMAD.MOV.U32 R12, RZ, RZ, RZ ;  /* 0x000000ffff0c7224 */ /* 0x000fe400078e00ff */
[----:B------:R-:W-:Y:S02]  /*1a9d0*/  IMAD.MOV.U32 R11, RZ, RZ, 0x181f ;  /* 0x0000181fff0b7424 */ /* 0x000fe400078e00ff */
[----:B------:R-:W-:Y:S02]  /*1a9e0*/  IMAD.MOV.U32 R15, RZ, RZ, -0x1 ;  /* 0xffffffffff0f7424 */ /* 0x000fe400078e00ff */
[----:B------:R-:W-:Y:S02]  /*1a9f0*/  IMAD R31, R31, R5, RZ ;  /* 0x000000051f1f7224 */ /* 0x000fe400078e02ff */
[----:B------:R-:W-:-:S07]  /*1aa00*/  IMAD.IADD R27, R9, 0x1, R27 ;  /* 0x00000001091b7824 */ /* 0x000fce00078e021b */
[----:B-----5:R-:W-:Y:S05]  /*1aa10*/  WARPSYNC.COLLECTIVE R15, `(.L_x_1554) ;  /* 0x000000000f087348 */ /* 0x020fea0003c00000 */
[----:B------:R0:W1:Y:S02]  /*1aa20*/  SHFL.IDX P6, R14, R13, R12, R11 ;  /* 0x0000000c0d0e7389 */ /* 0x00006400000c000b */
[----:B01---5:R-:W-:Y:S01]  /*1aa30*/  ENDCOLLECTIVE ;  /* 0x000000000000791b */ /* 0x023fe20003800000 */
.L_x_1554:
[C---:B------:R-:W-:Y:S01]  /*1aa40*/  VIADD R6, R27.reuse, 0x10 ;  /* 0x000000101b067836 */ /* 0x040fe20000000000 */
[----:B------:R-:W-:Y:S01]  /*1aa50*/  ISETP.GE.AND P2, PT, R27, R31, PT ;  /* 0x0000001f1b00720c */ /* 0x000fe20003f46270 */
[----:B------:R-:W-:Y:S02]  /*1aa60*/  IMAD.MOV.U32 R13, RZ, RZ, R0 ;  /* 0x000000ffff0d7224 */ /* 0x000fe400078e0000 */
[----:B------:R-:W-:-:S10]  /*1aa70*/  IMAD.MOV.U32 R2, RZ, RZ, R14 ;  /* 0x000000ffff027224 */ /* 0x000fd400078e000e */
[----:B------:R-:W-:Y:S05]  /*1aa80*/  WARPSYNC.COLLECTIVE R15, `(.L_x_1555) ;  /* 0x000000000f087348 */ /* 0x000fea0003c00000 */
[----:B------:R0:W1:Y:S02]  /*1aa90*/  SHFL.IDX P6, R14, R13, R12, R11 ;  /* 0x0000000c0d0e7389 */ /* 0x00006400000c000b */
[----:B01----:R-:W-:Y:S01]  /*1aaa0*/  ENDCOLLECTIVE ;  /* 0x000000000000791b */ /* 0x003fe20003800000 */
.L_x_1555:
        /* <DEDUP_REMOVED lines=8> */
.L_x_1556:
[----:B------:R-:W-:Y:S01]  /*1ab30*/  @!PT LDS RZ, [RZ] ;  /* 0x00000000fffff984 */ /* 0x000fe20000000800 */
[----:B------:R-:W-:Y:S01]  /*1ab40*/  @!PT LDS RZ, [RZ] ;  /* 0x00000000fffff984 */ /* 0x000fe20000000800 */
[----:B------:R-:W-:Y:S01]  /*1ab50*/  @!PT LDS RZ, [RZ] ;  /* 0x00000000fffff984 */ /* 0x000fe20000000800 */
[----:B------:R-:W-:Y:S04]  /*1ab60*/  @!P2 LDGSTS.E.BYPASS.LTC128B.128 [R8+0x10400], desc[UR36][R2.64], !P0 ;  /* 0x104000000208afae */ /* 0x000fe8000c101d64 */
[----:B------:R0:W-:Y:S01]  /*1ab70*/  @!P2 LDGSTS.E.BYPASS.LTC128B.128 [R8+0x14400], desc[UR36][R2.64+0x80], !P1 ;  /* 0x144000800208afae */ /* 0x0001e2000c901d64 */
[----:B------:R-:W-:Y:S01]  /*1ab80*/  ISETP.GE.AND P2, PT, R6, R31, PT ;  /* 0x0000001f0600720c */ /* 0x000fe20003f46270 */
[----:B------:R-:W-:Y:S02]  /*1ab90*/  VIADD R6, R27, 0x20 ;  /* 0x000000201b067836 */ /* 0x000fe40000000000 */
[----:B------:R-:W-:Y:S02]  /*1aba0*/  IMAD.MOV.U32 R13, RZ, RZ, R0 ;  /* 0x000000ffff0d7224 */ /* 0x000fe400078e0000 */
[----:B0-----:R-:W-:-:S08]  /*1abb0*/  IMAD.MOV.U32 R2, RZ, RZ, R14 ;  /* 0x000000ffff027224 */ /* 0x001fd000078e000e */
[----:B------:R-:W-:Y:S05]  /*1abc0*/  WARPSYNC.COLLECTIVE R15, `(.L_x_1557) ;  /* 0x000000000f087348 */ /* 0x000fea0003c00000 */
[----:B------:R0:W1:Y:S02]  /*1abd0*/  SHFL.IDX P6, R14, R13, R12, R11 ;  /* 0x0000000c0d0e7389 */ /* 0x00006400000c000b */
[----:B01----:R-:W-:Y:S01]  /*1abe0*/  ENDCOLLECTIVE ;  /* 0x000000000000791b */ /* 0x003fe20003800000 */
.L_x_1557:
        /* <DEDUP_REMOVED lines=8> */
.L_x_1558:
[----:B------:R-:W-:-:S05]  /*1ac70*/  @!P2 IMAD.MOV.U32 R3, RZ, RZ, R5 ;  /* 0x000000ffff03a224 */ /* 0x000fca00078e0005 */
        /* <DEDUP_REMOVED lines=12> */
.L_x_1559:
        /* <DEDUP_REMOVED lines=8> */
.L_x_1560:
        /* <DEDUP_REMOVED lines=13> */
.L_x_1561:
        /* <DEDUP_REMOVED lines=8> */
.L_x_1562:
        /* <DEDUP_REMOVED lines=13> */
.L_x_1563:
        /* <DEDUP_REMOVED lines=8> */
.L_x_1564:
        /* <DEDUP_REMOVED lines=13> */
.L_x_1565:
        /* <DEDUP_REMOVED lines=8> */
.L_x_1566:
[----:B------:R-:W-:-:S05]  /*1b1b0*/  @!P2 IMAD.MOV.U32 R3, RZ, RZ, R5 ;  /* 0x000000ffff03a224 */ /* 0x000fca00078e0005 */
        /* <DEDUP_REMOVED lines=11> */
.L_x_1567:
        /* <DEDUP_REMOVED lines=8> */
.L_x_1568:
        /* <DEDUP_REMOVED lines=11> */
.L_x_1569:
[----:B------:R-:W-:Y:S05]  /*1b3a0*/  BRA `(.L_x_1570) ;  /* 0xffffffb400f47947 */ /* 0x000fea000383ffff */
.L_x_1480:
[----:B0-----:R0:W1:Y:S02]  /*1b3b0*/  SYNCS.PHASECHK.TRANS64.TRYWAIT P1, [R22+URZ+0x28820], R3 ;  /* 0x02882003160075a7 */ /* 0x001064000802017f */
[----:B-1----:R-:W-:Y:S05]  /*1b3c0*/  @!P1 NANOSLEEP.SYNCS 0x989680 ;  /* 0x009896800000995d */ /* 0x002fea0003900000 */
[----:B------:R-:W1:Y:S02]  /*1b3d0*/  @!P1 SYNCS.PHASECHK.TRANS64 P1, [R22+URZ+0x28820], R3 ;  /* 0x02882003160095a7 */ /* 0x000e64000802007f */
[----:B-1----:R-:W-:Y:S05]  /*1b3e0*/  @!P1 BRA `(.L_x_1480) ;  /* 0xfffffffc00f09947 */ /* 0x002fea000383ffff */
[----:B------:R-:W-:Y:S05]  /*1b3f0*/  BRA `(.L_x_1571) ;  /* 0xffffffb8006c7947 */ /* 0x000fea000383ffff */
.L_x_1485:
[----:B0-----:R0:W1:Y:S02]  /*1b400*/  SYNCS.PHASECHK.TRANS64.TRYWAIT P0, [R6+URZ+0x28840], R3 ;  /* 0x02884003060075a7 */ /* 0x001064000800017f */
[----:B-1----:R-:W-:Y:S05]  /*1b410*/  @!P0 NANOSLEEP.SYNCS 0x989680 ;  /* 0x009896800000895d */ /* 0x002fea0003900000 */
[----:B------:R-:W1:Y:S02]  /*1b420*/  @!P0 SYNCS.PHASECHK.TRANS64 P0, [R6+URZ+0x28840], R3 ;  /* 0x02884003060085a7 */ /* 0x000e64000800007f */
[----:B-1----:R-:W-:Y:S05]  /*1b430*/  @!P0 BRA `(.L_x_1485) ;  /* 0xfffffffc00f08947 */ /* 0x002fea000383ffff */
[----:B------:R-:W-:Y:S05]  /*1b440*/  BRA `(.L_x_1572) ;  /* 0xffffffbc00307947 */ /* 0x000fea000383ffff */
.L_x_1486:
[----:B------:R-:W-:Y:S01]  /*1b450*/  BSSY B1, `(.L_x_1573) ;  /* 0x0000008000017945 */ /* 0x000fe20003800000 */
[----:B------:R-:W-:Y:S02]  /*1b460*/  IMAD.MOV.U32 R13, RZ, RZ, R9 ;  /* 0x000000ffff0d7224 */ /* 0x000fe400078e0009 */
[----:B------:R-:W-:Y:S02]  /*1b470*/  IMAD.MOV.U32 R12, RZ, RZ, RZ ;  /* 0x000000ffff0c7224 */ /* 0x000fe400078e00ff */
[----:B------:R-:W-:Y:S02]  /*1b480*/  IMAD.MOV.U32 R11, RZ, RZ, 0x181f ;  /* 0x0000181fff0b7424 */ /* 0x000fe400078e00ff */
[----:B------:R-:W-:-:S07]  /*1b490*/  IMAD.MOV.U32 R15, RZ, RZ, -0x1 ;  /* 0xffffffffff0f7424 */ /* 0x000fce00078e00ff */
[----:B--2---:R-:W-:Y:S05]  /*1b4a0*/  WARPSYNC.COLLECTIVE R15, `(.L_x_1574) ;  /* 0x000000000f087348 */ /* 0x004fea0003c00000 */
[----:B--2---:R0:W1:Y:S02]  /*1b4b0*/  SHFL.IDX P6, R14, R13, R12, R11 ;  /* 0x0000000c0d0e7389 */ /* 0x00406400000c000b */
[----:B01----:R-:W-:Y:S01]  /*1b4c0*/  ENDCOLLECTIVE ;  /* 0x000000000000791b */ /* 0x003fe20003800000 */
.L_x_1574:
[----:B------:R-:W-:Y:S05]  /*1b4d0*/  BSYNC B1 ;  /* 0x0000000000017941 */ /* 0x000fea0003800000 */
.L_x_1573:
        /* <DEDUP_REMOVED lines=9> */
.L_x_1575:
[----:B------:R-:W-:Y:S02]  /*1b570*/  IMAD R8, R8, 0x2, R22 ;  /* 0x0000000208087824 */ /* 0x000fe400078e0216 */
[----:B------:R-:W-:Y:S02]  /*1b580*/  IMAD.MOV.U32 R13, RZ, RZ, R9 ;  /* 0x000000ffff0d7224 */ /* 0x000fe400078e0009 */
[----:B------:R-:W-:Y:S02]  /*1b590*/  IMAD.MOV.U32 R12, RZ, RZ, 0x1 ;  /* 0x00000001ff0c7424 */ /* 0x000fe400078e00ff */
[----:B------:R-:W-:-:S07]  /*1b5a0*/  IMAD.MOV.U32 R2, RZ, RZ, R14 ;  /* 0x000000ffff027224 */ /* 0x000fce00078e000e */
[----:B------:R-:W-:Y:S05]  /*1b5b0*/  WARPSYNC.COLLECTIVE R15, `(.L_x_1576) ;  /* 0x000000000f087348 */ /* 0x000fea0003c00000 */
[----:B------:R0:W1:Y:S02]  /*1b5c0*/  SHFL.IDX P6, R14, R13, R12, R11 ;  /* 0x0000000c0d0e7389 */ /* 0x00006400000c000b */
[----:B01----:R-:W-:Y:S01]  /*1b5d0*/  ENDCOLLECTIVE ;  /* 0x000000000000791b */ /* 0x003fe20003800000 */
.L_x_1576:
        /* <DEDUP_REMOVED lines=12> */
.L_x_1577:
[----:B------:R-:W-:Y:S02]  /*1b6a0*/  IMAD.MOV.U32 R13, RZ, RZ, R9 ;  /* 0x000000ffff0d7224 */ /* 0x000fe400078e0009 */
[----:B------:R-:W-:Y:S02]  /*1b6b0*/  IMAD.MOV.U32 R12, RZ, RZ, 0x2 ;  /* 0x00000002ff0c7424 */ /* 0x000fe400078e00ff */
[----:B------:R-:W-:-:S07]  /*1b6c0*/  IMAD.MOV.U32 R2, RZ, RZ, R14 ;  /* 0x000000ffff027224 */ /* 0x000fce00078e000e */
[----:B------:R-:W-:Y:S05]  /*1b6d0*/  WARPSYNC.COLLECTIVE R15, `(.L_x_1578) ;  /* 0x000000000f087348 */ /* 0x000fea0003c00000 */
[----:B------:R0:W1:Y:S02]  /*1b6e0*/  SHFL.IDX P6, R14, R13, R12, R11 ;  /* 0x0000000c0d0e7389 */ /* 0x00006400000c000b */
[----:B01----:R-:W-:Y:S01]  /*1b6f0*/  ENDCOLLECTIVE ;  /* 0x000000000000791b */ /* 0x003fe20003800000 */
.L_x_1578:
        /* <DEDUP_REMOVED lines=12> */
.L_x_1579:
[----:B------:R-:W-:Y:S02]  /*1b7c0*/  IMAD.MOV.U32 R13, RZ, RZ, R9 ;  /* 0x000000ffff0d7224 */ /* 0x000fe400078e0009 */
[----:B------:R-:W-:Y:S02]  /*1b7d0*/  IMAD.MOV.U32 R12, RZ, RZ, 0x3 ;  /* 0x00000003ff0c7424 */ /* 0x000fe400078e00ff */
[----:B------:R-:W-:-:S07]  /*1b7e0*/  IMAD.MOV.U32 R2, RZ, RZ, R14 ;  /* 0x000000ffff027224 */ /* 0x000fce00078e000e */
[----:B------:R-:W-:Y:S05]  /*1b7f0*/  WARPSYNC.COLLECTIVE R15, `(.L_x_1580) ;  /* 0x000000000f087348 */ /* 0x000fea0003c00000 */
[----:B------:R0:W1:Y:S02]  /*1b800*/  SHFL.IDX P6, R14, R13, R12, R11 ;  /* 0x0000000c0d0e7389 */ /* 0x00006400000c000b */
[----:B01----:R-:W-:Y:S01]  /*1b810*/  ENDCOLLECTIVE ;  /* 0x000000000000791b */ /* 0x003fe20003800000 */
.L_x_1580:
        /* <DEDUP_REMOVED lines=12> */
.L_x_1581:
[----:B------:R-:W-:Y:S02]  /*1b8e0*/  IMAD.MOV.U32 R13, RZ, RZ, R9 ;  /* 0x000000ffff0d7224 */ /* 0x000fe400078e0009 */
[----:B------:R-:W-:Y:S02]  /*1b8f0*/  IMAD.MOV.U32 R12, RZ, RZ, 0x4 ;  /* 0x00000004ff0c7424 */ /* 0x000fe400078e00ff */
[----:B------:R-:W-:-:S07]  /*1b900*/  IMAD.MOV.U32 R2, RZ, RZ, R14 ;  /* 0x000000ffff027224 */ /* 0x000fce00078e000e */
[----:B------:R-:W-:Y:S05]  /*1b910*/  WARPSYNC.COLLECTIVE R15, `(.L_x_1582) ;  /* 0x000000000f087348 */ /* 0x000fea0003c00000 */
[----:B------:R0:W1:Y:S02]  /*1b920*/  SHFL.IDX P6, R14, R13, R12, R11 ;  /* 0x0000000c0d0e7389 */ /* 0x00006400000c000b */
[----:B01----:R-:W-:Y:S01]  /*1b930*/  ENDCOLLECTIVE ;  /* 0x000000000000791b */ /* 0x003fe20003800000 */
.L_x_1582:
        /* <DEDUP_REMOVED lines=12> */
.L_x_1583:
[----:B------:R-:W-:Y:S02]  /*1ba00*/  IMAD.MOV.U32 R13, RZ, RZ, R9 ;  /* 0x000000ffff0d7224 */ /* 0x000fe400078e0009 */
[----:B------:R-:W-:Y:S02]  /*1ba10*/  IMAD.MOV.U32 R12, RZ, RZ, 0x5 ;  /* 0x00000005ff0c7424 */ /* 0x000fe400078e00ff */
[----:B------:R-:W-:-:S07]  /*1ba20*/  IMAD.MOV.U32 R2, RZ, RZ, R14 ;  /* 0x000000ffff027224 */ /* 0x000fce00078e000e */
[----:B------:R-:W-:Y:S05]  /*1ba30*/  WARPSYNC.COLLECTIVE R15, `(.L_x_1584) ;  /* 0x000000000f087348 */ /* 0x000fea0003c00000 */
[----:B------:R0:W1:Y:S02]  /*1ba40*/  SHFL.IDX P6, R14, R13, R12, R11 ;  /* 0x0000000c0d0e7389 */ /* 0x00006400000c000b */
[----:B01----:R-:W-:Y:S01]  /*1ba50*/  ENDCOLLECTIVE ;  /* 0x000000000000791b */ /* 0x003fe20003800000 */
.L_x_1584:
        /* <DEDUP_REMOVED lines=12> */
.L_x_1585:
[----:B------:R-:W-:Y:S02]  /*1bb20*/  IMAD.MOV.U32 R13, RZ, RZ, R9 ;  /* 0x000000ffff0d7224 */ /* 0x000fe400078e0009 */
[----:B------:R-:W-:Y:S02]  /*1bb30*/  IMAD.MOV.U32 R12, RZ, RZ, 0x6 ;  /* 0x00000006ff0c7424 */ /* 0x000fe400078e00ff */
[----:B------:R-:W-:-:S07]  /*1bb40*/  IMAD.MOV.U32 R2, RZ, RZ, R14 ;  /* 0x000000ffff027224 */ /* 0x000fce00078e000e */
[----:B------:R-:W-:Y:S05]  /*1bb50*/  WARPSYNC.COLLECTIVE R15, `(.L_x_1586) ;  /* 0x000000000f087348 */ /* 0x000fea0003c00000 */
[----:B------:R0:W1:Y:S02]  /*1bb60*/  SHFL.IDX P6, R14, R13, R12, R11 ;  /* 0x0000000c0d0e7389 */ /* 0x00006400000c000b */
[----:B01----:R-:W-:Y:S01]  /*1bb70*/  ENDCOLLECTIVE ;  /* 0x000000000000791b */ /* 0x003fe20003800000 */
.L_x_1586:
        /* <DEDUP_REMOVED lines=12> */
.L_x_1587:
[----:B------:R-:W-:Y:S02]  /*1bc40*/  IMAD.MOV.U32 R13, RZ, RZ, R9 ;  /* 0x000000ffff0d7224 */ /* 0x000fe400078e0009 */
[----:B------:R-:W-:Y:S02]  /*1bc50*/  IMAD.MOV.U32 R12, RZ, RZ, 0x7 ;  /* 0x00000007ff0c7424 */ /* 0x000fe400078e00ff */
[----:B------:R-:W-:-:S07]  /*1bc60*/  IMAD.MOV.U32 R2, RZ, RZ, R14 ;  /* 0x000000ffff027224 */ /* 0x000fce00078e000e */
[----:B------:R-:W-:Y:S05]  /*1bc70*/  WARPSYNC.COLLECTIVE R15, `(.L_x_1588) ;  /* 0x000000000f087348 */ /* 0x000fea0003c00000 */
[----:B------:R0:W1:Y:S02]  /*1bc80*/  SHFL.IDX P6, R14, R13, R12, R11 ;  /* 0x0000000c0d0e7389 */ /* 0x00006400000c000b */
[----:B01----:R-:W-:Y:S01]  /*1bc90*/  ENDCOLLECTIVE ;  /* 0x000000000000791b */ /* 0x003fe20003800000 */
.L_x_1588:
        /* <DEDUP_REMOVED lines=12> */
.L_x_1589:
[----:B------:R-:W-:Y:S01]  /*1bd60*/  IMAD.MOV.U32 R2, RZ, RZ, R14 ;  /* 0x000000ffff027224 */ /* 0x000fe200078e000e */
[----:B------:R-:W-:Y:S06]  /*1bd70*/  BRA `(.L_x_1590) ;  /* 0xffffffb400fc7947 */ /* 0x000fec000383ffff */
.L_x_1491:
[----:B-1----:R1:W3:Y:S02]  /*1bd80*/  SYNCS.PHASECHK.TRANS64.TRYWAIT P0, [R6+URZ+0x28860], R2 ;  /* 0x02886002060075a7 */ /* 0x0022e4000800017f */
[----:B---3--:R-:W-:Y:S05]  /*1bd90*/  @!P0 NANOSLEEP.SYNCS 0x989680 ;  /* 0x009896800000895d */ /* 0x008fea0003900000 */
[----:B------:R-:W3:Y:S02]  /*1bda0*/  @!P0 SYNCS.PHASECHK.TRANS64 P0, [R6+URZ+0x28860], R2 ;  /* 0x02886002060085a7 */ /* 0x000ee4000800007f */
[----:B---3--:R-:W-:Y:S05]  /*1bdb0*/  @!P0 BRA `(.L_x_1491) ;  /* 0xfffffffc00f08947 */ /* 0x008fea000383ffff */
[----:B------:R-:W-:Y:S05]  /*1bdc0*/  BRA `(.L_x_1591) ;  /* 0xffffffb800587947 */ /* 0x000fea000383ffff */
.L_x_1492:
        /* <DEDUP_REMOVED lines=8> */
.L_x_1593:
[----:B------:R-:W-:Y:S05]  /*1be50*/  BSYNC B1 ;  /* 0x0000000000017941 */ /* 0x000fea0003800000 */
.L_x_1592:
        /* <DEDUP_REMOVED lines=9> */
.L_x_1594:
[----:B------:R-:W-:Y:S02]  /*1bef0*/  IMAD.MOV.U32 R13, RZ, RZ, R18 ;  /* 0x000000ffff0d7224 */ /* 0x000fe400078e0012 */
[----:B------:R-:W-:Y:S02]  /*1bf00*/  IMAD.MOV.U32 R12, RZ, RZ, 0x1 ;  /* 0x00000001ff0c7424 */ /* 0x000fe400078e00ff */
[----:B------:R-:W-:-:S07]  /*1bf10*/  IMAD.MOV.U32 R2, RZ, RZ, R14 ;  /* 0x000000ffff027224 */ /* 0x000fce00078e000e */
[----:B------:R-:W-:Y:S05]  /*1bf20*/  WARPSYNC.COLLECTIVE R15, `(.L_x_1595) ;  /* 0x000000000f087348 */ /* 0x000fea0003c00000 */
[----:B------:R0:W1:Y:S02]  /*1bf30*/  SHFL.IDX P6, R14, R13, R12, R11 ;  /* 0x0000000c0d0e7389 */ /* 0x00006400000c000b */
[----:B01----:R-:W-:Y:S01]  /*1bf40*/  ENDCOLLECTIVE ;  /* 0x000000000000791b */ /* 0x003fe20003800000 */
.L_x_1595:
        /* <DEDUP_REMOVED lines=14> */
.L_x_1596:
[----:B------:R-:W-:Y:S02]  /*1c030*/  IMAD.MOV.U32 R13, RZ, RZ, R18 ;  /* 0x000000ffff0d7224 */ /* 0x000fe400078e0012 */
[----:B------:R-:W-:Y:S02]  /*1c040*/  IMAD.MOV.U32 R12, RZ, RZ, 0x2 ;  /* 0x00000002ff0c7424 */ /* 0x000fe400078e00ff */
[----:B------:R-:W-:-:S07]  /*1c050*/  IMAD.MOV.U32 R2, RZ, RZ, R14 ;  /* 0x000000ffff027224 */ /* 0x000fce00078e000e */
[----:B------:R-:W-:Y:S05]  /*1c060*/  WARPSYNC.COLLECTIVE R15, `(.L_x_1597) ;  /* 0x000000000f087348 */ /* 0x000fea0003c00000 */
[----:B------:R0:W1:Y:S02]  /*1c070*/  SHFL.IDX P6, R14, R13, R12, R11 ;  /* 0x0000000c0d0e7389 */ /* 0x00006400000c000b */
[----:B01----:R-:W-:Y:S01]  /*1c080*/  ENDCOLLECTIVE ;  /* 0x000000000000791b */ /* 0x003fe20003800000 */
.L_x_1597:
        /* <DEDUP_REMOVED lines=14> */
.L_x_1598:
[----:B------:R-:W-:Y:S02]  /*1c170*/  IMAD.MOV.U32 R13, RZ, RZ, R18 ;  /* 0x000000ffff0d7224 */ /* 0x000fe400078e0012 */
[----:B------:R-:W-:Y:S02]  /*1c180*/  IMAD.MOV.U32 R12, RZ, RZ, 0x3 ;  /* 0x00000003ff0c7424 */ /* 0x000fe400078e00ff */
[----:B------:R-:W-:-:S07]  /*1c190*/  IMAD.MOV.U32 R2, RZ, RZ, R14 ;  /* 0x000000ffff027224 */ /* 0x000fce00078e000e */
[----:B------:R-:W-:Y:S05]  /*1c1a0*/  WARPSYNC.COLLECTIVE R15, `(.L_x_1599) ;  /* 0x000000000f087348 */ /* 0x000fea0003c00000 */
[----:B------:R0:W1:Y:S02]  /*1c1b0*/  SHFL.IDX P6, R14, R13, R12, R11 ;  /* 0x0000000c0d0e7389 */ /* 0x00006400000c000b */
[----:B01----:R-:W-:Y:S01]  /*1c1c0*/  ENDCOLLECTIVE ;  /* 0x000000000000791b */ /* 0x003fe20003800000 */
.L_x_1599:
        /* <DEDUP_REMOVED lines=14> */
.L_x_1600:
[----:B------:R-:W-:Y:S02]  /*1c2b0*/  IMAD.MOV.U32 R13, RZ, RZ, R18 ;  /* 0x000000ffff0d7224 */ /* 0x000fe400078e0012 */
[----:B------:R-:W-:Y:S02]  /*1c2c0*/  IMAD.MOV.U32 R12, RZ, RZ, 0x4 ;  /* 0x00000004ff0c7424 */ /* 0x000fe400078e00ff */
[----:B------:R-:W-:-:S07]  /*1c2d0*/  IMAD.MOV.U32 R2, RZ, RZ, R14 ;  /* 0x000000ffff027224 */ /* 0x000fce00078e000e */
[----:B------:R-:W-:Y:S05]  /*1c2e0*/  WARPSYNC.COLLECTIVE R15, `(.L_x_1601) ;  /* 0x000000000f087348 */ /* 0x000fea0003c00000 */
[----:B------:R0:W1:Y:S02]  /*1c2f0*/  SHFL.IDX P6, R14, R13, R12, R11 ;  /* 0x0000000c0d0e7389 */ /* 0x00006400000c000b */
[----:B01----:R-:W-:Y:S01]  /*1c300*/  ENDCOLLECTIVE ;  /* 0x000000000000791b */ /* 0x003fe20003800000 */
.L_x_1601:
        /* <DEDUP_REMOVED lines=14> */
.L_x_1602:
[----:B------:R-:W-:Y:S02]  /*1c3f0*/  IMAD.MOV.U32 R13, RZ, RZ, R18 ;  /* 0x000000ffff0d7224 */ /* 0x000fe400078e0012 */
[----:B------:R-:W-:Y:S02]  /*1c400*/  IMAD.MOV.U32 R12, RZ, RZ, 0x5 ;  /* 0x00000005ff0c7424 */ /* 0x000fe400078e00ff */
[----:B------:R-:W-:-:S07]  /*1c410*/  IMAD.MOV.U32 R2, RZ, RZ, R14 ;  /* 0x000000ffff027224 */ /* 0x000fce00078e000e */
[----:B------:R-:W-:Y:S05]  /*1c420*/  WARPSYNC.COLLECTIVE R15, `(.L_x_1603) ;  /* 0x000000000f087348 */ /* 0x000fea0003c00000 */
[----:B------:R0:W1:Y:S02]  /*1c430*/  SHFL.IDX P6, R14, R13, R12, R11 ;  /* 0x0000000c0d0e7389 */ /* 0x00006400000c000b */
[----:B01----:R-:W-:Y:S01]  /*1c440*/  ENDCOLLECTIVE ;  /* 0x000000000000791b */ /* 0x003fe20003800000 */
.L_x_1603:
        /* <DEDUP_REMOVED lines=14> */
.L_x_1604:
[----:B------:R-:W-:Y:S02]  /*1c530*/  IMAD.MOV.U32 R13, RZ, RZ, R18 ;  /* 0x000000ffff0d7224 */ /* 0x000fe400078e0012 */
[----:B------:R-:W-:Y:S02]  /*1c540*/  IMAD.MOV.U32 R12, RZ, RZ, 0x6 ;  /* 0x00000006ff0c7424 */ /* 0x000fe400078e00ff */
[----:B------:R-:W-:-:S07]  /*1c550*/  IMAD.MOV.U32 R2, RZ, RZ, R14 ;  /* 0x000000ffff027224 */ /* 0x000fce00078e000e */
[----:B------:R-:W-:Y:S05]  /*1c560*/  WARPSYNC.COLLECTIVE R15, `(.L_x_1605) ;  /* 0x000000000f087348 */ /* 0x000fea0003c00000 */
[----:B------:R0:W1:Y:S02]  /*1c570*/  SHFL.IDX P6, R14, R13, R12, R11 ;  /* 0x0000000c0d0e7389 */ /* 0x00006400000c000b */
[----:B01----:R-:W-:Y:S01]  /*1c580*/  ENDCOLLECTIVE ;  /* 0x000000000000791b */ /* 0x003fe20003800000 */
.L_x_1605:
        /* <DEDUP_REMOVED lines=14> */
.L_x_1606:
[----:B------:R-:W-:Y:S02]  /*1c670*/  IMAD.MOV.U32 R13, RZ, RZ, R18 ;  /* 0x000000ffff0d7224 */ /* 0x000fe400078e0012 */
[----:B------:R-:W-:Y:S02]  /*1c680*/  IMAD.MOV.U32 R12, RZ, RZ, 0x7 ;  /* 0x00000007ff0c7424 */ /* 0x000fe400078e00ff */
[----:B------:R-:W-:-:S07]  /*1c690*/  IMAD.MOV.U32 R2, RZ, RZ, R14 ;  /* 0x000000ffff027224 */ /* 0x000fce00078e000e */
[----:B------:R-:W-:Y:S05]  /*1c6a0*/  WARPSYNC.COLLECTIVE R15, `(.L_x_1607) ;  /* 0x000000000f087348 */ /* 0x000fea0003c00000 */
[----:B------:R0:W1:Y:S02]  /*1c6b0*/  SHFL.IDX P6, R14, R13, R12, R11 ;  /* 0x0000000c0d0e7389 */ /* 0x00006400000c000b */
[----:B01----:R-:W-:Y:S01]  /*1c6c0*/  ENDCOLLECTIVE ;  /* 0x000000000000791b */ /* 0x003fe20003800000 */
.L_x_1607:
        /* <DEDUP_REMOVED lines=13> */
.L_x_1608:
[----:B------:R-:W-:Y:S01]  /*1c7a0*/  @!PT LDS RZ, [RZ] ;  /* 0x00000000fffff984 */ /* 0x000fe20000000800 */
[----:B------:R-:W-:Y:S01]  /*1c7b0*/  @!PT LDS RZ, [RZ] ;  /* 0x00000000fffff984 */ /* 0x000fe20000000800 */
[----:B------:R-:W-:Y:S01]  /*1c7c0*/  @!PT LDS RZ, [RZ] ;  /* 0x00000000fffff984 */ /* 0x000fe20000000800 */
[----:B------:R0:W-:Y:S01]  /*1c7d0*/  LDGSTS.E.BYPASS.LTC128B.128 [R7+0x7400], desc[UR36][R2.64+0x80], !P0 ;  /* 0x0740008002077fae */ /* 0x0001e2000c101d64 */
[----:B------:R-:W-:Y:S05]  /*1c7e0*/  BRA `(.L_x_1609) ;  /* 0xffffffb000dc7947 */ /* 0x000fea000383ffff */
.L_x_1500:
[----:B0-----:R0:W1:Y:S02]  /*1c7f0*/  SYNCS.PHASECHK.TRANS64.TRYWAIT P0, [R0+URZ+0x28860], R3 ;  /* 0x02886003000075a7 */ /* 0x001064000800017f */
[----:B-1----:R-:W-:Y:S05]  /*1c800*/  @!P0 NANOSLEEP.SYNCS 0x989680 ;  /* 0x009896800000895d */ /* 0x002fea0003900000 */
[----:B------:R-:W1:Y:S02]  /*1c810*/  @!P0 SYNCS.PHASECHK.TRANS64 P0, [R0+URZ+0x28860], R3 ;  /* 0x02886003000085a7 */ /* 0x000e64000800007f */
[----:B-1----:R-:W-:Y:S05]  /*1c820*/  @!P0 BRA `(.L_x_1500) ;  /* 0xfffffffc00f08947 */ /* 0x002fea000383ffff */
[----:B------:R-:W-:Y:S05]  /*1c830*/  BRA `(.L_x_1610) ;  /* 0xffffffb400e87947 */ /* 0x000fea000383ffff */
.L_x_1501:
[----:B------:R-:W-:Y:S01]  /*1c840*/  BSSY B0, `(.L_x_1611) ;  /* 0x0000008000007945 */ /* 0x000fe20003800000 */
[----:B------:R-:W-:Y:S02]  /*1c850*/  IMAD.MOV.U32 R13, RZ, RZ, R18 ;  /* 0x000000ffff0d7224 */ /* 0x000fe400078e0012 */
[----:B------:R-:W-:Y:S02]  /*1c860*/  IMAD.MOV.U32 R12, RZ, RZ, RZ ;  /* 0x000000ffff0c7224 */ /* 0x000fe400078e00ff */
[----:B------:R-:W-:Y:S02]  /*1c870*/  IMAD.MOV.U32 R11, RZ, RZ, 0x181f ;  /* 0x0000181fff0b7424 */ /* 0x000fe400078e00ff */
[----:B------:R-:W-:-:S07]  /*1c880*/  IMAD.MOV.U32 R15, RZ, RZ, -0x1 ;  /* 0xffffffffff0f7424 */ /* 0x000fce00078e00ff */
[----:B0-2---:R-:W-:Y:S05]  /*1c890*/  WARPSYNC.COLLECTIVE R15, `(.L_x_1612) ;  /* 0x000000000f087348 */ /* 0x005fea0003c00000 */
[----:B--2---:R1:W2:Y:S02]  /*1c8a0*/  SHFL.IDX P6, R14, R13, R12, R11 ;  /* 0x0000000c0d0e7389 */ /* 0x0042a400000c000b */
[----:B012---:R-:W-:Y:S01]  /*1c8b0*/  ENDCOLLECTIVE ;  /* 0x000000000000791b */ /* 0x007fe20003800000 */
.L_x_1612:
[----:B------:R-:W-:Y:S05]  /*1c8c0*/  BSYNC B0 ;  /* 0x0000000000007941 */ /* 0x000fea0003800000 */
.L_x_1611:
        /* <DEDUP_REMOVED lines=9> */
.L_x_1613:
        /* <DEDUP_REMOVED lines=12> */
.L_x_1614:
        /* <DEDUP_REMOVED lines=13> */
.L_x_1615:
[----:B------:R-:W-:Y:S02]  /*1caf0*/  IMAD.MOV.U32 R13, RZ, RZ, R18 ;  /* 0x000000ffff0d7224 */ /* 0x000fe400078e0012 */
[----:B------:R-:W-:Y:S02]  /*1cb00*/  IMAD.MOV.U32 R12, RZ, RZ, 0x2 ;  /* 0x00000002ff0c7424 */ /* 0x000fe400078e00ff */
[----:B------:R-:W-:-:S07]  /*1cb10*/  IMAD.MOV.U32 R10, RZ, RZ, R14 ;  /* 0x000000ffff0a7224 */ /* 0x000fce00078e000e */
[----:B------:R-:W-:Y:S05]  /*1cb20*/  WARPSYNC.COLLECTIVE R15, `(.L_x_1616) ;  /* 0x000000000f087348 */ /* 0x000fea0003c00000 */
[----:B------:R0:W1:Y:S02]  /*1cb30*/  SHFL.IDX P6, R14, R13, R12, R11 ;  /* 0x0000000c0d0e7389 */ /* 0x00006400000c000b */
[----:B01----:R-:W-:Y:S01]  /*1cb40*/  ENDCOLLECTIVE ;  /* 0x000000000000791b */ /* 0x003fe20003800000 */
.L_x_1616:
        /* <DEDUP_REMOVED lines=14> */
.L_x_1617:
[----:B------:R-:W-:Y:S02]  /*1cc30*/  IMAD.MOV.U32 R13, RZ, RZ, R18 ;  /* 0x000000ffff0d7224 */ /* 0x000fe400078e0012 */
[----:B------:R-:W-:Y:S01]  /*1cc40*/  IMAD.MOV.U32 R12, RZ, RZ, 0x3 ;  /* 0x00000003ff0c7424 */ /* 0x000fe200078e00ff */
[----:B------:R-:W-:-:S13]  /*1cc50*/  IADD3 R2, P2, R14, R5, RZ ;  /* 0x000000050e027210 */ /* 0x000fda0007f5e0ff */
[----:B------:R-:W-:Y:S05]  /*1cc60*/  WARPSYNC.COLLECTIVE R15, `(.L_x_1618) ;  /* 0x000000000f087348 */ /* 0x000fea0003c00000 */
[----:B------:R0:W1:Y:S02]  /*1cc70*/  SHFL.IDX P6, R14, R13, R12, R11 ;  /* 0x0000000c0d0e7389 */ /* 0x00006400000c000b */
[----:B01----:R-:W-:Y:S01]  /*1cc80*/  ENDCOLLECTIVE ;  /* 0x000000000000791b */ /* 0x003fe20003800000 */
.L_x_1618:
        /* <DEDUP_REMOVED lines=13> */
.L_x_1619:
[----:B------:R-:W-:Y:S02]  /*1cd60*/  IMAD.MOV.U32 R13, RZ, RZ, R18 ;  /* 0x000000ffff0d7224 */ /* 0x000fe400078e0012 */
[----:B------:R-:W-:Y:S01]  /*1cd70*/  IMAD.MOV.U32 R12, RZ, RZ, 0x4 ;  /* 0x00000004ff0c7424 */ /* 0x000fe200078e00ff */
[----:B------:R-:W-:-:S13]  /*1cd80*/  IADD3 R2, P2, R14, R5, RZ ;  /* 0x000000050e027210 */ /* 0x000fda0007f5e0ff */
[----:B------:R-:W-:Y:S05]  /*1cd90*/  WARPSYNC.COLLECTIVE R15, `(.L_x_1620) ;  /* 0x000000000f087348 */ /* 0x000fea0003c00000 */
[----:B------:R0:W1:Y:S02]  /*1cda0*/  SHFL.IDX P6, R14, R13, R12, R11 ;  /* 0x0000000c0d0e7389 */ /* 0x00006400000c000b */
[----:B01----:R-:W-:Y:S01]  /*1cdb0*/  ENDCOLLECTIVE ;  /* 0x000000000000791b */ /* 0x003fe20003800000 */
.L_x_1620:
        /* <DEDUP_REMOVED lines=13> */
.L_x_1621:
[----:B------:R-:W-:Y:S02]  /*1ce90*/  IMAD.MOV.U32 R13, RZ, RZ, R18 ;  /* 0x000000ffff0d7224 */ /* 0x000fe400078e0012 */
[----:B------:R-:W-:Y:S02]  /*1cea0*/  IMAD.MOV.U32 R12, RZ, RZ, 0x5 ;  /* 0x00000005ff0c7424 */ /* 0x000fe400078e00ff */
[----:B------:R-:W-:-:S07]  /*1ceb0*/  IMAD.MOV.U32 R10, RZ, RZ, R14 ;  /* 0x000000ffff0a7224 */ /* 0x000fce00078e000e */
[----:B------:R-:W-:Y:S05]  /*1cec0*/  WARPSYNC.COLLECTIVE R15, `(.L_x_1622) ;  /* 0x000000000f087348 */ /* 0x000fea0003c00000 */
[----:B------:R0:W1:Y:S02]  /*1ced0*/  SHFL.IDX P6, R14, R13, R12, R11 ;  /* 0x0000000c0d0e7389 */ /* 0x00006400000c000b */
[----:B01----:R-:W-:Y:S01]  /*1cee0*/  ENDCOLLECTIVE ;  /* 0x000000000000791b */ /* 0x003fe20003800000 */
.L_x_1622:
        /* <DEDUP_REMOVED lines=14> */
.L_x_1623:
[----:B------:R-:W-:Y:S02]  /*1cfd0*/  IMAD.MOV.U32 R13, RZ, RZ, R18 ;  /* 0x000000ffff0d7224 */ /* 0x000fe400078e0012 */
[----:B------:R-:W-:Y:S01]  /*1cfe0*/  IMAD.MOV.U32 R12, RZ, RZ, 0x6 ;  /* 0x00000006ff0c7424 */ /* 0x000fe200078e00ff */
[----:B------:R-:W-:-:S13]  /*1cff0*/  IADD3 R2, P2, R14, R5, RZ ;  /* 0x000000050e027210 */ /* 0x000fda0007f5e0ff */
[----:B------:R-:W-:Y:S05]  /*1d000*/  WARPSYNC.COLLECTIVE R15, `(.L_x_1624) ;  /* 0x000000000f087348 */ /* 0x000fea0003c00000 */
[----:B------:R0:W1:Y:S02]  /*1d010*/  SHFL.IDX P6, R14, R13, R12, R11 ;  /* 0x0000000c0d0e7389 */ /* 0x00006400000c000b */
[----:B01----:R-:W-:Y:S01]  /*1d020*/  ENDCOLLECTIVE ;  /* 0x000000000000791b */ /* 0x003fe20003800000 */
.L_x_1624:
        /* <DEDUP_REMOVED lines=13> */
.L_x_1625:
[----:B------:R-:W-:Y:S02]  /*1d100*/  IMAD.MOV.U32 R13, RZ, RZ, R18 ;  /* 0x000000ffff0d7224 */ /* 0x000fe400078e0012 */
[----:B------:R-:W-:Y:S02]  /*1d110*/  IMAD.MOV.U32 R12, RZ, RZ, 0x7 ;  /* 0x00000007ff0c7424 */ /* 0x000fe400078e00ff */
[----:B------:R-:W-:-:S07]  /*1d120*/  IMAD.MOV.U32 R10, RZ, RZ, R14 ;  /* 0x000000ffff0a7224 */ /* 0x000fce00078e000e */
[----:B------:R-:W-:Y:S05]  /*1d130*/  WARPSYNC.COLLECTIVE R15, `(.L_x_1626) ;  /* 0x000000000f087348 */ /* 0x000fea0003c00000 */
[----:B------:R0:W1:Y:S02]  /*1d140*/  SHFL.IDX P6, R14, R13, R12, R11 ;  /* 0x0000000c0d0e7389 */ /* 0x00006400000c000b */
[----:B01----:R-:W-:Y:S01]  /*1d150*/  ENDCOLLECTIVE ;  /* 0x000000000000791b */ /* 0x003fe20003800000 */
.L_x_1626:
        /* <DEDUP_REMOVED lines=12> */
.L_x_1627:
[----:B------:R-:W-:Y:S05]  /*1d220*/  BRA `(.L_x_1628) ;  /* 0xffffffb000887947 */ /* 0x000fea000383ffff */
.L_x_1506:
        /* <DEDUP_REMOVED lines=8> */
.L_x_1630:
[----:B------:R-:W-:Y:S05]  /*1d2b0*/  BSYNC B0 ;  /* 0x0000000000007941 */ /* 0x000fea0003800000 */
.L_x_1629:
[----:B------:R-:W-:Y:S02]  /*1d2c0*/  IMAD.MOV.U32 R13, RZ, RZ, R16 ;  /* 0x000000ffff0d7224 */ /* 0x000fe400078e0010 */
[----:B------:R-:W-:Y:S02]  /*1d2d0*/  IMAD.MOV.U32 R12, RZ, RZ, 0x1 ;  /* 0x00000001ff0c7424 */ /* 0x000fe400078e00ff */
[----:B------:R-:W-:Y:S02]  /*1d2e0*/  IMAD.MOV.U32 R11, RZ, RZ, 0x1f ;  /* 0x0000001fff0b7424 */ /* 0x000fe400078e00ff */
[----:B------:R-:W-:Y:S02]  /*1d2f0*/  IMAD.MOV.U32 R15, RZ, RZ, -0x1 ;  /* 0xffffffffff0f7424 */ /* 0x000fe400078e00ff */
[----:B------:R-:W-:Y:S02]  /*1d300*/  IMAD.IADD R9, R19, 0x1, R10 ;  /* 0x0000000113097824 */ /* 0x000fe400078e020a */
[----:B------:R-:W-:-:S07]  /*1d310*/  IMAD.MOV.U32 R0, RZ, RZ, R14 ;  /* 0x000000ffff007224 */ /* 0x000fce00078e000e */
[----:B------:R-:W-:Y:S05]  /*1d320*/  WARPSYNC.COLLECTIVE R15, `(.L_x_1631) ;  /* 0x000000000f087348 */ /* 0x000fea0003c00000 */
[----:B------:R0:W1:Y:S02]  /*1d330*/  SHFL.IDX P6, R14, R13, R12, R11 ;  /* 0x0000000c0d0e7389 */ /* 0x00006400000c000b */
[----:B01----:R-:W-:Y:S01]  /*1d340*/  ENDCOLLECTIVE ;  /* 0x000000000000791b */ /* 0x003fe20003800000 */
.L_x_1631:
[----:B------:R-:W-:Y:S02]  /*1d350*/  ULDC UR4, c[0x0][0xc3c] ;  /* 0x00030f0000047ab9 */ /* 0x000fe40000000800 */
[----:B------:R-:W-:-:S13]  /*1d360*/  ISETP.GE.OR P1, PT, R9, UR4, !P0 ;  /* 0x0000000409007c0c */ /* 0x000fda000c726670 */
[----:B------:R-:W0:Y:S08]  /*1d370*/  @!P1 LDC.64 R4, c[0x0][0xc80] ;  /* 0x00032000ff049b82 */ /* 0x000e300000000a00 */
[----:B------:R-:W1:Y:S01]  /*1d380*/  @!P1 LDC.64 R2, c[0x0][0xc78] ;  /* 0x00031e00ff029b82 */ /* 0x000e620000000a00 */
[----:B------:R-:W-:Y:S02]  /*1d390*/  IMAD.MOV.U32 R17, RZ, RZ, RZ ;  /* 0x000000ffff117224 */ /* 0x000fe400078e00ff */
[----:B------:R-:W-:-:S02]  /*1d3a0*/  IMAD.MOV.U32 R8, RZ, RZ, RZ ;  /* 0x000000ffff087224 */ /* 0x000fc400078e00ff */
[----:B------:R-:W-:Y:S02]  /*1d3b0*/  IMAD.MOV.U32 R11, RZ, RZ, RZ ;  /* 0x000000ffff0b7224 */ /* 0x000fe400078e00ff */
[----:B------:R-:W-:Y:S02]  /*1d3c0*/  IMAD.MOV.U32 R7, RZ, RZ, R14 ;  /* 0x000000ffff077224 */ /* 0x000fe400078e000e */
[----:B0-----:R-:W-:-:S06]  /*1d3d0*/  @!P1 IMAD.WIDE R4, R9, 0x4, R4 ;  /* 0x0000000409049825 */ /* 0x001fcc00078e0204 */
[----:B------:R-:W2:Y:S01]  /*1d3e0*/  @!P1 LDG.E R4, desc[UR36][R4.64] ;  /* 0x0000002404049981 */ /* 0x000ea2000c1e1900 */
[----:B-1----:R-:W-:-:S06]  /*1d3f0*/  @!P1 IMAD.WIDE R2, R9, 0x4, R2 ;  /* 0x0000000409029825 */ /* 0x002fcc00078e0202 */
[----:B------:R-:W3:Y:S01]  /*1d400*/  @!P1 LDG.E R2, desc[UR36][R2.64] ;  /* 0x0000002402029981 */ /* 0x000ee2000c1e1900 */
[C---:B------:R-:W-:Y:S02]  /*1d410*/  ISETP.GE.U32.AND P2, PT, R10.reuse, 0x2, PT ;  /* 0x000000020a00780c */ /* 0x040fe40003f46070 */
[C---:B------:R-:W-:Y:S02]  /*1d420*/  ISETP.GE.U32.AND P3, PT, R10.reuse, 0x4, PT ;  /* 0x000000040a00780c */ /* 0x040fe40003f66070 */
[C---:B------:R-:W-:Y:S02]  /*1d430*/  ISETP.GE.U32.AND P4, PT, R10.reuse, 0x8, PT ;  /* 0x000000080a00780c */ /* 0x040fe40003f86070 */
[C---:B------:R-:W-:Y:S01]  /*1d440*/  ISETP.GE.U32.AND P5, PT, R10.reuse, 0x10, PT ;  /* 0x000000100a00780c */ /* 0x040fe20003fa6070 */
[----:B--2---:R-:W-:Y:S02]  /*1d450*/  @!P1 IMAD.MOV.U32 R17, RZ, RZ, R4 ;  /* 0x000000ffff119224 */ /* 0x004fe400078e0004 */
[----:B---3--:R-:W-:Y:S01]  /*1d460*/  @!P1 IMAD.MOV.U32 R8, RZ, RZ, R2 ;  /* 0x000000ffff089224 */ /* 0x008fe200078e0002 */
[----:B------:R-:W-:-:S03]  /*1d470*/  ISETP.NE.AND P1, PT, R10, RZ, PT ;  /* 0x000000ff0a00720c */ /* 0x000fc60003f25270 */
[----:B------:R-:W-:-:S10]  /*1d480*/  IMAD R13, R8, R17, RZ ;  /* 0x00000011080d7224 */ /* 0x000fd400078e02ff */
[----:B------:R-:W-:Y:S05]  /*1d490*/  WARPSYNC.COLLECTIVE R15, `(.L_x_1632) ;  /* 0x000000000f087348 */ /* 0x000fea0003c00000 */
[----:B------:R0:W1:Y:S02]  /*1d4a0*/  SHFL.UP P6, R14, R13, R12, R11 ;  /* 0x0400000c0d0e7389 */ /* 0x00006400000c000b */
[----:B01----:R-:W-:Y:S01]  /*1d4b0*/  ENDCOLLECTIVE ;  /* 0x000000000000791b */ /* 0x003fe20003800000 */
.L_x_1632:
[----:B------:R-:W-:Y:S01]  /*1d4c0*/  IMAD.MOV.U32 R12, RZ, RZ, 0x2 ;  /* 0x00000002ff0c7424 */ /* 0x000fe200078e00ff */
[----:B------:R-:W-:-:S05]  /*1d4d0*/  SEL R6, R14, RZ, P1 ;  /* 0x000000ff0e067207 */ /* 0x000fca0000800000 */
[----:B------:R-:W-:-:S04]  /*1d4e0*/  IMAD.IADD R6, R13, 0x1, R6 ;  /* 0x000000010d067824 */ /* 0x000fc800078e0206 */
[----:B------:R-:W-:-:S07]  /*1d4f0*/  IMAD.MOV.U32 R13, RZ, RZ, R6 ;  /* 0x000000ffff0d7224 */ /* 0x000fce00078e0006 */
[----:B------:R-:W-:Y:S05]  /*1d500*/  WARPSYNC.COLLECTIVE R15, `(.L_x_1633) ;  /* 0x000000000f087348 */ /* 0x000fea0003c00000 */
[----:B------:R0:W1:Y:S02]  /*1d510*/  SHFL.UP P6, R14, R13, R12, R11 ;  /* 0x0400000c0d0e7389 */ /* 0x00006400000c000b */
[----:B01----:R-:W-:Y:S01]  /*1d520*/  ENDCOLLECTIVE ;  /* 0x000000000000791b */ /* 0x003fe20003800000 */
.L_x_1633:
[----:B------:R-:W-:Y:S01]  /*1d530*/  IMAD.MOV.U32 R12, RZ, RZ, 0x4 ;  /* 0x00000004ff0c7424 */ /* 0x000fe200078e00ff */
[----:B------:R-:W-:-:S05]  /*1d540*/  SEL R3, R14, RZ, P2 ;  /* 0x000000ff0e037207 */ /* 0x000fca0001000000 */
[----:B------:R-:W-:Y:S02]  /*1d550*/  IMAD.IADD R2, R6, 0x1, R3 ;  /* 0x0000000106027824 */ /* 0x000fe400078e0203 */
[----:B------:R-:W-:Y:S02]  /*1d560*/  IMAD.MOV.U32 R6, RZ, RZ, RZ ;  /* 0x000000ffff067224 */ /* 0x000fe400078e00ff */
[----:B------:R-:W-:-:S07]  /*1d570*/  IMAD.MOV.U32 R13, RZ, RZ, R2 ;  /* 0x000000ffff0d7224 */ /* 0x000fce00078e0002 */
[----:B------:R-:W-:Y:S05]  /*1d580*/  WARPSYNC.COLLECTIVE R15, `(.L_x_1634) ;  /* 0x000000000f087348 */ /* 0x000fea0003c00000 */
[----:B------:R0:W1:Y:S02]  /*1d590*/  SHFL.UP P6, R14, R13, R12, R11 ;  /* 0x0400000c0d0e7389 */ /* 0x00006400000c000b */
[----:B01----:R-:W-:Y:S01]  /*1d5a0*/  ENDCOLLECTIVE ;  /* 0x000000000000791b */ /* 0x003fe20003800000 */
.L_x_1634:
[----:B------:R-:W-:Y:S01]  /*1d5b0*/  IMAD.MOV.U32 R12, RZ, RZ, 0x8 ;  /* 0x00000008ff0c7424 */ /* 0x000fe200078e00ff */
[----:B------:R-:W-:-:S05]  /*1d5c0*/  SEL R3, R14, RZ, P3 ;  /* 0x000000ff0e037207 */ /* 0x000fca0001800000 */
[----:B------:R-:W-:-:S04]  /*1d5d0*/  IMAD.IADD R3, R2, 0x1, R3 ;  /* 0x0000000102037824 */ /* 0x000fc800078e0203 */
[----:B------:R-:W-:-:S07]  /*1d5e0*/  IMAD.MOV.U32 R13, RZ, RZ, R3 ;  /* 0x000000ffff0d7224 */ /* 0x000fce00078e0003 */
[----:B------:R-:W-:Y:S05]  /*1d5f0*/  WARPSYNC.COLLECTIVE R15, `(.L_x_1635) ;  /* 0x000000000f087348 */ /* 0x000fea0003c00000 */
[----:B------:R0:W1:Y:S02]  /*1d600*/  SHFL.UP P6, R14, R13, R12, R11 ;  /* 0x0400000c0d0e7389 */ /* 0x00006400000c000b */
[----:B01----:R-:W-:Y:S01]  /*1d610*/  ENDCOLLECTIVE ;  /* 0x000000000000791b */ /* 0x003fe20003800000 */
.L_x_1635:
[----:B------:R-:W-:Y:S01]  /*1d620*/  IMAD.MOV.U32 R12, RZ, RZ, 0x10 ;  /* 0x00000010ff0c7424 */ /* 0x000fe200078e00ff */
[----:B------:R-:W-:-:S05]  /*1d630*/  SEL R4, R14, RZ, P4 ;  /* 0x000000ff0e047207 */ /* 0x000fca0002000000 */
[----:B------:R-:W-:-:S04]  /*1d640*/  IMAD.IADD R4, R3, 0x1, R4 ;  /* 0x0000000103047824 */ /* 0x000fc800078e0204 */
[----:B------:R-:W-:-:S07]  /*1d650*/  IMAD.MOV.U32 R13, RZ, RZ, R4 ;  /* 0x000000ffff0d7224 */ /* 0x000fce00078e0004 */
[----:B------:R-:W-:Y:S05]  /*1d660*/  WARPSYNC.COLLECTIVE R15, `(.L_x_1636) ;  /* 0x000000000f087348 */ /* 0x000fea0003c00000 */
[----:B------:R0:W1:Y:S02]  /*1d670*/  SHFL.UP P6, R14, R13, R12, R11 ;  /* 0x0400000c0d0e7389 */ /* 0x00006400000c000b */
[----:B01----:R-:W-:Y:S01]  /*1d680*/  ENDCOLLECTIVE ;  /* 0x000000000000791b */ /* 0x003fe20003800000 */
.L_x_1636:
        /* <DEDUP_REMOVED lines=8> */
.L_x_1637:
[----:B------:R-:W-:Y:S05]  /*1d710*/  BRA `(.L_x_1638) ;  /* 0xffffffb000947947 */ /* 0x000fea000383ffff */
.L_x_1509:
[----:B------:R-:W-:Y:S01]  /*1d720*/  BSSY B0, `(.L_x_1639) ;  /* 0x0000007000007945 */ /* 0x000fe20003800000 */
[----:B------:R-:W-:Y:S02]  /*1d730*/  IMAD.MOV.U32 R12, RZ, RZ, 0x1 ;  /* 0x00000001ff0c7424 */ /* 0x000fe400078e00ff */
[----:B------:R-:W-:Y:S02]  /*1d740*/  IMAD.MOV.U32 R11, RZ, RZ, RZ ;  /* 0x000000ffff0b7224 */ /* 0x000fe400078e00ff */
[----:B------:R-:W-:-:S07]  /*1d750*/  IMAD.MOV.U32 R15, RZ, RZ, -0x1 ;  /* 0xffffffffff0f7424 */ /* 0x000fce00078e00ff */
[----:B------:R-:W-:Y:S05]  /*1d760*/  WARPSYNC.COLLECTIVE R15, `(.L_x_1640) ;  /* 0x000000000f087348 */ /* 0x000fea0003c00000 */
[----:B------:R0:W1:Y:S02]  /*1d770*/  SHFL.UP P6, R14, R13, R12, R11 ;  /* 0x0400000c0d0e7389 */ /* 0x00006400000c000b */
[----:B01----:R-:W-:Y:S01]  /*1d780*/  ENDCOLLECTIVE ;  /* 0x000000000000791b */ /* 0x003fe20003800000 */
.L_x_1640:
[----:B------:R-:W-:Y:S05]  /*1d790*/  BSYNC B0 ;  /* 0x0000000000007941 */ /* 0x000fea0003800000 */
.L_x_1639:
        /* <DEDUP_REMOVED lines=8> */
.L_x_1641:
[----:B------:R-:W-:Y:S01]  /*1d820*/  IMAD.MOV.U32 R12, RZ, RZ, 0x4 ;  /* 0x00000004ff0c7424 */ /* 0x000fe200078e00ff */
[----:B------:R-:W-:-:S05]  /*1d830*/  SEL R2, R14, RZ, P2 ;  /* 0x000000ff0e027207 */ /* 0x000fca0001000000 */
[----:B------:R-:W-:-:S04]  /*1d840*/  IMAD.IADD R2, R13, 0x1, R2 ;  /* 0x000000010d027824 */ /* 0x000fc800078e0202 */
[----:B------:R-:W-:-:S07]  /*1d850*/  IMAD.MOV.U32 R13, RZ, RZ, R2 ;  /* 0x000000ffff0d7224 */ /* 0x000fce00078e0002 */
[----:B------:R-:W-:Y:S05]  /*1d860*/  WARPSYNC.COLLECTIVE R15, `(.L_x_1642) ;  /* 0x000000000f087348 */ /* 0x000fea0003c00000 */
[----:B------:R0:W1:Y:S02]  /*1d870*/  SHFL.UP P6, R14, R13, R12, R11 ;  /* 0x0400000c0d0e7389 */ /* 0x00006400000c000b */
[----:B01----:R-:W-:Y:S01]  /*1d880*/  ENDCOLLECTIVE ;  /* 0x000000000000791b */ /* 0x003fe20003800000 */
.L_x_1642:
[----:B------:R-:W-:Y:S01]  /*1d890*/  IMAD.MOV.U32 R12, RZ, RZ, 0x8 ;  /* 0x00000008ff0c7424 */ /* 0x000fe200078e00ff */
[----:B------:R-:W-:-:S05]  /*1d8a0*/  SEL R3, R14, RZ, P3 ;  /* 0x000000ff0e037207 */ /* 0x000fca0001800000 */
[----:B------:R-:W-:-:S04]  /*1d8b0*/  IMAD.IADD R3, R2, 0x1, R3 ;  /* 0x0000000102037824 */ /* 0x000fc800078e0203 */
[----:B------:R-:W-:-:S07]  /*1d8c0*/  IMAD.MOV.U32 R13, RZ, RZ, R3 ;  /* 0x000000ffff0d7224 */ /* 0x000fce00078e0003 */
[----:B------:R-:W-:Y:S05]  /*1d8d0*/  WARPSYNC.COLLECTIVE R15, `(.L_x_1643) ;  /* 0x000000000f087348 */ /* 0x000fea0003c00000 */
[----:B------:R0:W1:Y:S02]  /*1d8e0*/  SHFL.UP P6, R14, R13, R12, R11 ;  /* 0x0400000c0d0e7389 */ /* 0x00006400000c000b */
[----:B01----:R-:W-:Y:S01]  /*1d8f0*/  ENDCOLLECTIVE ;  /* 0x000000000000791b */ /* 0x003fe20003800000 */
.L_x_1643:
[----:B------:R-:W-:Y:S01]  /*1d900*/  IMAD.MOV.U32 R12, RZ, RZ, 0x10 ;  /* 0x00000010ff0c7424 */ /* 0x000fe200078e00ff */
[----:B------:R-:W-:-:S05]  /*1d910*/  SEL R4, R14, RZ, P4 ;  /* 0x000000ff0e047207 */ /* 0x000fca0002000000 */
[----:B------:R-:W-:-:S04]  /*1d920*/  IMAD.IADD R4, R3, 0x1, R4 ;  /* 0x0000000103047824 */ /* 0x000fc800078e0204 */
[----:B------:R-:W-:-:S07]  /*1d930*/  IMAD.MOV.U32 R13, RZ, RZ, R4 ;  /* 0x000000ffff0d7224 */ /* 0x000fce00078e0004 */
[----:B------:R-:W-:Y:S05]  /*1d940*/  WARPSYNC.COLLECTIVE R15, `(.L_x_1644) ;  /* 0x000000000f087348 */ /* 0x000fea0003c00000 */
[----:B------:R0:W1:Y:S02]  /*1d950*/  SHFL.UP P6, R14, R13, R12, R11 ;  /* 0x0400000c0d0e7389 */ /* 0x00006400000c000b */
[----:B01----:R-:W-:Y:S01]  /*1d960*/  ENDCOLLECTIVE ;  /* 0x000000000000791b */ /* 0x003fe20003800000 */
.L_x_1644:
        /* <DEDUP_REMOVED lines=8> */
.L_x_1645:
[----:B------:R-:W-:Y:S05]  /*1d9f0*/  BRA `(.L_x_1646) ;  /* 0xffffffb000807947 */ /* 0x000fea000383ffff */
.L_x_1511:
[----:B------:R-:W-:Y:S01]  /*1da00*/  BSSY B0, `(.L_x_1647) ;  /* 0x0000006000007945 */ /* 0x000fe20003800000 */
[----:B------:R-:W-:Y:S01]  /*1da10*/  PLOP3.LUT P6, PT, P6, PT, PT, 0x8, 0x0 ;  /* 0x000000000000781c */ /* 0x000fe200037ce170 */
[----:B------:R-:W-:-:S12]  /*1da20*/  IMAD.MOV.U32 R15, RZ, RZ, -0x1 ;  /* 0xffffffffff0f7424 */ /* 0x000fd800078e00ff */
[----:B0-----:R-:W-:Y:S05]  /*1da30*/  WARPSYNC.COLLECTIVE R15, `(.L_x_1648) ;  /* 0x000000000f087348 */ /* 0x001fea0003c00000 */
[----:B------:R-:W-:Y:S01]  /*1da40*/  VOTE.ANY R14, PT, P6 ;  /* 0x00000000000e7806 */ /* 0x000fe200030e0100 */
[----:B0-----:R-:W-:Y:S06]  /*1da50*/  ENDCOLLECTIVE ;  /* 0x000000000000791b */ /* 0x001fec0003800000 */
.L_x_1648:
[----:B------:R-:W-:Y:S05]  /*1da60*/  BSYNC B0 ;  /* 0x0000000000007941 */ /* 0x000fea0003800000 */
.L_x_1647:
[----:B------:R-:W-:Y:S02]  /*1da70*/  IMAD.MOV.U32 R3, RZ, RZ, R14 ;  /* 0x000000ffff037224 */ /* 0x000fe400078e000e */
[----:B------:R-:W-:Y:S02]  /*1da80*/  IMAD.MOV.U32 R13, RZ, RZ, R17 ;  /* 0x000000ffff0d7224 */ /* 0x000fe400078e0011 */
[----:B------:R0:W1:Y:S01]  /*1da90*/  POPC R12, R3 ;  /* 0x00000003000c7309 */ /* 0x0000620000000000 */
[----:B------:R-:W-:Y:S02]  /*1daa0*/  IMAD.MOV.U32 R11, RZ, RZ, 0x1f ;  /* 0x0000001fff0b7424 */ /* 0x000fe400078e00ff */
[----:B------:R-:W-:-:S07]  /*1dab0*/  IMAD.MOV.U32 R15, RZ, RZ, -0x1 ;  /* 0xffffffffff0f7424 */ /* 0x000fce00078e00ff */
[----:B01----:R-:W-:Y:S05]  /*1dac0*/  WARPSYNC.COLLECTIVE R15, `(.L_x_1649) ;  /* 0x000000000f087348 */ /* 0x003fea0003c00000 */
[----:B-1----:R1:W2:Y:S02]  /*1dad0*/  SHFL.IDX P6, R14, R13, R12, R11 ;  /* 0x0000000c0d0e7389 */ /* 0x0022a400000c000b */
[----:B012---:R-:W-:Y:S01]  /*1dae0*/  ENDCOLLECTIVE ;  /* 0x000000000000791b */ /* 0x007fe20003800000 */
.L_x_1649:
[----:B------:R-:W-:Y:S02]  /*1daf0*/  IMAD.IADD R19, R12, 0x1, R19 ;  /* 0x000000010c137824 */ /* 0x000fe400078e0213 */
[----:B------:R-:W-:Y:S02]  /*1db00*/  IMAD.MOV.U32 R13, RZ, RZ, R8 ;  /* 0x000000ffff0d7224 */ /* 0x000fe400078e0008 */
[----:B------:R-:W-:-:S07]  /*1db10*/  IMAD.MOV.U32 R17, RZ, RZ, R14 ;  /* 0x000000ffff117224 */ /* 0x000fce00078e000e */
[----:B------:R-:W-:Y:S05]  /*1db20*/  WARPSYNC.COLLECTIVE R15, `(.L_x_1650) ;  /* 0x000000000f087348 */ /* 0x000fea0003c00000 */
[----:B------:R0:W1:Y:S02]  /*1db30*/  SHFL.IDX P6, R14, R13, R12, R11 ;  /* 0x0000000c0d0e7389 */ /* 0x00006400000c000b */
[----:B01----:R-:W-:Y:S01]  /*1db40*/  ENDCOLLECTIVE ;  /* 0x000000000000791b */ /* 0x003fe20003800000 */
.L_x_1650:
[----:B------:R-:W-:Y:S01]  /*1db50*/  IMAD.MOV.U32 R8, RZ, RZ, R14 ;  /* 0x000000ffff087224 */ /* 0x000fe200078e000e */
[----:B------:R-:W-:Y:S06]  /*1db60*/  BRA `(.L_x_1651) ;  /* 0xffffffb000647947 */ /* 0x000fec000383ffff */
.L_x_1513:
[----:B------:R-:W-:Y:S01]  /*1db70*/  BSSY B0, `(.L_x_1652) ;  /* 0x0000007000007945 */ /* 0x000fe20003800000 */
[----:B------:R-:W-:Y:S02]  /*1db80*/  IMAD.MOV.U32 R13, RZ, RZ, R2 ;  /* 0x000000ffff0d7224 */ /* 0x000fe400078e0002 */
[----:B------:R-:W-:Y:S02]  /*1db90*/  IMAD.MOV.U32 R11, RZ, RZ, 0x1f ;  /* 0x0000001fff0b7424 */ /* 0x000fe400078e00ff */
[----:B------:R-:W-:-:S07]  /*1dba0*/  IMAD.MOV.U32 R15, RZ, RZ, -0x1 ;  /* 0xffffffffff0f7424 */ /* 0x000fce00078e00ff */
[----:B0-23--:R-:W-:Y:S05]  /*1dbb0*/  WARPSYNC.COLLECTIVE R15, `(.L_x_1653) ;  /* 0x000000000f087348 */ /* 0x00dfea0003c00000 */
[----:B------:R1:W4:Y:S02]  /*1dbc0*/  SHFL.IDX P6, R14, R13, R12, R11 ;  /* 0x0000000c0d0e7389 */ /* 0x00032400000c000b */
[----:B01234-:R-:W-:Y:S01]  /*1dbd0*/  ENDCOLLECTIVE ;  /* 0x000000000000791b */ /* 0x01ffe20003800000 */
.L_x_1653:
[----:B------:R-:W-:Y:S05]  /*1dbe0*/  BSYNC B0 ;  /* 0x0000000000007941 */ /* 0x000fea0003800000 */
.L_x_1652:
[----:B------:R-:W-:Y:S01]  /*1dbf0*/  IMAD.MOV.U32 R6, RZ, RZ, R14 ;  /* 0x000000ffff067224 */ /* 0x000fe200078e000e */
[----:B------:R-:W-:Y:S06]  /*1dc00*/  BRA `(.L_x_1512) ;  /* 0xffffffb000547947 */ /* 0x000fec000383ffff */
.L_x_1519:
[----:B-1----:R1:W3:Y:S02]  /*1dc10*/  SYNCS.PHASECHK.TRANS64.TRYWAIT P0, [R4+URZ+0x28820], R0 ;  /* 0x02882000040075a7 */ /* 0x0022e4000800017f */
[----:B---3--:R-:W-:Y:S05]  /*1dc20*/  @!P0 NANOSLEEP.SYNCS 0x989680 ;  /* 0x009896800000895d */ /* 0x008fea0003900000 */
[----:B------:R-:W3:Y:S02]  /*1dc30*/  @!P0 SYNCS.PHASECHK.TRANS64 P0, [R4+URZ+0x28820], R0 ;  /* 0x02882000040085a7 */ /* 0x000ee4000800007f */
[----:B---3--:R-:W-:Y:S05]  /*1dc40*/  @!P0 BRA `(.L_x_1519) ;  /* 0xfffffffc00f08947 */ /* 0x008fea000383ffff */
[----:B------:R-:W-:Y:S05]  /*1dc50*/  BRA `(.L_x_1654) ;  /* 0xffffffb800ac7947 */ /* 0x000fea000383ffff */
.L_x_1520:
[----:B------:R-:W3:Y:S01]  /*1dc60*/  S2R R2, SR_TID.X ;  /* 0x0000000000027919 */ /* 0x000ee20000002100 */
[----:B------:R-:W-:Y:S01]  /*1dc70*/  BSSY B0, `(.L_x_1655) ;  /* 0x000000a000007945 */ /* 0x000fe20003800000 */
[----:B------:R-:W-:Y:S02]  /*1dc80*/  IMAD.MOV.U32 R12, RZ, RZ, RZ ;  /* 0x000000ffff0c7224 */ /* 0x000fe400078e00ff */
[----:B------:R-:W-:Y:S02]  /*1dc90*/  IMAD.MOV.U32 R11, RZ, RZ, 0x1f ;  /* 0x0000001fff0b7424 */ /* 0x000fe400078e00ff */
[----:B------:R-:W-:Y:S01]  /*1dca0*/  IMAD.MOV.U32 R15, RZ, RZ, -0x1 ;  /* 0xffffffffff0f7424 */ /* 0x000fe200078e00ff */
[----:B---3--:R-:W-:-:S04]  /*1dcb0*/  SHF.R.U32.HI R2, RZ, 0x5, R2 ;  /* 0x00000005ff027819 */ /* 0x008fc80000011602 */
[----:B------:R-:W-:-:S05]  /*1dcc0*/  LOP3.LUT R2, R2, 0x3, RZ, 0xc0, !PT ;  /* 0x0000000302027812 */ /* 0x000fca00078ec0ff */
[----:B------:R-:W-:-:S07]  /*1dcd0*/  IMAD.MOV.U32 R13, RZ, RZ, R2 ;  /* 0x000000ffff0d7224 */ /* 0x000fce00078e0002 */
[----:B012---:R-:W-:Y:S05]  /*1dce0*/  WARPSYNC.COLLECTIVE R15, `(.L_x_1656) ;  /* 0x000000000f087348 */ /* 0x007fea0003c00000 */
[----:B------:R3:W4:Y:S02]  /*1dcf0*/  SHFL.IDX P6, R14, R13, R12, R11 ;  /* 0x0000000c0d0e7389 */ /* 0x00072400000c000b */
[----:B01234-:R-:W-:Y:S01]  /*1dd00*/  ENDCOLLECTIVE ;  /* 0x000000000000791b */ /* 0x01ffe20003800000 */
.L_x_1656:
[----:B------:R-:W-:Y:S05]  /*1dd10*/  BSYNC B0 ;  /* 0x0000000000007941 */ /* 0x000fea0003800000 */
.L_x_1655:
[----:B------:R-:W-:Y:S05]  /*1dd20*/  BRA `(.L_x_1657) ;  /* 0xffffffb800947947 */ /* 0x000fea000383ffff */
.L_x_1523:
[----:B------:R-:W-:Y:S01]  /*1dd30*/  BSSY B1, `(.L_x_1658) ;  /* 0x0000006000017945 */ /* 0x000fe20003800000 */
[----:B------:R-:W-:-:S07]  /*1dd40*/  IMAD.MOV.U32 R15, RZ, RZ, -0x1 ;  /* 0xffffffffff0f7424 */ /* 0x000fce00078e00ff */
[----:B012---:R-:W-:Y:S05]  /*1dd50*/  WARPSYNC.COLLECTIVE R15, `(.L_x_1659) ;  /* 0x000000000f0c7348 */ /* 0x007fea0003c00000 */
[----:B------:R-:W-:Y:S02]  /*1dd60*/  ELECT P6, UR62, PT ;  /* 0x00000000003e782f */ /* 0x000fe400038c0000 */
[----:B------:R-:W-:Y:S01]  /*1dd70*/  MOV R14, UR62 ;  /* 0x0000003e000e7c02 */ /* 0x000fe20008000f00 */
[----:B012---:R-:W-:Y:S10]  /*1dd80*/  ENDCOLLECTIVE ;  /* 0x000000000000791b */ /* 0x007ff40003800000 */
.L_x_1659:
[----:B------:R-:W-:Y:S05]  /*1dd90*/  BSYNC B1 ;  /* 0x0000000000017941 */ /* 0x000fea0003800000 */
.L_x_1658:
[----:B------:R-:W-:Y:S05]  /*1dda0*/  BRA `(.L_x_1660) ;  /* 0xffffffb8008c7947 */ /* 0x000fea000383ffff */
.L_x_1525:
[----:B-1----:R1:W3:Y:S02]  /*1ddb0*/  SYNCS.PHASECHK.TRANS64.TRYWAIT P1, [R5+URZ+0x28840], R0 ;  /* 0x02884000050075a7 */ /* 0x0022e4000802017f */
[----:B---3--:R-:W-:Y:S05]  /*1ddc0*/  @!P1 NANOSLEEP.SYNCS 0x989680 ;  /* 0x009896800000995d */ /* 0x008fea0003900000 */
[----:B------:R-:W3:Y:S02]  /*1ddd0*/  @!P1 SYNCS.PHASECHK.TRANS64 P1, [R5+URZ+0x28840], R0 ;  /* 0x02884000050095a7 */ /* 0x000ee4000802007f */
[----:B---3--:R-:W-:Y:S05]  /*1dde0*/  @!P1 BRA `(.L_x_1525) ;  /* 0xfffffffc00f09947 */ /* 0x008fea000383ffff */
[----:B------:R-:W-:Y:S05]  /*1ddf0*/  BRA `(.L_x_1661) ;  /* 0xffffffb800b47947 */ /* 0x000fea000383ffff */
.L_x_1527:
[----:B---3--:R3:W4:Y:S02]  /*1de00*/  SYNCS.PHASECHK.TRANS64.TRYWAIT P1, [R25+URZ+0x28840], R2 ;  /* 0x02884002190075a7 */ /* 0x008724000802017f */
[----:B----4-:R-:W-:Y:S05]  /*1de10*/  @!P1 NANOSLEEP.SYNCS 0x989680 ;  /* 0x009896800000995d */ /* 0x010fea0003900000 */
[----:B------:R-:W4:Y:S02]  /*1de20*/  @!P1 SYNCS.PHASECHK.TRANS64 P1, [R25+URZ+0x28840], R2 ;  /* 0x02884002190095a7 */ /* 0x000f24000802007f */
[----:B----4-:R-:W-:Y:S05]  /*1de30*/  @!P1 BRA `(.L_x_1527) ;  /* 0xfffffffc00f09947 */ /* 0x010fea000383ffff */
[----:B------:R-:W-:Y:S05]  /*1de40*/  BRA `(.L_x_1662) ;  /* 0xffffffb800c07947 */ /* 0x000fea000383ffff */
.L_x_1529:
[----:B----4-:R4:W0:Y:S02]  /*1de50*/  SYNCS.PHASECHK.TRANS64.TRYWAIT P1, [R5+URZ+0x28860], R0 ;  /* 0x02886000050075a7 */ /* 0x010824000802017f */
[----:B0-----:R-:W-:Y:S05]  /*1de60*/  @!P1 NANOSLEEP.SYNCS 0x989680 ;  /* 0x009896800000995d */ /* 0x001fea0003900000 */
[----:B------:R-:W0:Y:S02]  /*1de70*/  @!P1 SYNCS.PHASECHK.TRANS64 P1, [R5+URZ+0x28860], R0 ;  /* 0x02886000050095a7 */ /* 0x000e24000802007f */
[----:B0-----:R-:W-:Y:S05]  /*1de80*/  @!P1 BRA `(.L_x_1529) ;  /* 0xfffffffc00f09947 */ /* 0x001fea000383ffff */
[----:B------:R-:W-:Y:S05]  /*1de90*/  BRA `(.L_x_1663) ;  /* 0xffffffb800bc7947 */ /* 0x000fea000383ffff */
.L_x_1664:
        /* <DEDUP_REMOVED lines=14> */
.L_x_3546:


//--------------------- .text._ZN7cutlass13device_kernelIN5flash11enable_sm90INS1_16FlashAttnFwdSm90INS1_25CollectiveMainloopFwdSm90ILi2EN4cute5tupleIJNS5_1CILi1EEES8_S8_EEENS6_IJNS7_ILi128EEESA_SA_EEELi128ENS_10bfloat16_tEfNS_4arch4Sm90ELb0ELb1ELb1ELb1ELb1ELb1ELb0ELb1ELb1ELb1ELb1ELb0EEENS1_21CollectiveEpilogueFwdISB_S9_SC_SE_Li256ELb1ELb1ELb1ELb0EEENS1_36VarlenDynamicPersistentTileSchedulerILi128ELi128ELi256ELi128ELb1ELb1ELb1ELb1ELb0ELb1EEEEEEEEEvNT_6ParamsE --------------------------
	.section	.text._ZN7cutlass13device_kernelIN5flash11enable_sm90INS1_16FlashAttnFwdSm90INS1_25CollectiveMainloopFwdSm90ILi2EN4cute5tupleIJNS5_1CILi1EEES8_S8_EEENS6_IJNS7_ILi128EEESA_SA_EEELi128ENS_10bfloat16_tEfNS_4arch4Sm90ELb0ELb1ELb1ELb1ELb1ELb1ELb0ELb1ELb1ELb1ELb1ELb0EEENS1_21CollectiveEpilogueFwdISB_S9_SC_SE_Li256ELb1ELb1ELb1ELb0EEENS1_36VarlenDynamicPersistentTileSchedulerILi128ELi128ELi256ELi128ELb1ELb1ELb1ELb1ELb0ELb1EEEEEEEEEvNT_6ParamsE,"ax",@progbits
	.align	128
.text._ZN7cutlass13device_kernelIN5flash11enable_sm90INS1_16FlashAttnFwdSm90INS1_25CollectiveMainloopFwdSm90ILi2EN4cute5tupleIJNS5_1CILi1EEES8_S8_EEENS6_IJNS7_ILi128EEESA_SA_EEELi128ENS_10bfloat16_tEfNS_4arch4Sm90ELb0ELb1ELb1ELb1ELb1ELb1ELb0ELb1ELb1ELb1ELb1ELb0EEENS1_21CollectiveEpilogueFwdISB_S9_SC_SE_Li256ELb1ELb1ELb1ELb0EEENS1_36VarlenDynamicPersistentTileSchedulerILi128ELi128ELi256ELi128ELb1ELb1ELb1ELb1ELb0ELb1EEEEEEEEEvNT_6ParamsE:
        .type           _ZN7cutlass13device_kernelIN5flash11enable_sm90INS1_16FlashAttnFwdSm90INS1_25CollectiveMainloopFwdSm90ILi2EN4cute5tupleIJNS5_1CILi1EEES8_S8_EEENS6_IJNS7_ILi128EEESA_SA_EEELi128ENS_10bfloat16_tEfNS_4arch4Sm90ELb0ELb1ELb1ELb1ELb1ELb1ELb0ELb1ELb1ELb1ELb1ELb0EEENS1_21CollectiveEpilogueFwdISB_S9_SC_SE_Li256ELb1ELb1ELb1ELb0EEENS1_36VarlenDynamicPersistentTileSchedulerILi128ELi128ELi256ELi128ELb1ELb1ELb1ELb1ELb0ELb1EEEEEEEEEvNT_6ParamsE,@function
        .size           _ZN7cutlass13device_kernelIN5flash11enable_sm90INS1_16FlashAttnFwdSm90INS1_25CollectiveMainloopFwdSm90ILi2EN4cute5tupleIJNS5_1CILi1EEES8_S8_EEENS6_IJNS7_ILi128EEESA_SA_EEELi128ENS_10bfloat16_tEfNS_4arch4Sm90ELb0ELb1ELb1ELb1ELb1ELb1ELb0ELb1ELb1ELb1ELb1ELb0EEENS1_21CollectiveEpilogueFwdISB_S9_SC_SE_Li256ELb1ELb1ELb1ELb0EEENS1_36VarlenDynamicPersistentTileSchedulerILi128ELi128ELi256ELi128ELb1ELb1ELb1ELb1ELb0ELb1EEEEEEEEEvNT_6ParamsE,(.L_x_3547 - _ZN7cutlass13device_kernelIN5flash11enable_sm90INS1_16FlashAttnFwdSm90INS1_25CollectiveMainloopFwdSm90ILi2EN4cute5tupleIJNS5_1CILi1EEES8_S8_EEENS6_IJNS7_ILi128EEESA_SA_EEELi128ENS_10bfloat16_tEfNS_4arch4Sm90ELb0ELb1ELb1ELb1ELb1ELb1ELb0ELb1ELb1ELb1ELb1ELb0EEENS1_21CollectiveEpilogueFwdISB_S9_SC_SE_Li256ELb1ELb1ELb1ELb0EEENS1_36VarlenDynamicPersistentTileSchedulerILi128ELi128ELi256ELi128ELb1ELb1ELb1ELb1ELb0ELb1EEEEEEEEEvNT_6ParamsE)
        .other          _ZN7cutlass13device_kernelIN5flash11enable_sm90INS1_16FlashAttnFwdSm90INS1_25CollectiveMainloopFwdSm90ILi2EN4cute5tupleIJNS5_1CILi1EEES8_S8_EEENS6_IJNS7_ILi128EEESA_SA_EEELi128ENS_10bfloat16_tEfNS_4arch4Sm90ELb0ELb1ELb1ELb1ELb1ELb1ELb0ELb1ELb1ELb1ELb1ELb0EEENS1_21CollectiveEpilogueFwdISB_S9_SC_SE_Li256ELb1ELb1ELb1ELb0EEENS1_36VarlenDynamicPersistentTileSchedulerILi128ELi128ELi256ELi128ELb1ELb1ELb1ELb1ELb0ELb1EEEEEEEEEvNT_6ParamsE,@"STO_CUDA_ENTRY STV_DEFAULT"
_ZN7cutlass13device_kernelIN5flash11enable_sm90INS1_16FlashAttnFwdSm90INS1_25CollectiveMainloopFwdSm90ILi2EN4cute5tupleIJNS5_1CILi1EEES8_S8_EEENS6_IJNS7_ILi128EEESA_SA_EEELi128ENS_10bfloat16_tEfNS_4arch4Sm90ELb0ELb1ELb1ELb1ELb1ELb1ELb0ELb1ELb1ELb1ELb1ELb0EEENS1_21CollectiveEpilogueFwdISB_S9_SC_SE_Li256ELb1ELb1ELb1ELb0EEENS1_36VarlenDynamicPersistentTileSchedulerILi128ELi128ELi256ELi128ELb1ELb1ELb1ELb1ELb0ELb1EEEEEEEEEvNT_6ParamsE:
        /* <DEDUP_REMOVED lines=18> */
.L_x_1666:
[----:B------:R-:W-:Y:S05]  /*0120*/  BSYNC B0 ;  /* 0x0000000000007941 */ /* 0x000fea0003800000 */
.L_x_1665:
        /* <DEDUP_REMOVED lines=41> */
.L_x_1667:
        /* <DEDUP_REMOVED lines=22> */
.L_x_1668:
        /* <DEDUP_REMOVED lines=18> */
.L_x_1669:
        /* <DEDUP_REMOVED lines=22> */
.L_x_1670:
        /* <DEDUP_REMOVED lines=22> */
.L_x_1671:
        /* <DEDUP_REMOVED lines=8> */
.L_x_1674:
[----:B------:R-:W-:-:S08]  /*0980*/  NOP ;  /* 0x0000000000007918 */ /* 0x000fd00000000000 */
[----:B------:R-:W0:Y:S02]  /*0990*/  USETMAXREG.TRY_ALLOC.CTAPOOL UP0, 0xe8 ;  /* 0x000000e8000079c8 */ /* 0x000e240008000600 */
[----:B0-----:R-:W-:-:S13]  /*09a0*/  PLOP3.LUT P0, PT, PT, PT, UP0, 0x80, 0x0 ;  /* 0x000000000000781c */ /* 0x001fda0003f0f008 */
[----:B------:R-:W-:Y:S05]  /*09b0*/  @!P0 BRA `(.L_x_1674) ;  /* 0xfffffffc00f08947 */ /* 0x000fea000383ffff */
[----:B------:R-:W-:Y:S01]  /*09c0*/  SHF.R.U32.HI R2, RZ, 0x7, R0 ;  /* 0x00000007ff027819 */ /* 0x000fe20000011600 */
[----:B------:R-:W0:Y:S08]  /*09d0*/  S2UR UR38, SR_CgaCtaId ;  /* 0x00000000002679c3 */ /* 0x000e300000008800 */
[----:B------:R-:W-:Y:S06]  /*09e0*/  BAR.ARV 0x8, 0x180 ;  /* 0x0206000000007b1d */ /* 0x000fec0000002000 */
[----:B------:R-:W-:Y:S01]  /*09f0*/  ISETP.NE.AND P0, PT, R2, 0x1, PT ;  /* 0x000000010200780c */ /* 0x000fe20003f05270 */
[----:B------:R-:W-:-:S12]  /*0a00*/  UMOV UR4, 0x400 ;  /* 0x0000040000047882 */ /* 0x000fd80000000000 */
[----:B------:R-:W-:Y:S06]  /*0a10*/  @!P0 BAR.ARV 0x9, 0x100 ;  /* 0x0244000000008b1d */ /* 0x000fec0000002000 */
[----:B0-----:R-:W-:Y:S02]  /*0a20*/  ULEA UR4, UR38, UR4, 0x18 ;  /* 0x0000000426047291 */ /* 0x001fe4000f8ec03f */
[----:B------:R-:W-:Y:S04]  /*0a30*/  BAR.SYNC.DEFER_BLOCKING 0x5, 0x180 ;  /* 0x0146000000007b1d */ /* 0x000fe80000010000 */
[----:B------:R-:W-:-:S02]  /*0a40*/  IMAD.U32 R18, RZ, RZ, UR4 ;  /* 0x00000004ff127e24 */ /* 0x000fc4000f8e00ff */
[----:B------:R-:W-:-:S03]  /*0a50*/  ULDC UR4, c[0x0][0xc3c] ;  /* 0x00030f0000047ab9 */ /* 0x000fc60000000800 */
[----:B------:R-:W0:Y:S01]  /*0a60*/  LDS.128 R28, [R18+0x288d0] ;  /* 0x0288d000121c7984 */ /* 0x000e220000000c00 */
[----:B------:R-:W-:Y:S06]  /*0a70*/  BAR.ARV 0x4, 0x180 ;  /* 0x0106000000007b1d */ /* 0x000fec0000002000 */
[----:B0-----:R-:W-:-:S13]  /*0a80*/  ISETP.GE.AND P0, PT, R31, UR4, PT ;  /* 0x000000041f007c0c */ /* 0x001fda000bf06270 */
[----:B------:R-:W-:Y:S05]  /*0a90*/  @P0 BRA `(.L_x_1675) ;  /* 0x0000028000740947 */ /* 0x000fea0003800000 */
[----:B------:R-:W-:Y:S01]  /*0aa0*/  VIADD R0, R0, 0xffffff80 ;  /* 0xffffff8000007836 */ /* 0x000fe20000000000 */
[----:B------:R-:W-:Y:S01]  /*0ab0*/  ULOP3.LUT UR39, UR36, 0x1, URZ, 0xfc, !UPT ;  /* 0x0000000124277892 */ /* 0x000fe2000f8efc3f */
[----:B------:R-:W-:Y:S01]  /*0ac0*/  VIADD R212, R18, 0x10400 ;  /* 0x0001040012d47836 */ /* 0x000fe20000000000 */
[----:B------:R-:W-:Y:S01]  /*0ad0*/  UMOV UR37, URZ ;  /* 0x0000003f00257c82 */ /* 0x000fe20008000000 */
[----:B------:R-:W-:Y:S01]  /*0ae0*/  IMAD.MOV.U32 R19, RZ, RZ, RZ ;  /* 0x000000ffff137224 */ /* 0x000fe200078e00ff */
[----:B------:R-:W-:Y:S01]  /*0af0*/  SHF.R.S32.HI R3, RZ, 0x1f, R0 ;  /* 0x0000001fff037819 */ /* 0x000fe20000011400 */
[----:B------:R-:W-:Y:S02]  /*0b00*/  IMAD.MOV.U32 R197, RZ, RZ, RZ ;  /* 0x000000ffffc57224 */ /* 0x000fe400078e00ff */
[----:B------:R-:W-:Y:S01]  /*0b10*/  IMAD.MOV.U32 R187, RZ, RZ, RZ ;  /* 0x000000ffffbb7224 */ /* 0x000fe200078e00ff */
[CC--:B------:R-:W-:Y:S01]  /*0b20*/  LEA.HI R2, R3.reuse, R0.reuse, RZ, 0x7 ;  /* 0x0000000003027211 */ /* 0x0c0fe200078f38ff */
[----:B------:R-:W-:Y:S01]  /*0b30*/  IMAD.MOV.U32 R184, RZ, RZ, RZ ;  /* 0x000000ffffb87224 */ /* 0x000fe200078e00ff */
[----:B------:R-:W-:-:S02]  /*0b40*/  LEA.HI R4, R3, R0, RZ, 0x4 ;  /* 0x0000000003047211 */ /* 0x000fc400078f20ff */
[----:B------:R-:W-:Y:S02]  /*0b50*/  LOP3.LUT R5, R2, 0xffffff80, RZ, 0xc0, !PT ;  /* 0xffffff8002057812 */ /* 0x000fe400078ec0ff */
[----:B------:R-:W-:Y:S02]  /*0b60*/  SHF.R.S32.HI R7, RZ, 0x4, R4 ;  /* 0x00000004ff077819 */ /* 0x000fe40000011404 */
[----:B------:R-:W-:Y:S01]  /*0b70*/  SHF.R.S32.HI R13, RZ, 0x7, R2 ;  /* 0x00000007ff0d7819 */ /* 0x000fe20000011402 */
[----:B------:R-:W-:Y:S01]  /*0b80*/  IMAD.IADD R14, R0, 0x1, -R5 ;  /* 0x00000001000e7824 */ /* 0x000fe200078e0a05 */
[CC--:B------:R-:W-:Y:S02]  /*0b90*/  LEA.HI R5, R3.reuse, R0.reuse, RZ, 0x5 ;  /* 0x0000000003057211 */ /* 0x0c0fe400078f28ff */
[----:B------:R-:W-:Y:S02]  /*0ba0*/  LEA.HI R188, R3, R0, RZ, 0x3 ;  /* 0x0000000003bc7211 */ /* 0x000fe400078f18ff */
[----:B------:R-:W-:Y:S01]  /*0bb0*/  SHF.R.S32.HI R8, RZ, 0x1f, R14 ;  /* 0x0000001fff087819 */ /* 0x000fe2000001140e */
[----:B------:R-:W-:Y:S01]  /*0bc0*/  IMAD.SHL.U32 R6, R5, 0x20, RZ ;  /* 0x0000002005067824 */ /* 0x000fe200078e00ff */
[----:B------:R-:W-:Y:S01]  /*0bd0*/  LOP3.LUT R5, R4, 0x3fffff0, RZ, 0xc0, !PT ;  /* 0x03fffff004057812 */ /* 0x000fe200078ec0ff */
[----:B------:R-:W-:Y:S01]  /*0be0*/  STL [R1+0x8], R14 ;  /* 0x0000080e01007387 */ /* 0x000fe20000100800 */
[----:B------:R-:W-:-:S02]  /*0bf0*/  LEA.HI R10, R8, R14, RZ, 0x2 ;  /* 0x0000000e080a7211 */ /* 0x000fc400078f10ff */
[----:B------:R-:W-:Y:S01]  /*0c00*/  LOP3.LUT R6, R6, 0xfffffc00, RZ, 0xc0, !PT ;  /* 0xfffffc0006067812 */ /* 0x000fe200078ec0ff */
[----:B------:R-:W-:Y:S01]  /*0c10*/  IMAD.IADD R5, R0, 0x1, -R5 ;  /* 0x0000000100057824 */ /* 0x000fe200078e0a05 */
[--C-:B------:R-:W-:Y:S01]  /*0c20*/  SHF.R.S32.HI R11, RZ, 0x2, R10.reuse ;  /* 0x00000002ff0b7819 */ /* 0x100fe2000001140a */
[----:B------:R0:W-:Y:S01]  /*0c30*/  STL [R1+0x34], R13 ;  /* 0x0000340d01007387 */ /* 0x0001e20000100800 */
[----:B------:R-:W-:Y:S01]  /*0c40*/  SHF.R.S32.HI R12, RZ, 0x1f, R10 ;  /* 0x0000001fff0c7819 */ /* 0x000fe2000001140a */
[----:B------:R-:W-:Y:S01]  /*0c50*/  IMAD R9, R5, 0x40, R6 ;  /* 0x0000004005097824 */ /* 0x000fe200078e0206 */
[----:B------:R-:W-:Y:S02]  /*0c60*/  LEA.HI R5, R3, R0, RZ, 0x2 ;  /* 0x0000000003057211 */ /* 0x000fe400078f10ff */
[----:B------:R-:W-:Y:S02]  /*0c70*/  LEA.HI R4, R4, R7, RZ, 0x1 ;  /* 0x0000000704047211 */ /* 0x000fe400078f08ff */
[----:B------:R-:W-:-:S02]  /*0c80*/  LOP3.LUT R5, R5, 0xfffffffc, RZ, 0xc0, !PT ;  /* 0xfffffffc05057812 */ /* 0x000fc400078ec0ff */
[----:B------:R-:W-:Y:S02]  /*0c90*/  LEA.HI R12, R12, R11, RZ, 0x3 ;  /* 0x0000000b0c0c7211 */ /* 0x000fe400078f18ff */
[----:B------:R-:W-:Y:S01]  /*0ca0*/  LOP3.LUT R4, R4, 0x1ffffffe, RZ, 0xc0, !PT ;  /* 0x1ffffffe04047812 */ /* 0x000fe200078ec0ff */
[----:B------:R-:W-:Y:S01]  /*0cb0*/  IMAD.IADD R6, R0, 0x1, -R5 ;  /* 0x0000000100067824 */ /* 0x000fe200078e0a05 */
[----:B------:R-:W-:Y:S02]  /*0cc0*/  LEA.HI R2, R2, R13, RZ, 0x1 ;  /* 0x0000000d02027211 */ /* 0x000fe400078f08ff */
[----:B------:R-:W-:Y:S01]  /*0cd0*/  LOP3.LUT R12, R12, 0xfffffff8, RZ, 0xc0, !PT ;  /* 0xfffffff80c0c7812 */ /* 0x000fe200078ec0ff */
[----:B------:R-:W-:Y:S01]  /*0ce0*/  IMAD.IADD R4, R7, 0x1, -R4 ;  /* 0x0000000107047824 */ /* 0x000fe200078e0a04 */
[----:B------:R-:W-:Y:S02]  /*0cf0*/  LEA.HI R8, R8, R14, RZ, 0x5 ;  /* 0x0000000e08087211 */ /* 0x000fe400078f28ff */
[----:B------:R-:W-:Y:S01]  /*0d00*/  LOP3.LUT R5, R188, 0xfffffff8, RZ, 0xc0, !PT ;  /* 0xfffffff8bc057812 */ /* 0x000fe200078ec0ff */
[----:B------:R-:W-:Y:S01]  /*0d10*/  IMAD.IADD R11, R11, 0x1, -R12 ;  /* 0x000000010b0b7824 */ /* 0x000fe200078e0a0c */
[----:B------:R-:W-:-:S02]  /*0d20*/  LOP3.LUT R2, R2, 0x3fffffe, RZ, 0xc0, !PT ;  /* 0x03fffffe02027812 */ /* 0x000fc400078ec0ff */
[----:B------:R-:W-:Y:S01]  /*0d30*/  SHF.R.S32.HI R188, RZ, 0x3, R188 ;  /* 0x00000003ffbc7819 */ /* 0x000fe200000114bc */
[----:B------:R-:W-:Y:S01]  /*0d40*/  IMAD.IADD R220, R0, 0x1, -R5 ;  /* 0x0000000100dc7824 */ /* 0x000fe200078e0a05 */
[----:B------:R-:W-:Y:S01]  /*0d50*/  SHF.R.S32.HI R8, RZ, 0x5, R8 ;  /* 0x00000005ff087819 */ /* 0x000fe20000011408 */
[----:B------:R-:W-:Y:S01]  /*0d60*/  IMAD.IADD R2, R13, 0x1, -R2 ;  /* 0x000000010d027824 */ /* 0x000fe200078e0a02 */
[----:B------:R-:W-:Y:S01]  /*0d70*/  LEA.HI R3, R3, R0, RZ, 0x6 ;  /* 0x0000000003037211 */ /* 0x000fe200078f30ff */
[----:B------:R-:W-:Y:S01]  /*0d80*/  IMAD R0, R4, 0x8, R9 ;  /* 0x0000000804007824 */ /* 0x000fe200078e0209 */
[----:B------:R-:W-:Y:S01]  /*0d90*/  LEA.HI R7, R6, R6, RZ, 0x1 ;  /* 0x0000000606077211 */ /* 0x000fe200078f08ff */
[----:B------:R-:W-:Y:S01]  /*0da0*/  VIADD R15, R188, 0x20 ;  /* 0x00000020bc0f7836 */ /* 0x000fe20000000000 */
[----:B------:R-:W-:Y:S01]  /*0db0*/  LOP3.LUT R10, R10, 0x7ffffffc, RZ, 0xc0, !PT ;  /* 0x7ffffffc0a0a7812 */ /* 0x000fe200078ec0ff */
[----:B------:R-:W-:Y:S01]  /*0dc0*/  IMAD R11, R8, 0x10, R11 ;  /* 0x00000010080b7824 */ /* 0x000fe200078e020b */
[----:B------:R1:W-:Y:S01]  /*0dd0*/  STL [R1+0x3c], R0 ;  /* 0x00003c0001007387 */ /* 0x0003e20000100800 */
[----:B0-----:R-:W-:Y:S01]  /*0de0*/  VIADD R13, R188, 0x40 ;  /* 0x00000040bc0d7836 */ /* 0x001fe20000000000 */
[----:B------:R-:W-:Y:S01]  /*0df0*/  LOP3.LUT R7, R7, 0x1ffffffe, RZ, 0xc0, !PT ;  /* 0x1ffffffe07077812 */ /* 0x000fe200078ec0ff */
[----:B------:R-:W-:-:S02]  /*0e00*/  IMAD.SHL.U32 R3, R3, 0x8, RZ ;  /* 0x0000000803037824 */ /* 0x000fc400078e00ff */
[----:B------:R-:W-:Y:S01]  /*0e10*/  IMAD R8, R2, 0x40, R11 ;  /* 0x0000004002087824 */ /* 0x000fe200078e020b */
[----:B------:R-:W-:Y:S01]  /*0e20*/  SHF.R.S32.HI R2, RZ, 0x1f, R13 ;  /* 0x0000001fff027819 */ /* 0x000fe2000001140d */
[C---:B------:R-:W-:Y:S01]  /*0e30*/  IMAD.SHL.U32 R207, R188.reuse, 0x40, RZ ;  /* 0x00000040bccf7824 */ /* 0x040fe200078e00ff */
[----:B------:R-:W-:Y:S01]  /*0e40*/  LOP3.LUT R211, R3, 0xfffffe00, RZ, 0xc0, !PT ;  /* 0xfffffe0003d37812 */ /* 0x000fe200078ec0ff */
[----:B------:R-:W-:Y:S01]  /*0e50*/  VIADD R12, R188, 0x60 ;  /* 0x00000060bc0c7836 */ /* 0x000fe20000000000 */
[----:B-1----:R-:W-:Y:S01]  /*0e60*/  SHF.R.S32.HI R0, RZ, 0x1f, R15 ;  /* 0x0000001fff007819 */ /* 0x002fe2000001140f */
[----:B------:R-:W-:Y:S01]  /*0e70*/  IMAD.SHL.U32 R203, R15, 0x40, RZ ;  /* 0x000000400fcb7824 */ /* 0x000fe200078e00ff */
[----:B------:R-:W-:Y:S01]  /*0e80*/  LEA.HI R4, R2, R13, RZ, 0x3 ;  /* 0x0000000d02047211 */ /* 0x000fe200078f18ff */
[----:B------:R-:W-:Y:S01]  /*0e90*/  IMAD.SHL.U32 R16, R220, 0x8, RZ ;  /* 0x00000008dc107824 */ /* 0x000fe200078e00ff */
[----:B------:R-:W-:Y:S01]  /*0ea0*/  LEA.HI R3, R0, R15, RZ, 0x3 ;  /* 0x0000000f00037211 */ /* 0x000fe200078f18ff */
[----:B------:R-:W-:Y:S01]  /*0eb0*/  IMAD.SHL.U32 R202, R13, 0x40, RZ ;  /* 0x000000400dca7824 */ /* 0x000fe200078e00ff */
[----:B------:R-:W-:Y:S01]  /*0ec0*/  LOP3.LUT R207, R207, 0x1c0, RZ, 0xc0, !PT ;  /* 0x000001c0cfcf7812 */ /* 0x000fe200078ec0ff */
[----:B------:R-:W-:Y:S01]  /*0ed0*/  IMAD.IADD R7, R6, 0x1, -R7 ;  /* 0x0000000106077824 */ /* 0x000fe200078e0a07 */
[----:B------:R-:W-:Y:S01]  /*0ee0*/  SHF.R.S32.HI R5, RZ, 0x1f, R12 ;  /* 0x0000001fff057819 */ /* 0x000fe2000001140c */
[----:B------:R-:W-:Y:S01]  /*0ef0*/  IMAD.SHL.U32 R3, R3, 0x40, RZ ;  /* 0x0000004003037824 */ /* 0x000fe200078e00ff */
[----:B------:R-:W-:Y:S01]  /*0f00*/  LOP3.LUT R203, R203, 0x1c0, RZ, 0xc0, !PT ;  /* 0x000001c0cbcb7812 */ /* 0x000fe200078ec0ff */
[----:B------:R-:W-:Y:S01]  /*0f10*/  IMAD.SHL.U32 R4, R4, 0x40, RZ ;  /* 0x0000004004047824 */ /* 0x000fe200078e00ff */
[----:B------:R-:W-:Y:S01]  /*0f20*/  LOP3.LUT R0, R207, 0x38, R16, 0xf8, !PT ;  /* 0x00000038cf007812 */ /* 0x000fe200078ef810 */
[----:B------:R-:W-:Y:S01]  /*0f30*/  IMAD.SHL.U32 R201, R12, 0x40, RZ ;  /* 0x000000400cc97824 */ /* 0x000fe200078e00ff */
[----:B------:R-:W-:Y:S01]  /*0f40*/  SHF.R.U32.HI R6, RZ, 0x3, R207 ;  /* 0x00000003ff067819 */ /* 0x000fe200000116cf */
[----:B------:R-:W-:Y:S01]  /*0f50*/  IMAD.IADD R10, R14, 0x1, -R10 ;  /* 0x000000010e0a7824 */ /* 0x000fe200078e0a0a */
[----:B------:R-:W-:Y:S01]  /*0f60*/  LEA.HI R5, R5, R12, RZ, 0x3 ;  /* 0x0000000c05057211 */ /* 0x000fe200078f18ff */
[----:B------:R-:W-:Y:S01]  /*0f70*/  STL [R1+0x38], R8 ;  /* 0x0000380801007387 */ /* 0x000fe20000100800 */
[----:B------:R-:W-:Y:S01]  /*0f80*/  LOP3.LUT R202, R202, 0x1c0, RZ, 0xc0, !PT ;  /* 0x000001c0caca7812 */ /* 0x000fe200078ec0ff */
[----:B------:R-:W-:Y:S01]  /*0f90*/  IMAD.SHL.U32 R189, R10, 0x2, RZ ;  /* 0x000000020abd7824 */ /* 0x000fe200078e00ff */
[----:B------:R-:W-:Y:S01]  /*0fa0*/  LOP3.LUT R219, R211, R0, R6, 0xf6, !PT ;  /* 0x00000000d3db7212 */ /* 0x000fe200078ef606 */
[----:B------:R-:W-:Y:S01]  /*0fb0*/  IMAD.SHL.U32 R5, R5, 0x40, RZ ;  /* 0x0000004005057824 */ /* 0x000fe200078e00ff */
[----:B------:R-:W-:Y:S01]  /*0fc0*/  SHF.R.U32.HI R13, RZ, 0x3, R203 ;  /* 0x00000003ff0d7819 */ /* 0x000fe200000116cb */
[----:B------:R-:W-:Y:S01]  /*0fd0*/  VIADD R229, R189, 0x50 ;  /* 0x00000050bde57836 */ /* 0x000fe20000000000 */
[----:B------:R-:W-:Y:S01]  /*0fe0*/  LOP3.LUT R9, R203, 0x38, R16, 0xf8, !PT ;  /* 0x00000038cb097812 */ /* 0x000fe200078ef810 */
[----:B------:R-:W-:Y:S01]  /*0ff0*/  VIADD R228, R189, 0x58 ;  /* 0x00000058bde47836 */ /* 0x000fe20000000000 */
[----:B------:R-:W-:Y:S01]  /*1000*/  LOP3.LUT R210, R3, 0xfffffe00, RZ, 0xc0, !PT ;  /* 0xfffffe0003d27812 */ /* 0x000fe200078ec0ff */
[C---:B------:R-:W-:Y:S01]  /*1010*/  VIADD R227, R189.reuse, 0x60 ;  /* 0x00000060bde37836 */ /* 0x040fe20000000000 */
[----:B------:R-:W-:Y:S01]  /*1020*/  SHF.R.U32.HI R12, RZ, 0x3, R202 ;  /* 0x00000003ff0c7819 */ /* 0x000fe200000116ca */
[----:B------:R-:W-:Y:S01]  /*1030*/  IMAD.SHL.U32 R22, R220, 0x4, RZ ;  /* 0x00000004dc167824 */ /* 0x000fe200078e00ff */
[----:B------:R-:W-:Y:S01]  /*1040*/  LOP3.LUT R0, R202, 0x38, R16, 0xf8, !PT ;  /* 0x00000038ca007812 */ /* 0x000fe200078ef810 */
[----:B------:R-:W-:Y:S01]  /*1050*/  VIADD R2, R16, 0x40 ;  /* 0x0000004010027836 */ /* 0x000fe20000000000 */
[----:B------:R-:W-:Y:S01]  /*1060*/  LOP3.LUT R209, R4, 0xfffffe00, RZ, 0xc0, !PT ;  /* 0xfffffe0004d17812 */ /* 0x000fe200078ec0ff */
[----:B------:R-:W-:Y:S01]  /*1070*/  VIADD R226, R189, 0x68 ;  /* 0x00000068bde27836 */ /* 0x000fe20000000000 */
[----:B------:R-:W-:Y:S01]  /*1080*/  LOP3.LUT R201, R201, 0x1c0, RZ, 0xc0, !PT ;  /* 0x000001c0c9c97812 */ /* 0x000fe200078ec0ff */
[C---:B------:R-:W-:Y:S01]  /*1090*/  VIADD R225, R189.reuse, 0x70 ;  /* 0x00000070bde17836 */ /* 0x040fe20000000000 */
[----:B------:R-:W-:Y:S01]  /*10a0*/  LOP3.LUT R9, R210, R9, R13, 0xf6, !PT ;  /* 0x00000009d2097212 */ /* 0x000fe200078ef60d */
[----:B------:R-:W-:Y:S01]  /*10b0*/  VIADD R224, R189, 0x78 ;  /* 0x00000078bde07836 */ /* 0x000fe20000000000 */
[----:B------:R-:W-:Y:S01]  /*10c0*/  LOP3.LUT R3, R209, R0, R12, 0xf6, !PT ;  /* 0x00000000d1037212 */ /* 0x000fe200078ef60c */
[----:B------:R-:W-:Y:S01]  /*10d0*/  VIADD R186, R22, 0x20 ;  /* 0x0000002016ba7836 */ /* 0x000fe20000000000 */
[----:B------:R-:W-:Y:S01]  /*10e0*/  SHF.R.U32.HI R6, RZ, 0x3, R201 ;  /* 0x00000003ff067819 */ /* 0x000fe200000116c9 */
[----:B------:R-:W-:Y:S01]  /*10f0*/  IMAD R4, R9, 0x2, R212 ;  /* 0x0000000209047824 */ /* 0x000fe200078e02d4 */
[----:B------:R-:W-:Y:S01]  /*1100*/  LOP3.LUT R11, R201, 0x38, R16, 0xf8, !PT ;  /* 0x00000038c90b7812 */ /* 0x000fe200078ef810 */
[----:B------:R-:W-:Y:S01]  /*1110*/  IMAD R0, R3, 0x2, R212 ;  /* 0x0000000203007824 */ /* 0x000fe200078e02d4 */
[----:B------:R-:W-:Y:S01]  /*1120*/  LOP3.LUT R208, R5, 0xfffffe00, RZ, 0xc0, !PT ;  /* 0xfffffe0005d07812 */ /* 0x000fe200078ec0ff */
[----:B------:R-:W-:Y:S01]  /*1130*/  IMAD R200, R7, 0x8, R8 ;  /* 0x0000000807c87824 */ /* 0x000fe200078e0208 */
[----:B------:R0:W-:Y:S01]  /*1140*/  STL [R1+0x30], R4 ;  /* 0x0000300401007387 */ /* 0x0001e20000100800 */
[----:B------:R-:W-:-:S02]  /*1150*/  SHF.R.S32.HI R23, RZ, 0x1f, R22 ;  /* 0x0000001fff177819 */ /* 0x000fc40000011416 */
[----:B------:R-:W-:Y:S01]  /*1160*/  LOP3.LUT R11, R208, R11, R6, 0xf6, !PT ;  /* 0x0000000bd00b7212 */ /* 0x000fe200078ef606 */
[----:B------:R1:W-:Y:S01]  /*1170*/  STL [R1+0x2c], R0 ;  /* 0x00002c0001007387 */ /* 0x0003e20000100800 */
[----:B------:R-:W-:Y:S02]  /*1180*/  SHF.R.S32.HI R17, RZ, 0x1f, R16 ;  /* 0x0000001fff117819 */ /* 0x000fe40000011410 */
[----:B------:R-:W-:Y:S01]  /*1190*/  SHF.R.S32.HI R185, RZ, 0x1f, R2 ;  /* 0x0000001fffb97819 */ /* 0x000fe20000011402 */
[--C-:B------:R-:W-:Y:S01]  /*11a0*/  IMAD R3, R11, 0x2, R212.reuse ;  /* 0x000000020b037824 */ /* 0x100fe200078e02d4 */
[----:B0-----:R-:W-:Y:S01]  /*11b0*/  SHF.R.S32.HI R4, RZ, 0x1f, R229 ;  /* 0x0000001fff047819 */ /* 0x001fe200000114e5 */
[----:B------:R-:W-:Y:S01]  /*11c0*/  IMAD R212, R219, 0x2, R212 ;  /* 0x00000002dbd47824 */ /* 0x000fe200078e02d4 */
[----:B------:R-:W-:Y:S02]  /*11d0*/  SHF.R.S32.HI R4, RZ, 0x1f, R226 ;  /* 0x0000001fff047819 */ /* 0x000fe400000114e2 */
[----:B------:R0:W-:Y:S01]  /*11e0*/  STL [R1+0x28], R3 ;  /* 0x0000280301007387 */ /* 0x0001e20000100800 */
[----:B-1----:R-:W-:-:S05]  /*11f0*/  VIADD R0, R189, 0x48 ;  /* 0x00000048bd007836 */ /* 0x002fca0000000000 */
[----:B------:R-:W-:Y:S02]  /*1200*/  SHF.R.S32.HI R0, RZ, 0x1f, R0 ;  /* 0x0000001fff007819 */ /* 0x000fe40000011400 */
[----:B------:R-:W-:Y:S02]  /*1210*/  SHF.R.S32.HI R0, RZ, 0x1f, R227 ;  /* 0x0000001fff007819 */ /* 0x000fe400000114e3 */
[----:B0-----:R-:W-:Y:S02]  /*1220*/  SHF.R.S32.HI R3, RZ, 0x1f, R228 ;  /* 0x0000001fff037819 */ /* 0x001fe400000114e4 */
[----:B------:R-:W-:Y:S02]  /*1230*/  SHF.R.S32.HI R3, RZ, 0x1f, R225 ;  /* 0x0000001fff037819 */ /* 0x000fe400000114e1 */
[----:B------:R-:W-:-:S07]  /*1240*/  SHF.R.S32.HI R0, RZ, 0x1f, R224 ;  /* 0x0000001fff007819 */ /* 0x000fce00000114e0 */
.L_x_1972:
[----:B------:R-:W-:Y:S05]  /*1250*/  YIELD ;  /* 0x0000000000007946 */ /* 0x000fea0003800000 */
[----:B------:R-:W-:Y:S01]  /*1260*/  ULDC.64 UR4, c[0x0][0xa28] ;  /* 0x00028a0000047ab9 */ /* 0x000fe20000000a00 */
[----:B01----:R-:W0:Y:S01]  /*1270*/  LDC.64 R6, c[0x0][0xa08] ;  /* 0x00028200ff067b82 */ /* 0x003e220000000a00 */
[----:B------:R-:W-:Y:S01]  /*1280*/  ISETP.NE.U32.AND P1, PT, RZ, UR4, PT ;  /* 0x00000004ff007c0c */ /* 0x000fe2000bf25070 */
[----:B------:R-:W-:Y:S02]  /*1290*/  IMAD.MOV.U32 R12, RZ, RZ, RZ ;  /* 0x000000ffff0c7224 */ /* 0x000fe400078e00ff */
[----:B------:R-:W-:Y:S01]  /*12a0*/  IMAD.MOV.U32 R32, RZ, RZ, RZ ;  /* 0x000000ffff207224 */ /* 0x000fe200078e00ff */
[----:B------:R-:W-:Y:S01]  /*12b0*/  ISETP.NE.AND.EX P1, PT, RZ, UR5, PT, P1 ;  /* 0x00000005ff007c0c */ /* 0x000fe2000bf25310 */
[----:B------:R-:W-:-:S02]  /*12c0*/  ULDC.64 UR4, c[0x0][0xa18] ;  /* 0x0002860000047ab9 */ /* 0x000fc40000000a00 */
[----:B------:R-:W-:-:S04]  /*12d0*/  ISETP.NE.U32.AND P2, PT, RZ, UR4, PT ;  /* 0x00000004ff007c0c */ /* 0x000fc8000bf45070 */
[----:B------:R-:W-:Y:S01]  /*12e0*/  ISETP.NE.AND.EX P2, PT, RZ, UR5, PT, P2 ;  /* 0x00000005ff007c0c */ /* 0x000fe2000bf45320 */
[----:B------:R-:W-:Y:S02]  /*12f0*/  ULDC.64 UR4, c[0x0][0xa08] ;  /* 0x0002820000047ab9 */ /* 0x000fe40000000a00 */
[----:B------:R-:W-:-:S03]  /*1300*/  ISETP.NE.U32.AND P0, PT, RZ, UR4, PT ;  /* 0x00000004ff007c0c */ /* 0x000fc6000bf05070 */
[----:B------:R-:W1:Y:S01]  /*1310*/  @P1 LDC.64 R4, c[0x0][0xa28] ;  /* 0x00028a00ff041b82 */ /* 0x000e620000000a00 */
[----:B------:R-:W-:Y:S01]  /*1320*/  ISETP.NE.AND.EX P0, PT, RZ, UR5, PT, P0 ;  /* 0x00000005ff007c0c */ /* 0x000fe2000bf05300 */
[----:B0-----:R-:W-:-:S06]  /*1330*/  IMAD.WIDE R10, R31, 0x4, R6 ;  /* 0x000000041f0a7825 */ /* 0x001fcc00078e0206 */
[----:B------:R-:W0:Y:S01]  /*1340*/  @P2 LDC.64 R8, c[0x0][0xa18] ;  /* 0x00028600ff082b82 */ /* 0x000e220000000a00 */
[----:B------:R-:W-:Y:S02]  /*1350*/  ULDC UR4, c[0x0][0x288] ;  /* 0x0000a20000047ab9 */ /* 0x000fe40000000800 */
[----:B------:R-:W-:Y:S01]  /*1360*/  IMAD.U32 R194, RZ, RZ, UR4 ;  /* 0x00000004ffc27e24 */ /* 0x000fe2000f8e00ff */
[----:B------:R-:W-:Y:S02]  /*1370*/  ULDC.64 UR4, c[0x0][0x418] ;  /* 0x0001060000047ab9 */ /* 0x000fe40000000a00 */
[----:B--2---:R2:W5:Y:S01]  /*1380*/  @P0 LDG.E R32, desc[UR54][R10.64] ;  /* 0x000000360a200981 */ /* 0x004562000c1e1900 */
[----:B-1----:R-:W-:-:S05]  /*1390*/  @P1 IMAD.WIDE R4, R31, 0x4, R4 ;  /* 0x000000041f041825 */ /* 0x002fca00078e0204 */
[----:B------:R2:W5:Y:S01]  /*13a0*/  @P1 LDG.E R12, desc[UR54][R4.64] ;  /* 0x00000036040c1981 */ /* 0x000562000c1e1900 */
[----:B0-----:R-:W-:-:S05]  /*13b0*/  @P2 IMAD.WIDE R6, R31, 0x4, R8 ;  /* 0x000000041f062825 */ /* 0x001fca00078e0208 */
        /* <DEDUP_REMOVED lines=10> */
[----:B--2-4-:R-:W-:Y:S06]  /*1460*/  @P2 BRA `(.L_x_1676) ;  /* 0x0000000000242947 */ /* 0x014fec0003800000 */
        /* <DEDUP_REMOVED lines=9> */
.L_x_1676:
        /* <DEDUP_REMOVED lines=10> */
[----:B------:R-:W0:Y:S02]  /*15a0*/  LDC.64 R4, c[0x0][0xa20] ;  /* 0x00028800ff047b82 */ /* 0x000e240000000a00 */
[----:B0-----:R-:W-:-:S05]  /*15b0*/  IMAD.WIDE R4, R31, 0x4, R4 ;  /* 0x000000041f047825 */ /* 0x001fca00078e0204 */
[----:B------:R0:W5:Y:S01]  /*15c0*/  LDG.E R33, desc[UR54][R4.64] ;  /* 0x0000003604217981 */ /* 0x000162000c1e1900 */
[----:B------:R-:W-:Y:S05]  /*15d0*/  BRA `(.L_x_1678) ;  /* 0x0000000000107947 */ /* 0x000fea0003800000 */
.L_x_1677:
[----:B------:R-:W-:Y:S05]  /*15e0*/  @!P0 BRA `(.L_x_1678) ;  /* 0x00000000000c8947 */ /* 0x000fea0003800000 */
[----:B------:R-:W2:Y:S04]  /*15f0*/  LDG.E R0, desc[UR54][R10.64] ;  /* 0x000000360a007981 */ /* 0x000ea8000c1e1900 */
[----:B------:R-:W2:Y:S02]  /*1600*/  LDG.E R33, desc[UR54][R10.64+0x4] ;  /* 0x000004360a217981 */ /* 0x000ea4000c1e1900 */
[----:B--2---:R-:W-:-:S07]  /*1610*/  IMAD.IADD R33, R33, 0x1, -R0 ;  /* 0x0000000121217824 */ /* 0x004fce00078e0a00 */
.L_x_1678:
[----:B------:R-:W-:Y:S01]  /*1620*/  ULDC.64 UR4, c[0x0][0xa10] ;  /* 0x0002840000047ab9 */ /* 0x000fe20000000a00 */
[----:B------:R-:W1:Y:S01]  /*1630*/  LDC R8, c[0x0][0x448] ;  /* 0x00011200ff087b82 */ /* 0x000e620000000800 */
[----:B------:R-:W-:-:S04]  /*1640*/  ISETP.NE.U32.AND P0, PT, RZ, UR4, PT ;  /* 0x00000004ff007c0c */ /* 0x000fc8000bf05070 */
[----:B------:R-:W-:Y:S01]  /*1650*/  ISETP.NE.AND.EX P0, PT, RZ, UR5, PT, P0 ;  /* 0x00000005ff007c0c */ /* 0x000fe2000bf05300 */
[----:B------:R-:W-:Y:S02]  /*1660*/  ULDC.64 UR4, c[0x0][0xa30] ;  /* 0x00028c0000047ab9 */ /* 0x000fe40000000a00 */
[----:B------:R-:W-:Y:S01]  /*1670*/  ISETP.NE.U32.AND P1, PT, RZ, UR4, PT ;  /* 0x00000004ff007c0c */ /* 0x000fe2000bf25070 */
[----:B-----5:R-:W-:Y:S01]  /*1680*/  IMAD.MOV.U32 R24, RZ, RZ, R33 ;  /* 0x000000ffff187224 */ /* 0x020fe200078e0021 */
[----:B------:R-:W2:Y:S02]  /*1690*/  LDC.64 R10, c[0x0][0x9e0] ;  /* 0x00027800ff0a7b82 */ /* 0x000ea40000000a00 */
[----:B------:R-:W-:-:S06]  /*16a0*/  ISETP.NE.AND.EX P1, PT, RZ, UR5, PT, P1 ;  /* 0x00000005ff007c0c */ /* 0x000fcc000bf25310 */
[----:B0-----:R-:W0:Y:S08]  /*16b0*/  @P0 LDC.64 R4, c[0x0][0xa10] ;  /* 0x00028400ff040b82 */ /* 0x001e300000000a00 */
[----:B------:R-:W3:Y:S01]  /*16c0*/  @P1 LDC.64 R6, c[0x0][0xa30] ;  /* 0x00028c00ff061b82 */ /* 0x000ee20000000a00 */
[----:B0-----:R-:W-:-:S05]  /*16d0*/  @P0 IMAD.WIDE R4, R31, 0x4, R4 ;  /* 0x000000041f040825 */ /* 0x001fca00078e0204 */
[----:B------:R-:W4:Y:S04]  /*16e0*/  @P0 LDG.E R0, desc[UR54][R4.64] ;  /* 0x0000003604000981 */ /* 0x000f28000c1e1900 */
[----:B------:R-:W4:Y:S01]  /*16f0*/  @P0 LDG.E R3, desc[UR54][R4.64+0x4] ;  /* 0x0000043604030981 */ /* 0x000f22000c1e1900 */
[----:B---3--:R-:W-:-:S05]  /*1700*/  @P1 IMAD.WIDE R6, R31, 0x4, R6 ;  /* 0x000000041f061825 */ /* 0x008fca00078e0206 */
[----:B------:R0:W5:Y:S01]  /*1710*/  @P1 LDG.E R24, desc[UR54][R6.64] ;  /* 0x0000003606181981 */ /* 0x000162000c1e1900 */
[----:B-1----:R-:W-:Y:S01]  /*1720*/  ISETP.NE.AND P1, PT, R8, 0x1, PT ;  /* 0x000000010800780c */ /* 0x002fe20003f25270 */
[----:B------:R-:W-:Y:S01]  /*1730*/  IMAD.SHL.U32 R198, R29, 0x80, RZ ;  /* 0x000000801dc67824 */ /* 0x000fe200078e00ff */
[----:B--2---:R-:W-:Y:S01]  /*1740*/  ISETP.GE.AND P2, PT, R11, 0x1, PT ;  /* 0x000000010b00780c */ /* 0x004fe20003f46270 */
[----:B------:R-:W-:-:S10]  /*1750*/  IMAD.IADD R12, R33, 0x1, -R12 ;  /* 0x00000001210c7824 */ /* 0x000fd400078e0a0c */
[----:B------:R-:W1:Y:S08]  /*1760*/  @P1 LDC R9, c[0x0][0x44c] ;  /* 0x00011300ff091b82 */ /* 0x000e700000000800 */
[----:B------:R-:W2:Y:S01]  /*1770*/  @P1 LDC R8, c[0x0][0x450] ;  /* 0x00011400ff081b82 */ /* 0x000ea20000000800 */
[----:B----4-:R-:W-:Y:S02]  /*1780*/  @P0 IMAD.IADD R25, R3, 0x1, -R0 ;  /* 0x0000000103190824 */ /* 0x010fe400078e0a00 */
[----:B------:R-:W-:-:S02]  /*1790*/  VIADD R0, R198, 0x7f ;  /* 0x0000007fc6007836 */ /* 0x000fc40000000000 */
[----:B------:R-:W-:Y:S02]  /*17a0*/  IMAD.IADD R196, R12, 0x1, R25 ;  /* 0x000000010cc47824 */ /* 0x000fe400078e0219 */
[----:B-1----:R-:W-:-:S03]  /*17b0*/  @P1 IMAD.HI.U32 R3, R0, R9, RZ ;  /* 0x0000000900031227 */ /* 0x002fc600078e00ff */
[C---:B------:R-:W-:Y:S01]  /*17c0*/  IADD3 R5, R196.reuse, 0x1, -R194 ;  /* 0x00000001c4057810 */ /* 0x040fe20007ffe8c2 */
[----:B------:R-:W-:Y:S01]  /*17d0*/  IMAD.MOV.U32 R4, RZ, RZ, R0 ;  /* 0x000000ffff047224 */ /* 0x000fe200078e0000 */
[----:B--2---:R-:W-:Y:S01]  /*17e0*/  @P1 SHF.R.U32.HI R4, RZ, R8, R3 ;  /* 0x00000008ff041219 */ /* 0x004fe20000011603 */
[----:B------:R-:W-:-:S04]  /*17f0*/  VIADD R0, R196, 0x7f ;  /* 0x0000007fc4007836 */ /* 0x000fc80000000000 */
[----:B0-----:R-:W-:Y:S01]  /*1800*/  IMAD.IADD R7, R5, 0x1, R4 ;  /* 0x0000000105077824 */ /* 0x001fe200078e0204 */
[----:B------:R-:W-:-:S04]  /*1810*/  SHF.R.S32.HI R3, RZ, 0x1f, R0 ;  /* 0x0000001fff037819 */ /* 0x000fc80000011400 */
[----:B------:R-:W-:Y:S01]  /*1820*/  LEA.HI R3, R3, R0, RZ, 0x7 ;  /* 0x0000000003037211 */ /* 0x000fe200078f38ff */
[----:B------:R-:W-:-:S03]  /*1830*/  IMAD.IADD R0, R7, 0x1, R10 ;  /* 0x0000000107007824 */ /* 0x000fc600078e020a */
[----:B------:R-:W-:Y:S01]  /*1840*/  SHF.R.S32.HI R94, RZ, 0x7, R3 ;  /* 0x00000007ff5e7819 */ /* 0x000fe20000011403 */
        /* <DEDUP_REMOVED lines=12> */
.L_x_1681:
[----:B------:R-:W-:-:S13]  /*1910*/  ISETP.NE.AND P0, PT, R11, 0x1, PT ;  /* 0x000000010b00780c */ /* 0x000fda0003f05270 */
[----:B------:R-:W0:Y:S02]  /*1920*/  @P0 LDC.64 R4, c[0x0][0x9e8] ;  /* 0x00027a00ff040b82 */ /* 0x000e240000000a00 */
[----:B0-----:R-:W-:-:S05]  /*1930*/  @P0 IMAD.HI.U32 R4, R3, R4, RZ ;  /* 0x0000000403040227 */ /* 0x001fca00078e00ff */
[----:B------:R-:W-:-:S07]  /*1940*/  @P0 SHF.R.U32.HI R3, RZ, R5, R4 ;  /* 0x00000005ff030219 */ /* 0x000fce0000011604 */
.L_x_1682:
[----:B------:R-:W-:Y:S05]  /*1950*/  BSYNC B0 ;  /* 0x0000000000007941 */ /* 0x000fea0003800000 */
.L_x_1680:
[----:B------:R-:W-:-:S05]  /*1960*/  IMAD R3, R3, R11, R11 ;  /* 0x0000000b03037224 */ /* 0x000fca00078e020b */
[----:B------:R-:W-:-:S07]  /*1970*/  VIMNMX R0, R0, R3, PT ;  /* 0x0000000300007248 */ /* 0x000fce0003fe0100 */
.L_x_1679:
[----:B------:R-:W0:Y:S01]  /*1980*/  @P1 LDC R5, c[0x0][0x44c] ;  /* 0x00011300ff051b82 */ /* 0x000e220000000800 */
[----:B------:R-:W-:Y:S01]  /*1990*/  VIADD R0, R0, 0x7f ;  /* 0x0000007f00007836 */ /* 0x000fe20000000000 */
[----:B------:R-:W-:Y:S01]  /*19a0*/  ULDC UR4, c[0x0][0x9dc] ;  /* 0x0002770000047ab9 */ /* 0x000fe20000000800 */
[----:B------:R-:W-:Y:S02]  /*19b0*/  IMAD.MOV.U32 R4, RZ, RZ, R198 ;  /* 0x000000ffff047224 */ /* 0x000fe400078e00c6 */
[----:B------:R-:W-:Y:S01]  /*19c0*/  IMAD.IADD R93, R196, 0x1, -R194 ;  /* 0x00000001c45d7824 */ /* 0x000fe200078e0ac2 */
[----:B------:R-:W-:Y:S02]  /*19d0*/  SHF.R.S32.HI R3, RZ, 0x1f, R0 ;  /* 0x0000001fff037819 */ /* 0x000fe40000011400 */
[----:B------:R-:W1:Y:S02]  /*19e0*/  @P1 LDC R6, c[0x0][0x450] ;  /* 0x00011400ff061b82 */ /* 0x000e640000000800 */
[----:B------:R-:W-:-:S04]  /*19f0*/  LEA.HI R3, R3, R0, RZ, 0x7 ;  /* 0x0000000003037211 */ /* 0x000fc800078f38ff */
[----:B------:R-:W-:-:S04]  /*1a00*/  SHF.R.S32.HI R3, RZ, 0x7, R3 ;  /* 0x00000007ff037819 */ /* 0x000fc80000011403 */
[----:B------:R-:W-:Y:S01]  /*1a10*/  VIMNMX R8, R94, R3, PT ;  /* 0x000000035e087248 */ /* 0x000fe20003fe0100 */
[----:B0-----:R-:W-:-:S05]  /*1a20*/  @P1 IMAD.HI.U32 R5, R198, R5, RZ ;  /* 0x00000005c6051227 */ /* 0x001fca00078e00ff */
[----:B-1----:R-:W-:-:S05]  /*1a30*/  @P1 SHF.R.U32.HI R4, RZ, R6, R5 ;  /* 0x00000006ff041219 */ /* 0x002fca0000011605 */
[----:B------:R-:W-:-:S04]  /*1a40*/  IMAD.IADD R0, R93, 0x1, R4 ;  /* 0x000000015d007824 */ /* 0x000fc800078e0204 */
[----:B------:R-:W-:Y:S01]  /*1a50*/  VIADD R3, R0, -UR4 ;  /* 0x8000000400037c36 */ /* 0x000fe20008000000 */
[----:B------:R-:W-:Y:S06]  /*1a60*/  @!P2 BRA `(.L_x_1683) ;  /* 0x000000000044a947 */ /* 0x000fec0003800000 */
[----:B------:R-:W-:Y:S01]  /*1a70*/  ISETP.GT.AND P0, PT, R0, -0x1, PT ;  /* 0xffffffff0000780c */ /* 0x000fe20003f04270 */
[----:B------:R-:W-:-:S12]  /*1a80*/  BSSY B0, `(.L_x_1684) ;  /* 0x000000d000007945 */ /* 0x000fd80003800000 */
        /* <DEDUP_REMOVED lines=8> */
.L_x_1685:
[----:B------:R-:W-:-:S13]  /*1b10*/  ISETP.NE.AND P0, PT, R11, 0x1, PT ;  /* 0x000000010b00780c */ /* 0x000fda0003f05270 */
[----:B------:R-:W0:Y:S02]  /*1b20*/  @P0 LDC.64 R4, c[0x0][0x9e8] ;  /* 0x00027a00ff040b82 */ /* 0x000e240000000a00 */
[----:B0-----:R-:W-:-:S05]  /*1b30*/  @P0 IMAD.HI.U32 R4, R0, R4, RZ ;  /* 0x0000000400040227 */ /* 0x001fca00078e00ff */
[----:B------:R-:W-:-:S07]  /*1b40*/  @P0 SHF.R.U32.HI R0, RZ, R5, R4 ;  /* 0x00000005ff000219 */ /* 0x000fce0000011604 */
.L_x_1686:
[----:B------:R-:W-:Y:S05]  /*1b50*/  BSYNC B0 ;  /* 0x0000000000007941 */ /* 0x000fea0003800000 */
.L_x_1684:
[----:B------:R-:W-:-:S05]  /*1b60*/  IMAD R0, R0, R11, RZ ;  /* 0x0000000b00007224 */ /* 0x000fca00078e02ff */
[----:B------:R-:W-:-:S07]  /*1b70*/  VIMNMX R3, R3, R0, !PT ;  /* 0x0000000003037248 */ /* 0x000fce0007fe0100 */
.L_x_1683:
[----:B------:R-:W-:Y:S01]  /*1b80*/  SHF.R.S32.HI R0, RZ, 0x1f, R3 ;  /* 0x0000001fff007819 */ /* 0x000fe20000011403 */
[----:B------:R-:W-:Y:S01]  /*1b90*/  BSSY B0, `(.L_x_1687) ;  /* 0x0000028000007945 */ /* 0x000fe20003800000 */
[----:B------:R-:W-:Y:S02]  /*1ba0*/  LOP3.LUT R223, R221, 0xff, RZ, 0xc0, !PT ;  /* 0x000000ffdddf7812 */ /* 0x000fe400078ec0ff */
[----:B------:R-:W-:Y:S02]  /*1bb0*/  LEA.HI R0, R0, R3, RZ, 0x7 ;  /* 0x0000000300007211 */ /* 0x000fe400078f38ff */
[----:B------:R-:W-:Y:S02]  /*1bc0*/  SHF.R.U32.HI R221, RZ, 0x10, R221 ;  /* 0x00000010ffdd7819 */ /* 0x000fe400000116dd */
[----:B------:R-:W-:-:S04]  /*1bd0*/  SHF.R.S32.HI R0, RZ, 0x7, R0 ;  /* 0x00000007ff007819 */ /* 0x000fc80000011400 */
[----:B------:R-:W-:Y:S01]  /*1be0*/  VIMNMX R9, RZ, R0, !PT ;  /* 0x00000000ff097248 */ /* 0x000fe20007fe0100 */
[----:B------:R-:W-:-:S03]  /*1bf0*/  IMAD.MOV.U32 R0, RZ, RZ, RZ ;  /* 0x000000ffff007224 */ /* 0x000fc600078e00ff */
[----:B------:R-:W-:-:S13]  /*1c00*/  ISETP.GT.AND P0, PT, R8, R9, PT ;  /* 0x000000090800720c */ /* 0x000fda0003f04270 */
[----:B------:R-:W-:Y:S05]  /*1c10*/  @!P0 BRA `(.L_x_1688) ;  /* 0x00000000007c8947 */ /* 0x000fea0003800000 */
[----:B------:R-:W-:Y:S01]  /*1c20*/  ISETP.NE.AND P0, PT, R221, RZ, PT ;  /* 0x000000ffdd00720c */ /* 0x000fe20003f05270 */
[----:B------:R-:W-:-:S03]  /*1c30*/  ULDC UR4, c[0x0][0x9f0] ;  /* 0x00027c0000047ab9 */ /* 0x000fc60000000800 */
[----:B------:R-:W-:-:S04]  /*1c40*/  SEL R11, R221, UR4, P0 ;  /* 0x00000004dd0b7c07 */ /* 0x000fc80008000000 */
[-C--:B------:R-:W-:Y:S02]  /*1c50*/  IABS R6, R11.reuse ;  /* 0x0000000b00067213 */ /* 0x080fe40000000000 */
[----:B------:R-:W-:Y:S02]  /*1c60*/  IADD3 R0, R11, -0x1, R8 ;  /* 0xffffffff0b007810 */ /* 0x000fe40007ffe008 */
[----:B------:R-:W0:Y:S01]  /*1c70*/  I2F.RP R3, R6 ;  /* 0x0000000600037306 */ /* 0x000e220000209400 */
[----:B------:R-:W-:Y:S02]  /*1c80*/  IABS R13, R11 ;  /* 0x0000000b000d7213 */ /* 0x000fe40000000000 */
[----:B------:R-:W-:-:S05]  /*1c90*/  IMAD.IADD R0, R0, 0x1, -R9 ;  /* 0x0000000100007824 */ /* 0x000fca00078e0a09 */
[----:B------:R-:W-:Y:S02]  /*1ca0*/  IABS R10, R0 ;  /* 0x00000000000a7213 */ /* 0x000fe40000000000 */
[----:B------:R-:W-:-:S04]  /*1cb0*/  LOP3.LUT R0, R0, R11, RZ, 0x3c, !PT ;  /* 0x0000000b00007212 */ /* 0x000fc800078e3cff */
[----:B------:R-:W-:Y:S01]  /*1cc0*/  ISETP.GE.AND P2, PT, R0, RZ, PT ;  /* 0x000000ff0000720c */ /* 0x000fe20003f46270 */
[----:B0-----:R-:W0:Y:S02]  /*1cd0*/  MUFU.RCP R3, R3 ;  /* 0x0000000300037308 */ /* 0x001e240000001000 */
[----:B0-----:R-:W-:Y:S02]  /*1ce0*/  VIADD R4, R3, 0xffffffe ;  /* 0x0ffffffe03047836 */ /* 0x001fe40000000000 */
[----:B------:R-:W-:-:S04]  /*1cf0*/  IMAD.MOV R3, RZ, RZ, -R13 ;  /* 0x000000ffff037224 */ /* 0x000fc800078e0a0d */
[----:B------:R0:W1:Y:S02]  /*1d00*/  F2I.FTZ.U32.TRUNC.NTZ R5, R4 ;  /* 0x0000000400057305 */ /* 0x000064000021f000 */
[----:B0-----:R-:W-:Y:S02]  /*1d10*/  IMAD.MOV.U32 R4, RZ, RZ, RZ ;  /* 0x000000ffff047224 */ /* 0x001fe400078e00ff */
[----:B-1----:R-:W-:-:S04]  /*1d20*/  IMAD.MOV R7, RZ, RZ, -R5 ;  /* 0x000000ffff077224 */ /* 0x002fc800078e0a05 */
[----:B------:R-:W-:-:S04]  /*1d30*/  IMAD R7, R7, R6, RZ ;  /* 0x0000000607077224 */ /* 0x000fc800078e02ff */
[----:B------:R-:W-:-:S04]  /*1d40*/  IMAD.HI.U32 R5, R5, R7, R4 ;  /* 0x0000000705057227 */ /* 0x000fc800078e0004 */
[----:B------:R-:W-:-:S04]  /*1d50*/  IMAD.MOV.U32 R4, RZ, RZ, R10 ;  /* 0x000000ffff047224 */ /* 0x000fc800078e000a */
        /* <DEDUP_REMOVED lines=11> */
.L_x_1688:
[----:B------:R-:W-:Y:S05]  /*1e10*/  BSYNC B0 ;  /* 0x0000000000007941 */ /* 0x000fea0003800000 */
.L_x_1687:
[----:B------:R-:W-:-:S05]  /*1e20*/  IMAD R3, R223, R0, R9 ;  /* 0x00000000df037224 */ /* 0x000fca00078e0209 */
[C---:B------:R-:W-:Y:S01]  /*1e30*/  VIADDMNMX R0, R3.reuse, R0, R8, PT ;  /* 0x0000000003007246 */ /* 0x040fe20003800108 */
[----:B------:R-:W-:-:S04]  /*1e40*/  IMAD R3, R3, 0x80, -R12 ;  /* 0x0000008003037824 */ /* 0x000fc800078e0a0c */
[----:B------:R-:W-:Y:S01]  /*1e50*/  IMAD R0, R0, 0x80, -R12 ;  /* 0x0000008000007824 */ /* 0x000fe200078e0a0c */
[----:B------:R-:W-:-:S04]  /*1e60*/  VIMNMX R3, RZ, R3, !PT ;  /* 0x00000003ff037248 */ /* 0x000fc80007fe0100 */
[----:B------:R-:W-:Y:S02]  /*1e70*/  VIMNMX R0, R0, R25, PT ;  /* 0x0000001900007248 */ /* 0x000fe40003fe0100 */
[----:B------:R-:W-:Y:S02]  /*1e80*/  SHF.R.U32.HI R26, RZ, 0x7, R3 ;  /* 0x00000007ff1a7819 */ /* 0x000fe40000011603 */
[----:B------:R-:W-:-:S03]  /*1e90*/  ISETP.GT.AND P0, PT, R0, R3, PT ;  /* 0x000000030000720c */ /* 0x000fc60003f04270 */
[----:B------:R-:W-:-:S10]  /*1ea0*/  IMAD.MOV.U32 R27, RZ, RZ, R26 ;  /* 0x000000ffff1b7224 */ /* 0x000fd400078e001a */
        /* <DEDUP_REMOVED lines=26> */
[----:B-1---5:R-:W-:Y:S05]  /*2050*/  CALL.ABS.NOINC R14 ;  /* 0x000000000e007343 */ /* 0x022fea0003c00000 */
.L_x_1691:
[----:B------:R-:W-:Y:S05]  /*2060*/  BSYNC B6 ;  /* 0x0000000000067941 */ /* 0x000fea0003800000 */
.L_x_1690:
        /* <DEDUP_REMOVED lines=20> */
.L_x_1693:
[----:B------:R-:W-:Y:S05]  /*21b0*/  BSYNC B6 ;  /* 0x0000000000067941 */ /* 0x000fea0003800000 */
.L_x_1692:
[----:B------:R-:W-:Y:S01]  /*21c0*/  ULDC.64 UR4, c[0x0][0x9f8] ;  /* 0x00027e0000047ab9 */ /* 0x000fe20000000a00 */
[----:B------:R-:W-:Y:S01]  /*21d0*/  IMAD.MOV.U32 R0, RZ, RZ, R31 ;  /* 0x000000ffff007224 */ /* 0x000fe200078e001f */
[----:B------:R-:W-:Y:S01]  /*21e0*/  ISETP.NE.U32.AND P0, PT, RZ, UR4, PT ;  /* 0x00000004ff007c0c */ /* 0x000fe2000bf05070 */
[----:B------:R-:W0:Y:S03]  /*21f0*/  LDC R15, c[0x0][0x3f4] ;  /* 0x0000fd00ff0f7b82 */ /* 0x000e260000000800 */
[----:B------:R-:W-:-:S05]  /*2200*/  ISETP.NE.AND.EX P0, PT, RZ, UR5, PT, P0 ;  /* 0x00000005ff007c0c */ /* 0x000fca000bf05300 */
[----:B------:R-:W1:Y:S08]  /*2210*/  LDC.64 R28, c[0x0][0x3f8] ;  /* 0x0000fe00ff1c7b82 */ /* 0x000e700000000a00 */
[----:B------:R-:W2:Y:S08]  /*2220*/  @P0 LDC.64 R4, c[0x0][0x9f8] ;  /* 0x00027e00ff040b82 */ /* 0x000eb00000000a00 */
[----:B------:R-:W3:Y:S01]  /*2230*/  LDC.64 R34, c[0x0][0x408] ;  /* 0x00010200ff227b82 */ /* 0x000ee20000000a00 */
[----:B--2---:R-:W-:-:S05]  /*2240*/  @P0 IMAD.WIDE R4, R31, 0x4, R4 ;  /* 0x000000041f040825 */ /* 0x004fca00078e0204 */
[----:B------:R2:W4:Y:S01]  /*2250*/  @P0 LDG.E R0, desc[UR54][R4.64] ;  /* 0x0000003604000981 */ /* 0x000522000c1e1900 */
[----:B0-----:R-:W-:Y:S01]  /*2260*/  ISETP.GE.AND P0, PT, R16, R15, PT ;  /* 0x0000000f1000720c */ /* 0x001fe20003f06270 */
[----:B-1----:R-:W-:Y:S01]  /*2270*/  IMAD.WIDE.U32 R6, R188, R28, R22 ;  /* 0x0000001cbc067225 */ /* 0x002fe200078e0016 */
[----:B------:R-:W-:Y:S02]  /*2280*/  SHF.R.S32.HI R11, RZ, 0x1f, R188 ;  /* 0x0000001fff0b7819 */ /* 0x000fe400000114bc */
[----:B------:R-:W-:Y:S01]  /*2290*/  SEL R13, R15, RZ, P0 ;  /* 0x000000ff0f0d7207 */ /* 0x000fe20000000000 */
[----:B------:R-:W-:Y:S01]  /*22a0*/  IMAD.MOV.U32 R80, RZ, RZ, R6 ;  /* 0x000000ffff507224 */ /* 0x000fe200078e0006 */
[----:B------:R-:W-:Y:S01]  /*22b0*/  SHF.R.U32.HI R36, RZ, 0x3, R207 ;  /* 0x00000003ff247819 */ /* 0x000fe200000116cf */
[-C--:B---3--:R-:W-:Y:S01]  /*22c0*/  IMAD R10, R11, R34.reuse, RZ ;  /* 0x000000220b0a7224 */ /* 0x088fe200078e02ff */
[----:B------:R-:W-:Y:S01]  /*22d0*/  SHF.R.U32.HI R30, RZ, 0x3, R203 ;  /* 0x00000003ff1e7819 */ /* 0x000fe200000116cb */
[----:B------:R-:W-:Y:S01]  /*22e0*/  IMAD.IADD R13, R16, 0x1, R13 ;  /* 0x00000001100d7824 */ /* 0x000fe200078e020d */
[----:B------:R-:W-:Y:S01]  /*22f0*/  SHF.R.U32.HI R21, RZ, 0x3, R202 ;  /* 0x00000003ff157819 */ /* 0x000fe200000116ca */
[----:B--2---:R-:W-:Y:S01]  /*2300*/  IMAD.WIDE.U32 R4, R188, R34, R22 ;  /* 0x00000022bc047225 */ /* 0x004fe200078e0016 */
[----:B------:R-:W-:-:S02]  /*2310*/  SHF.R.U32.HI R20, RZ, 0x3, R201 ;  /* 0x00000003ff147819 */ /* 0x000fc400000116c9 */
[----:B------:R-:W-:Y:S01]  /*2320*/  SHF.R.S32.HI R6, RZ, 0x1f, R13 ;  /* 0x0000001fff067819 */ /* 0x000fe2000001140d */
[----:B------:R-:W-:Y:S01]  /*2330*/  IMAD.MOV.U32 R84, RZ, RZ, R4 ;  /* 0x000000ffff547224 */ /* 0x000fe200078e0004 */
[----:B------:R-:W-:Y:S01]  /*2340*/  SHF.L.U64.HI R31, R34, 0x7, R35 ;  /* 0x00000007221f7819 */ /* 0x000fe20000010223 */
[----:B------:R-:W-:Y:S01]  /*2350*/  IMAD R87, R188, R35, R10 ;  /* 0x00000023bc577224 */ /* 0x000fe200078e020a */
[CC--:B------:R-:W-:Y:S01]  /*2360*/  LEA.HI R4, R6.reuse, R13.reuse, RZ, 0x6 ;  /* 0x0000000d06047211 */ /* 0x0c0fe200078f30ff */
[----:B------:R-:W-:Y:S01]  /*2370*/  IMAD R8, R11, R28, RZ ;  /* 0x0000001c0b087224 */ /* 0x000fe200078e02ff */
[----:B------:R-:W-:Y:S01]  /*2380*/  LEA.HI R12, R6, R13, RZ, 0x3 ;  /* 0x0000000d060c7211 */ /* 0x000fe200078f18ff */
[----:B------:R-:W-:Y:S02]  /*2390*/  IMAD.IADD R85, R5, 0x1, R87 ;  /* 0x0000000105557824 */ /* 0x000fe400078e0257 */
[----:B------:R-:W-:Y:S01]  /*23a0*/  IMAD.SHL.U32 R5, R4, 0x80, RZ ;  /* 0x0000008004057824 */ /* 0x000fe200078e00ff */
[----:B------:R-:W-:Y:S01]  /*23b0*/  LOP3.LUT R4, R207, 0x38, R12, 0xf8, !PT ;  /* 0x00000038cf047812 */ /* 0x000fe200078ef80c */
[----:B------:R-:W-:Y:S01]  /*23c0*/  IMAD.WIDE.U32 R10, R188, R34, R16 ;  /* 0x00000022bc0a7225 */ /* 0x000fe200078e0010 */
[----:B------:R-:W-:-:S02]  /*23d0*/  LOP3.LUT R6, R203, 0x38, R12, 0xf8, !PT ;  /* 0x00000038cb067812 */ /* 0x000fc400078ef80c */
[----:B------:R-:W-:Y:S01]  /*23e0*/  LOP3.LUT R4, R4, R36, RZ, 0x3c, !PT ;  /* 0x0000002404047212 */ /* 0x000fe200078e3cff */
[C---:B------:R-:W-:Y:S01]  /*23f0*/  IMAD R83, R188.reuse, R29, R8 ;  /* 0x0000001dbc537224 */ /* 0x040fe200078e0208 */
[----:B------:R-:W0:Y:S01]  /*2400*/  S2R R36, SR_TID.X ;  /* 0x0000000000247919 */ /* 0x000e220000002100 */
[----:B------:R-:W-:Y:S01]  /*2410*/  IMAD.WIDE.U32 R8, R188, R28, R16 ;  /* 0x0000001cbc087225 */ /* 0x000fe200078e0010 */
[----:B------:R-:W-:Y:S02]  /*2420*/  LOP3.LUT R76, R12, 0xfffffff8, RZ, 0xc0, !PT ;  /* 0xfffffff80c4c7812 */ /* 0x000fe400078ec0ff */
[----:B------:R-:W-:Y:S01]  /*2430*/  SHF.R.S32.HI R79, RZ, 0x3, R12 ;  /* 0x00000003ff4f7819 */ /* 0x000fe2000001140c */
[----:B------:R-:W-:Y:S01]  /*2440*/  IMAD.IADD R87, R87, 0x1, R11 ;  /* 0x0000000157577824 */ /* 0x000fe200078e020b */
[----:B-----5:R-:W-:Y:S01]  /*2450*/  SHF.R.S32.HI R11, RZ, 0x1f, R24 ;  /* 0x0000001fff0b7819 */ /* 0x020fe20000011418 */
[----:B------:R-:W-:Y:S01]  /*2460*/  IMAD.IADD R81, R7, 0x1, R83 ;  /* 0x0000000107517824 */ /* 0x000fe200078e0253 */
[----:B------:R-:W-:Y:S01]  /*2470*/  LOP3.LUT R7, R5, 0xffffe000, RZ, 0xc0, !PT ;  /* 0xffffe00005077812 */ /* 0x000fe200078ec0ff */
[----:B------:R-:W-:Y:S01]  /*2480*/  IMAD.MOV.U32 R82, RZ, RZ, R8 ;  /* 0x000000ffff527224 */ /* 0x000fe200078e0008 */
[--C-:B------:R-:W-:Y:S01]  /*2490*/  LOP3.LUT R8, R202, 0x38, R12.reuse, 0xf8, !PT ;  /* 0x00000038ca087812 */ /* 0x100fe200078ef80c */
[----:B------:R-:W-:Y:S01]  /*24a0*/  IMAD.IADD R83, R83, 0x1, R9 ;  /* 0x0000000153537824 */ /* 0x000fe200078e0209 */
[----:B------:R-:W-:Y:S01]  /*24b0*/  LOP3.LUT R9, R201, 0x38, R12, 0xf8, !PT ;  /* 0x00000038c9097812 */ /* 0x000fe200078ef80c */
[----:B------:R-:W-:Y:S01]  /*24c0*/  IMAD.MOV.U32 R86, RZ, RZ, R10 ;  /* 0x000000ffff567224 */ /* 0x000fe200078e000a */
[----:B------:R-:W-:Y:S01]  /*24d0*/  LOP3.LUT R5, R6, R30, RZ, 0x3c, !PT ;  /* 0x0000001e06057212 */ /* 0x000fe200078e3cff */
[C---:B------:R-:W-:Y:S01]  /*24e0*/  IMAD R10, R11.reuse, R28, RZ ;  /* 0x0000001c0b0a7224 */ /* 0x040fe200078e02ff */
[----:B------:R-:W-:Y:S01]  /*24f0*/  LOP3.LUT R6, R8, R21, RZ, 0x3c, !PT ;  /* 0x0000001508067212 */ /* 0x000fe200078e3cff */
[----:B------:R-:W-:Y:S01]  /*2500*/  IMAD R11, R11, R34, RZ ;  /* 0x000000220b0b7224 */ /* 0x000fe200078e02ff */
[----:B------:R-:W-:Y:S01]  /*2510*/  LOP3.LUT R9, R9, R20, RZ, 0x3c, !PT ;  /* 0x0000001409097212 */ /* 0x000fe200078e3cff */
[----:B------:R-:W-:Y:S01]  /*2520*/  IMAD R39, R24, R29, R10 ;  /* 0x0000001d18277224 */ /* 0x000fe200078e020a */
[-C--:B------:R-:W-:Y:S01]  /*2530*/  IADD3 R4, R4, R7.reuse, R211 ;  /* 0x0000000704047210 */ /* 0x080fe20007ffe0d3 */
[----:B------:R-:W-:Y:S01]  /*2540*/  IMAD.WIDE.U32 R80, R24, R28, R80 ;  /* 0x0000001c18507225 */ /* 0x000fe200078e0050 */
[----:B------:R-:W-:-:S02]  /*2550*/  IADD3 R5, R5, R7, R210 ;  /* 0x0000000705057210 */ /* 0x000fc40007ffe0d2 */
[-C--:B------:R-:W-:Y:S01]  /*2560*/  IADD3 R6, R6, R7.reuse, R209 ;  /* 0x0000000706067210 */ /* 0x080fe20007ffe0d1 */
[----:B------:R-:W-:Y:S01]  /*2570*/  IMAD.WIDE.U32 R82, R24, R28, R82 ;  /* 0x0000001c18527225 */ /* 0x000fe200078e0052 */
[----:B------:R-:W-:Y:S02]  /*2580*/  IADD3 R7, R9, R7, R208 ;  /* 0x0000000709077210 */ /* 0x000fe40007ffe0d0 */
[----:B------:R-:W-:Y:S01]  /*2590*/  SHF.L.U64.HI R8, R28, 0x5, R29 ;  /* 0x000000051c087819 */ /* 0x000fe2000001021d */
[----:B------:R-:W-:Y:S01]  /*25a0*/  IMAD R11, R24, R35, R11 ;  /* 0x00000023180b7224 */ /* 0x000fe200078e020b */
[----:B------:R-:W-:Y:S01]  /*25b0*/  SHF.L.U64.HI R9, R28, 0x6, R29 ;  /* 0x000000061c097819 */ /* 0x000fe2000001021d */
[-C--:B------:R-:W-:Y:S01]  /*25c0*/  IMAD.WIDE.U32 R84, R24, R34.reuse, R84 ;  /* 0x0000002218547225 */ /* 0x080fe200078e0054 */
[----:B0-----:R-:W-:Y:S02]  /*25d0*/  SHF.R.U32.HI R36, RZ, 0x7, R36 ;  /* 0x00000007ff247819 */ /* 0x001fe40000011624 */
[----:B------:R-:W-:Y:S01]  /*25e0*/  SHF.L.U64.HI R10, R28, 0x7, R29 ;  /* 0x000000071c0a7819 */ /* 0x000fe2000001021d */
[----:B------:R-:W-:Y:S01]  /*25f0*/  IMAD.WIDE.U32 R86, R24, R34, R86 ;  /* 0x0000002218567225 */ /* 0x000fe200078e0056 */
[----:B------:R-:W-:-:S02]  /*2600*/  ISETP.NE.AND P6, PT, R36, 0x1, PT ;  /* 0x000000012400780c */ /* 0x000fc40003fc5270 */
[----:B------:R-:W-:Y:S01]  /*2610*/  SHF.L.U64.HI R29, R34, 0x5, R35 ;  /* 0x00000005221d7819 */ /* 0x000fe20000010223 */
[----:B------:R-:W-:Y:S01]  /*2620*/  IMAD.IADD R3, R32, 0x1, R33 ;  /* 0x0000000120037824 */ /* 0x000fe200078e0221 */
[----:B------:R-:W-:Y:S01]  /*2630*/  SHF.L.U64.HI R30, R34, 0x6, R35 ;  /* 0x00000006221e7819 */ /* 0x000fe20000010223 */
[C---:B------:R-:W-:Y:S01]  /*2640*/  IMAD.SHL.U32 R20, R28.reuse, 0x20, RZ ;  /* 0x000000201c147824 */ /* 0x040fe200078e00ff */
[----:B------:R-:W-:Y:S01]  /*2650*/  SHF.R.S32.HI R88, RZ, 0x1f, R76 ;  /* 0x0000001fff587819 */ /* 0x000fe2000001144c */
[----:B------:R-:W-:Y:S02]  /*2660*/  IMAD.SHL.U32 R21, R28, 0x40, RZ ;  /* 0x000000401c157824 */ /* 0x000fe400078e00ff */
[C---:B------:R-:W-:Y:S02]  /*2670*/  IMAD.SHL.U32 R32, R34.reuse, 0x20, RZ ;  /* 0x0000002022207824 */ /* 0x040fe400078e00ff */
[----:B------:R-:W-:Y:S02]  /*2680*/  IMAD.SHL.U32 R33, R34, 0x40, RZ ;  /* 0x0000004022217824 */ /* 0x000fe400078e00ff */
[----:B------:R-:W-:Y:S05]  /*2690*/  @!P6 WARPSYNC.ALL ;  /* 0x000000000000e948 */ /* 0x000fea0003800000 */
[----:B------:R-:W-:Y:S01]  /*26a0*/  ULDC UR4, c[0x0][0x2f4] ;  /* 0x0000bd0000047ab9 */ /* 0x000fe20000000800 */
[----:B------:R-:W-:Y:S01]  /*26b0*/  VIADD R92, R36, 0x8 ;  /* 0x00000008245c7836 */ /* 0x000fe20000000000 */
[----:B------:R-:W-:Y:S01]  /*26c0*/  ISETP.GE.AND P1, PT, R16, UR4, PT ;  /* 0x0000000410007c0c */ /* 0x000fe2000bf26270 */
[----:B------:R-:W-:Y:S01]  /*26d0*/  IMAD.IADD R38, R81, 0x1, R39 ;  /* 0x0000000151267824 */ /* 0x000fe200078e0227 */
[----:B------:R-:W-:Y:S01]  /*26e0*/  ISETP.GE.AND P2, PT, R2, UR4, PT ;  /* 0x0000000402007c0c */ /* 0x000fe2000bf46270 */
[----:B------:R-:W-:-:S02]  /*26f0*/  IMAD.SHL.U32 R28, R28, 0x80, RZ ;  /* 0x000000801c1c7824 */ /* 0x000fc400078e00ff */
[----:B------:R-:W-:Y:S02]  /*2700*/  IMAD.SHL.U32 R34, R34, 0x80, RZ ;  /* 0x0000008022227824 */ /* 0x000fe400078e00ff */
[----:B------:R-:W-:Y:S02]  /*2710*/  IMAD R35, R220, 0x20, R188 ;  /* 0x00000020dc237824 */ /* 0x000fe400078e02bc */
[----:B------:R-:W-:Y:S02]  /*2720*/  IMAD.SHL.U32 R36, R15, 0x2, RZ ;  /* 0x000000020f247824 */ /* 0x000fe400078e00ff */
[----:B------:R-:W-:Y:S02]  /*2730*/  IMAD.IADD R39, R39, 0x1, R83 ;  /* 0x0000000127277824 */ /* 0x000fe400078e0253 */
[----:B------:R-:W-:Y:S02]  /*2740*/  IMAD.IADD R77, R85, 0x1, R11 ;  /* 0x00000001554d7824 */ /* 0x000fe400078e020b */
[----:B------:R-:W-:Y:S01]  /*2750*/  IMAD.IADD R78, R11, 0x1, R87 ;  /* 0x000000010b4e7824 */ /* 0x000fe200078e0257 */
[----:B----4-:R-:W-:Y:S01]  /*2760*/  SHF.R.S32.HI R37, RZ, 0x1f, R0 ;  /* 0x0000001fff257819 */ /* 0x010fe20000011400 */
[----:B------:R-:W-:Y:S06]  /*2770*/  @!P6 BAR.SYNC.DEFER_BLOCKING 0x9, 0x100 ;  /* 0x024400000000eb1d */ /* 0x000fec0000010000 */
.L_x_1791:
[----:B------:R-:W0:Y:S01]  /*2780*/  LDC R98, c[0x0][0x430] ;  /* 0x00010c00ff627b82 */ /* 0x000e220000000800 */
[----:B------:R-:W-:Y:S02]  /*2790*/  VIADD R27, R27, 0xffffffff ;  /* 0xffffffff1b1b7836 */ /* 0x000fe40000000000 */
[----:B------:R-:W-:Y:S02]  /*27a0*/  IMAD.MOV.U32 R99, RZ, RZ, RZ ;  /* 0x000000ffff637224 */ /* 0x000fe400078e00ff */
[----:B------:R-:W-:-:S03]  /*27b0*/  IMAD R40, R27, 0x80, R35 ;  /* 0x000000801b287824 */ /* 0x000fc600078e0223 */
[----:B-1----:R-:W1:Y:S01]  /*27c0*/  LDC R102, c[0x0][0x3f4] ;  /* 0x0000fd00ff667b82 */ /* 0x002e620000000800 */
[----:B------:R-:W-:Y:S01]  /*27d0*/  IMAD.IADD R41, R3, 0x1, R40 ;  /* 0x0000000103297824 */ /* 0x000fe200078e0228 */
[----:B------:R-:W-:-:S03]  /*27e0*/  ISETP.GE.AND P3, PT, R40, R25, PT ;  /* 0x000000192800720c */ /* 0x000fc60003f66270 */
[----:B---3--:R-:W-:Y:S01]  /*27f0*/  IMAD.MOV.U32 R11, RZ, RZ, R41 ;  /* 0x000000ffff0b7224 */ /* 0x008fe200078e0029 */
[----:B------:R-:W-:Y:S02]  /*2800*/  ISETP.GT.OR P3, PT, R35, 0x7f, P3 ;  /* 0x0000007f2300780c */ /* 0x000fe40001f64670 */
[----:B0-----:R-:W-:-:S11]  /*2810*/  ISETP.NE.AND P4, PT, R98, 0x1, PT ;  /* 0x000000016200780c */ /* 0x001fd60003f85270 */
[----:B------:R-:W0:Y:S08]  /*2820*/  @!P3 LDC.64 R14, c[0x0][0x428] ;  /* 0x00010a00ff0ebb82 */ /* 0x000e300000000a00 */
[----:B--2---:R-:W2:Y:S08]  /*2830*/  @!P3 LDC.64 R42, c[0x0][0x418] ;  /* 0x00010600ff2abb82 */ /* 0x004eb00000000a00 */
[----:B------:R-:W3:Y:S08]  /*2840*/  @P4 LDC R12, c[0x0][0x434] ;  /* 0x00010d00ff0c4b82 */ /* 0x000ef00000000800 */
[----:B----4-:R-:W4:Y:S01]  /*2850*/  @P4 LDC R13, c[0x0][0x438] ;  /* 0x00010e00ff0d4b82 */ /* 0x010f220000000800 */
[----:B---3--:R-:W-:-:S05]  /*2860*/  @P4 IMAD.HI.U32 R12, R41, R12, RZ ;  /* 0x0000000c290c4227 */ /* 0x008fca00078e00ff */
[----:B----4-:R-:W-:Y:S01]  /*2870*/  @P4 SHF.R.U32.HI R11, RZ, R13, R12 ;  /* 0x0000000dff0b4219 */ /* 0x010fe2000001160c */
[----:B0-----:R-:W-:-:S03]  /*2880*/  @!P3 IMAD R12, R37, R14, RZ ;  /* 0x0000000e250cb224 */ /* 0x001fc600078e02ff */
[--C-:B------:R-:W-:Y:S01]  /*2890*/  @!P3 SHF.R.S32.HI R13, RZ, 0x1f, R11.reuse ;  /* 0x0000001fff0db819 */ /* 0x100fe2000001140b */
[----:B------:R-:W-:Y:S02]  /*28a0*/  @!P3 IMAD R15, R0, R15, R12 ;  /* 0x0000000f000fb224 */ /* 0x000fe400078e020c */
[----:B------:R-:W-:-:S04]  /*28b0*/  @!P3 IMAD.MOV.U32 R12, RZ, RZ, R11 ;  /* 0x000000ffff0cb224 */ /* 0x000fc800078e000b */
[----:B------:R-:W-:-:S04]  /*28c0*/  @!P3 IMAD.WIDE.U32 R12, R0, R14, R12 ;  /* 0x0000000e000cb225 */ /* 0x000fc800078e000c */
[----:B------:R-:W-:Y:S01]  /*28d0*/  @!P3 IMAD.IADD R13, R13, 0x1, R15 ;  /* 0x000000010d0db824 */ /* 0x000fe200078e020f */
[----:B--2---:R-:W-:-:S04]  /*28e0*/  @!P3 LEA R14, P4, R12, R42, 0x2 ;  /* 0x0000002a0c0eb211 */ /* 0x004fc800078810ff */
[----:B------:R-:W-:-:S05]  /*28f0*/  @!P3 LEA.HI.X R15, R12, R43, R13, 0x2, P4 ;  /* 0x0000002b0c0fb211 */ /* 0x000fca00020f140d */
[----:B------:R0:W5:Y:S01]  /*2900*/  @!P3 LDG.E R99, desc[UR54][R14.64] ;  /* 0x000000360e63b981 */ /* 0x000162000c1e1900 */
[----:B-1----:R-:W-:Y:S01]  /*2910*/  ISETP.GE.AND P3, PT, R102, 0x1, PT ;  /* 0x000000016600780c */ /* 0x002fe20003f66270 */
[----:B------:R-:W-:Y:S01]  /*2920*/  IMAD.MOV R11, RZ, RZ, -R11 ;  /* 0x000000ffff0b7224 */ /* 0x000fe200078e0a0b */
[----:B------:R-:W-:Y:S01]  /*2930*/  ISETP.GT.AND P4, PT, R27, R26, PT ;  /* 0x0000001a1b00720c */ /* 0x000fe20003f84270 */
[----:B------:R-:W-:Y:S01]  /*2940*/  IMAD R91, R19, 0x4000, R219 ;  /* 0x00004000135b7824 */ /* 0x000fe200078e02db */
[----:B------:R-:W-:Y:S05]  /*2950*/  YIELD ;  /* 0x0000000000007946 */ /* 0x000fea0003800000 */
[----:B------:R-:W-:Y:S01]  /*2960*/  BSSY B0, `(.L_x_1694) ;  /* 0x00005da000007945 */ /* 0x000fe20003800000 */
[----:B------:R-:W-:Y:S01]  /*2970*/  IMAD R98, R98, R11, R41 ;  /* 0x0000000b62627224 */ /* 0x000fe200078e0229 */
[----:B------:R-:W-:Y:S01]  /*2980*/  P2R R90, PR, RZ, 0x10 ;  /* 0x00000010ff5a7803 */ /* 0x000fe20000000000 */
[----:B------:R-:W-:Y:S01]  /*2990*/  IMAD R91, R91, 0x2, R18 ;  /* 0x000000025b5b7824 */ /* 0x000fe200078e0212 */
[----:B0-----:R-:W-:Y:S06]  /*29a0*/  @!P3 BRA `(.L_x_1695) ;  /* 0x0000005400b0b947 */ /* 0x001fec0003800000 */
[----:B------:R-:W-:Y:S01]  /*29b0*/  SHF.R.S32.HI R97, RZ, 0x1f, R98 ;  /* 0x0000001fff617819 */ /* 0x000fe20000011462 */
[----:B------:R-:W-:Y:S01]  /*29c0*/  ULDC.64 UR4, c[0x0][0x300] ;  /* 0x0000c00000047ab9 */ /* 0x000fe20000000a00 */
[----:B-----5:R-:W-:Y:S01]  /*29d0*/  SHF.R.S32.HI R96, RZ, 0x1f, R99 ;  /* 0x0000001fff607819 */ /* 0x020fe20000011463 */
[C---:B------:R-:W-:Y:S01]  /*29e0*/  IMAD.WIDE.U32 R12, R98.reuse, UR4, RZ ;  /* 0x00000004620c7c25 */ /* 0x040fe2000f8e00ff */
[----:B------:R-:W-:Y:S02]  /*29f0*/  ULDC.U8 UR6, c[0x0][0x410] ;  /* 0x0001040000067ab9 */ /* 0x000fe40000000000 */
[----:B------:R-:W-:Y:S01]  /*2a00*/  ISETP.NE.AND P3, PT, RZ, UR6, PT ;  /* 0x00000006ff007c0c */ /* 0x000fe2000bf65270 */
[----:B------:R-:W-:Y:S02]  /*2a10*/  IMAD R11, R97, UR4, RZ ;  /* 0x00000004610b7c24 */ /* 0x000fe4000f8e02ff */
[----:B------:R-:W-:Y:S02]  /*2a20*/  IMAD R15, R31, R27, RZ ;  /* 0x0000001b1f0f7224 */ /* 0x000fe400078e02ff */
[----:B------:R-:W-:Y:S01]  /*2a30*/  IMAD R11, R98, UR5, R11 ;  /* 0x00000005620b7c24 */ /* 0x000fe2000f8e020b */
[----:B------:R-:W-:Y:S01]  /*2a40*/  ULDC.64 UR4, c[0x0][0x310] ;  /* 0x0000c40000047ab9 */ /* 0x000fe20000000a00 */
[----:B------:R-:W-:-:S02]  /*2a50*/  IMAD R95, R27, -0x80, R25 ;  /* 0xffffff801b5f7824 */ /* 0x000fc400078e0219 */
[----:B------:R-:W-:Y:S02]  /*2a60*/  IMAD R14, R96, UR4, RZ ;  /* 0x00000004600e7c24 */ /* 0x000fe4000f8e02ff */
[----:B------:R-:W-:Y:S01]  /*2a70*/  IMAD.IADD R13, R13, 0x1, R11 ;  /* 0x000000010d0d7824 */ /* 0x000fe200078e020b */
[----:B------:R-:W-:Y:S01]  /*2a80*/  VIMNMX R95, R95, 0x80, PT ;  /* 0x000000805f5f7848 */ /* 0x000fe20003fe0100 */
[C---:B------:R-:W-:Y:S02]  /*2a90*/  IMAD R11, R99.reuse, UR5, R14 ;  /* 0x00000005630b7c24 */ /* 0x040fe4000f8e020e */
[----:B------:R-:W-:Y:S01]  /*2aa0*/  IMAD.WIDE.U32 R12, R99, UR4, R12 ;  /* 0x00000004630c7c25 */ /* 0x000fe2000f8e000c */
[----:B------:R-:W-:-:S03]  /*2ab0*/  ULDC.64 UR4, c[0x0][0x308] ;  /* 0x0000c20000047ab9 */ /* 0x000fc60000000a00 */
[----:B------:R-:W-:Y:S01]  /*2ac0*/  IMAD.IADD R13, R13, 0x1, R11 ;  /* 0x000000010d0d7824 */ /* 0x000fe200078e020b */
[----:B------:R-:W-:Y:S01]  /*2ad0*/  SHF.R.S32.HI R11, RZ, 0x1f, R27 ;  /* 0x0000001fff0b7819 */ /* 0x000fe2000001141b */
[----:B------:R-:W-:Y:S02]  /*2ae0*/  IMAD R14, R10, R27, RZ ;  /* 0x0000001b0a0e7224 */ /* 0x000fe400078e02ff */
[----:B------:R-:W-:-:S04]  /*2af0*/  IMAD.WIDE.U32 R40, R195, UR4, R12 ;  /* 0x00000004c3287c25 */ /* 0x000fc8000f8e000c */
[----:B------:R-:W-:Y:S01]  /*2b00*/  IMAD R101, R195, UR5, R41 ;  /* 0x00000005c3657c24 */ /* 0x000fe2000f8e0229 */
[----:B------:R-:W-:Y:S01]  /*2b10*/  ULDC.64 UR4, c[0x0][0x2e8] ;  /* 0x0000ba0000047ab9 */ /* 0x000fe20000000a00 */
[C---:B------:R-:W-:Y:S01]  /*2b20*/  IMAD R89, R11.reuse, R28, R14 ;  /* 0x0000001c0b597224 */ /* 0x040fe200078e020e */
[----:B------:R-:W-:Y:S01]  /*2b30*/  LEA R106, P4, R40, UR4, 0x1 ;  /* 0x00000004286a7c11 */ /* 0x000fe2000f8808ff */
[----:B------:R-:W-:Y:S02]  /*2b40*/  IMAD R11, R11, R34, R15 ;  /* 0x000000220b0b7224 */ /* 0x000fe400078e020f */
[----:B------:R-:W-:Y:S01]  /*2b50*/  IMAD.WIDE.U32 R14, R28, R27, RZ ;  /* 0x0000001b1c0e7225 */ /* 0x000fe200078e00ff */
[----:B------:R-:W-:-:S03]  /*2b60*/  LEA.HI.X R101, R40, UR5, R101, 0x1, P4 ;  /* 0x0000000528657c11 */ /* 0x000fc6000a0f0c65 */
[----:B------:R-:W-:-:S04]  /*2b70*/  IMAD.WIDE.U32 R12, R34, R27, RZ ;  /* 0x0000001b220c7225 */ /* 0x000fc800078e00ff */
[----:B------:R-:W-:Y:S02]  /*2b80*/  IMAD.IADD R89, R15, 0x1, R89 ;  /* 0x000000010f597824 */ /* 0x000fe400078e0259 */
[----:B------:R-:W-:Y:S01]  /*2b90*/  IMAD.IADD R11, R13, 0x1, R11 ;  /* 0x000000010d0b7824 */ /* 0x000fe200078e020b */
[----:B------:R-:W-:Y:S06]  /*2ba0*/  @!P3 BRA `(.L_x_1696) ;  /* 0x000000280090b947 */ /* 0x000fec0003800000 */
        /* <DEDUP_REMOVED lines=14> */
[----:B------:R-:W-:-:S04]  /*2c90*/  LEA R40, P3, R41, UR4, 0x1 ;  /* 0x0000000429287c11 */ /* 0x000fc8000f8608ff */
[----:B------:R-:W-:Y:S01]  /*2ca0*/  LEA.HI.X R41, R41, UR5, R42, 0x1, P3 ;  /* 0x0000000529297c11 */ /* 0x000fe200098f0c2a */
[----:B------:R-:W-:Y:S01]  /*2cb0*/  ULDC.64 UR4, c[0x0][0x400] ;  /* 0x0001000000047ab9 */ /* 0x000fe20000000a00 */
[----:B------:R-:W-:-:S05]  /*2cc0*/  IADD3 R43, P3, R84, R12, RZ ;  /* 0x0000000c542b7210 */ /* 0x000fca0007f7e0ff */
[----:B------:R-:W-:Y:S01]  /*2cd0*/  IMAD.X R44, R11, 0x1, R77, P3 ;  /* 0x000000010b2c7824 */ /* 0x000fe200018e064d */
        /* <DEDUP_REMOVED lines=10> */
.L_x_1698:
[----:B------:R-:W-:Y:S05]  /*2d80*/  BSYNC B1 ;  /* 0x0000000000017941 */ /* 0x000fea0003800000 */
.L_x_1697:
        /* <DEDUP_REMOVED lines=15> */
[----:B------:R-:W-:Y:S01]  /*2e80*/  P2R R131, PR, RZ, 0x8 ;  /* 0x00000008ff837803 */ /* 0x000fe20000000000 */
[----:B------:R-:W-:Y:S01]  /*2e90*/  IMAD.MOV.U32 R43, RZ, RZ, R71 ;  /* 0x000000ffff2b7224 */ /* 0x000fe200078e0047 */
[----:B------:R-:W-:-:S02]  /*2ea0*/  PRMT R122, R40, 0x7610, R122 ;  /* 0x00007610287a7816 */ /* 0x000fc4000000007a */
[----:B------:R-:W-:Y:S02]  /*2eb0*/  CS2R R58, SRZ ;  /* 0x00000000003a7805 */ /* 0x000fe4000001ff00 */
[----:B------:R-:W-:Y:S02]  /*2ec0*/  PRMT R123, R41, 0x7610, R123 ;  /* 0x00007610297b7816 */ /* 0x000fe4000000007b */
[----:B------:R-:W-:Y:S02]  /*2ed0*/  CS2R R62, SRZ ;  /* 0x00000000003e7805 */ /* 0x000fe4000001ff00 */
[----:B------:R-:W-:Y:S02]  /*2ee0*/  PRMT R135, R42, 0x7610, R135 ;  /* 0x000076102a877816 */ /* 0x000fe40000000087 */
[----:B------:R-:W-:Y:S01]  /*2ef0*/  PRMT R136, R43, 0x7610, R136 ;  /* 0x000076102b887816 */ /* 0x000fe20000000088 */
        /* <DEDUP_REMOVED lines=21> */
.L_x_1700:
[----:B------:R-:W-:Y:S05]  /*3050*/  BSYNC B1 ;  /* 0x0000000000017941 */ /* 0x000fea0003800000 */
.L_x_1699:
        /* <DEDUP_REMOVED lines=18> */
[----:B------:R-:W-:Y:S02]  /*3180*/  CS2R R40, SRZ ;  /* 0x0000000000287805 */ /* 0x000fe4000001ff00 */
[----:B------:R-:W-:Y:S02]  /*3190*/  PRMT R118, R42, 0x7610, R118 ;  /* 0x000076102a767816 */ /* 0x000fe40000000076 */
[----:B------:R-:W-:Y:S02]  /*31a0*/  CS2R R52, SRZ ;  /* 0x0000000000347805 */ /* 0x000fe4000001ff00 */
[----:B------:R-:W-:Y:S02]  /*31b0*/  PRMT R119, R43, 0x7610, R119 ;  /* 0x000076102b777816 */ /* 0x000fe40000000077 */
[----:B------:R-:W-:Y:S02]  /*31c0*/  CS2R R50, SRZ ;  /* 0x0000000000327805 */ /* 0x000fe4000001ff00 */
[----:B------:R-:W-:-:S02]  /*31d0*/  CS2R R54, SRZ ;  /* 0x0000000000367805 */ /* 0x000fc4000001ff00 */
        /* <DEDUP_REMOVED lines=24> */
.L_x_1702:
[----:B------:R-:W-:Y:S05]  /*3360*/  BSYNC B1 ;  /* 0x0000000000017941 */ /* 0x000fea0003800000 */
.L_x_1701:
        /* <DEDUP_REMOVED lines=32> */
.L_x_1704:
[----:B------:R-:W-:Y:S05]  /*3570*/  BSYNC B1 ;  /* 0x0000000000017941 */ /* 0x000fea0003800000 */
.L_x_1703:
[----:B-----5:R-:W-:Y:S01]  /*3580*/  IMAD.MOV.U32 R11, RZ, RZ, R48 ;  /* 0x000000ffff0b7224 */ /* 0x020fe200078e0030 */
[----:B------:R-:W-:Y:S01]  /*3590*/  UISETP.NE.AND UP0, UPT, UR39, 0x3, UPT ;  /* 0x000000032700788c */ /* 0x000fe2000bf05270 */
[----:B0-----:R-:W-:Y:S02]  /*35a0*/  IMAD.MOV.U32 R12, RZ, RZ, R49 ;  /* 0x000000ffff0c7224 */ /* 0x001fe400078e0031 */
        /* <DEDUP_REMOVED lines=9> */
[----:B------:R-:W-:Y:S01]  /*3640*/  PLOP3.LUT P5, PT, PT, PT, UP0, 0x80, 0x0 ;  /* 0x000000000000781c */ /* 0x000fe20003faf008 */
        /* <DEDUP_REMOVED lines=23> */
.L_x_1705:
[----:B------:R-:W-:Y:S01]  /*37c0*/  IMAD R89, R19, 0x8, R18 ;  /* 0x0000000813597824 */ /* 0x000fe200078e0212 */
[----:B------:R-:W-:Y:S01]  /*37d0*/  SHF.L.U32 R100, R197, 0x1f, RZ ;  /* 0x0000001fc5647819 */ /* 0x000fe200000006ff */
[----:B------:R-:W-:Y:S03]  /*37e0*/  BSSY B1, `(.L_x_1706) ;  /* 0x0000003000017945 */ /* 0x000fe60003800000 */
[----:B------:R-:W0:Y:S02]  /*37f0*/  SYNCS.PHASECHK.TRANS64.TRYWAIT P6, [R89+URZ+0x28890], R100 ;  /* 0x02889064590075a7 */ /* 0x000e2400080c017f */
[----:B0-----:R-:W-:Y:S05]  /*3800*/  @!P6 BRA `(.L_x_1707) ;  /* 0x000002540020e947 */ /* 0x001fea0003800000 */
.L_x_2113:
[----:B------:R-:W-:Y:S05]  /*3810*/  BSYNC B1 ;  /* 0x0000000000017941 */ /* 0x000fea0003800000 */
.L_x_1706:
[----:B------:R-:W-:-:S03]  /*3820*/  UMOV UR4, 0xffffffff ;  /* 0xffffffff00047882 */ /* 0x000fc60000000000 */
[----:B------:R-:W-:Y:S05]  /*3830*/  BRA.DIV UR4, `(.L_x_1708) ;  /* 0x0000025604287947 */ /* 0x000fea000b800000 */
[----:B------:R1:W2:Y:S04]  /*3840*/  SHFL.IDX PT, R75, R101, RZ, 0x181f ;  /* 0x00181fff654b7589 */ /* 0x0002a800000e0000 */
[----:B------:R1:W3:Y:S02]  /*3850*/  SHFL.IDX PT, R103, R106, RZ, 0x181f ;  /* 0x00181fff6a677589 */ /* 0x0002e400000e0000 */
.L_x_2117:
        /* <DEDUP_REMOVED lines=34> */
[----:B------:R-:W-:Y:S01]  /*3a80*/  IMAD.U32 R137, R137, 0x10000, RZ ;  /* 0x0001000089897824 */ /* 0x000fe200078e00ff */
[----:B------:R-:W-:Y:S01]  /*3a90*/  LOP3.LUT R134, R134, 0xffff0000, RZ, 0xc0, !PT ;  /* 0xffff000086867812 */ /* 0x000fe200078ec0ff */
[----:B------:R-:W-:Y:S01]  /*3aa0*/  FMUL.FTZ R69, R69, R135 ;  /* 0x0000008745457220 */ /* 0x000fe20000410000 */
[----:B------:R-:W-:-:S02]  /*3ab0*/  IMAD.U32 R133, R133, 0x10000, RZ ;  /* 0x0001000085857824 */ /* 0x000fc400078e00ff */
[C---:B------:R-:W-:Y:S01]  /*3ac0*/  FFMA.FTZ R141, R14.reuse, R71, -R141 ;  /* 0x000000470e8d7223 */ /* 0x040fe2000001088d */
[----:B------:R-:W-:Y:S01]  /*3ad0*/  FFMA.FTZ R136, R14, R136, R13 ;  /* 0x000000880e887223 */ /* 0x000fe2000001000d */
[----:B------:R-:W-:Y:S01]  /*3ae0*/  FFMA.FTZ R143, R68, R135, -R143 ;  /* 0x00000087448f7223 */ /* 0x000fe2000001088f */
[----:B------:R-:W-:Y:S01]  /*3af0*/  FMUL.FTZ R14, R12, R137 ;  /* 0x000000890c0e7220 */ /* 0x000fe20000410000 */
[----:B------:R-:W-:Y:S02]  /*3b00*/  IMAD.U32 R15, R15, 0x10000, RZ ;  /* 0x000100000f0f7824 */ /* 0x000fe400078e00ff */
        /* <DEDUP_REMOVED lines=13> */
[----:B------:R-:W-:-:S07]  /*3be0*/  IMAD.MOV.U32 R14, RZ, RZ, R68 ;  /* 0x000000ffff0e7224 */ /* 0x000fce00078e0044 */
.L_x_1714:
[----:B------:R-:W-:Y:S05]  /*3bf0*/  BSYNC B3 ;  /* 0x0000000000037941 */ /* 0x000fea0003800000 */
.L_x_1713:
[----:B0-----:R4:W-:Y:S02]  /*3c00*/  ST.E.128 desc[UR54][R72.64], R12 ;  /* 0x0000000c48007985 */ /* 0x0019e4000c101d36 */
.L_x_1712:
[----:B------:R-:W-:Y:S05]  /*3c10*/  BSYNC B2 ;  /* 0x0000000000027941 */ /* 0x000fea0003800000 */
.L_x_1711:
        /* <DEDUP_REMOVED lines=53> */
.L_x_1716:
[----:B------:R-:W-:Y:S05]  /*3f70*/  BSYNC B2 ;  /* 0x0000000000027941 */ /* 0x000fea0003800000 */
.L_x_1715:
[----:B0-----:R0:W-:Y:S02]  /*3f80*/  ST.E.128 desc[UR54][R68.64], R12 ;  /* 0x0000000c44007985 */ /* 0x0011e4000c101d36 */
.L_x_1710:
[----:B------:R-:W-:Y:S05]  /*3f90*/  BSYNC B1 ;  /* 0x0000000000017941 */ /* 0x000fea0003800000 */
.L_x_1709:
[----:B------:R-:W-:-:S03]  /*3fa0*/  UMOV UR4, 0xffffffff ;  /* 0xffffffff00047882 */ /* 0x000fc60000000000 */
[----:B------:R-:W-:Y:S05]  /*3fb0*/  BRA.DIV UR4, `(.L_x_1717) ;  /* 0x0000024e04947947 */ /* 0x000fea000b800000 */
[----:B------:R1:W1:Y:S04]  /*3fc0*/  SHFL.IDX PT, R67, R101, 0x1, 0x181f ;  /* 0x00381f0065437f89 */ /* 0x00026800000e0000 */
[----:B0-----:R0:W0:Y:S02]  /*3fd0*/  SHFL.IDX PT, R69, R106, 0x1, 0x181f ;  /* 0x00381f006a457f89 */ /* 0x00102400000e0000 */
.L_x_2121:
[----:B------:R-:W-:Y:S01]  /*3fe0*/  ISETP.NE.AND P6, PT, R131, RZ, PT ;  /* 0x000000ff8300720c */ /* 0x000fe20003fc5270 */
[----:B------:R-:W-:-:S12]  /*3ff0*/  BSSY B1, `(.L_x_1718) ;  /* 0x0000072000017945 */ /* 0x000fd80003800000 */
[----:B------:R-:W-:Y:S05]  /*4000*/  @P6 BRA `(.L_x_1719) ;  /* 0x0000000400c06947 */ /* 0x000fea0003800000 */
[----:B------:R-:W-:Y:S04]  /*4010*/  BSSY B2, `(.L_x_1720) ;  /* 0x0000038000027945 */ /* 0x000fe80003800000 */
[----:B------:R-:W-:Y:S05]  /*4020*/  @P1 BRA `(.L_x_1721) ;  /* 0x0000000000d81947 */ /* 0x000fea0003800000 */
[----:B----4-:R4:W2:Y:S01]  /*4030*/  LDS.128 R12, [R91+0x19400] ;  /* 0x019400005b0c7984 */ /* 0x0108a20000000c00 */
[C---:B0-----:R-:W-:Y:S01]  /*4040*/  LEA R64, P6, R16.reuse, R69, 0x1 ;  /* 0x0000004510407211 */ /* 0x041fe200078c08ff */
[----:B------:R-:W-:Y:S03]  /*4050*/  BSSY B3, `(.L_x_1722) ;  /* 0x0000032000037945 */ /* 0x000fe60003800000 */
[----:B-1----:R-:W-:Y:S02]  /*4060*/  LEA.HI.X R65, R16, R67, R17, 0x1, P6 ;  /* 0x0000004310417211 */ /* 0x002fe400030f0c11 */
[----:B------:R-:W-:-:S13]  /*4070*/  ISETP.GE.AND P6, PT, R22, R102, PT ;  /* 0x000000661600720c */ /* 0x000fda0003fc6270 */
[----:B----4-:R-:W-:Y:S05]  /*4080*/  @P6 BRA `(.L_x_1723) ;  /* 0x0000000000b86947 */ /* 0x010fea0003800000 */
[----:B------:R-:W-:Y:S02]  /*4090*/  SHF.R.U64 R11, R62, 0x10, R63 ;  /* 0x000000103e0b7819 */ /* 0x000fe4000000123f */
[----:B------:R-:W-:Y:S01]  /*40a0*/  SHF.R.U64 R71, R60, 0x10, R61 ;  /* 0x000000103c477819 */ /* 0x000fe2000000123d */
[----:B--2---:R-:W-:Y:S01]  /*40b0*/  IMAD.U32 R60, R14, 0x10000, RZ ;  /* 0x000100000e3c7824 */ /* 0x004fe200078e00ff */
[----:B------:R-:W-:Y:S02]  /*40c0*/  SHF.R.U32.HI R66, RZ, 0x10, R63 ;  /* 0x00000010ff427819 */ /* 0x000fe4000001163f */
[----:B------:R-:W-:Y:S02]  /*40d0*/  SHF.R.U32.HI R68, RZ, 0x10, R61 ;  /* 0x00000010ff447819 */ /* 0x000fe4000001163d */
[----:B------:R-:W-:Y:S01]  /*40e0*/  PRMT R118, R118, 0x5410, R11 ;  /* 0x0000541076767816 */ /* 0x000fe2000000000b */
[----:B------:R-:W-:Y:S01]  /*40f0*/  IMAD.U32 R11, R12, 0x10000, RZ ;  /* 0x000100000c0b7824 */ /* 0x000fe200078e00ff */
[----:B------:R-:W-:-:S02]  /*4100*/  PRMT R116, R116, 0x5410, R71 ;  /* 0x0000541074747816 */ /* 0x000fc40000000047 */
[----:B------:R-:W-:Y:S02]  /*4110*/  PRMT R119, R119, 0x5410, R66 ;  /* 0x0000541077777816 */ /* 0x000fe40000000042 */
        /* <DEDUP_REMOVED lines=8> */
[----:B------:R-:W-:Y:S01]  /*41a0*/  FMUL.FTZ R73, R61, R70 ;  /* 0x000000463d497220 */ /* 0x000fe20000410000 */
[----:B------:R-:W-:Y:S01]  /*41b0*/  LOP3.LUT R62, R15, 0xffff0000, RZ, 0xc0, !PT ;  /* 0xffff00000f3e7812 */ /* 0x000fe200078ec0ff */
[C---:B------:R-:W-:Y:S01]  /*41c0*/  FMUL.FTZ R71, R13.reuse, R68 ;  /* 0x000000440d477220 */ /* 0x040fe20000410000 */
[----:B------:R-:W-:Y:S01]  /*41d0*/  LOP3.LUT R12, R12, 0xffff0000, RZ, 0xc0, !PT ;  /* 0xffff00000c0c7812 */ /* 0x000fe200078ec0ff */
[----:B------:R-:W-:Y:S01]  /*41e0*/  FMUL.FTZ R13, R13, R63 ;  /* 0x0000003f0d0d7220 */ /* 0x000fe20000410000 */
[----:B------:R-:W-:Y:S01]  /*41f0*/  LOP3.LUT R119, R119, 0xffff0000, RZ, 0xc0, !PT ;  /* 0xffff000077777812 */ /* 0x000fe200078ec0ff */
[----:B------:R-:W-:Y:S01]  /*4200*/  FMUL.FTZ R61, R61, R66 ;  /* 0x000000423d3d7220 */ /* 0x000fe20000410000 */
[----:B------:R-:W-:Y:S01]  /*4210*/  LOP3.LUT R117, R117, 0xffff0000, RZ, 0xc0, !PT ;  /* 0xffff000075757812 */ /* 0x000fe200078ec0ff */
[----:B------:R-:W-:-:S02]  /*4220*/  IMAD.U32 R118, R118, 0x10000, RZ ;  /* 0x0001000076767824 */ /* 0x000fc400078e00ff */
[----:B------:R-:W-:Y:S01]  /*4230*/  FFMA.FTZ R71, R14, R63, -R71 ;  /* 0x0000003f0e477223 */ /* 0x000fe20000010847 */
[----:B------:R-:W-:Y:S02]  /*4240*/  IMAD.U32 R116, R116, 0x10000, RZ ;  /* 0x0001000074747824 */ /* 0x000fe400078e00ff */
[----:B------:R-:W-:Y:S01]  /*4250*/  FFMA.FTZ R68, R14, R68, R13 ;  /* 0x000000440e447223 */ /* 0x000fe2000001000d */
[C---:B------:R-:W-:Y:S01]  /*4260*/  FFMA.FTZ R73, R60.reuse, R66, -R73 ;  /* 0x000000423c497223 */ /* 0x040fe20000010849 */
[----:B------:R-:W-:Y:S02]  /*4270*/  IMAD.U32 R15, R15, 0x10000, RZ ;  /* 0x000100000f0f7824 */ /* 0x000fe400078e00ff */
[----:B------:R-:W-:Y:S01]  /*4280*/  FFMA.FTZ R60, R60, R70, R61 ;  /* 0x000000463c3c7223 */ /* 0x000fe2000001003d */
        /* <DEDUP_REMOVED lines=14> */
.L_x_1723:
[----:B------:R-:W-:Y:S05]  /*4370*/  BSYNC B3 ;  /* 0x0000000000037941 */ /* 0x000fea0003800000 */
.L_x_1722:
[----:B--2---:R0:W-:Y:S02]  /*4380*/  ST.E.128 desc[UR54][R64.64], R12 ;  /* 0x0000000c40007985 */ /* 0x0041e4000c101d36 */
.L_x_1721:
[----:B------:R-:W-:Y:S05]  /*4390*/  BSYNC B2 ;  /* 0x0000000000027941 */ /* 0x000fea0003800000 */
.L_x_1720:
[----:B------:R-:W-:Y:S05]  /*43a0*/  @P2 BRA `(.L_x_1719) ;  /* 0x0000000000d82947 */ /* 0x000fea0003800000 */
[----:B0---4-:R0:W4:Y:S01]  /*43b0*/  LDS.128 R12, [R91+0x1d400] ;  /* 0x01d400005b0c7984 */ /* 0x0111220000000c00 */
[C---:B------:R-:W-:Y:S01]  /*43c0*/  LEA R60, P6, R2.reuse, R69, 0x1 ;  /* 0x00000045023c7211 */ /* 0x040fe200078c08ff */
[----:B------:R-:W-:Y:S03]  /*43d0*/  BSSY B2, `(.L_x_1724) ;  /* 0x0000032000027945 */ /* 0x000fe60003800000 */
[----:B-1----:R-:W-:Y:S02]  /*43e0*/  LEA.HI.X R61, R2, R67, R185, 0x1, P6 ;  /* 0x00000043023d7211 */ /* 0x002fe400030f0cb9 */
        /* <DEDUP_REMOVED lines=48> */
.L_x_1725:
[----:B------:R-:W-:Y:S05]  /*46f0*/  BSYNC B2 ;  /* 0x0000000000027941 */ /* 0x000fea0003800000 */
.L_x_1724:
[----:B----4-:R0:W-:Y:S02]  /*4700*/  ST.E.128 desc[UR54][R60.64], R12 ;  /* 0x0000000c3c007985 */ /* 0x0101e4000c101d36 */
.L_x_1719:
[----:B------:R-:W-:Y:S05]  /*4710*/  BSYNC B1 ;  /* 0x0000000000017941 */ /* 0x000fea0003800000 */
.L_x_1718:
[----:B------:R-:W-:-:S03]  /*4720*/  UMOV UR4, 0xffffffff ;  /* 0xffffffff00047882 */ /* 0x000fc60000000000 */
[----:B------:R-:W-:Y:S05]  /*4730*/  BRA.DIV UR4, `(.L_x_1726) ;  /* 0x0000024a04007947 */ /* 0x000fea000b800000 */
[----:B------:R1:W1:Y:S04]  /*4740*/  SHFL.IDX PT, R59, R101, 0x2, 0x181f ;  /* 0x00581f00653b7f89 */ /* 0x00026800000e0000 */
[----:B0-----:R0:W0:Y:S02]  /*4750*/  SHFL.IDX PT, R61, R106, 0x2, 0x181f ;  /* 0x00581f006a3d7f89 */ /* 0x00102400000e0000 */
.L_x_2125:
[----:B------:R-:W-:Y:S04]  /*4760*/  BSSY B1, `(.L_x_1727) ;  /* 0x0000072000017945 */ /* 0x000fe80003800000 */
        /* <DEDUP_REMOVED lines=31> */
[----:B------:R-:W-:Y:S01]  /*4960*/  FMUL.FTZ R53, R53, R58 ;  /* 0x0000003a35357220 */ /* 0x000fe20000410000 */
[----:B------:R-:W-:Y:S01]  /*4970*/  LOP3.LUT R132, R132, 0xffff0000, RZ, 0xc0, !PT ;  /* 0xffff000084847812 */ /* 0x000fe200078ec0ff */
[----:B------:R-:W-:Y:S01]  /*4980*/  IMAD.U32 R130, R130, 0x10000, RZ ;  /* 0x0001000082827824 */ /* 0x000fe200078e00ff */
[----:B------:R-:W-:Y:S01]  /*4990*/  LOP3.LUT R129, R129, 0xffff0000, RZ, 0xc0, !PT ;  /* 0xffff000081817812 */ /* 0x000fe200078ec0ff */
[----:B------:R-:W-:-:S02]  /*49a0*/  IMAD.U32 R128, R128, 0x10000, RZ ;  /* 0x0001000080807824 */ /* 0x000fc400078e00ff */
[C---:B------:R-:W-:Y:S01]  /*49b0*/  FFMA.FTZ R63, R14.reuse, R55, -R63 ;  /* 0x000000370e3f7223 */ /* 0x040fe2000001083f */
[----:B------:R-:W-:Y:S01]  /*49c0*/  FFMA.FTZ R60, R14, R60, R13 ;  /* 0x0000003c0e3c7223 */ /* 0x000fe2000001000d */
[C---:B------:R-:W-:Y:S01]  /*49d0*/  FFMA.FTZ R65, R52.reuse, R58, -R65 ;  /* 0x0000003a34417223 */ /* 0x040fe20000010841 */
[----:B------:R-:W-:Y:S01]  /*49e0*/  FFMA.FTZ R52, R52, R62, R53 ;  /* 0x0000003e34347223 */ /* 0x000fe20000010035 */
[C---:B------:R-:W-:Y:S01]  /*49f0*/  FMUL.FTZ R14, R12.reuse, R130 ;  /* 0x000000820c0e7220 */ /* 0x040fe20000410000 */
[----:B------:R-:W-:Y:S01]  /*4a00*/  FMUL.FTZ R13, R12, R128 ;  /* 0x000000800c0d7220 */ /* 0x000fe20000410000 */
[----:B------:R-:W-:Y:S02]  /*4a10*/  IMAD.U32 R15, R15, 0x10000, RZ ;  /* 0x000100000f0f7824 */ /* 0x000fe400078e00ff */
        /* <DEDUP_REMOVED lines=12> */
.L_x_1732:
[----:B------:R-:W-:Y:S05]  /*4ae0*/  BSYNC B3 ;  /* 0x0000000000037941 */ /* 0x000fea0003800000 */
.L_x_1731:
[----:B--2---:R0:W-:Y:S02]  /*4af0*/  ST.E.128 desc[UR54][R56.64], R12 ;  /* 0x0000000c38007985 */ /* 0x0041e4000c101d36 */
.L_x_1730:
[----:B------:R-:W-:Y:S05]  /*4b00*/  BSYNC B2 ;  /* 0x0000000000027941 */ /* 0x000fea0003800000 */
.L_x_1729:
        /* <DEDUP_REMOVED lines=53> */
.L_x_1734:
[----:B------:R-:W-:Y:S05]  /*4e60*/  BSYNC B2 ;  /* 0x0000000000027941 */ /* 0x000fea0003800000 */
.L_x_1733:
[----:B----4-:R0:W-:Y:S02]  /*4e70*/  ST.E.128 desc[UR54][R52.64], R12 ;  /* 0x0000000c34007985 */ /* 0x0101e4000c101d36 */
.L_x_1728:
[----:B------:R-:W-:Y:S05]  /*4e80*/  BSYNC B1 ;  /* 0x0000000000017941 */ /* 0x000fea0003800000 */
.L_x_1727:
[----:B------:R-:W-:-:S03]  /*4e90*/  UMOV UR4, 0xffffffff ;  /* 0xffffffff00047882 */ /* 0x000fc60000000000 */
[----:B------:R-:W-:Y:S05]  /*4ea0*/  BRA.DIV UR4, `(.L_x_1735) ;  /* 0x0000024204707947 */ /* 0x000fea000b800000 */
[----:B-1----:R-:W1:Y:S04]  /*4eb0*/  SHFL.IDX PT, R101, R101, 0x3, 0x181f ;  /* 0x00781f0065657f89 */ /* 0x002e6800000e0000 */
[----:B------:R0:W0:Y:S02]  /*4ec0*/  SHFL.IDX PT, R51, R106, 0x3, 0x181f ;  /* 0x00781f006a337f89 */ /* 0x00002400000e0000 */
.L_x_2129:
[----:B------:R-:W-:Y:S05]  /*4ed0*/  @P4 BRA `(.L_x_1736) ;  /* 0x0000003800084947 */ /* 0x000fea0003800000 */
[----:B------:R-:W-:Y:S04]  /*4ee0*/  BSSY B1, `(.L_x_1737) ;  /* 0x0000038000017945 */ /* 0x000fe80003800000 */
[----:B------:R-:W-:Y:S05]  /*4ef0*/  @P1 BRA `(.L_x_1738) ;  /* 0x0000000000d81947 */ /* 0x000fea0003800000 */
[----:B0---4-:R0:W4:Y:S01]  /*4f00*/  LDS.128 R12, [R91+0x1b400] ;  /* 0x01b400005b0c7984 */ /* 0x0111220000000c00 */
[C---:B------:R-:W-:Y:S01]  /*4f10*/  LEA R48, P3, R16.reuse, R51, 0x1 ;  /* 0x0000003310307211 */ /* 0x040fe200078608ff */
[----:B------:R-:W-:Y:S03]  /*4f20*/  BSSY B2, `(.L_x_1739) ;  /* 0x0000032000027945 */ /* 0x000fe60003800000 */
[----:B-1----:R-:W-:Y:S02]  /*4f30*/  LEA.HI.X R49, R16, R101, R17, 0x1, P3 ;  /* 0x0000006510317211 */ /* 0x002fe400018f0c11 */
[----:B------:R-:W-:-:S13]  /*4f40*/  ISETP.GE.AND P3, PT, R22, R102, PT ;  /* 0x000000661600720c */ /* 0x000fda0003f66270 */
[----:B0-----:R-:W-:Y:S05]  /*4f50*/  @P3 BRA `(.L_x_1740) ;  /* 0x0000000000b83947 */ /* 0x001fea0003800000 */
[----:B------:R-:W-:Y:S02]  /*4f60*/  SHF.R.U64 R11, R46, 0x10, R47 ;  /* 0x000000102e0b7819 */ /* 0x000fe4000000122f */
[----:B------:R-:W-:Y:S01]  /*4f70*/  SHF.R.U64 R53, R44, 0x10, R45 ;  /* 0x000000102c357819 */ /* 0x000fe2000000122d */
[----:B----4-:R-:W-:Y:S01]  /*4f80*/  IMAD.U32 R44, R14, 0x10000, RZ ;  /* 0x000100000e2c7824 */ /* 0x010fe200078e00ff */
        /* <DEDUP_REMOVED lines=43> */
.L_x_1740:
[----:B------:R-:W-:Y:S05]  /*5240*/  BSYNC B2 ;  /* 0x0000000000027941 */ /* 0x000fea0003800000 */
.L_x_1739:
[----:B----4-:R0:W-:Y:S02]  /*5250*/  ST.E.128 desc[UR54][R48.64], R12 ;  /* 0x0000000c30007985 */ /* 0x0101e4000c101d36 */
.L_x_1738:
[----:B------:R-:W-:Y:S05]  /*5260*/  BSYNC B1 ;  /* 0x0000000000017941 */ /* 0x000fea0003800000 */
.L_x_1737:
        /* <DEDUP_REMOVED lines=21> */
[C---:B------:R-:W-:Y:S01]  /*53c0*/  LOP3.LUT R47, R105.reuse, 0xffff0000, RZ, 0xc0, !PT ;  /* 0xffff0000692f7812 */ /* 0x040fe200078ec0ff */
[----:B------:R-:W-:Y:S01]  /*53d0*/  IMAD.U32 R46, R104, 0x10000, RZ ;  /* 0x00010000682e7824 */ /* 0x000fe200078e00ff */
[----:B------:R-:W-:Y:S01]  /*53e0*/  LOP3.LUT R43, R74, 0xffff0000, RZ, 0xc0, !PT ;  /* 0xffff00004a2b7812 */ /* 0x000fe200078ec0ff */
[----:B------:R-:W-:Y:S01]  /*53f0*/  IMAD.U32 R105, R105, 0x10000, RZ ;  /* 0x0001000069697824 */ /* 0x000fe200078e00ff */
[----:B------:R-:W-:Y:S01]  /*5400*/  LOP3.LUT R12, R12, 0xffff0000, RZ, 0xc0, !PT ;  /* 0xffff00000c0c7812 */ /* 0x000fe200078ec0ff */
[----:B------:R-:W-:Y:S01]  /*5410*/  FMUL.FTZ R49, R13, R47 ;  /* 0x0000002f0d317220 */ /* 0x000fe20000410000 */
[----:B------:R-:W-:Y:S01]  /*5420*/  LOP3.LUT R42, R15, 0xffff0000, RZ, 0xc0, !PT ;  /* 0xffff00000f2a7812 */ /* 0x000fe200078ec0ff */
[----:B------:R-:W-:Y:S01]  /*5430*/  FMUL.FTZ R50, R13, R43 ;  /* 0x0000002b0d327220 */ /* 0x000fe20000410000 */
        /* <DEDUP_REMOVED lines=24> */
.L_x_1742:
[----:B------:R-:W-:Y:S05]  /*55c0*/  BSYNC B1 ;  /* 0x0000000000017941 */ /* 0x000fea0003800000 */
.L_x_1741:
[----:B----4-:R0:W-:Y:S01]  /*55d0*/  ST.E.128 desc[UR54][R44.64], R12 ;  /* 0x0000000c2c007985 */ /* 0x0101e2000c101d36 */
[----:B------:R-:W-:Y:S05]  /*55e0*/  BRA `(.L_x_1736) ;  /* 0x0000003000447947 */ /* 0x000fea0003800000 */
.L_x_1696:
[C---:B------:R-:W-:Y:S01]  /*55f0*/  VIADD R40, R188.reuse, 0x20 ;  /* 0x00000020bc287836 */ /* 0x040fe20000000000 */
[----:B------:R-:W-:Y:S01]  /*5600*/  CS2R R46, SRZ ;  /* 0x00000000002e7805 */ /* 0x000fe2000001ff00 */
[----:B------:R-:W-:-:S03]  /*5610*/  VIADD R44, R188, 0x40 ;  /* 0x00000040bc2c7836 */ /* 0x000fc60000000000 */
[----:B------:R-:W-:-:S04]  /*5620*/  ISETP.GE.AND P4, PT, R40, R95, PT ;  /* 0x0000005f2800720c */ /* 0x000fc80003f86270 */
        /* <DEDUP_REMOVED lines=19> */
[----:B------:R-:W-:Y:S02]  /*5760*/  @!P5 IMAD.X R45, R89, 0x1, R39, P6 ;  /* 0x00000001592dd824 */ /* 0x000fe400030e0627 */
[----:B------:R-:W0:Y:S01]  /*5770*/  @!P5 LDC.64 R50, c[0x0][0x400] ;  /* 0x00010000ff32db82 */ /* 0x000e220000000a00 */
[----:B----4-:R-:W-:-:S04]  /*5780*/  @!P5 LEA R48, P6, R44, R48, 0x1 ;  /* 0x000000302c30d211 */ /* 0x010fc800078c08ff */
[----:B------:R-:W-:Y:S02]  /*5790*/  @!P5 LEA.HI.X R49, R44, R49, R45, 0x1, P6 ;  /* 0x000000312c31d211 */ /* 0x000fe400030f0c2d */
[----:B------:R-:W-:-:S05]  /*57a0*/  @!P5 IADD3 R44, P6, R86, R12, RZ ;  /* 0x0000000c562cd210 */ /* 0x000fca0007fde0ff */
[----:B------:R-:W-:Y:S01]  /*57b0*/  @!P5 IMAD.X R45, R11, 0x1, R78, P6 ;  /* 0x000000010b2dd824 */ /* 0x000fe200030e064e */
[----:B0-----:R-:W-:-:S04]  /*57c0*/  @!P5 LEA R50, P6, R44, R50, 0x1 ;  /* 0x000000322c32d211 */ /* 0x001fc800078c08ff */
[----:B------:R-:W-:Y:S02]  /*57d0*/  @!P5 LEA.HI.X R51, R44, R51, R45, 0x1, P6 ;  /* 0x000000332c33d211 */ /* 0x000fe400030f0c2d */
[----:B------:R-:W-:Y:S02]  /*57e0*/  CS2R R44, SRZ ;  /* 0x00000000002c7805 */ /* 0x000fe4000001ff00 */
[----:B------:R-:W-:-:S04]  /*57f0*/  @!P4 LEA R56, P6, R42, R56, 0x1 ;  /* 0x000000382a38c211 */ /* 0x000fc800078c08ff */
[----:B------:R-:W-:Y:S02]  /*5800*/  @!P4 LEA.HI.X R57, R42, R57, R43, 0x1, P6 ;  /* 0x000000392a39c211 */ /* 0x000fe400030f0c2b */
[----:B------:R-:W-:Y:S02]  /*5810*/  CS2R R42, SRZ ;  /* 0x00000000002a7805 */ /* 0x000fe4000001ff00 */
[C---:B-1----:R-:W-:Y:S01]  /*5820*/  @!P4 LEA R58, P6, R40.reuse, R58, 0x1 ;  /* 0x0000003a283ac211 */ /* 0x042fe200078c08ff */
[----:B------:R0:W5:Y:S03]  /*5830*/  @!P5 LDG.E.128 R44, desc[UR54][R50.64] ;  /* 0x00000036322cd981 */ /* 0x000166000c1e1d00 */
[----:B------:R-:W-:Y:S02]  /*5840*/  @!P4 LEA.HI.X R59, R40, R59, R41, 0x1, P6 ;  /* 0x0000003b283bc211 */ /* 0x000fe400030f0c29 */
[----:B------:R-:W-:-:S02]  /*5850*/  CS2R R40, SRZ ;  /* 0x0000000000287805 */ /* 0x000fc4000001ff00 */
[----:B------:R-:W-:Y:S02]  /*5860*/  CS2R R54, SRZ ;  /* 0x0000000000367805 */ /* 0x000fe4000001ff00 */
[----:B------:R-:W-:Y:S02]  /*5870*/  CS2R R52, SRZ ;  /* 0x0000000000347805 */ /* 0x000fe4000001ff00 */
[----:B------:R1:W5:Y:S01]  /*5880*/  @!P5 LDG.E.128 R40, desc[UR54][R48.64] ;  /* 0x000000363028d981 */ /* 0x000362000c1e1d00 */
[----:B0-----:R-:W-:-:S03]  /*5890*/  CS2R R50, SRZ ;  /* 0x0000000000327805 */ /* 0x001fc6000001ff00 */
[----:B------:R0:W5:Y:S01]  /*58a0*/  @!P4 LDG.E.128 R52, desc[UR54][R58.64] ;  /* 0x000000363a34c981 */ /* 0x000162000c1e1d00 */
[----:B-1----:R-:W-:-:S06]  /*58b0*/  CS2R R48, SRZ ;  /* 0x0000000000307805 */ /* 0x002fcc000001ff00 */
[----:B------:R1:W5:Y:S01]  /*58c0*/  @!P4 LDG.E.128 R48, desc[UR54][R56.64] ;  /* 0x000000363830c981 */ /* 0x000362000c1e1d00 */
[----:B--2---:R-:W-:Y:S01]  /*58d0*/  @!P3 LEA R64, P4, R62, R64, 0x1 ;  /* 0x000000403e40b211 */ /* 0x004fe200078808ff */
[----:B------:R-:W-:-:S03]  /*58e0*/  VIADD R68, R188, 0x60 ;  /* 0x00000060bc447836 */ /* 0x000fc60000000000 */
[----:B------:R-:W-:Y:S02]  /*58f0*/  @!P3 LEA.HI.X R65, R62, R65, R63, 0x1, P4 ;  /* 0x000000413e41b211 */ /* 0x000fe400020f0c3f */
[----:B---3--:R-:W-:-:S04]  /*5900*/  @!P3 LEA R66, P4, R60, R66, 0x1 ;  /* 0x000000423c42b211 */ /* 0x008fc800078808ff */
[----:B------:R-:W-:Y:S02]  /*5910*/  @!P3 LEA.HI.X R67, R60, R67, R61, 0x1, P4 ;  /* 0x000000433c43b211 */ /* 0x000fe400020f0c3d */
[----:B------:R-:W-:-:S04]  /*5920*/  ISETP.GE.AND P4, PT, R68, R95, PT ;  /* 0x0000005f4400720c */ /* 0x000fc80003f86270 */
[----:B------:R-:W-:Y:S02]  /*5930*/  ISETP.GE.OR P4, PT, R16, R102, P4 ;  /* 0x000000661000720c */ /* 0x000fe40002786670 */
[----:B0-----:R-:W-:Y:S02]  /*5940*/  CS2R R58, SRZ ;  /* 0x00000000003a7805 */ /* 0x001fe4000001ff00 */
[----:B-1----:R-:W-:Y:S02]  /*5950*/  CS2R R56, SRZ ;  /* 0x0000000000387805 */ /* 0x002fe4000001ff00 */
[----:B------:R-:W-:Y:S02]  /*5960*/  CS2R R62, SRZ ;  /* 0x00000000003e7805 */ /* 0x000fe4000001ff00 */
[----:B------:R-:W-:Y:S01]  /*5970*/  CS2R R60, SRZ ;  /* 0x00000000003c7805 */ /* 0x000fe2000001ff00 */
        /* <DEDUP_REMOVED lines=12> */
[----:B------:R-:W-:Y:S01]  /*5a40*/  IMAD.MOV.U32 R13, RZ, RZ, R11 ;  /* 0x000000ffff0d7224 */ /* 0x000fe200078e000b */
[----:B------:R-:W-:-:S04]  /*5a50*/  ULDC.64 UR6, c[0x0][0x400] ;  /* 0x0001000000067ab9 */ /* 0x000fc80000000a00 */
[----:B------:R-:W1:Y:S01]  /*5a60*/  LDC.64 R66, c[0x0][0x408] ;  /* 0x00010200ff427b82 */ /* 0x000e620000000a00 */
[----:B0-----:R-:W-:-:S04]  /*5a70*/  IMAD.WIDE.U32 R14, R64, 0x60, R14 ;  /* 0x00000060400e7825 */ /* 0x001fc800078e000e */
[----:B------:R-:W-:Y:S01]  /*5a80*/  IMAD R65, R65, 0x60, RZ ;  /* 0x0000006041417824 */ /* 0x000fe200078e02ff */
[----:B------:R-:W-:Y:S01]  /*5a90*/  IADD3 R14, P4, R82, R14, RZ ;  /* 0x0000000e520e7210 */ /* 0x000fe20007f9e0ff */
[----:B-1----:R-:W-:-:S03]  /*5aa0*/  IMAD.WIDE.U32 R12, R66, 0x60, R12 ;  /* 0x00000060420c7825 */ /* 0x002fc600078e000c */
[----:B------:R-:W-:Y:S01]  /*5ab0*/  IADD3.X R15, R39, R15, R65, P4, !PT ;  /* 0x0000000f270f7210 */ /* 0x000fe200027fe441 */
[----:B------:R-:W-:Y:S01]  /*5ac0*/  IMAD R67, R67, 0x60, RZ ;  /* 0x0000006043437824 */ /* 0x000fe200078e02ff */
[----:B------:R-:W-:-:S04]  /*5ad0*/  IADD3 R11, P4, R86, R12, RZ ;  /* 0x0000000c560b7210 */ /* 0x000fc80007f9e0ff */
[----:B------:R-:W-:Y:S02]  /*5ae0*/  IADD3.X R12, R78, R13, R67, P4, !PT ;  /* 0x0000000d4e0c7210 */ /* 0x000fe400027fe443 */
[----:B------:R-:W-:-:S04]  /*5af0*/  LEA R64, P4, R14, UR4, 0x1 ;  /* 0x000000040e407c11 */ /* 0x000fc8000f8808ff */
[----:B------:R-:W-:Y:S02]  /*5b00*/  LEA.HI.X R65, R14, UR5, R15, 0x1, P4 ;  /* 0x000000050e417c11 */ /* 0x000fe4000a0f0c0f */
[----:B------:R-:W-:-:S04]  /*5b10*/  LEA R68, P4, R11, UR6, 0x1 ;  /* 0x000000060b447c11 */ /* 0x000fc8000f8808ff */
[----:B------:R-:W-:Y:S01]  /*5b20*/  LEA.HI.X R69, R11, UR7, R12, 0x1, P4 ;  /* 0x000000070b457c11 */ /* 0x000fe2000a0f0c0c */
[----:B------:R-:W5:Y:S05]  /*5b30*/  LDG.E.128 R64, desc[UR54][R64.64] ;  /* 0x0000003640407981 */ /* 0x000f6a000c1e1d00 */
[----:B------:R-:W5:Y:S03]  /*5b40*/  LDG.E.128 R68, desc[UR54][R68.64] ;  /* 0x0000003644447981 */ /* 0x000f66000c1e1d00 */
.L_x_1744:
[----:B------:R-:W-:Y:S05]  /*5b50*/  BSYNC B1 ;  /* 0x0000000000017941 */ /* 0x000fea0003800000 */
.L_x_1743:
        /* <DEDUP_REMOVED lines=68> */
.L_x_1745:
[----:B------:R-:W-:Y:S01]  /*5fa0*/  IMAD R89, R19, 0x8, R18 ;  /* 0x0000000813597824 */ /* 0x000fe200078e0212 */
[----:B------:R-:W-:Y:S01]  /*5fb0*/  SHF.L.U32 R100, R197, 0x1f, RZ ;  /* 0x0000001fc5647819 */ /* 0x000fe200000006ff */
[----:B------:R-:W0:Y:S01]  /*5fc0*/  LDC R107, c[0x0][0x2f4] ;  /* 0x0000bd00ff6b7b82 */ /* 0x000e220000000800 */
[----:B------:R-:W-:Y:S02]  /*5fd0*/  BSSY B1, `(.L_x_1746) ;  /* 0x0000003000017945 */ /* 0x000fe40003800000 */
[----:B------:R-:W1:Y:S02]  /*5fe0*/  SYNCS.PHASECHK.TRANS64.TRYWAIT P4, [R89+URZ+0x28890], R100 ;  /* 0x02889064590075a7 */ /* 0x000e64000808017f */
[----:B-1----:R-:W-:Y:S05]  /*5ff0*/  @!P4 BRA `(.L_x_1747) ;  /* 0x000002300068c947 */ /* 0x002fea0003800000 */
.L_x_2130:
[----:B------:R-:W-:Y:S05]  /*6000*/  BSYNC B1 ;  /* 0x0000000000017941 */ /* 0x000fea0003800000 */
.L_x_1746:
[----:B------:R-:W-:Y:S01]  /*6010*/  UMOV UR4, 0xffffffff ;  /* 0xffffffff00047882 */ /* 0x000fe20000000000 */
[----:B0-----:R-:W-:Y:S02]  /*6020*/  IMAD.IADD R109, R107, 0x1, -R36 ;  /* 0x000000016b6d7824 */ /* 0x001fe400078e0a24 */
[----:B------:R-:W-:Y:S05]  /*6030*/  BRA.DIV UR4, `(.L_x_1748) ;  /* 0x00000232046c7947 */ /* 0x000fea000b800000 */
[----:B------:R0:W2:Y:S04]  /*6040*/  SHFL.IDX PT, R105, R101, RZ, 0x181f ;  /* 0x00181fff65697589 */ /* 0x0000a800000e0000 */
[----:B------:R0:W3:Y:S02]  /*6050*/  SHFL.IDX PT, R104, R106, RZ, 0x181f ;  /* 0x00181fff6a687589 */ /* 0x0000e400000e0000 */
.L_x_2134:
[----:B------:R-:W-:Y:S01]  /*6060*/  ISETP.GE.OR P4, PT, R188, R95, P1 ;  /* 0x0000005fbc00720c */ /* 0x000fe20000f86670 */
[----:B------:R-:W-:-:S12]  /*6070*/  BSSY B1, `(.L_x_1749) ;  /* 0x000007a000017945 */ /* 0x000fd80003800000 */
[----:B------:R-:W-:Y:S05]  /*6080*/  @P4 BRA `(.L_x_1750) ;  /* 0x0000000400e04947 */ /* 0x000fea0003800000 */
[----:B------:R-:W-:Y:S01]  /*6090*/  SEL R11, R36, R109, !P0 ;  /* 0x0000006d240b7207 */ /* 0x000fe20004000000 */
[----:B------:R-:W-:Y:S01]  /*60a0*/  BSSY B2, `(.L_x_1751) ;  /* 0x0000072000027945 */ /* 0x000fe20003800000 */
[----:B------:R-:W-:Y:S02]  /*60b0*/  SHF.R.U32.HI R13, RZ, 0x3, R207 ;  /* 0x00000003ff0d7819 */ /* 0x000fe400000116cf */
[----:B------:R-:W-:Y:S02]  /*60c0*/  SHF.R.S32.HI R12, RZ, 0x1f, R11 ;  /* 0x0000001fff0c7819 */ /* 0x000fe4000001140b */
[----:B---3--:R-:W-:Y:S02]  /*60d0*/  LEA R102, P4, R76, R104, 0x1 ;  /* 0x000000684c667211 */ /* 0x008fe400078808ff */
[----:B------:R-:W-:Y:S02]  /*60e0*/  LEA.HI R12, R12, R11, RZ, 0x4 ;  /* 0x0000000b0c0c7211 */ /* 0x000fe400078f20ff */
[----:B--2---:R-:W-:-:S02]  /*60f0*/  LEA.HI.X R103, R76, R105, R88, 0x1, P4 ;  /* 0x000000694c677211 */ /* 0x004fc400020f0c58 */
        /* <DEDUP_REMOVED lines=12> */
[----:B------:R-:W-:-:S03]  /*61c0*/  IMAD R72, R13, 0x2, R18 ;  /* 0x000000020d487824 */ /* 0x000fc600078e0212 */
[----:B------:R2:W3:Y:S04]  /*61d0*/  LDS.128 R12, [R11+0x18400] ;  /* 0x018400000b0c7984 */ /* 0x0004e80000000c00 */
[----:B------:R-:W4:Y:S01]  /*61e0*/  LDS.128 R72, [R72+0x18400] ;  /* 0x0184000048487984 */ /* 0x000f220000000c00 */
[----:B------:R-:W-:Y:S05]  /*61f0*/  @P3 BRA `(.L_x_1752) ;  /* 0x0000000400703947 */ /* 0x000fea0003800000 */
[----:B------:R-:W-:Y:S01]  /*6200*/  SHF.R.U64 R40, R40, 0x10, R41 ;  /* 0x0000001028287819 */ /* 0x000fe20000001229 */
[----:B----4-:R-:W-:Y:S01]  /*6210*/  IMAD.U32 R140, R75, 0x10000, RZ ;  /* 0x000100004b8c7824 */ /* 0x010fe200078e00ff */
[--C-:B------:R-:W-:Y:S01]  /*6220*/  SHF.R.U64 R146, R44, 0x10, R45.reuse ;  /* 0x000000102c927819 */ /* 0x100fe2000000122d */
[----:B---3--:R-:W-:Y:S01]  /*6230*/  IMAD.U32 R44, R13, 0x10000, RZ ;  /* 0x000100000d2c7824 */ /* 0x008fe200078e00ff */
[----:B------:R-:W-:Y:S01]  /*6240*/  SHF.R.U32.HI R142, RZ, 0x10, R45 ;  /* 0x00000010ff8e7819 */ /* 0x000fe2000001162d */
[----:B------:R-:W-:Y:S01]  /*6250*/  IMAD.U32 R133, R15, 0x10000, RZ ;  /* 0x000100000f857824 */ /* 0x000fe200078e00ff */
[--C-:B------:R-:W-:Y:S01]  /*6260*/  SHF.R.U64 R141, R42, 0x10, R43.reuse ;  /* 0x000000102a8d7819 */ /* 0x100fe2000000122b */
[----:B--2---:R-:W-:Y:S01]  /*6270*/  IMAD.U32 R11, R14, 0x10000, RZ ;  /* 0x000100000e0b7824 */ /* 0x004fe200078e00ff */
[----:B------:R-:W-:Y:S01]  /*6280*/  SHF.R.U32.HI R143, RZ, 0x10, R43 ;  /* 0x00000010ff8f7819 */ /* 0x000fe2000001162b */
[----:B------:R-:W-:Y:S01]  /*6290*/  IMAD.U32 R43, R73, 0x10000, RZ ;  /* 0x00010000492b7824 */ /* 0x000fe200078e00ff */
[----:B------:R-:W-:-:S02]  /*62a0*/  SHF.R.U64 R45, R46, 0x10, R47 ;  /* 0x000000102e2d7819 */ /* 0x000fc4000000122f */
[----:B------:R-:W-:Y:S02]  /*62b0*/  LOP3.LUT R46, R73, 0xffff0000, RZ, 0xc0, !PT ;  /* 0xffff0000492e7812 */ /* 0x000fe400078ec0ff */
[----:B------:R-:W-:Y:S01]  /*62c0*/  SHF.R.U32.HI R145, RZ, 0x10, R41 ;  /* 0x00000010ff917819 */ /* 0x000fe20000011629 */
[----:B------:R-:W-:Y:S01]  /*62d0*/  IMAD.U32 R41, R72, 0x10000, RZ ;  /* 0x0001000048297824 */ /* 0x000fe200078e00ff */
[----:B------:R-:W-:Y:S02]  /*62e0*/  LOP3.LUT R73, R75, 0xffff0000, RZ, 0xc0, !PT ;  /* 0xffff00004b497812 */ /* 0x000fe400078ec0ff */
[----:B------:R-:W-:Y:S02]  /*62f0*/  PRMT R75, R111, 0x5432, R40 ;  /* 0x000054326f4b7816 */ /* 0x000fe40000000028 */
[----:B------:R-:W-:Y:S02]  /*6300*/  PRMT R40, R110, 0x5432, R141 ;  /* 0x000054326e287816 */ /* 0x000fe4000000008d */
[----:B------:R-:W-:-:S02]  /*6310*/  PRMT R141, R139, 0x5410, R142 ;  /* 0x000054108b8d7816 */ /* 0x000fc4000000008e */
[----:B------:R-:W-:Y:S02]  /*6320*/  PRMT R138, R138, 0x5410, R145 ;  /* 0x000054108a8a7816 */ /* 0x000fe40000000091 */
[----:B------:R-:W-:Y:S01]  /*6330*/  SHF.R.U32.HI R144, RZ, 0x10, R47 ;  /* 0x00000010ff907819 */ /* 0x000fe2000001162f */
[C---:B------:R-:W-:Y:S01]  /*6340*/  IMAD.U32 R142, R141.reuse, 0x10000, RZ ;  /* 0x000100008d8e7824 */ /* 0x040fe200078e00ff */
[----:B------:R-:W-:Y:S01]  /*6350*/  PRMT R139, R136, 0x5410, R143 ;  /* 0x00005410888b7816 */ /* 0x000fe2000000008f */
[C---:B------:R-:W-:Y:S01]  /*6360*/  IMAD.U32 R136, R138.reuse, 0x10000, RZ ;  /* 0x000100008a887824 */ /* 0x040fe200078e00ff */
[----:B------:R-:W-:Y:S01]  /*6370*/  LOP3.LUT R141, R141, 0xffff0000, RZ, 0xc0, !PT ;  /* 0xffff00008d8d7812 */ /* 0x000fe200078ec0ff */
[----:B------:R-:W-:Y:S01]  /*6380*/  FMUL.FTZ R145, R43, R142 ;  /* 0x0000008e2b917220 */ /* 0x000fe20000410000 */
[----:B------:R-:W-:Y:S01]  /*6390*/  PRMT R143, R135, 0x5410, R144 ;  /* 0x00005410878f7816 */ /* 0x000fe20000000090 */
[-C--:B------:R-:W-:Y:S01]  /*63a0*/  FMUL.FTZ R135, R43, R136.reuse ;  /* 0x000000882b877220 */ /* 0x080fe20000410000 */
[----:B------:R-:W-:Y:S01]  /*63b0*/  LOP3.LUT R138, R138, 0xffff0000, RZ, 0xc0, !PT ;  /* 0xffff00008a8a7812 */ /* 0x000fe200078ec0ff */
[----:B------:R-:W-:Y:S01]  /*63c0*/  FFMA.FTZ R43, R44, R136, -R145 ;  /* 0x000000882c2b7223 */ /* 0x000fe20000010891 */
[----:B------:R-:W-:Y:S01]  /*63d0*/  LOP3.LUT R47, R13, 0xffff0000, RZ, 0xc0, !PT ;  /* 0xffff00000d2f7812 */ /* 0x000fe200078ec0ff */
[----:B------:R-:W-:Y:S01]  /*63e0*/  FMUL.FTZ R144, R46, R141 ;  /* 0x0000008d2e907220 */ /* 0x000fe20000410000 */
[----:B------:R-:W-:-:S02]  /*63f0*/  IMAD.U32 R136, R143, 0x10000, RZ ;  /* 0x000100008f887824 */ /* 0x000fc400078e00ff */
[----:B------:R-:W-:Y:S01]  /*6400*/  FFMA.FTZ R44, R44, R142, R135 ;  /* 0x0000008e2c2c7223 */ /* 0x000fe20000010087 */
[----:B------:R-:W-:Y:S02]  /*6410*/  IMAD.U32 R135, R139, 0x10000, RZ ;  /* 0x000100008b877824 */ /* 0x000fe400078e00ff */
[-C--:B------:R-:W-:Y:S01]  /*6420*/  FMUL.FTZ R142, R46, R138.reuse ;  /* 0x0000008a2e8e7220 */ /* 0x080fe20000410000 */
[----:B------:R-:W-:Y:S01]  /*6430*/  FFMA.FTZ R46, R47, R138, -R144 ;  /* 0x0000008a2f2e7223 */ /* 0x000fe20000010890 */
[----:B------:R-:W-:Y:S01]  /*6440*/  PRMT R137, R137, 0x5410, R146 ;  /* 0x0000541089897816 */ /* 0x000fe20000000092 */
[CC--:B------:R-:W-:Y:S01]  /*6450*/  FMUL.FTZ R138, R140.reuse, R136.reuse ;  /* 0x000000888c8a7220 */ /* 0x0c0fe20000410000 */
[-C--:B------:R-:W-:Y:S01]  /*6460*/  FMUL.FTZ R145, R140, R135.reuse ;  /* 0x000000878c917220 */ /* 0x080fe20000410000 */
[----:B------:R-:W-:Y:S01]  /*6470*/  LOP3.LUT R143, R143, 0xffff0000, RZ, 0xc0, !PT ;  /* 0xffff00008f8f7812 */ /* 0x000fe200078ec0ff */
[----:B------:R-:W-:Y:S02]  /*6480*/  IMAD.U32 R13, R12, 0x10000, RZ ;  /* 0x000100000c0d7824 */ /* 0x000fe400078e00ff */
[----:B------:R-:W-:Y:S01]  /*6490*/  FFMA.FTZ R135, R133, R135, -R138 ;  /* 0x0000008785877223 */ /* 0x000fe2000001088a */
[----:B------:R-:W-:Y:S01]  /*64a0*/  LOP3.LUT R139, R139, 0xffff0000, RZ, 0xc0, !PT ;  /* 0xffff00008b8b7812 */ /* 0x000fe200078ec0ff */
[----:B------:R-:W-:Y:S01]  /*64b0*/  FFMA.FTZ R145, R133, R136, R145 ;  /* 0x0000008885917223 */ /* 0x000fe20000010091 */
[----:B------:R-:W-:Y:S01]  /*64c0*/  IMAD.U32 R138, R137, 0x10000, RZ ;  /* 0x00010000898a7824 */ /* 0x000fe200078e00ff */
[----:B------:R-:W-:Y:S01]  /*64d0*/  LOP3.LUT R42, R15, 0xffff0000, RZ, 0xc0, !PT ;  /* 0xffff00000f2a7812 */ /* 0x000fe200078ec0ff */
[----:B------:R-:W-:-:S02]  /*64e0*/  IMAD.U32 R136, R75, 0x10000, RZ ;  /* 0x000100004b887824 */ /* 0x000fc400078e00ff */
[C---:B------:R-:W-:Y:S01]  /*64f0*/  FMUL.FTZ R133, R73.reuse, R143 ;  /* 0x0000008f49857220 */ /* 0x040fe20000410000 */
[----:B------:R-:W-:Y:S01]  /*6500*/  LOP3.LUT R72, R72, 0xffff0000, RZ, 0xc0, !PT ;  /* 0xffff000048487812 */ /* 0x000fe200078ec0ff */
[----:B------:R-:W-:Y:S01]  /*6510*/  FMUL.FTZ R73, R73, R139 ;  /* 0x0000008b49497220 */ /* 0x000fe20000410000 */
[----:B------:R-:W-:Y:S01]  /*6520*/  LOP3.LUT R137, R137, 0xffff0000, RZ, 0xc0, !PT ;  /* 0xffff000089897812 */ /* 0x000fe200078ec0ff */
[----:B------:R-:W-:Y:S01]  /*6530*/  FMUL.FTZ R140, R41, R138 ;  /* 0x0000008a298c7220 */ /* 0x000fe20000410000 */
[----:B------:R-:W-:Y:S01]  /*6540*/  LOP3.LUT R75, R75, 0xffff0000, RZ, 0xc0, !PT ;  /* 0xffff00004b4b7812 */ /* 0x000fe200078ec0ff */
[----:B------:R-:W-:Y:S01]  /*6550*/  FMUL.FTZ R41, R41, R136 ;  /* 0x0000008829297220 */ /* 0x000fe20000410000 */
[----:B------:R-:W-:Y:S01]  /*6560*/  PRMT R45, R108, 0x5432, R45 ;  /* 0x000054326c2d7816 */ /* 0x000fe2000000002d */
[----:B------:R-:W-:Y:S01]  /*6570*/  FFMA.FTZ R47, R47, R141, R142 ;  /* 0x0000008d2f2f7223 */ /* 0x000fe2000001008e */
[----:B------:R-:W-:Y:S01]  /*6580*/  LOP3.LUT R12, R12, 0xffff0000, RZ, 0xc0, !PT ;  /* 0xffff00000c0c7812 */ /* 0x000fe200078ec0ff */
[C---:B------:R-:W-:Y:S01]  /*6590*/  FFMA.FTZ R142, R42.reuse, R139, -R133 ;  /* 0x0000008b2a8e7223 */ /* 0x040fe20000010885 */
[----:B------:R-:W-:Y:S01]  /*65a0*/  FFMA.FTZ R144, R42, R143, R73 ;  /* 0x0000008f2a907223 */ /* 0x000fe20000010049 */
[----:B------:R-:W-:Y:S01]  /*65b0*/  LOP3.LUT R15, R14, 0xffff0000, RZ, 0xc0, !PT ;  /* 0xffff00000e0f7812 */ /* 0x000fe200078ec0ff */
[C---:B------:R-:W-:Y:S01]  /*65c0*/  FMUL.FTZ R73, R72.reuse, R137 ;  /* 0x0000008948497220 */ /* 0x040fe20000410000 */
[----:B------:R-:W-:Y:S01]  /*65d0*/  FFMA.FTZ R138, R13, R138, R41 ;  /* 0x0000008a0d8a7223 */ /* 0x000fe20000010029 */
[----:B------:R-:W-:Y:S01]  /*65e0*/  FMUL.FTZ R133, R72, R75 ;  /* 0x0000004b48857220 */ /* 0x000fe20000410000 */
[----:B------:R-:W-:-:S02]  /*65f0*/  IMAD.U32 R14, R74, 0x10000, RZ ;  /* 0x000100004a0e7824 */ /* 0x000fc400078e00ff */
[----:B------:R-:W-:Y:S01]  /*6600*/  FFMA.FTZ R140, R13, R136, -R140 ;  /* 0x000000880d8c7223 */ /* 0x000fe2000001088c */
[C---:B------:R-:W-:Y:S01]  /*6610*/  IMAD.U32 R41, R45.reuse, 0x10000, RZ ;  /* 0x000100002d297824 */ /* 0x040fe200078e00ff */
[----:B------:R-:W-:Y:S01]  /*6620*/  LOP3.LUT R74, R74, 0xffff0000, RZ, 0xc0, !PT ;  /* 0xffff00004a4a7812 */ /* 0x000fe200078ec0ff */
[----:B------:R-:W-:Y:S01]  /*6630*/  IMAD.U32 R13, R40, 0x10000, RZ ;  /* 0x00010000280d7824 */ /* 0x000fe200078e00ff */
[----:B------:R-:W-:Y:S01]  /*6640*/  LOP3.LUT R45, R45, 0xffff0000, RZ, 0xc0, !PT ;  /* 0xffff00002d2d7812 */ /* 0x000fe200078ec0ff */
[C---:B------:R-:W-:Y:S01]  /*6650*/  FFMA.FTZ R73, R12.reuse, R75, -R73 ;  /* 0x0000004b0c497223 */ /* 0x040fe20000010849 */
[----:B------:R-:W-:Y:S01]  /*6660*/  FFMA.FTZ R133, R12, R137, R133 ;  /* 0x000000890c857223 */ /* 0x000fe20000010085 */
[----:B------:R-:W-:Y:S01]  /*6670*/  FMUL.FTZ R12, R14, R41 ;  /* 0x000000290e0c7220 */ /* 0x000fe20000410000 */
[----:B------:R-:W-:Y:S01]  /*6680*/  LOP3.LUT R40, R40, 0xffff0000, RZ, 0xc0, !PT ;  /* 0xffff000028287812 */ /* 0x000fe200078ec0ff */
[----:B------:R-:W-:Y:S01]  /*6690*/  FMUL.FTZ R14, R14, R13 ;  /* 0x0000000d0e0e7220 */ /* 0x000fe20000410000 */
[----:B------:R-:W-:Y:S01]  /*66a0*/  FMUL.FTZ R42, R74, R45 ;  /* 0x0000002d4a2a7220 */ /* 0x000fe20000410000 */
[C---:B------:R-:W-:Y:S01]  /*66b0*/  FFMA.FTZ R12, R11.reuse, R13, -R12 ;  /* 0x0000000d0b0c7223 */ /* 0x040fe2000001080c */
[----:B------:R-:W-:Y:S01]  /*66c0*/  F2FP.BF16.F32.PACK_AB R135, R142, R135 ;  /* 0x000000878e87723e */ /* 0x000fe200000010ff */
[----:B------:R-:W-:Y:S01]  /*66d0*/  FFMA.FTZ R14, R11, R41, R14 ;  /* 0x000000290b0e7223 */ /* 0x000fe2000001000e */
[-C--:B------:R-:W-:Y:S01]  /*66e0*/  FMUL.FTZ R74, R74, R40.reuse ;  /* 0x000000284a4a7220 */ /* 0x080fe20000410000 */
[----:B------:R-:W-:Y:S01]  /*66f0*/  FFMA.FTZ R11, R15, R40, -R42 ;  /* 0x000000280f0b7223 */ /* 0x000fe2000001082a */
[----:B------:R-:W-:-:S02]  /*6700*/  F2FP.BF16.F32.PACK_AB R44, R47, R44 ;  /* 0x0000002c2f2c723e */ /* 0x000fc400000010ff */
[----:B------:R-:W-:Y:S01]  /*6710*/  FFMA.FTZ R15, R15, R45, R74 ;  /* 0x0000002d0f0f7223 */ /* 0x000fe2000001004a */
[----:B------:R-:W-:Y:S02]  /*6720*/  F2FP.BF16.F32.PACK_AB R140, R73, R140 ;  /* 0x0000008c498c723e */ /* 0x000fe400000010ff */
[----:B------:R-:W-:Y:S01]  /*6730*/  F2FP.BF16.F32.PACK_AB R40, R11, R12 ;  /* 0x0000000c0b28723e */ /* 0x000fe200000010ff */
[----:B------:R-:W-:Y:S01]  /*6740*/  IMAD.MOV.U32 R73, RZ, RZ, R44 ;  /* 0x000000ffff497224 */ /* 0x000fe200078e002c */
[----:B------:R-:W-:Y:S01]  /*6750*/  F2FP.BF16.F32.PACK_AB R74, R15, R14 ;  /* 0x0000000e0f4a723e */ /* 0x000fe200000010ff */
[----:B------:R-:W-:Y:S01]  /*6760*/  IMAD.MOV.U32 R12, RZ, RZ, R140 ;  /* 0x000000ffff0c7224 */ /* 0x000fe200078e008c */
[----:B------:R-:W-:Y:S01]  /*6770*/  F2FP.BF16.F32.PACK_AB R13, R46, R43 ;  /* 0x0000002b2e0d723e */ /* 0x000fe200000010ff */
[----:B------:R-:W-:Y:S01]  /*6780*/  IMAD.MOV.U32 R14, RZ, RZ, R40 ;  /* 0x000000ffff0e7224 */ /* 0x000fe200078e0028 */
[----:B------:R-:W-:Y:S01]  /*6790*/  F2FP.BF16.F32.PACK_AB R75, R144, R145 ;  /* 0x00000091904b723e */ /* 0x000fe200000010ff */
[----:B------:R-:W-:Y:S01]  /*67a0*/  IMAD.MOV.U32 R15, RZ, RZ, R135 ;  /* 0x000000ffff0f7224 */ /* 0x000fe200078e0087 */
[----:B------:R-:W-:-:S07]  /*67b0*/  F2FP.BF16.F32.PACK_AB R72, R133, R138 ;  /* 0x0000008a8548723e */ /* 0x000fce00000010ff */
.L_x_1752:
[----:B------:R-:W-:Y:S05]  /*67c0*/  BSYNC B2 ;  /* 0x0000000000027941 */ /* 0x000fea0003800000 */
.L_x_1751:
[----:B------:R-:W-:Y:S01]  /*67d0*/  ISETP.GE.AND P4, PT, R134, R107, PT ;  /* 0x0000006b8600720c */ /* 0x000fe20003f86270 */
[----:B---3--:R3:W-:-:S12]  /*67e0*/  ST.E.128 desc[UR54][R102.64], R12 ;  /* 0x0000000c66007985 */ /* 0x0087d8000c101d36 */
[----:B------:R-:W-:-:S05]  /*67f0*/  @!P4 IMAD.WIDE R104, R134, 0x2, R104 ;  /* 0x000000028668c825 */ /* 0x000fca00078e0268 */
[----:B----4-:R3:W-:Y:S02]  /*6800*/  @!P4 ST.E.128 desc[UR54][R104.64], R72 ;  /* 0x000000486800c985 */ /* 0x0107e4000c101d36 */
.L_x_1750:
[----:B------:R-:W-:Y:S05]  /*6810*/  BSYNC B1 ;  /* 0x0000000000017941 */ /* 0x000fea0003800000 */
.L_x_1749:
[----:B------:R-:W-:-:S03]  /*6820*/  UMOV UR4, 0xffffffff ;  /* 0xffffffff00047882 */ /* 0x000fc60000000000 */
[----:B------:R-:W-:Y:S05]  /*6830*/  BRA.DIV UR4, `(.L_x_1753) ;  /* 0x0000022a04b87947 */ /* 0x000fea000b800000 */
[----:B------:R4:W0:Y:S04]  /*6840*/  SHFL.IDX PT, R47, R101, 0x1, 0x181f ;  /* 0x00381f00652f7f89 */ /* 0x00082800000e0000 */
[----:B------:R4:W0:Y:S02]  /*6850*/  SHFL.IDX PT, R46, R106, 0x1, 0x181f ;  /* 0x00381f006a2e7f89 */ /* 0x00082400000e0000 */
.L_x_2138:
[----:B--2---:R-:W-:Y:S01]  /*6860*/  VIADD R11, R188, 0x20 ;  /* 0x00000020bc0b7836 */ /* 0x004fe20000000000 */
[----:B------:R-:W-:Y:S04]  /*6870*/  BSSY B1, `(.L_x_1754) ;  /* 0x000007c000017945 */ /* 0x000fe80003800000 */
[----:B------:R-:W-:-:S13]  /*6880*/  ISETP.GE.OR P4, PT, R11, R95, P1 ;  /* 0x0000005f0b00720c */ /* 0x000fda0000f86670 */
[----:B------:R-:W-:Y:S05]  /*6890*/  @P4 BRA `(.L_x_1755) ;  /* 0x0000000400e44947 */ /* 0x000fea0003800000 */
[----:B------:R-:W-:Y:S01]  /*68a0*/  SEL R11, R36, R109, !P0 ;  /* 0x0000006d240b7207 */ /* 0x000fe20004000000 */
[----:B------:R-:W-:Y:S01]  /*68b0*/  BSSY B2, `(.L_x_1756) ;  /* 0x0000073000027945 */ /* 0x000fe20003800000 */
[----:B---3--:R-:W-:Y:S02]  /*68c0*/  SHF.R.U32.HI R13, RZ, 0x3, R203 ;  /* 0x00000003ff0d7819 */ /* 0x008fe400000116cb */
        /* <DEDUP_REMOVED lines=17> */
[----:B------:R0:W2:Y:S04]  /*69e0*/  LDS.128 R12, [R11+0x18400] ;  /* 0x018400000b0c7984 */ /* 0x0000a80000000c00 */
[----:B------:R-:W3:Y:S01]  /*69f0*/  LDS.128 R40, [R40+0x18400] ;  /* 0x0184000028287984 */ /* 0x000ee20000000c00 */
[----:B------:R-:W-:Y:S05]  /*6a00*/  @P3 BRA `(.L_x_1757) ;  /* 0x0000000400743947 */ /* 0x000fea0003800000 */
[----:B------:R-:W-:Y:S01]  /*6a10*/  SHF.R.U32.HI R105, RZ, 0x10, R49 ;  /* 0x00000010ff697819 */ /* 0x000fe20000011631 */
[----:B0-2---:R-:W-:Y:S01]  /*6a20*/  IMAD.U32 R11, R14, 0x10000, RZ ;  /* 0x000100000e0b7824 */ /* 0x005fe200078e00ff */
[----:B------:R-:W-:Y:S02]  /*6a30*/  SHF.R.U32.HI R73, RZ, 0x10, R53 ;  /* 0x00000010ff497819 */ /* 0x000fe40000011635 */
[----:B------:R-:W-:Y:S02]  /*6a40*/  PRMT R128, R128, 0x5410, R105 ;  /* 0x0000541080807816 */ /* 0x000fe40000000069 */
[----:B------:R-:W-:Y:S02]  /*6a50*/  PRMT R132, R132, 0x5410, R73 ;  /* 0x0000541084847816 */ /* 0x000fe40000000049 */
[----:B------:R-:W-:Y:S02]  /*6a60*/  SHF.R.U32.HI R75, RZ, 0x10, R55 ;  /* 0x00000010ff4b7819 */ /* 0x000fe40000011637 */
[----:B------:R-:W-:Y:S01]  /*6a70*/  SHF.R.U64 R102, R52, 0x10, R53 ;  /* 0x0000001034667819 */ /* 0x000fe20000001235 */
[----:B---3--:R-:W-:Y:S01]  /*6a80*/  IMAD.U32 R52, R41, 0x10000, RZ ;  /* 0x0001000029347824 */ /* 0x008fe200078e00ff */
[----:B------:R-:W-:Y:S01]  /*6a90*/  SHF.R.U64 R74, R54, 0x10, R55 ;  /* 0x00000010364a7819 */ /* 0x000fe20000001237 */
[----:B------:R-:W-:Y:S01]  /*6aa0*/  IMAD.U32 R73, R132, 0x10000, RZ ;  /* 0x0001000084497824 */ /* 0x000fe200078e00ff */
[----:B------:R-:W-:Y:S01]  /*6ab0*/  SHF.R.U32.HI R103, RZ, 0x10, R51 ;  /* 0x00000010ff677819 */ /* 0x000fe20000011633 */
[----:B------:R-:W-:Y:S01]  /*6ac0*/  IMAD.U32 R55, R128, 0x10000, RZ ;  /* 0x0001000080377824 */ /* 0x000fe200078e00ff */
[----:B------:R-:W-:Y:S01]  /*6ad0*/  PRMT R130, R130, 0x5410, R75 ;  /* 0x0000541082827816 */ /* 0x000fe2000000004b */
[----:B------:R-:W-:Y:S01]  /*6ae0*/  IMAD.U32 R54, R43, 0x10000, RZ ;  /* 0x000100002b367824 */ /* 0x000fe200078e00ff */
[----:B------:R-:W-:Y:S01]  /*6af0*/  SHF.R.U64 R134, R48, 0x10, R49 ;  /* 0x0000001030867819 */ /* 0x000fe20000001231 */
[----:B------:R-:W-:Y:S01]  /*6b00*/  IMAD.U32 R49, R13, 0x10000, RZ ;  /* 0x000100000d317824 */ /* 0x000fe200078e00ff */
[----:B------:R-:W-:Y:S01]  /*6b10*/  PRMT R131, R131, 0x5410, R102 ;  /* 0x0000541083837816 */ /* 0x000fe20000000066 */
[C---:B------:R-:W-:Y:S01]  /*6b20*/  FMUL.FTZ R102, R52.reuse, R55 ;  /* 0x0000003734667220 */ /* 0x040fe20000410000 */
[----:B------:R-:W-:Y:S01]  /*6b30*/  PRMT R129, R129, 0x5410, R74 ;  /* 0x0000541081817816 */ /* 0x000fe2000000004a */
[----:B------:R-:W-:Y:S01]  /*6b40*/  FMUL.FTZ R74, R52, R73 ;  /* 0x00000049344a7220 */ /* 0x000fe20000410000 */
[----:B------:R-:W-:Y:S01]  /*6b50*/  LOP3.LUT R53, R41, 0xffff0000, RZ, 0xc0, !PT ;  /* 0xffff000029357812 */ /* 0x000fe200078ec0ff */
[----:B------:R-:W-:Y:S01]  /*6b60*/  IMAD.U32 R52, R130, 0x10000, RZ ;  /* 0x0001000082347824 */ /* 0x000fe200078e00ff */
[----:B------:R-:W-:Y:S01]  /*6b70*/  PRMT R126, R126, 0x5410, R103 ;  /* 0x000054107e7e7816 */ /* 0x000fe20000000067 */
[C---:B------:R-:W-:Y:S01]  /*6b80*/  FFMA.FTZ R74, R49.reuse, R55, -R74 ;  /* 0x00000037314a7223 */ /* 0x040fe2000001084a */
[----:B------:R-:W-:Y:S01]  /*6b90*/  LOP3.LUT R132, R132, 0xffff0000, RZ, 0xc0, !PT ;  /* 0xffff000084847812 */ /* 0x000fe200078ec0ff */
[----:B------:R-:W-:Y:S01]  /*6ba0*/  FFMA.FTZ R102, R49, R73, R102 ;  /* 0x0000004931667223 */ /* 0x000fe20000010066 */
[----:B------:R-:W-:Y:S01]  /*6bb0*/  LOP3.LUT R128, R128, 0xffff0000, RZ, 0xc0, !PT ;  /* 0xffff000080807812 */ /* 0x000fe200078ec0ff */
[----:B------:R-:W-:Y:S01]  /*6bc0*/  IMAD.U32 R49, R126, 0x10000, RZ ;  /* 0x000100007e317824 */ /* 0x000fe200078e00ff */
[----:B------:R-:W-:Y:S01]  /*6bd0*/  SHF.R.U64 R104, R50, 0x10, R51 ;  /* 0x0000001032687819 */ /* 0x000fe20000001233 */
[----:B------:R-:W-:Y:S01]  /*6be0*/  FMUL.FTZ R55, R53, R132 ;  /* 0x0000008435377220 */ /* 0x000fe20000410000 */
[----:B------:R-:W-:Y:S01]  /*6bf0*/  LOP3.LUT R50, R13, 0xffff0000, RZ, 0xc0, !PT ;  /* 0xffff00000d327812 */ /* 0x000fe200078ec0ff */
[----:B------:R-:W-:Y:S01]  /*6c00*/  FMUL.FTZ R53, R53, R128 ;  /* 0x0000008035357220 */ /* 0x000fe20000410000 */
[----:B------:R-:W-:Y:S01]  /*6c10*/  PRMT R125, R125, 0x5410, R104 ;  /* 0x000054107d7d7816 */ /* 0x000fe20000000068 */
[----:B------:R-:W-:Y:S01]  /*6c20*/  IMAD.U32 R51, R15, 0x10000, RZ ;  /* 0x000100000f337824 */ /* 0x000fe200078e00ff */
[----:B------:R-:W-:Y:S01]  /*6c30*/  PRMT R127, R127, 0x5410, R134 ;  /* 0x000054107f7f7816 */ /* 0x000fe20000000086 */
[C---:B------:R-:W-:Y:S01]  /*6c40*/  FMUL.FTZ R104, R54.reuse, R52 ;  /* 0x0000003436687220 */ /* 0x040fe20000410000 */
[----:B------:R-:W-:Y:S01]  /*6c50*/  LOP3.LUT R43, R43, 0xffff0000, RZ, 0xc0, !PT ;  /* 0xffff00002b2b7812 */ /* 0x000fe200078ec0ff */
[----:B------:R-:W-:Y:S01]  /*6c60*/  FMUL.FTZ R73, R54, R49 ;  /* 0x0000003136497220 */ /* 0x000fe20000410000 */
[----:B------:R-:W-:Y:S01]  /*6c70*/  LOP3.LUT R130, R130, 0xffff0000, RZ, 0xc0, !PT ;  /* 0xffff000082827812 */ /* 0x000fe200078ec0ff */
[----:B------:R-:W-:Y:S01]  /*6c80*/  FFMA.FTZ R55, R50, R128, -R55 ;  /* 0x0000008032377223 */ /* 0x000fe20000010837 */
[----:B------:R-:W-:Y:S01]  /*6c90*/  LOP3.LUT R126, R126, 0xffff0000, RZ, 0xc0, !PT ;  /* 0xffff00007e7e7812 */ /* 0x000fe200078ec0ff */
[----:B------:R-:W-:Y:S01]  /*6ca0*/  FFMA.FTZ R53, R50, R132, R53 ;  /* 0x0000008432357223 */ /* 0x000fe20000010035 */
[----:B------:R-:W-:-:S02]  /*6cb0*/  IMAD.U32 R41, R40, 0x10000, RZ ;  /* 0x0001000028297824 */ /* 0x000fc400078e00ff */
[----:B------:R-:W-:Y:S01]  /*6cc0*/  FFMA.FTZ R104, R51, R49, -R104 ;  /* 0x0000003133687223 */ /* 0x000fe20000010868 */
[----:B------:R-:W-:Y:S02]  /*6cd0*/  IMAD.U32 R50, R131, 0x10000, RZ ;  /* 0x0001000083327824 */ /* 0x000fe400078e00ff */
[----:B------:R-:W-:Y:S01]  /*6ce0*/  FFMA.FTZ R73, R51, R52, R73 ;  /* 0x0000003433497223 */ /* 0x000fe20000010049 */
[----:B------:R-:W-:Y:S02]  /*6cf0*/  IMAD.U32 R49, R127, 0x10000, RZ ;  /* 0x000100007f317824 */ /* 0x000fe400078e00ff */
[C---:B------:R-:W-:Y:S01]  /*6d00*/  FMUL.FTZ R52, R43.reuse, R130 ;  /* 0x000000822b347220 */ /* 0x040fe20000410000 */
[----:B------:R-:W-:Y:S01]  /*6d10*/  FMUL.FTZ R54, R43, R126 ;  /* 0x0000007e2b367220 */ /* 0x000fe20000410000 */
[----:B------:R-:W-:Y:S01]  /*6d20*/  LOP3.LUT R15, R15, 0xffff0000, RZ, 0xc0, !PT ;  /* 0xffff00000f0f7812 */ /* 0x000fe200078ec0ff */
[C---:B------:R-:W-:Y:S01]  /*6d30*/  FMUL.FTZ R43, R41.reuse, R50 ;  /* 0x00000032292b7220 */ /* 0x040fe20000410000 */
[----:B------:R-:W-:Y:S01]  /*6d40*/  IMAD.U32 R48, R12, 0x10000, RZ ;  /* 0x000100000c307824 */ /* 0x000fe200078e00ff */
[----:B------:R-:W-:Y:S01]  /*6d50*/  LOP3.LUT R40, R40, 0xffff0000, RZ, 0xc0, !PT ;  /* 0xffff000028287812 */ /* 0x000fe200078ec0ff */
[-C--:B------:R-:W-:Y:S01]  /*6d60*/  FMUL.FTZ R41, R41, R49.reuse ;  /* 0x0000003129297220 */ /* 0x080fe20000410000 */
[----:B------:R-:W-:Y:S01]  /*6d70*/  LOP3.LUT R131, R131, 0xffff0000, RZ, 0xc0, !PT ;  /* 0xffff000083837812 */ /* 0x000fe200078ec0ff */
[----:B------:R-:W-:Y:S01]  /*6d80*/  FFMA.FTZ R51, R15, R126, -R52 ;  /* 0x0000007e0f337223 */ /* 0x000fe20000010834 */
[----:B------:R-:W-:Y:S01]  /*6d90*/  LOP3.LUT R127, R127, 0xffff0000, RZ, 0xc0, !PT ;  /* 0xffff00007f7f7812 */ /* 0x000fe200078ec0ff */
[----:B------:R-:W-:Y:S01]  /*6da0*/  FFMA.FTZ R54, R15, R130, R54 ;  /* 0x000000820f367223 */ /* 0x000fe20000010036 */
[C---:B------:R-:W-:Y:S01]  /*6db0*/  FFMA.FTZ R43, R48.reuse, R49, -R43 ;  /* 0x00000031302b7223 */ /* 0x040fe2000001082b */
[----:B------:R-:W-:Y:S01]  /*6dc0*/  FFMA.FTZ R41, R48, R50, R41 ;  /* 0x0000003230297223 */ /* 0x000fe20000010029 */
[----:B------:R-:W-:Y:S01]  /*6dd0*/  LOP3.LUT R12, R12, 0xffff0000, RZ, 0xc0, !PT ;  /* 0xffff00000c0c7812 */ /* 0x000fe200078ec0ff */
[----:B------:R-:W-:-:S02]  /*6de0*/  IMAD.U32 R13, R42, 0x10000, RZ ;  /* 0x000100002a0d7824 */ /* 0x000fc400078e00ff */
[C---:B------:R-:W-:Y:S01]  /*6df0*/  FMUL.FTZ R15, R40.reuse, R131 ;  /* 0x00000083280f7220 */ /* 0x040fe20000410000 */
[-C--:B------:R-:W-:Y:S01]  /*6e00*/  FMUL.FTZ R49, R40, R127.reuse ;  /* 0x0000007f28317220 */ /* 0x080fe20000410000 */
[----:B------:R-:W-:Y:S01]  /*6e10*/  IMAD.U32 R48, R129, 0x10000, RZ ;  /* 0x0001000081307824 */ /* 0x000fe200078e00ff */
[----:B------:R-:W-:Y:S01]  /*6e20*/  LOP3.LUT R42, R42, 0xffff0000, RZ, 0xc0, !PT ;  /* 0xffff00002a2a7812 */ /* 0x000fe200078ec0ff */
[----:B------:R-:W-:Y:S01]  /*6e30*/  IMAD.U32 R40, R125, 0x10000, RZ ;  /* 0x000100007d287824 */ /* 0x000fe200078e00ff */
[----:B------:R-:W-:Y:S01]  /*6e40*/  LOP3.LUT R129, R129, 0xffff0000, RZ, 0xc0, !PT ;  /* 0xffff000081817812 */ /* 0x000fe200078ec0ff */
[----:B------:R-:W-:Y:S01]  /*6e50*/  FFMA.FTZ R50, R12, R127, -R15 ;  /* 0x0000007f0c327223 */ /* 0x000fe2000001080f */
[----:B------:R-:W-:Y:S01]  /*6e60*/  LOP3.LUT R125, R125, 0xffff0000, RZ, 0xc0, !PT ;  /* 0xffff00007d7d7812 */ /* 0x000fe200078ec0ff */
[C---:B------:R-:W-:Y:S01]  /*6e70*/  FMUL.FTZ R52, R13.reuse, R48 ;  /* 0x000000300d347220 */ /* 0x040fe20000410000 */
[----:B------:R-:W-:Y:S01]  /*6e80*/  LOP3.LUT R14, R14, 0xffff0000, RZ, 0xc0, !PT ;  /* 0xffff00000e0e7812 */ /* 0x000fe200078ec0ff */
[C---:B------:R-:W-:Y:S01]  /*6e90*/  FMUL.FTZ R15, R42.reuse, R129 ;  /* 0x000000812a0f7220 */ /* 0x040fe20000410000 */
[-C--:B------:R-:W-:Y:S01]  /*6ea0*/  FMUL.FTZ R13, R13, R40.reuse ;  /* 0x000000280d0d7220 */ /* 0x080fe20000410000 */
        /* <DEDUP_REMOVED lines=17> */
[----:B------:R-:W-:-:S02]  /*6fc0*/  IMAD.MOV.U32 R13, RZ, RZ, R55 ;  /* 0x000000ffff0d7224 */ /* 0x000fc400078e0037 */
[----:B------:R-:W-:-:S07]  /*6fd0*/  IMAD.MOV.U32 R15, RZ, RZ, R51 ;  /* 0x000000ffff0f7224 */ /* 0x000fce00078e0033 */
.L_x_1757:
[----:B------:R-:W-:Y:S05]  /*6fe0*/  BSYNC B2 ;  /* 0x0000000000027941 */ /* 0x000fea0003800000 */
.L_x_1756:
[----:B------:R-:W-:Y:S01]  /*6ff0*/  ISETP.GE.AND P4, PT, R72, R107, PT ;  /* 0x0000006b4800720c */ /* 0x000fe20003f86270 */
[----:B--2---:R2:W-:-:S12]  /*7000*/  ST.E.128 desc[UR54][R44.64], R12 ;  /* 0x0000000c2c007985 */ /* 0x0045d8000c101d36 */
[----:B------:R-:W-:-:S05]  /*7010*/  @!P4 IMAD.WIDE R46, R72, 0x2, R46 ;  /* 0x00000002482ec825 */ /* 0x000fca00078e022e */
[----:B---3--:R2:W-:Y:S02]  /*7020*/  @!P4 ST.E.128 desc[UR54][R46.64], R40 ;  /* 0x000000282e00c985 */ /* 0x0085e4000c101d36 */
.L_x_1755:
[----:B------:R-:W-:Y:S05]  /*7030*/  BSYNC B1 ;  /* 0x0000000000017941 */ /* 0x000fea0003800000 */
.L_x_1754:
[----:B------:R-:W-:-:S03]  /*7040*/  UMOV UR4, 0xffffffff ;  /* 0xffffffff00047882 */ /* 0x000fc60000000000 */
[----:B------:R-:W-:Y:S05]  /*7050*/  BRA.DIV UR4, `(.L_x_1758) ;  /* 0x0000022204fc7947 */ /* 0x000fea000b800000 */
[----:B0-2---:R0:W2:Y:S04]  /*7060*/  SHFL.IDX PT, R47, R101, 0x2, 0x181f ;  /* 0x00581f00652f7f89 */ /* 0x0050a800000e0000 */
[----:B------:R0:W0:Y:S02]  /*7070*/  SHFL.IDX PT, R46, R106, 0x2, 0x181f ;  /* 0x00581f006a2e7f89 */ /* 0x00002400000e0000 */
.L_x_2142:
[----:B------:R-:W-:Y:S01]  /*7080*/  VIADD R11, R188, 0x40 ;  /* 0x00000040bc0b7836 */ /* 0x000fe20000000000 */
        /* <DEDUP_REMOVED lines=24> */
[----:B------:R-:W2:Y:S01]  /*7210*/  LDS.128 R40, [R40+0x18400] ;  /* 0x0184000028287984 */ /* 0x000ea20000000c00 */
[----:B------:R-:W-:Y:S05]  /*7220*/  @P3 BRA `(.L_x_1762) ;  /* 0x0000000400703947 */ /* 0x000fea0003800000 */
[----:B------:R-:W-:Y:S01]  /*7230*/  SHF.R.U64 R72, R58, 0x10, R59 ;  /* 0x000000103a487819 */ /* 0x000fe2000000123b */
[----:B--2---:R-:W-:Y:S01]  /*7240*/  IMAD.U32 R52, R41, 0x10000, RZ ;  /* 0x0001000029347824 */ /* 0x004fe200078e00ff */
[--C-:B------:R-:W-:Y:S01]  /*7250*/  SHF.R.U64 R58, R60, 0x10, R61.reuse ;  /* 0x000000103c3a7819 */ /* 0x100fe2000000123d */
[----:B0-----:R-:W-:Y:S01]  /*7260*/  IMAD.U32 R48, R13, 0x10000, RZ ;  /* 0x000100000d307824 */ /* 0x001fe200078e00ff */
[----:B------:R-:W-:Y:S01]  /*7270*/  SHF.R.U32.HI R61, RZ, 0x10, R61 ;  /* 0x00000010ff3d7819 */ /* 0x000fe2000001163d */
[----:B------:R-:W-:Y:S01]  /*7280*/  IMAD.U32 R54, R43, 0x10000, RZ ;  /* 0x000100002b367824 */ /* 0x000fe200078e00ff */
[----:B------:R-:W-:Y:S01]  /*7290*/  SHF.R.U32.HI R73, RZ, 0x10, R57 ;  /* 0x00000010ff497819 */ /* 0x000fe20000011639 */
[----:B------:R-:W-:Y:S01]  /*72a0*/  IMAD.U32 R50, R40, 0x10000, RZ ;  /* 0x0001000028327824 */ /* 0x000fe200078e00ff */
[----:B------:R-:W-:Y:S02]  /*72b0*/  PRMT R124, R124, 0x5410, R61 ;  /* 0x000054107c7c7816 */ /* 0x000fe4000000003d */
[----:B------:R-:W-:-:S02]  /*72c0*/  SHF.R.U64 R74, R56, 0x10, R57 ;  /* 0x00000010384a7819 */ /* 0x000fc40000001239 */
[----:B------:R-:W-:Y:S01]  /*72d0*/  SHF.R.U32.HI R57, RZ, 0x10, R59 ;  /* 0x00000010ff397819 */ /* 0x000fe2000001163b */
[----:B------:R-:W-:Y:S01]  /*72e0*/  IMAD.U32 R59, R124, 0x10000, RZ ;  /* 0x000100007c3b7824 */ /* 0x000fe200078e00ff */
[----:B------:R-:W-:Y:S02]  /*72f0*/  SHF.R.U64 R56, R62, 0x10, R63 ;  /* 0x000000103e387819 */ /* 0x000fe4000000123f */
[----:B------:R-:W-:Y:S01]  /*7300*/  PRMT R120, R120, 0x5410, R73 ;  /* 0x0000541078787816 */ /* 0x000fe20000000049 */
[----:B------:R-:W-:Y:S01]  /*7310*/  FMUL.FTZ R61, R52, R59 ;  /* 0x0000003b343d7220 */ /* 0x000fe20000410000 */
[----:B------:R-:W-:Y:S02]  /*7320*/  SHF.R.U32.HI R63, RZ, 0x10, R63 ;  /* 0x00000010ff3f7819 */ /* 0x000fe4000001163f */
[----:B------:R-:W-:Y:S01]  /*7330*/  PRMT R118, R118, 0x5410, R57 ;  /* 0x0000541076767816 */ /* 0x000fe20000000039 */
[----:B------:R-:W-:Y:S01]  /*7340*/  IMAD.U32 R57, R120, 0x10000, RZ ;  /* 0x0001000078397824 */ /* 0x000fe200078e00ff */
[----:B------:R-:W-:-:S02]  /*7350*/  PRMT R122, R122, 0x5410, R63 ;  /* 0x000054107a7a7816 */ /* 0x000fc4000000003f */
[----:B------:R-:W-:Y:S01]  /*7360*/  PRMT R121, R121, 0x5410, R56 ;  /* 0x0000541079797816 */ /* 0x000fe20000000038 */
[-C--:B------:R-:W-:Y:S01]  /*7370*/  FMUL.FTZ R63, R52, R57.reuse ;  /* 0x00000039343f7220 */ /* 0x080fe20000410000 */
[----:B------:R-:W-:Y:S01]  /*7380*/  FFMA.FTZ R56, R48, R57, -R61 ;  /* 0x0000003930387223 */ /* 0x000fe2000001083d */
[----:B------:R-:W-:Y:S01]  /*7390*/  LOP3.LUT R53, R41, 0xffff0000, RZ, 0xc0, !PT ;  /* 0xffff000029357812 */ /* 0x000fe200078ec0ff */
        /* <DEDUP_REMOVED lines=8> */
[----:B------:R-:W-:Y:S01]  /*7420*/  IMAD.U32 R40, R15, 0x10000, RZ ;  /* 0x000100000f287824 */ /* 0x000fe200078e00ff */
[----:B------:R-:W-:Y:S01]  /*7430*/  LOP3.LUT R55, R43, 0xffff0000, RZ, 0xc0, !PT ;  /* 0xffff00002b377812 */ /* 0x000fe200078ec0ff */
[----:B------:R-:W-:Y:S01]  /*7440*/  FMUL.FTZ R52, R53, R124 ;  /* 0x0000007c35347220 */ /* 0x000fe20000410000 */
[----:B------:R-:W-:Y:S01]  /*7450*/  PRMT R119, R119, 0x5410, R74 ;  /* 0x0000541077777816 */ /* 0x000fe2000000004a */
[-C--:B------:R-:W-:Y:S01]  /*7460*/  FMUL.FTZ R54, R54, R57.reuse ;  /* 0x0000003936367220 */ /* 0x080fe20000410000 */
[----:B------:R-:W-:Y:S01]  /*7470*/  LOP3.LUT R122, R122, 0xffff0000, RZ, 0xc0, !PT ;  /* 0xffff00007a7a7812 */ /* 0x000fe200078ec0ff */
[-C--:B------:R-:W-:Y:S01]  /*7480*/  FMUL.FTZ R48, R53, R120.reuse ;  /* 0x0000007835307220 */ /* 0x080fe20000410000 */
[----:B------:R-:W-:Y:S01]  /*7490*/  PRMT R123, R123, 0x5410, R58 ;  /* 0x000054107b7b7816 */ /* 0x000fe2000000003a */
[----:B------:R-:W-:Y:S01]  /*74a0*/  FFMA.FTZ R53, R49, R120, -R52 ;  /* 0x0000007831357223 */ /* 0x000fe20000010834 */
[----:B------:R-:W-:Y:S01]  /*74b0*/  LOP3.LUT R118, R118, 0xffff0000, RZ, 0xc0, !PT ;  /* 0xffff000076767812 */ /* 0x000fe200078ec0ff */
[C---:B------:R-:W-:Y:S01]  /*74c0*/  FFMA.FTZ R59, R40.reuse, R57, -R59 ;  /* 0x00000039283b7223 */ /* 0x040fe2000001083b */
[----:B------:R-:W-:Y:S01]  /*74d0*/  LOP3.LUT R41, R15, 0xffff0000, RZ, 0xc0, !PT ;  /* 0xffff00000f297812 */ /* 0x000fe200078ec0ff */
[----:B------:R-:W-:Y:S01]  /*74e0*/  FFMA.FTZ R54, R40, R61, R54 ;  /* 0x0000003d28367223 */ /* 0x000fe20000010036 */
[----:B------:R-:W-:Y:S01]  /*74f0*/  FFMA.FTZ R124, R49, R124, R48 ;  /* 0x0000007c317c7223 */ /* 0x000fe20000010030 */
[----:B------:R-:W-:Y:S01]  /*7500*/  FMUL.FTZ R52, R55, R122 ;  /* 0x0000007a37347220 */ /* 0x000fe20000410000 */
[----:B------:R-:W-:-:S02]  /*7510*/  IMAD.U32 R40, R119, 0x10000, RZ ;  /* 0x0001000077287824 */ /* 0x000fc400078e00ff */
[-C--:B------:R-:W-:Y:S01]  /*7520*/  FMUL.FTZ R58, R55, R118.reuse ;  /* 0x00000076373a7220 */ /* 0x080fe20000410000 */
[----:B------:R-:W-:Y:S02]  /*7530*/  IMAD.U32 R48, R123, 0x10000, RZ ;  /* 0x000100007b307824 */ /* 0x000fe400078e00ff */
[----:B------:R-:W-:Y:S01]  /*7540*/  FFMA.FTZ R118, R41, R118, -R52 ;  /* 0x0000007629767223 */ /* 0x000fe20000010834 */
[----:B------:R-:W-:Y:S02]  /*7550*/  IMAD.U32 R13, R12, 0x10000, RZ ;  /* 0x000100000c0d7824 */ /* 0x000fe400078e00ff */
[C---:B------:R-:W-:Y:S01]  /*7560*/  FMUL.FTZ R49, R50.reuse, R40 ;  /* 0x0000002832317220 */ /* 0x040fe20000410000 */
[----:B------:R-:W-:Y:S01]  /*7570*/  PRMT R117, R117, 0x5410, R72 ;  /* 0x0000541075757816 */ /* 0x000fe20000000048 */
[-C--:B------:R-:W-:Y:S01]  /*7580*/  FMUL.FTZ R52, R50, R48.reuse ;  /* 0x0000003032347220 */ /* 0x080fe20000410000 */
[----:B------:R-:W-:Y:S01]  /*7590*/  LOP3.LUT R123, R123, 0xffff0000, RZ, 0xc0, !PT ;  /* 0xffff00007b7b7812 */ /* 0x000fe200078ec0ff */
[----:B------:R-:W-:Y:S01]  /*75a0*/  FFMA.FTZ R49, R13, R48, R49 ;  /* 0x000000300d317223 */ /* 0x000fe20000010031 */
[----:B------:R-:W-:-:S02]  /*75b0*/  IMAD.U32 R43, R42, 0x10000, RZ ;  /* 0x000100002a2b7824 */ /* 0x000fc400078e00ff */
[----:B------:R-:W-:Y:S01]  /*75c0*/  FFMA.FTZ R52, R13, R40, -R52 ;  /* 0x000000280d347223 */ /* 0x000fe20000010834 */
        /* <DEDUP_REMOVED lines=8> */
[C---:B------:R-:W-:Y:S01]  /*7650*/  IMAD.U32 R15, R14.reuse, 0x10000, RZ ;  /* 0x000100000e0f7824 */ /* 0x040fe200078e00ff */
[----:B------:R-:W-:Y:S01]  /*7660*/  LOP3.LUT R117, R117, 0xffff0000, RZ, 0xc0, !PT ;  /* 0xffff000075757812 */ /* 0x000fe200078ec0ff */
[----:B------:R-:W-:Y:S01]  /*7670*/  FMUL.FTZ R50, R43, R48 ;  /* 0x000000302b327220 */ /* 0x000fe20000410000 */
[----:B------:R-:W-:Y:S01]  /*7680*/  LOP3.LUT R14, R14, 0xffff0000, RZ, 0xc0, !PT ;  /* 0xffff00000e0e7812 */ /* 0x000fe200078ec0ff */
[----:B------:R-:W-:Y:S01]  /*7690*/  FMUL.FTZ R13, R42, R121 ;  /* 0x000000792a0d7220 */ /* 0x000fe20000410000 */
[-C--:B------:R-:W-:Y:S01]  /*76a0*/  FMUL.FTZ R51, R51, R119.reuse ;  /* 0x0000007733337220 */ /* 0x080fe20000410000 */
[----:B------:R-:W-:Y:S01]  /*76b0*/  FFMA.FTZ R41, R12, R119, -R41 ;  /* 0x000000770c297223 */ /* 0x000fe20000010829 */
        /* <DEDUP_REMOVED lines=19> */
.L_x_1762:
[----:B------:R-:W-:Y:S05]  /*77f0*/  BSYNC B2 ;  /* 0x0000000000027941 */ /* 0x000fea0003800000 */
.L_x_1761:
[----:B------:R-:W-:Y:S01]  /*7800*/  ISETP.GE.AND P4, PT, R11, R107, PT ;  /* 0x0000006b0b00720c */ /* 0x000fe20003f86270 */
[----:B0-----:R0:W-:-:S12]  /*7810*/  ST.E.128 desc[UR54][R44.64], R12 ;  /* 0x0000000c2c007985 */ /* 0x0011d8000c101d36 */
[----:B------:R-:W-:-:S05]  /*7820*/  @!P4 IMAD.WIDE R46, R11, 0x2, R46 ;  /* 0x000000020b2ec825 */ /* 0x000fca00078e022e */
[----:B--2---:R0:W-:Y:S02]  /*7830*/  @!P4 ST.E.128 desc[UR54][R46.64], R40 ;  /* 0x000000282e00c985 */ /* 0x0041e4000c101d36 */
.L_x_1760:
[----:B------:R-:W-:Y:S05]  /*7840*/  BSYNC B1 ;  /* 0x0000000000017941 */ /* 0x000fea0003800000 */
.L_x_1759:
[----:B------:R-:W-:-:S03]  /*7850*/  UMOV UR4, 0xffffffff ;  /* 0xffffffff00047882 */ /* 0x000fc60000000000 */
[----:B------:R-:W-:Y:S05]  /*7860*/  BRA.DIV UR4, `(.L_x_1763) ;  /* 0x0000021e04447947 */ /* 0x000fea000b800000 */
[----:B0---4-:R-:W0:Y:S04]  /*7870*/  SHFL.IDX PT, R101, R101, 0x3, 0x181f ;  /* 0x00781f0065657f89 */ /* 0x011e2800000e0000 */
[----:B------:R-:W4:Y:S02]  /*7880*/  SHFL.IDX PT, R106, R106, 0x3, 0x181f ;  /* 0x00781f006a6a7f89 */ /* 0x000f2400000e0000 */
.L_x_2146:
[----:B------:R-:W-:-:S05]  /*7890*/  VIADD R11, R188, 0x60 ;  /* 0x00000060bc0b7836 */ /* 0x000fca0000000000 */
[----:B------:R-:W-:-:S13]  /*78a0*/  ISETP.GE.OR P4, PT, R11, R95, P1 ;  /* 0x0000005f0b00720c */ /* 0x000fda0000f86670 */
[----:B------:R-:W-:Y:S05]  /*78b0*/  @P4 BRA `(.L_x_1736) ;  /* 0x0000000c00904947 */ /* 0x000fea0003800000 */
[----:B------:R-:W-:Y:S01]  /*78c0*/  SEL R109, R36, R109, !P0 ;  /* 0x0000006d246d7207 */ /* 0x000fe20004000000 */
[----:B------:R-:W-:Y:S01]  /*78d0*/  BSSY B1, `(.L_x_1764) ;  /* 0x0000072000017945 */ /* 0x000fe20003800000 */
[----:B---3--:R-:W-:Y:S02]  /*78e0*/  SHF.R.U32.HI R13, RZ, 0x3, R201 ;  /* 0x00000003ff0d7819 */ /* 0x008fe400000116c9 */
[----:B------:R-:W-:Y:S02]  /*78f0*/  SHF.R.S32.HI R12, RZ, 0x1f, R109 ;  /* 0x0000001fff0c7819 */ /* 0x000fe4000001146d */
[----:B----4-:R-:W-:Y:S02]  /*7900*/  LEA R44, P4, R76, R106, 0x1 ;  /* 0x0000006a4c2c7211 */ /* 0x010fe400078808ff */
[----:B------:R-:W-:Y:S02]  /*7910*/  LEA.HI R12, R12, R109, RZ, 0x4 ;  /* 0x0000006d0c0c7211 */ /* 0x000fe400078f20ff */
[----:B0-----:R-:W-:-:S02]  /*7920*/  LEA.HI.X R45, R76, R101, R88, 0x1, P4 ;  /* 0x000000654c2d7211 */ /* 0x001fc400020f0c58 */
        /* <DEDUP_REMOVED lines=18> */
[----:B------:R-:W-:Y:S01]  /*7a50*/  SHF.R.U64 R58, R64, 0x10, R65 ;  /* 0x00000010403a7819 */ /* 0x000fe20000001241 */
[----:B--23--:R-:W-:Y:S01]  /*7a60*/  IMAD.U32 R47, R13, 0x10000, RZ ;  /* 0x000100000d2f7824 */ /* 0x00cfe200078e00ff */
[----:B------:R-:W-:Y:S01]  /*7a70*/  SHF.R.U32.HI R69, RZ, 0x10, R69 ;  /* 0x00000010ff457819 */ /* 0x000fe20000011645 */
[----:B------:R-:W-:Y:S01]  /*7a80*/  IMAD.U32 R52, R43, 0x10000, RZ ;  /* 0x000100002b347824 */ /* 0x000fe200078e00ff */
[----:B------:R-:W-:Y:S01]  /*7a90*/  SHF.R.U32.HI R65, RZ, 0x10, R65 ;  /* 0x00000010ff417819 */ /* 0x000fe20000011641 */
[----:B------:R-:W-:Y:S01]  /*7aa0*/  IMAD.U32 R48, R40, 0x10000, RZ ;  /* 0x0001000028307824 */ /* 0x000fe200078e00ff */
[----:B------:R-:W-:Y:S01]  /*7ab0*/  SHF.R.U64 R55, R66, 0x10, R67 ;  /* 0x0000001042377819 */ /* 0x000fe20000001243 */
[----:B0-----:R-:W-:Y:S01]  /*7ac0*/  IMAD.U32 R11, R12, 0x10000, RZ ;  /* 0x000100000c0b7824 */ /* 0x001fe200078e00ff */
[----:B------:R-:W-:-:S02]  /*7ad0*/  PRMT R116, R116, 0x5410, R69 ;  /* 0x0000541074747816 */ /* 0x000fc40000000045 */
[----:B------:R-:W-:Y:S02]  /*7ae0*/  PRMT R112, R112, 0x5410, R65 ;  /* 0x0000541070707816 */ /* 0x000fe40000000041 */
[----:B------:R-:W-:Y:S02]  /*7af0*/  SHF.R.U64 R56, R70, 0x10, R71 ;  /* 0x0000001046387819 */ /* 0x000fe40000001247 */
[----:B------:R-:W-:Y:S01]  /*7b00*/  PRMT R108, R108, 0x5410, R55 ;  /* 0x000054106c6c7816 */ /* 0x000fe20000000037 */
[----:B------:R-:W-:Y:S01]  /*7b10*/  IMAD.U32 R55, R116, 0x10000, RZ ;  /* 0x0001000074377824 */ /* 0x000fe200078e00ff */
[----:B------:R-:W-:Y:S02]  /*7b20*/  SHF.R.U32.HI R71, RZ, 0x10, R71 ;  /* 0x00000010ff477819 */ /* 0x000fe40000011647 */
[----:B------:R-:W-:Y:S01]  /*7b30*/  PRMT R115, R115, 0x5410, R54 ;  /* 0x0000541073737816 */ /* 0x000fe20000000036 */
[----:B------:R-:W-:Y:S01]  /*7b40*/  IMAD.U32 R54, R112, 0x10000, RZ ;  /* 0x0001000070367824 */ /* 0x000fe200078e00ff */
[----:B------:R-:W-:-:S02]  /*7b50*/  SHF.R.U32.HI R67, RZ, 0x10, R67 ;  /* 0x00000010ff437819 */ /* 0x000fc40000011643 */
[----:B------:R-:W-:Y:S01]  /*7b60*/  PRMT R113, R113, 0x5410, R56 ;  /* 0x0000541071717816 */ /* 0x000fe20000000038 */
[-C--:B------:R-:W-:Y:S01]  /*7b70*/  FMUL.FTZ R56, R50, R55.reuse ;  /* 0x0000003732387220 */ /* 0x080fe20000410000 */
[----:B------:R-:W-:Y:S01]  /*7b80*/  PRMT R114, R114, 0x5410, R71 ;  /* 0x0000541072727816 */ /* 0x000fe20000000047 */
[-C--:B------:R-:W-:Y:S01]  /*7b90*/  FMUL.FTZ R50, R50, R54.reuse ;  /* 0x0000003632327220 */ /* 0x080fe20000410000 */
[----:B------:R-:W-:Y:S01]  /*7ba0*/  PRMT R110, R110, 0x5410, R67 ;  /* 0x000054106e6e7816 */ /* 0x000fe20000000043 */
[----:B------:R-:W-:Y:S01]  /*7bb0*/  FFMA.FTZ R56, R47, R54, -R56 ;  /* 0x000000362f387223 */ /* 0x000fe20000010838 */
[----:B------:R-:W-:Y:S01]  /*7bc0*/  LOP3.LUT R51, R41, 0xffff0000, RZ, 0xc0, !PT ;  /* 0xffff000029337812 */ /* 0x000fe200078ec0ff */
[----:B------:R-:W-:Y:S01]  /*7bd0*/  IMAD.U32 R57, R114, 0x10000, RZ ;  /* 0x0001000072397824 */ /* 0x000fe200078e00ff */
[----:B------:R-:W-:Y:S01]  /*7be0*/  LOP3.LUT R112, R112, 0xffff0000, RZ, 0xc0, !PT ;  /* 0xffff000070707812 */ /* 0x000fe200078ec0ff */
[----:B------:R-:W-:Y:S01]  /*7bf0*/  FFMA.FTZ R55, R47, R55, R50 ;  /* 0x000000372f377223 */ /* 0x000fe20000010032 */
[----:B------:R-:W-:Y:S01]  /*7c00*/  LOP3.LUT R116, R116, 0xffff0000, RZ, 0xc0, !PT ;  /* 0xffff000074747812 */ /* 0x000fe200078ec0ff */
[----:B------:R-:W-:Y:S01]  /*7c10*/  IMAD.U32 R47, R110, 0x10000, RZ ;  /* 0x000100006e2f7824 */ /* 0x000fe200078e00ff */
        /* <DEDUP_REMOVED lines=11> */
[----:B------:R-:W-:Y:S01]  /*7cd0*/  FFMA.FTZ R116, R13, R116, R50 ;  /* 0x000000740d747223 */ /* 0x000fe20000010032 */
[----:B------:R-:W-:Y:S01]  /*7ce0*/  LOP3.LUT R41, R15, 0xffff0000, RZ, 0xc0, !PT ;  /* 0xffff00000f297812 */ /* 0x000fe200078ec0ff */
[----:B------:R-:W-:Y:S01]  /*7cf0*/  FFMA.FTZ R51, R13, R112, -R54 ;  /* 0x000000700d337223 */ /* 0x000fe20000010836 */
[C---:B------:R-:W-:Y:S01]  /*7d00*/  FFMA.FTZ R59, R40.reuse, R47, -R59 ;  /* 0x0000002f283b7223 */ /* 0x040fe2000001083b */
[----:B------:R-:W-:Y:S01]  /*7d10*/  FFMA.FTZ R57, R40, R57, R52 ;  /* 0x0000003928397223 */ /* 0x000fe20000010034 */
[----:B------:R-:W-:Y:S01]  /*7d20*/  FMUL.FTZ R50, R53, R114 ;  /* 0x0000007235327220 */ /* 0x000fe20000410000 */
[----:B------:R-:W-:-:S02]  /*7d30*/  IMAD.U32 R13, R111, 0x10000, RZ ;  /* 0x000100006f0d7824 */ /* 0x000fc400078e00ff */
[-C--:B------:R-:W-:Y:S01]  /*7d40*/  FMUL.FTZ R52, R53, R110.reuse ;  /* 0x0000006e35347220 */ /* 0x080fe20000410000 */
[----:B------:R-:W-:Y:S02]  /*7d50*/  IMAD.U32 R40, R115, 0x10000, RZ ;  /* 0x0001000073287824 */ /* 0x000fe400078e00ff */
[----:B------:R-:W-:Y:S01]  /*7d60*/  FFMA.FTZ R110, R41, R110, -R50 ;  /* 0x0000006e296e7223 */ /* 0x000fe20000010832 */
[CC--:B------:R-:W-:Y:S01]  /*7d70*/  FMUL.FTZ R47, R48.reuse, R13.reuse ;  /* 0x0000000d302f7220 */ /* 0x0c0fe20000410000 */
[----:B------:R-:W-:Y:S01]  /*7d80*/  LOP3.LUT R115, R115, 0xffff0000, RZ, 0xc0, !PT ;  /* 0xffff000073737812 */ /* 0x000fe200078ec0ff */
[-C--:B------:R-:W-:Y:S01]  /*7d90*/  FMUL.FTZ R50, R48, R40.reuse ;  /* 0x0000002830327220 */ /* 0x080fe20000410000 */
[C---:B------:R-:W-:Y:S01]  /*7da0*/  IMAD.U32 R43, R42.reuse, 0x10000, RZ ;  /* 0x000100002a2b7824 */ /* 0x040fe200078e00ff */
[----:B------:R-:W-:Y:S01]  /*7db0*/  LOP3.LUT R42, R42, 0xffff0000, RZ, 0xc0, !PT ;  /* 0xffff00002a2a7812 */ /* 0x000fe200078ec0ff */
[----:B------:R-:W-:Y:S02]  /*7dc0*/  IMAD.U32 R48, R113, 0x10000, RZ ;  /* 0x0001000071307824 */ /* 0x000fe400078e00ff */
[C---:B------:R-:W-:Y:S01]  /*7dd0*/  FFMA.FTZ R50, R11.reuse, R13, -R50 ;  /* 0x0000000d0b327223 */ /* 0x040fe20000010832 */
[----:B------:R-:W-:Y:S01]  /*7de0*/  FFMA.FTZ R47, R11, R40, R47 ;  /* 0x000000280b2f7223 */ /* 0x000fe2000001002f */
[----:B------:R-:W-:Y:S01]  /*7df0*/  LOP3.LUT R113, R113, 0xffff0000, RZ, 0xc0, !PT ;  /* 0xffff000071717812 */ /* 0x000fe200078ec0ff */
[----:B------:R-:W-:Y:S01]  /*7e00*/  FFMA.FTZ R114, R41, R114, R52 ;  /* 0x0000007229727223 */ /* 0x000fe20000010034 */
[----:B------:R-:W-:Y:S01]  /*7e10*/  LOP3.LUT R12, R12, 0xffff0000, RZ, 0xc0, !PT ;  /* 0xffff00000c0c7812 */ /* 0x000fe200078ec0ff */
[----:B------:R-:W-:Y:S01]  /*7e20*/  FMUL.FTZ R41, R49, R115 ;  /* 0x0000007331297220 */ /* 0x000fe20000410000 */
[----:B------:R-:W-:Y:S01]  /*7e30*/  LOP3.LUT R111, R111, 0xffff0000, RZ, 0xc0, !PT ;  /* 0xffff00006f6f7812 */ /* 0x000fe200078ec0ff */
[C---:B------:R-:W-:Y:S01]  /*7e40*/  IMAD.U32 R40, R108.reuse, 0x10000, RZ ;  /* 0x000100006c287824 */ /* 0x040fe200078e00ff */
[----:B------:R-:W-:Y:S01]  /*7e50*/  LOP3.LUT R11, R108, 0xffff0000, RZ, 0xc0, !PT ;  /* 0xffff00006c0b7812 */ /* 0x000fe200078ec0ff */
[C---:B------:R-:W-:Y:S01]  /*7e60*/  IMAD.U32 R15, R14.reuse, 0x10000, RZ ;  /* 0x000100000e0f7824 */ /* 0x040fe200078e00ff */
[----:B------:R-:W-:Y:S01]  /*7e70*/  LOP3.LUT R14, R14, 0xffff0000, RZ, 0xc0, !PT ;  /* 0xffff00000e0e7812 */ /* 0x000fe200078ec0ff */
[----:B------:R-:W-:Y:S01]  /*7e80*/  FMUL.FTZ R52, R43, R48 ;  /* 0x000000302b347220 */ /* 0x000fe20000410000 */
        /* <DEDUP_REMOVED lines=22> */
.L_x_1765:
[----:B------:R-:W-:Y:S05]  /*7ff0*/  BSYNC B1 ;  /* 0x0000000000017941 */ /* 0x000fea0003800000 */
.L_x_1764:
[----:B---3--:R3:W-:Y:S01]  /*8000*/  ST.E.128 desc[UR54][R44.64], R12 ;  /* 0x0000000c2c007985 */ /* 0x0087e2000c101d36 */
[----:B------:R-:W-:Y:S01]  /*8010*/  ISETP.GE.AND P3, PT, R46, R107, PT ;  /* 0x0000006b2e00720c */ /* 0x000fe20003f66270 */
[----:B------:R-:W-:-:S12]  /*8020*/  IMAD.MOV.U32 R107, RZ, RZ, R101 ;  /* 0x000000ffff6b7224 */ /* 0x000fd800078e0065 */
[----:B------:R-:W-:Y:S05]  /*8030*/  @P3 BRA `(.L_x_1736) ;  /* 0x0000000400b03947 */ /* 0x000fea0003800000 */
[----:B--2---:R-:W-:-:S05]  /*8040*/  IMAD.WIDE R46, R46, 0x2, R106 ;  /* 0x000000022e2e7825 */ /* 0x004fca00078e026a */
[----:B----4-:R2:W-:Y:S01]  /*8050*/  ST.E.128 desc[UR54][R46.64], R40 ;  /* 0x000000282e007985 */ /* 0x0105e2000c101d36 */
[----:B------:R-:W-:Y:S05]  /*8060*/  BRA `(.L_x_1736) ;  /* 0x0000000400a47947 */ /* 0x000fea0003800000 */
.L_x_1695:
[----:B------:R-:W-:-:S06]  /*8070*/  UISETP.NE.AND UP0, UPT, UR39, 0x3, UPT ;  /* 0x000000032700788c */ /* 0x000fcc000bf05270 */
[----:B------:R-:W-:-:S13]  /*8080*/  PLOP3.LUT P5, PT, PT, PT, UP0, 0x80, 0x0 ;  /* 0x000000000000781c */ /* 0x000fda0003faf008 */
[----:B------:R-:W-:Y:S05]  /*8090*/  @!P5 BRA `(.L_x_1766) ;  /* 0x000000000004d947 */ /* 0x000fea0003800000 */
[----:B------:R-:W-:Y:S01]  /*80a0*/  BPT.TRAP 0x1 ;  /* 0x000000040000795c */ /* 0x000fe20000300000 */
.L_x_1766:
[----:B------:R-:W-:Y:S01]  /*80b0*/  IMAD R89, R19, 0x8, R18 ;  /* 0x0000000813597824 */ /* 0x000fe200078e0212 */
[----:B------:R-:W-:Y:S01]  /*80c0*/  SHF.L.U32 R100, R197, 0x1f, RZ ;  /* 0x0000001fc5647819 */ /* 0x000fe200000006ff */
[----:B------:R-:W-:Y:S01]  /*80d0*/  BSSY B1, `(.L_x_1767) ;  /* 0x0000004000017945 */ /* 0x000fe20003800000 */
[----:B------:R-:W-:Y:S02]  /*80e0*/  SHF.R.S32.HI R97, RZ, 0x1f, R98 ;  /* 0x0000001fff617819 */ /* 0x000fe40000011462 */
[----:B------:R-:W0:Y:S02]  /*80f0*/  SYNCS.PHASECHK.TRANS64.TRYWAIT P3, [R89+URZ+0x28890], R100 ;  /* 0x02889064590075a7 */ /* 0x000e24000806017f */
[----:B0-----:R-:W-:Y:S05]  /*8100*/  @!P3 BRA `(.L_x_1768) ;  /* 0x000002140068b947 */ /* 0x001fea0003800000 */
.L_x_2147:
[----:B------:R-:W-:Y:S05]  /*8110*/  BSYNC B1 ;  /* 0x0000000000017941 */ /* 0x000fea0003800000 */
.L_x_1767:
[----:B------:R-:W-:Y:S01]  /*8120*/  ULDC.64 UR4, c[0x0][0x300] ;  /* 0x0000c00000047ab9 */ /* 0x000fe20000000a00 */
[----:B-----5:R-:W-:Y:S01]  /*8130*/  SHF.R.S32.HI R96, RZ, 0x1f, R99 ;  /* 0x0000001fff607819 */ /* 0x020fe20000011463 */
[----:B------:R-:W-:Y:S01]  /*8140*/  IMAD R11, R97, UR4, RZ ;  /* 0x00000004610b7c24 */ /* 0x000fe2000f8e02ff */
[----:B------:R-:W-:Y:S01]  /*8150*/  ULDC.64 UR6, c[0x0][0x2e8] ;  /* 0x0000ba0000067ab9 */ /* 0x000fe20000000a00 */
[----:B------:R-:W-:-:S04]  /*8160*/  IMAD.WIDE.U32 R12, R98, UR4, RZ ;  /* 0x00000004620c7c25 */ /* 0x000fc8000f8e00ff */
[----:B------:R-:W-:Y:S01]  /*8170*/  IMAD R11, R98, UR5, R11 ;  /* 0x00000005620b7c24 */ /* 0x000fe2000f8e020b */
[----:B------:R-:W-:Y:S01]  /*8180*/  ULDC.64 UR4, c[0x0][0x310] ;  /* 0x0000c40000047ab9 */ /* 0x000fe20000000a00 */
[----:B------:R-:W-:Y:S02]  /*8190*/  IMAD R95, R27, -0x80, R25 ;  /* 0xffffff801b5f7824 */ /* 0x000fe400078e0219 */
[----:B------:R-:W-:Y:S02]  /*81a0*/  IMAD R14, R96, UR4, RZ ;  /* 0x00000004600e7c24 */ /* 0x000fe4000f8e02ff */
[----:B------:R-:W-:Y:S01]  /*81b0*/  IMAD.IADD R13, R13, 0x1, R11 ;  /* 0x000000010d0d7824 */ /* 0x000fe200078e020b */
        /* <DEDUP_REMOVED lines=15> */
.L_x_2151:
        /* <DEDUP_REMOVED lines=13> */
.L_x_1771:
[----:B------:R-:W-:Y:S05]  /*8380*/  BSYNC B1 ;  /* 0x0000000000017941 */ /* 0x000fea0003800000 */
.L_x_1770:
[----:B------:R-:W-:-:S03]  /*8390*/  UMOV UR4, 0xffffffff ;  /* 0xffffffff00047882 */ /* 0x000fc60000000000 */
[----:B------:R-:W-:Y:S05]  /*83a0*/  BRA.DIV UR4, `(.L_x_1772) ;  /* 0x00000216041c7947 */ /* 0x000fea000b800000 */
[----:B--2-4-:R2:W4:Y:S04]  /*83b0*/  SHFL.IDX PT, R41, R45, 0x1, 0x181f ;  /* 0x00381f002d297f89 */ /* 0x01452800000e0000 */
[----:B---3--:R2:W3:Y:S02]  /*83c0*/  SHFL.IDX PT, R14, R44, 0x1, 0x181f ;  /* 0x00381f002c0e7f89 */ /* 0x0084e400000e0000 */
.L_x_2155:
        /* <DEDUP_REMOVED lines=14> */
.L_x_1774:
[----:B------:R-:W-:Y:S05]  /*84b0*/  BSYNC B1 ;  /* 0x0000000000017941 */ /* 0x000fea0003800000 */
.L_x_1773:
[----:B------:R-:W-:-:S03]  /*84c0*/  UMOV UR4, 0xffffffff ;  /* 0xffffffff00047882 */ /* 0x000fc60000000000 */
[----:B------:R-:W-:Y:S05]  /*84d0*/  BRA.DIV UR4, `(.L_x_1775) ;  /* 0x0000021604187947 */ /* 0x000fea000b800000 */
[----:B---34-:R3:W4:Y:S04]  /*84e0*/  SHFL.IDX PT, R41, R45, 0x2, 0x181f ;  /* 0x00581f002d297f89 */ /* 0x01872800000e0000 */
[----:B------:R3:W0:Y:S02]  /*84f0*/  SHFL.IDX PT, R14, R44, 0x2, 0x181f ;  /* 0x00581f002c0e7f89 */ /* 0x00062400000e0000 */
.L_x_2159:
        /* <DEDUP_REMOVED lines=14> */
.L_x_1777:
[----:B------:R-:W-:Y:S05]  /*85e0*/  BSYNC B1 ;  /* 0x0000000000017941 */ /* 0x000fea0003800000 */
.L_x_1776:
[----:B------:R-:W-:-:S03]  /*85f0*/  UMOV UR4, 0xffffffff ;  /* 0xffffffff00047882 */ /* 0x000fc60000000000 */
[----:B------:R-:W-:Y:S05]  /*8600*/  BRA.DIV UR4, `(.L_x_1778) ;  /* 0x0000021604147947 */ /* 0x000fea000b800000 */
[----:B0---4-:R0:W4:Y:S04]  /*8610*/  SHFL.IDX PT, R41, R45, 0x3, 0x181f ;  /* 0x00781f002d297f89 */ /* 0x01112800000e0000 */
[----:B------:R0:W0:Y:S02]  /*8620*/  SHFL.IDX PT, R14, R44, 0x3, 0x181f ;  /* 0x00781f002c0e7f89 */ /* 0x00002400000e0000 */
.L_x_2163:
        /* <DEDUP_REMOVED lines=13> */
.L_x_1736:
[----:B------:R-:W-:Y:S05]  /*8700*/  BSYNC B0 ;  /* 0x0000000000007941 */ /* 0x000fea0003800000 */
.L_x_1694:
[----:B0-----:R-:W0:Y:S01]  /*8710*/  S2R R11, SR_TID.X ;  /* 0x00000000000b7919 */ /* 0x001e220000002100 */
[----:B------:R-:W-:Y:S01]  /*8720*/  @!PT LDS RZ, [RZ] ;  /* 0x00000000fffff984 */ /* 0x000fe20000000800 */
[----:B------:R-:W-:Y:S01]  /*8730*/  @!PT LDS RZ, [RZ] ;  /* 0x00000000fffff984 */ /* 0x000fe20000000800 */
[----:B------:R-:W-:Y:S01]  /*8740*/  @!PT LDS RZ, [RZ] ;  /* 0x00000000fffff984 */ /* 0x000fe20000000800 */
[----:B------:R-:W-:Y:S01]  /*8750*/  @!PT LDS RZ, [RZ] ;  /* 0x00000000fffff984 */ /* 0x000fe20000000800 */
[----:B------:R5:W-:Y:S06]  /*8760*/  MEMBAR.ALL.CTA ;  /* 0x0000000000007992 */ /* 0x000bec0000008000 */
[----:B-----5:R-:W5:Y:S01]  /*8770*/  FENCE.VIEW.ASYNC.S ;  /* 0x00000000000073c6 */ /* 0x020f620000000000 */
[----:B------:R-:W-:Y:S05]  /*8780*/  WARPSYNC.ALL ;  /* 0x0000000000007948 */ /* 0x000fea0003800000 */
[----:B------:R-:W-:Y:S01]  /*8790*/  BSSY B0, `(.L_x_1779) ;  /* 0x0000009000007945 */ /* 0x000fe20003800000 */
[----:B0-----:R-:W-:Y:S01]  /*87a0*/  LOP3.LUT R11, R11, 0x7f, RZ, 0xc0, !PT ;  /* 0x0000007f0b0b7812 */ /* 0x001fe200078ec0ff */
[----:B-----5:R0:W-:Y:S03]  /*87b0*/  BAR.SYNC.DEFER_BLOCKING R92, 0x80 ;  /* 0x0002005c0000751d */ /* 0x0201e60000010000 */
[----:B------:R-:W-:-:S13]  /*87c0*/  ISETP.NE.AND P3, PT, R11, RZ, PT ;  /* 0x000000ff0b00720c */ /* 0x000fda0003f65270 */
[----:B------:R-:W-:-:S05]  /*87d0*/  @!P3 VIADD R11, R89, 0x288a0 ;  /* 0x000288a0590bb836 */ /* 0x000fca0000000000 */
[----:B------:R-:W-:-:S04]  /*87e0*/  @!P3 PRMT R11, RZ, 0x654, R11 ;  /* 0x00000654ff0bb816 */ /* 0x000fc8000000000b */
[----:B------:R0:W-:Y:S01]  /*87f0*/  @!P3 SYNCS.ARRIVE.TRANS64.RED.A1T0 RZ, [R11+URZ], RZ ;  /* 0x000000ff0bffb9a7 */ /* 0x0001e2000810043f */
[----:B------:R-:W-:Y:S05]  /*8800*/  @!P5 BRA `(.L_x_1780) ;  /* 0x000000000004d947 */ /* 0x000fea0003800000 */
[----:B------:R-:W-:Y:S01]  /*8810*/  BPT.TRAP 0x1 ;  /* 0x000000040000795c */ /* 0x000fe20000300000 */
.L_x_1780:
[----:B------:R-:W-:Y:S05]  /*8820*/  BSYNC B0 ;  /* 0x0000000000007941 */ /* 0x000fea0003800000 */
.L_x_1779:
[----:B------:R-:W5:Y:S01]  /*8830*/  SYNCS.PHASECHK.TRANS64.TRYWAIT P4, [R89+URZ+0x288b0], R100 ;  /* 0x0288b064590075a7 */ /* 0x000f62000808017f */
[----:B------:R-:W-:Y:S01]  /*8840*/  ULDC UR40, c[0x0][0x2f4] ;  /* 0x0000bd0000287ab9 */ /* 0x000fe20000000800 */
[----:B------:R-:W-:Y:S04]  /*8850*/  BSSY B0, `(.L_x_1781) ;  /* 0x0000002000007945 */ /* 0x000fe80003800000 */
[----:B-----5:R-:W-:Y:S05]  /*8860*/  @!P4 BRA `(.L_x_1782) ;  /* 0x0000021000c4c947 */ /* 0x020fea0003800000 */
.L_x_2164:
[----:B------:R-:W-:Y:S05]  /*8870*/  BSYNC B0 ;  /* 0x0000000000007941 */ /* 0x000fea0003800000 */
.L_x_1781:
[----:B------:R-:W-:Y:S01]  /*8880*/  ULDC.64 UR4, c[0x0][0x328] ;  /* 0x0000ca0000047ab9 */ /* 0x000fe20000000a00 */
[----:B------:R-:W-:Y:S01]  /*8890*/  ULDC.64 UR6, c[0x0][0x318] ;  /* 0x0000c60000067ab9 */ /* 0x000fe20000000a00 */
[----:B------:R-:W-:Y:S01]  /*88a0*/  IMAD R97, R97, UR4, RZ ;  /* 0x0000000461617c24 */ /* 0x000fe2000f8e02ff */
[----:B------:R-:W-:Y:S01]  /*88b0*/  BSSY B0, `(.L_x_1783) ;  /* 0x000001d000007945 */ /* 0x000fe20003800000 */
[----:B---34-:R-:W-:-:S04]  /*88c0*/  IMAD.WIDE.U32 R12, R98, UR4, RZ ;  /* 0x00000004620c7c25 */ /* 0x018fc8000f8e00ff */
[----:B------:R-:W-:Y:S01]  /*88d0*/  IMAD R97, R98, UR5, R97 ;  /* 0x0000000562617c24 */ /* 0x000fe2000f8e0261 */
[----:B------:R-:W-:Y:S01]  /*88e0*/  ULDC.64 UR4, c[0x0][0x338] ;  /* 0x0000ce0000047ab9 */ /* 0x000fe20000000a00 */
[----:B------:R-:W-:Y:S02]  /*88f0*/  IMAD.IADD R95, R95, 0x1, -R188 ;  /* 0x000000015f5f7824 */ /* 0x000fe400078e0abc */
[----:B------:R-:W-:Y:S02]  /*8900*/  IMAD R96, R96, UR4, RZ ;  /* 0x0000000460607c24 */ /* 0x000fe4000f8e02ff */
[----:B------:R-:W-:Y:S02]  /*8910*/  IMAD.IADD R13, R13, 0x1, R97 ;  /* 0x000000010d0d7824 */ /* 0x000fe400078e0261 */
[C---:B0-----:R-:W-:Y:S02]  /*8920*/  IMAD R11, R99.reuse, UR5, R96 ;  /* 0x00000005630b7c24 */ /* 0x041fe4000f8e0260 */
[----:B------:R-:W-:Y:S01]  /*8930*/  IMAD.WIDE.U32 R12, R99, UR4, R12 ;  /* 0x00000004630c7c25 */ /* 0x000fe2000f8e000c */
[----:B------:R-:W-:-:S03]  /*8940*/  ULDC.64 UR4, c[0x0][0x330] ;  /* 0x0000cc0000047ab9 */ /* 0x000fc60000000a00 */
[----:B------:R-:W-:Y:S02]  /*8950*/  IMAD.IADD R13, R13, 0x1, R11 ;  /* 0x000000010d0d7824 */ /* 0x000fe400078e020b */
[----:B------:R-:W-:-:S04]  /*8960*/  IMAD.WIDE.U32 R12, R195, UR4, R12 ;  /* 0x00000004c30c7c25 */ /* 0x000fc8000f8e000c */
[----:B------:R-:W-:Y:S01]  /*8970*/  IMAD R11, R195, UR5, R13 ;  /* 0x00000005c30b7c24 */ /* 0x000fe2000f8e020d */
[----:B-12---:R-:W-:-:S04]  /*8980*/  LEA R44, P4, R12, UR6, 0x1 ;  /* 0x000000060c2c7c11 */ /* 0x006fc8000f8808ff */
        /* <DEDUP_REMOVED lines=15> */
.L_x_1784:
[----:B------:R-:W-:Y:S05]  /*8a80*/  BSYNC B0 ;  /* 0x0000000000007941 */ /* 0x000fea0003800000 */
.L_x_1783:
        /* <DEDUP_REMOVED lines=15> */
.L_x_1786:
[----:B------:R-:W-:Y:S05]  /*8b80*/  BSYNC B0 ;  /* 0x0000000000007941 */ /* 0x000fea0003800000 */
.L_x_1785:
        /* <DEDUP_REMOVED lines=15> */
.L_x_1788:
[----:B------:R-:W-:Y:S05]  /*8c80*/  BSYNC B0 ;  /* 0x0000000000007941 */ /* 0x000fea0003800000 */
.L_x_1787:
[----:B------:R-:W-:Y:S01]  /*8c90*/  ISETP.GE.AND P4, PT, R95, 0x61, PT ;  /* 0x000000615f00780c */ /* 0x000fe20003f86270 */
[----:B------:R-:W3:Y:S01]  /*8ca0*/  SHFL.IDX PT, R11, R11, 0x3, 0x181f ;  /* 0x00781f000b0b7f89 */ /* 0x000ee200000e0000 */
[----:B------:R-:W-:Y:S03]  /*8cb0*/  BSSY B0, `(.L_x_1789) ;  /* 0x000000d000007945 */ /* 0x000fe60003800000 */
[----:B01----:R0:W1:Y:S08]  /*8cc0*/  SHFL.IDX PT, R43, R44, 0x3, 0x181f ;  /* 0x00781f002c2b7f89 */ /* 0x00307000000e0000 */
[----:B0-----:R-:W-:Y:S05]  /*8cd0*/  @!P4 BRA `(.L_x_1790) ;  /* 0x000000000028c947 */ /* 0x001fea0003800000 */
[----:B------:R-:W-:-:S13]  /*8ce0*/  ISETP.GE.AND P4, PT, R16, UR40, PT ;  /* 0x0000002810007c0c */ /* 0x000fda000bf86270 */
[----:B--2---:R-:W0:Y:S01]  /*8cf0*/  @!P4 LDS.128 R12, [R91+0x3400] ;  /* 0x003400005b0cc984 */ /* 0x004e220000000c00 */
        /* <DEDUP_REMOVED lines=8> */
.L_x_1790:
[----:B------:R-:W-:Y:S05]  /*8d80*/  BSYNC B0 ;  /* 0x0000000000007941 */ /* 0x000fea0003800000 */
.L_x_1789:
[----:B------:R-:W-:Y:S01]  /*8d90*/  @!PT LDS RZ, [RZ] ;  /* 0x00000000fffff984 */ /* 0x000fe20000000800 */
[----:B------:R-:W-:Y:S01]  /*8da0*/  @!PT LDS RZ, [RZ] ;  /* 0x00000000fffff984 */ /* 0x000fe20000000800 */
[----:B------:R-:W-:Y:S01]  /*8db0*/  @!PT LDS RZ, [RZ] ;  /* 0x00000000fffff984 */ /* 0x000fe20000000800 */
[----:B------:R-:W-:Y:S01]  /*8dc0*/  @!PT LDS RZ, [RZ] ;  /* 0x00000000fffff984 */ /* 0x000fe20000000800 */
[----:B------:R4:W-:Y:S06]  /*8dd0*/  MEMBAR.ALL.CTA ;  /* 0x0000000000007992 */ /* 0x0009ec0000008000 */
[----:B----4-:R-:W4:Y:S01]  /*8de0*/  FENCE.VIEW.ASYNC.S ;  /* 0x00000000000073c6 */ /* 0x010f220000000000 */
[----:B------:R-:W-:Y:S01]  /*8df0*/  @!P3 VIADD R89, R89, 0x288c0 ;  /* 0x000288c05959b836 */ /* 0x000fe20000000000 */
[----:B----4-:R4:W-:Y:S01]  /*8e00*/  BAR.SYNC.DEFER_BLOCKING R92, 0x80 ;  /* 0x0002005c0000751d */ /* 0x0109e20000010000 */
[----:B------:R-:W-:Y:S01]  /*8e10*/  ISETP.NE.AND P4, PT, R90, RZ, PT ;  /* 0x000000ff5a00720c */ /* 0x000fe20003f85270 */
[----:B------:R-:W-:-:S02]  /*8e20*/  VIADD R19, R19, 0x1 ;  /* 0x0000000113137836 */ /* 0x000fc40000000000 */
[----:B------:R-:W-:-:S04]  /*8e30*/  @!P3 PRMT R89, RZ, 0x654, R89 ;  /* 0x00000654ff59b816 */ /* 0x000fc80000000059 */
[----:B------:R4:W-:Y:S01]  /*8e40*/  @!P3 SYNCS.ARRIVE.TRANS64.RED.A1T0 RZ, [R89+URZ], RZ ;  /* 0x000000ff59ffb9a7 */ /* 0x0009e2000810043f */
[----:B------:R-:W-:-:S04]  /*8e50*/  ISETP.NE.AND P3, PT, R19, 0x2, PT ;  /* 0x000000021300780c */ /* 0x000fc80003f65270 */
[----:B0-----:R-:W-:Y:S02]  /*8e60*/  SEL R12, RZ, 0x1, P3 ;  /* 0x00000001ff0c7807 */ /* 0x001fe40001800000 */
[----:B------:R-:W-:Y:S02]  /*8e70*/  SEL R19, R19, RZ, P3 ;  /* 0x000000ff13137207 */ /* 0x000fe40001800000 */
[----:B------:R-:W-:Y:S01]  /*8e80*/  LOP3.LUT R197, R197, R12, RZ, 0x3c, !PT ;  /* 0x0000000cc5c57212 */ /* 0x000fe200078e3cff */
[----:B------:R-:W-:Y:S06]  /*8e90*/  @P4 BRA `(.L_x_1791) ;  /* 0xffffff9800384947 */ /* 0x000fec000383ffff */
[----:B---3--:R-:W0:Y:S01]  /*8ea0*/  S2R R11, SR_TID.X ;  /* 0x00000000000b7919 */ /* 0x008e220000002100 */
[----:B------:R-:W-:Y:S02]  /*8eb0*/  PLOP3.LUT P0, PT, PT, PT, PT, 0x8, 0x0 ;  /* 0x000000000000781c */ /* 0x000fe40003f0e170 */
[----:B0-----:R-:W-:-:S04]  /*8ec0*/  SHF.R.U32.HI R11, RZ, 0x7, R11 ;  /* 0x00000007ff0b7819 */ /* 0x001fc8000001160b */
[----:B------:R-:W-:-:S13]  /*8ed0*/  ISETP.NE.AND P4, PT, R11, 0x1, PT ;  /* 0x000000010b00780c */ /* 0x000fda0003f85270 */
[----:B------:R-:W-:Y:S06]  /*8ee0*/  @!P4 BAR.ARV 0x9, 0x100 ;  /* 0x024400000000cb1d */ /* 0x000fec0000002000 */
.L_x_1689:
[----:B------:R-:W0:Y:S01]  /*8ef0*/  LDC R0, c[0x0][0x448] ;  /* 0x00011200ff007b82 */ /* 0x000e220000000800 */
[----:B------:R-:W-:-:S07]  /*8f00*/  IADD3 R5, R196, 0x1, -R194 ;  /* 0x00000001c4057810 */ /* 0x000fce0007ffe8c2 */
[----:B------:R-:W3:Y:S01]  /*8f10*/  LDC.64 R6, c[0x0][0x9e0] ;  /* 0x00027800ff067b82 */ /* 0x000ee20000000a00 */
[----:B0-----:R-:W-:Y:S01]  /*8f20*/  ISETP.NE.AND P1, PT, R0, 0x1, PT ;  /* 0x000000010000780c */ /* 0x001fe20003f25270 */
[----:B------:R-:W-:Y:S01]  /*8f30*/  VIADD R0, R198, 0x7f ;  /* 0x0000007fc6007836 */ /* 0x000fe20000000000 */
[----:B---3--:R-:W-:-:S11]  /*8f40*/  ISETP.GE.AND P2, PT, R7, 0x1, PT ;  /* 0x000000010700780c */ /* 0x008fd60003f46270 */
[----:B------:R-:W0:Y:S08]  /*8f50*/  @P1 LDC R3, c[0x0][0x44c] ;  /* 0x00011300ff031b82 */ /* 0x000e300000000800 */
[----:B------:R-:W3:Y:S01]  /*8f60*/  @P1 LDC R4, c[0x0][0x450] ;  /* 0x00011400ff041b82 */ /* 0x000ee20000000800 */
[----:B0-----:R-:W-:-:S05]  /*8f70*/  @P1 IMAD.HI.U32 R3, R0, R3, RZ ;  /* 0x0000000300031227 */ /* 0x001fca00078e00ff */
[----:B---3--:R-:W-:-:S05]  /*8f80*/  @P1 SHF.R.U32.HI R0, RZ, R4, R3 ;  /* 0x00000004ff001219 */ /* 0x008fca0000011603 */
[----:B------:R-:W-:Y:S01]  /*8f90*/  IMAD.IADD R5, R5, 0x1, R0 ;  /* 0x0000000105057824 */ /* 0x000fe200078e0200 */
[----:B------:R-:W-:Y:S06]  /*8fa0*/  @P0 BRA `(.L_x_1792) ;  /* 0x00000000000c0947 */ /* 0x000fec0003800000 */
[----:B------:R-:W0:Y:S01]  /*8fb0*/  FENCE.VIEW.ASYNC.G ;  /* 0x00000000000073c6 */ /* 0x000e220000000100 */
[----:B------:R-:W-:Y:S05]  /*8fc0*/  WARPSYNC.ALL ;  /* 0x0000000000007948 */ /* 0x000fea0003800000 */
[----:B0-----:R-:W-:Y:S06]  /*8fd0*/  BAR.ARV 0xc, 0x180 ;  /* 0x0306000000007b1d */ /* 0x001fec0000002000 */
.L_x_1792:
        /* <DEDUP_REMOVED lines=13> */
.L_x_1795:
[----:B------:R-:W-:-:S13]  /*90b0*/  ISETP.NE.AND P0, PT, R7, 0x1, PT ;  /* 0x000000010700780c */ /* 0x000fda0003f05270 */
[----:B------:R-:W0:Y:S02]  /*90c0*/  @P0 LDC.64 R4, c[0x0][0x9e8] ;  /* 0x00027a00ff040b82 */ /* 0x000e240000000a00 */
[----:B0-----:R-:W-:-:S05]  /*90d0*/  @P0 IMAD.HI.U32 R4, R3, R4, RZ ;  /* 0x0000000403040227 */ /* 0x001fca00078e00ff */
[----:B------:R-:W-:-:S07]  /*90e0*/  @P0 SHF.R.U32.HI R3, RZ, R5, R4 ;  /* 0x00000005ff030219 */ /* 0x000fce0000011604 */
.L_x_1796:
[----:B------:R-:W-:Y:S05]  /*90f0*/  BSYNC B0 ;  /* 0x0000000000007941 */ /* 0x000fea0003800000 */
.L_x_1794:
[----:B------:R-:W-:-:S05]  /*9100*/  IMAD R3, R3, R7, R7 ;  /* 0x0000000703037224 */ /* 0x000fca00078e0207 */
[----:B------:R-:W-:-:S07]  /*9110*/  VIMNMX R0, R0, R3, PT ;  /* 0x0000000300007248 */ /* 0x000fce0003fe0100 */
.L_x_1793:
[----:B------:R-:W0:Y:S01]  /*9120*/  @P1 LDC R5, c[0x0][0x44c] ;  /* 0x00011300ff051b82 */ /* 0x000e220000000800 */
[----:B------:R-:W-:Y:S01]  /*9130*/  VIADD R0, R0, 0x7f ;  /* 0x0000007f00007836 */ /* 0x000fe20000000000 */
[----:B------:R-:W-:Y:S01]  /*9140*/  ULDC UR4, c[0x0][0x9dc] ;  /* 0x0002770000047ab9 */ /* 0x000fe20000000800 */
[----:B------:R-:W-:-:S03]  /*9150*/  IMAD.MOV.U32 R4, RZ, RZ, R198 ;  /* 0x000000ffff047224 */ /* 0x000fc600078e00c6 */
[----:B------:R-:W-:Y:S02]  /*9160*/  SHF.R.S32.HI R3, RZ, 0x1f, R0 ;  /* 0x0000001fff037819 */ /* 0x000fe40000011400 */
[----:B------:R-:W3:Y:S02]  /*9170*/  @P1 LDC R6, c[0x0][0x450] ;  /* 0x00011400ff061b82 */ /* 0x000ee40000000800 */
[----:B------:R-:W-:-:S04]  /*9180*/  LEA.HI R3, R3, R0, RZ, 0x7 ;  /* 0x0000000003037211 */ /* 0x000fc800078f38ff */
[----:B------:R-:W-:-:S04]  /*9190*/  SHF.R.S32.HI R3, RZ, 0x7, R3 ;  /* 0x00000007ff037819 */ /* 0x000fc80000011403 */
[----:B------:R-:W-:Y:S01]  /*91a0*/  VIMNMX R9, R94, R3, PT ;  /* 0x000000035e097248 */ /* 0x000fe20003fe0100 */
[----:B0-----:R-:W-:-:S05]  /*91b0*/  @P1 IMAD.HI.U32 R5, R198, R5, RZ ;  /* 0x00000005c6051227 */ /* 0x001fca00078e00ff */
[----:B---3--:R-:W-:-:S05]  /*91c0*/  @P1 SHF.R.U32.HI R4, RZ, R6, R5 ;  /* 0x00000006ff041219 */ /* 0x008fca0000011605 */
        /* <DEDUP_REMOVED lines=13> */
.L_x_1799:
[----:B------:R-:W-:-:S13]  /*92a0*/  ISETP.NE.AND P0, PT, R7, 0x1, PT ;  /* 0x000000010700780c */ /* 0x000fda0003f05270 */
[----:B------:R-:W0:Y:S02]  /*92b0*/  @P0 LDC.64 R4, c[0x0][0x9e8] ;  /* 0x00027a00ff040b82 */ /* 0x000e240000000a00 */
[----:B0-----:R-:W-:-:S05]  /*92c0*/  @P0 IMAD.HI.U32 R4, R0, R4, RZ ;  /* 0x0000000400040227 */ /* 0x001fca00078e00ff */
[----:B------:R-:W-:-:S07]  /*92d0*/  @P0 SHF.R.U32.HI R0, RZ, R5, R4 ;  /* 0x00000005ff000219 */ /* 0x000fce0000011604 */
.L_x_1800:
[----:B------:R-:W-:Y:S05]  /*92e0*/  BSYNC B0 ;  /* 0x0000000000007941 */ /* 0x000fea0003800000 */
.L_x_1798:
[----:B------:R-:W-:-:S05]  /*92f0*/  IMAD R0, R0, R7, RZ ;  /* 0x0000000700007224 */ /* 0x000fca00078e02ff */
[----:B------:R-:W-:-:S07]  /*9300*/  VIMNMX R3, R3, R0, !PT ;  /* 0x0000000003037248 */ /* 0x000fce0007fe0100 */
.L_x_1797:
[----:B------:R-:W-:Y:S01]  /*9310*/  SHF.R.S32.HI R0, RZ, 0x1f, R3 ;  /* 0x0000001fff007819 */ /* 0x000fe20000011403 */
[----:B------:R-:W-:Y:S01]  /*9320*/  BSSY B0, `(.L_x_1801) ;  /* 0x0000026000007945 */ /* 0x000fe20003800000 */
[----:B------:R-:W-:Y:S02]  /*9330*/  IMAD.MOV.U32 R88, RZ, RZ, RZ ;  /* 0x000000ffff587224 */ /* 0x000fe400078e00ff */
[----:B------:R-:W-:-:S04]  /*9340*/  LEA.HI R0, R0, R3, RZ, 0x7 ;  /* 0x0000000300007211 */ /* 0x000fc800078f38ff */
[----:B------:R-:W-:-:S04]  /*9350*/  SHF.R.S32.HI R0, RZ, 0x7, R0 ;  /* 0x00000007ff007819 */ /* 0x000fc80000011400 */
[----:B------:R-:W-:-:S04]  /*9360*/  VIMNMX R206, RZ, R0, !PT ;  /* 0x00000000ffce7248 */ /* 0x000fc80007fe0100 */
        /* <DEDUP_REMOVED lines=33> */
.L_x_1802:
[----:B------:R-:W-:Y:S05]  /*9580*/  BSYNC B0 ;  /* 0x0000000000007941 */ /* 0x000fea0003800000 */
.L_x_1801:
[-C--:B------:R-:W-:Y:S01]  /*9590*/  IMAD R206, R223, R88.reuse, R206 ;  /* 0x00000058dfce7224 */ /* 0x080fe200078e02ce */
[----:B------:R-:W-:Y:S01]  /*95a0*/  PLOP3.LUT P0, PT, PT, PT, PT, 0x80, 0x0 ;  /* 0x000000000000781c */ /* 0x000fe20003f0f070 */
[----:B------:R-:W-:Y:S01]  /*95b0*/  IMAD.MOV.U32 R0, RZ, RZ, RZ ;  /* 0x000000ffff007224 */ /* 0x000fe200078e00ff */
[----:B------:R-:W-:Y:S01]  /*95c0*/  CS2R R150, SRZ ;  /* 0x0000000000967805 */ /* 0x000fe2000001ff00 */
[----:B------:R-:W-:Y:S01]  /*95d0*/  IMAD.MOV.U32 R3, RZ, RZ, RZ ;  /* 0x000000ffff037224 */ /* 0x000fe200078e00ff */
[----:B------:R-:W-:Y:S02]  /*95e0*/  VIADDMNMX R88, R206, R88, R9, PT ;  /* 0x00000058ce587246 */ /* 0x000fe40003800109 */
[----:B------:R-:W-:Y:S02]  /*95f0*/  CS2R R148, SRZ ;  /* 0x0000000000947805 */ /* 0x000fe4000001ff00 */
        /* <DEDUP_REMOVED lines=30> */
[----:B------:R-:W-:Y:S01]  /*97e0*/  CS2R R20, SRZ ;  /* 0x0000000000147805 */ /* 0x000fe2000001ff00 */
[----:B------:R-:W-:Y:S06]  /*97f0*/  @!P1 BRA `(.L_x_1803) ;  /* 0x0000014400189947 */ /* 0x000fec0003800000 */
[----:B------:R-:W-:Y:S01]  /*9800*/  UMOV UR4, 0xffffffff ;  /* 0xffffffff00047882 */ /* 0x000fe20000000000 */
[----:B------:R-:W-:Y:S02]  /*9810*/  VIADD R3, R18, 0x10400 ;  /* 0x0001040012037836 */ /* 0x000fe40000000000 */
[----:B------:R-:W-:Y:S05]  /*9820*/  BRA.DIV UR4, `(.L_x_1804) ;  /* 0x0000020204e87947 */ /* 0x000fea000b800000 */
[----:B------:R-:W3:Y:S04]  /*9830*/  LDL R0, [R1+0x34] ;  /* 0x0000340001007983 */ /* 0x000ee80000100800 */
[----:B---3--:R0:W3:Y:S02]  /*9840*/  SHFL.IDX PT, R199, R0, RZ, 0x1f ;  /* 0x00001fff00c77589 */ /* 0x0080e400000e0000 */
.L_x_2167:
[----:B0--3--:R-:W-:Y:S01]  /*9850*/  LEA.HI R0, R199, R199, RZ, 0x1 ;  /* 0x000000c7c7007211 */ /* 0x009fe200078f08ff */
[----:B------:R-:W-:Y:S01]  /*9860*/  BSSY B6, `(.L_x_1805) ;  /* 0x0000019000067945 */ /* 0x000fe20003800000 */
[----:B------:R-:W-:Y:S02]  /*9870*/  LOP3.LUT P0, RZ, R3, 0x3ff, RZ, 0xc0, !PT ;  /* 0x000003ff03ff7812 */ /* 0x000fe4000780c0ff */
[----:B------:R-:W-:Y:S02]  /*9880*/  LOP3.LUT R0, R0, 0x1e, RZ, 0xc0, !PT ;  /* 0x0000001e00007812 */ /* 0x000fe400078ec0ff */
[----:B------:R-:W-:-:S03]  /*9890*/  P2R R25, PR, RZ, 0x1 ;  /* 0x00000001ff197803 */ /* 0x000fc60000000000 */
[----:B------:R-:W-:-:S04]  /*98a0*/  IMAD.IADD R0, R199, 0x1, -R0 ;  /* 0x00000001c7007824 */ /* 0x000fc800078e0a00 */
[----:B------:R-:W-:-:S05]  /*98b0*/  IMAD R0, R0, 0x2000, R3 ;  /* 0x0000200000007824 */ /* 0x000fca00078e0203 */
        /* <DEDUP_REMOVED lines=18> */
[----:B-1-345:R-:W-:Y:S05]  /*99e0*/  CALL.ABS.NOINC R14 ;  /* 0x000000000e007343 */ /* 0x03afea0003c00000 */
.L_x_1806:
[----:B------:R-:W-:Y:S05]  /*99f0*/  BSYNC B6 ;  /* 0x0000000000067941 */ /* 0x000fea0003800000 */
.L_x_1805:
        /* <DEDUP_REMOVED lines=13> */
.L_x_1810:
[----:B---3--:R3:W0:Y:S02]  /*9ad0*/  SYNCS.PHASECHK.TRANS64.TRYWAIT P0, [R18+URZ+0x28800], R3 ;  /* 0x02880003120075a7 */ /* 0x008624000800017f */
[----:B0-----:R-:W-:Y:S05]  /*9ae0*/  @!P0 NANOSLEEP.SYNCS 0x989680 ;  /* 0x009896800000895d */ /* 0x001fea0003900000 */
[----:B------:R-:W0:Y:S02]  /*9af0*/  @!P0 SYNCS.PHASECHK.TRANS64 P0, [R18+URZ+0x28800], R3 ;  /* 0x02880003120085a7 */ /* 0x000e24000800007f */
[----:B0-----:R-:W-:Y:S05]  /*9b00*/  @!P0 BRA `(.L_x_1810) ;  /* 0xfffffffc00f08947 */ /* 0x001fea000383ffff */
.L_x_1809:
[----:B------:R-:W-:Y:S05]  /*9b10*/  BSYNC B0 ;  /* 0x0000000000007941 */ /* 0x000fea0003800000 */
.L_x_1808:
[----:B------:R-:W-:Y:S05]  /*9b20*/  BRA `(.L_x_1811) ;  /* 0x00000054002c7947 */ /* 0x000fea0003800000 */
.L_x_1807:
[----:B------:R-:W-:Y:S01]  /*9b30*/  ISETP.NE.AND P0, PT, R25, RZ, PT ;  /* 0x000000ff1900720c */ /* 0x000fe20003f05270 */
[----:B------:R-:W-:Y:S01]  /*9b40*/  ULDC.64 UR4, c[0x0][0x3f8] ;  /* 0x0000fe0000047ab9 */ /* 0x000fe20000000a00 */
[----:B-----5:R-:W-:Y:S01]  /*9b50*/  SHF.R.S32.HI R0, RZ, 0x1f, R24 ;  /* 0x0000001fff007819 */ /* 0x020fe20000011418 */
[----:B------:R-:W-:Y:S01]  /*9b60*/  ULDC.64 UR6, c[0x0][0x408] ;  /* 0x0001020000067ab9 */ /* 0x000fe20000000a00 */
[----:B------:R-:W-:Y:S01]  /*9b70*/  IMAD.WIDE.U32 R26, R24, UR4, RZ ;  /* 0x00000004181a7c25 */ /* 0x000fe2000f8e00ff */
[----:B------:R-:W-:Y:S03]  /*9b80*/  BSSY B6, `(.L_x_1812) ;  /* 0x0000019000067945 */ /* 0x000fe60003800000 */
[C---:B------:R-:W-:Y:S02]  /*9b90*/  IMAD R3, R0.reuse, UR4, RZ ;  /* 0x0000000400037c24 */ /* 0x040fe4000f8e02ff */
[----:B------:R-:W-:-:S02]  /*9ba0*/  IMAD R5, R0, UR6, RZ ;  /* 0x0000000600057c24 */ /* 0x000fc4000f8e02ff */
[C---:B------:R-:W-:Y:S02]  /*9bb0*/  IMAD R3, R24.reuse, UR5, R3 ;  /* 0x0000000518037c24 */ /* 0x040fe4000f8e0203 */
[C---:B------:R-:W-:Y:S02]  /*9bc0*/  IMAD R5, R24.reuse, UR7, R5 ;  /* 0x0000000718057c24 */ /* 0x040fe4000f8e0205 */
[----:B------:R-:W-:-:S04]  /*9bd0*/  IMAD.WIDE.U32 R24, R24, UR6, RZ ;  /* 0x0000000618187c25 */ /* 0x000fc8000f8e00ff */
[----:B------:R-:W-:Y:S02]  /*9be0*/  IMAD.IADD R29, R3, 0x1, R27 ;  /* 0x00000001031d7824 */ /* 0x000fe400078e021b */
[----:B------:R-:W-:Y:S01]  /*9bf0*/  IMAD.IADD R31, R5, 0x1, R25 ;  /* 0x00000001051f7824 */ /* 0x000fe200078e0219 */
        /* <DEDUP_REMOVED lines=16> */
[----:B-1-34-:R-:W-:Y:S05]  /*9d00*/  CALL.ABS.NOINC R14 ;  /* 0x000000000e007343 */ /* 0x01afea0003c00000 */
.L_x_1813:
[----:B------:R-:W-:Y:S05]  /*9d10*/  BSYNC B6 ;  /* 0x0000000000067941 */ /* 0x000fea0003800000 */
.L_x_1812:
[----:B------:R-:W-:Y:S01]  /*9d20*/  ULDC.U8 UR4, c[0x0][0x410] ;  /* 0x0001040000047ab9 */ /* 0x000fe20000000000 */
[----:B------:R-:W-:Y:S01]  /*9d30*/  IMAD.IADD R56, R188, 0x1, R198 ;  /* 0x00000001bc387824 */ /* 0x000fe200078e02c6 */
[----:B------:R-:W-:Y:S01]  /*9d40*/  ISETP.NE.AND P0, PT, RZ, UR4, PT ;  /* 0x00000004ff007c0c */ /* 0x000fe2000bf05270 */
[----:B------:R-:W-:Y:S02]  /*9d50*/  BSSY B0, `(.L_x_1814) ;  /* 0x0000520000007945 */ /* 0x000fe40003800000 */
[----:B------:R-:W-:-:S10]  /*9d60*/  IMAD R3, R220, 0x20, R56 ;  /* 0x00000020dc037824 */ /* 0x000fd400078e0238 */
[----:B------:R-:W-:Y:S05]  /*9d70*/  @!P0 BRA `(.L_x_1815) ;  /* 0x00000028006c8947 */ /* 0x000fea0003800000 */
[----:B------:R-:W0:Y:S01]  /*9d80*/  LDC R75, c[0x0][0x448] ;  /* 0x00011200ff4b7b82 */ /* 0x000e220000000800 */
[----:B------:R-:W-:Y:S01]  /*9d90*/  ULDC.64 UR4, c[0x0][0x3f8] ;  /* 0x0000fe0000047ab9 */ /* 0x000fe20000000a00 */
[----:B------:R-:W-:Y:S01]  /*9da0*/  ULDC.64 UR6, c[0x0][0x408] ;  /* 0x0001020000067ab9 */ /* 0x000fe20000000a00 */
[----:B------:R-:W-:Y:S01]  /*9db0*/  IMAD.MOV.U32 R8, RZ, RZ, R26 ;  /* 0x000000ffff087224 */ /* 0x000fe200078e001a */
[----:B------:R-:W-:Y:S01]  /*9dc0*/  SHF.R.S32.HI R67, RZ, 0x1f, R186 ;  /* 0x0000001fff437819 */ /* 0x000fe200000114ba */
[----:B------:R-:W-:Y:S02]  /*9dd0*/  IMAD.MOV.U32 R9, RZ, RZ, R29 ;  /* 0x000000ffff097224 */ /* 0x000fe400078e001d */
[----:B------:R-:W-:Y:S02]  /*9de0*/  IMAD.MOV.U32 R10, RZ, RZ, R24 ;  /* 0x000000ffff0a7224 */ /* 0x000fe400078e0018 */
[----:B------:R-:W-:Y:S01]  /*9df0*/  IMAD.MOV.U32 R11, RZ, RZ, R31 ;  /* 0x000000ffff0b7224 */ /* 0x000fe200078e001f */
[----:B0-----:R-:W-:-:S13]  /*9e00*/  ISETP.NE.AND P0, PT, R75, 0x1, PT ;  /* 0x000000014b00780c */ /* 0x001fda0003f05270 */
[----:B------:R-:W0:Y:S08]  /*9e10*/  @P0 LDC R0, c[0x0][0x44c] ;  /* 0x00011300ff000b82 */ /* 0x000e300000000800 */
[----:B------:R-:W3:Y:S01]  /*9e20*/  @P0 LDC R5, c[0x0][0x450] ;  /* 0x00011400ff050b82 */ /* 0x000ee20000000800 */
[----:B0-----:R-:W-:-:S05]  /*9e30*/  @P0 IMAD.HI.U32 R0, R3, R0, RZ ;  /* 0x0000000003000227 */ /* 0x001fca00078e00ff */
[----:B---3--:R-:W-:-:S04]  /*9e40*/  @P0 SHF.R.U32.HI R3, RZ, R5, R0 ;  /* 0x00000005ff030219 */ /* 0x008fc80000011600 */
[----:B------:R-:W-:Y:S01]  /*9e50*/  SHF.R.S32.HI R0, RZ, 0x1f, R3 ;  /* 0x0000001fff007819 */ /* 0x000fe20000011403 */
[----:B------:R-:W-:-:S04]  /*9e60*/  IMAD.WIDE.U32 R8, R3, UR4, R8 ;  /* 0x0000000403087c25 */ /* 0x000fc8000f8e0008 */
[C---:B------:R-:W-:Y:S02]  /*9e70*/  IMAD R4, R0.reuse, UR4, RZ ;  /* 0x0000000400047c24 */ /* 0x040fe4000f8e02ff */
[----:B------:R-:W-:Y:S02]  /*9e80*/  IMAD R0, R0, UR6, RZ ;  /* 0x0000000600007c24 */ /* 0x000fe4000f8e02ff */
[C---:B--2---:R-:W-:Y:S01]  /*9e90*/  IMAD R13, R3.reuse, UR5, R4 ;  /* 0x00000005030d7c24 */ /* 0x044fe2000f8e0204 */
[----:B------:R-:W-:Y:S01]  /*9ea0*/  ULDC.64 UR4, c[0x0][0x3e8] ;  /* 0x0000fa0000047ab9 */ /* 0x000fe20000000a00 */
[C---:B------:R-:W-:Y:S01]  /*9eb0*/  IMAD.WIDE.U32 R10, R3.reuse, UR6, R10 ;  /* 0x00000006030a7c25 */ /* 0x040fe2000f8e000a */
[----:B------:R-:W-:Y:S01]  /*9ec0*/  LEA R5, P0, R8, UR4, 0x1 ;  /* 0x0000000408057c11 */ /* 0x000fe2000f8008ff */
[----:B------:R-:W-:Y:S02]  /*9ed0*/  UMOV UR4, 0xffffffff ;  /* 0xffffffff00047882 */ /* 0x000fe40000000000 */
[----:B------:R-:W-:Y:S01]  /*9ee0*/  IMAD R3, R3, UR7, R0 ;  /* 0x0000000703037c24 */ /* 0x000fe2000f8e0200 */
[----:B------:R-:W-:Y:S01]  /*9ef0*/  ULDC.64 UR6, c[0x0][0x400] ;  /* 0x0001000000067ab9 */ /* 0x000fe20000000a00 */
[----:B------:R-:W-:Y:S01]  /*9f00*/  IMAD.IADD R9, R9, 0x1, R13 ;  /* 0x0000000109097824 */ /* 0x000fe200078e020d */
[----:B------:R-:W-:Y:S01]  /*9f10*/  LEA R7, P1, R10, UR6, 0x1 ;  /* 0x000000060a077c11 */ /* 0x000fe2000f8208ff */
[----:B------:R-:W-:-:S03]  /*9f20*/  IMAD.IADD R3, R11, 0x1, R3 ;  /* 0x000000010b037824 */ /* 0x000fc600078e0203 */
[----:B------:R-:W-:Y:S02]  /*9f30*/  LEA.HI.X R6, R8, UR5, R9, 0x1, P0 ;  /* 0x0000000508067c11 */ /* 0x000fe400080f0c09 */
[----:B------:R-:W-:Y:S01]  /*9f40*/  LEA.HI.X R8, R10, UR7, R3, 0x1, P1 ;  /* 0x000000070a087c11 */ /* 0x000fe200088f0c03 */
[----:B------:R-:W-:Y:S06]  /*9f50*/  BRA.DIV UR4, `(.L_x_1816) ;  /* 0x000001fe04487947 */ /* 0x000fec000b800000 */
[----:B------:R0:W2:Y:S04]  /*9f60*/  SHFL.IDX PT, R0, R6, RZ, 0x181f ;  /* 0x00181fff06007589 */ /* 0x0000a800000e0000 */
[----:B------:R0:W3:Y:S04]  /*9f70*/  SHFL.IDX PT, R3, R5, RZ, 0x181f ;  /* 0x00181fff05037589 */ /* 0x0000e800000e0000 */
[----:B------:R0:W0:Y:S04]  /*9f80*/  SHFL.IDX PT, R4, R8, RZ, 0x181f ;  /* 0x00181fff08047589 */ /* 0x00002800000e0000 */
[----:B------:R0:W0:Y:S02]  /*9f90*/  SHFL.IDX PT, R14, R7, RZ, 0x181f ;  /* 0x00181fff070e7589 */ /* 0x00002400000e0000 */
.L_x_2173:
[----:B------:R-:W-:Y:S01]  /*9fa0*/  IMAD R75, R194, R75, RZ ;  /* 0x0000004bc24b7224 */ /* 0x000fe200078e02ff */
[----:B------:R-:W-:Y:S01]  /*9fb0*/  BSSY B1, `(.L_x_1817) ;  /* 0x000001e000017945 */ /* 0x000fe20003800000 */
[----:B------:R-:W-:Y:S02]  /*9fc0*/  CS2R R48, SRZ ;  /* 0x0000000000307805 */ /* 0x000fe4000001ff00 */
[----:B------:R-:W-:Y:S02]  /*9fd0*/  CS2R R44, SRZ ;  /* 0x00000000002c7805 */ /* 0x000fe4000001ff00 */
[----:B------:R-:W-:Y:S02]  /*9fe0*/  CS2R R46, SRZ ;  /* 0x00000000002e7805 */ /* 0x000fe4000001ff00 */
[----:B------:R-:W-:Y:S02]  /*9ff0*/  ISETP.GE.AND P0, PT, R56, R75, PT ;  /* 0x0000004b3800720c */ /* 0x000fe40003f06270 */
[----:B-1----:R-:W-:-:S11]  /*a000*/  CS2R R42, SRZ ;  /* 0x00000000002a7805 */ /* 0x002fd6000001ff00 */
        /* <DEDUP_REMOVED lines=8> */
[C---:B------:R-:W-:Y:S01]  /*a090*/  @!P5 IMAD.SHL.U32 R15, R186.reuse, 0x2, RZ ;  /* 0x00000002ba0fd824 */ /* 0x040fe200078e00ff */
[----:B------:R-:W-:Y:S02]  /*a0a0*/  @!P5 SHF.L.U64.HI R9, R186, 0x1, R67 ;  /* 0x00000001ba09d819 */ /* 0x000fe40000010243 */
[CC--:B---3--:R-:W-:Y:S02]  /*a0b0*/  @!P4 IADD3 R10, P0, R3.reuse, R12.reuse, RZ ;  /* 0x0000000c030ac210 */ /* 0x0c8fe40007f1e0ff */
[----:B0-----:R-:W-:Y:S02]  /*a0c0*/  @!P4 IADD3 R12, P1, R14, R12, RZ ;  /* 0x0000000c0e0cc210 */ /* 0x001fe40007f3e0ff */
[-C--:B------:R-:W-:Y:S01]  /*a0d0*/  @!P5 IADD3 R20, P2, R3, R15.reuse, RZ ;  /* 0x0000000f0314d210 */ /* 0x080fe20007f5e0ff */
[----:B--2---:R-:W-:Y:S01]  /*a0e0*/  @!P4 IMAD.X R11, R0, 0x1, R13, P0 ;  /* 0x00000001000bc824 */ /* 0x004fe200000e060d */
[----:B------:R-:W-:Y:S02]  /*a0f0*/  @!P5 IADD3 R14, P3, R14, R15, RZ ;  /* 0x0000000f0e0ed210 */ /* 0x000fe40007f7e0ff */
[----:B------:R-:W-:-:S02]  /*a100*/  CS2R R46, SRZ ;  /* 0x00000000002e7805 */ /* 0x000fc4000001ff00 */
[----:B------:R-:W-:Y:S01]  /*a110*/  CS2R R48, SRZ ;  /* 0x0000000000307805 */ /* 0x000fe2000001ff00 */
[----:B------:R-:W-:Y:S02]  /*a120*/  @!P5 IMAD.X R21, R0, 0x1, R9, P2 ;  /* 0x000000010015d824 */ /* 0x000fe400010e0609 */
[C---:B------:R-:W-:Y:S02]  /*a130*/  @!P4 IMAD.X R13, R4.reuse, 0x1, R13, P1 ;  /* 0x00000001040dc824 */ /* 0x040fe400008e060d */
[----:B------:R-:W-:Y:S01]  /*a140*/  @!P5 IMAD.X R15, R4, 0x1, R9, P3 ;  /* 0x00000001040fd824 */ /* 0x000fe200018e0609 */
[----:B------:R1:W5:Y:S04]  /*a150*/  @!P5 LD.E.64 R42, desc[UR54][R20.64] ;  /* 0x00000036142ad980 */ /* 0x000368000c101b00 */
[----:B------:R1:W5:Y:S04]  /*a160*/  @!P5 LD.E.64 R44, desc[UR54][R14.64] ;  /* 0x000000360e2cd980 */ /* 0x000368000c101b00 */
[----:B------:R1:W5:Y:S04]  /*a170*/  @!P4 LD.E.64 R46, desc[UR54][R10.64] ;  /* 0x000000360a2ec980 */ /* 0x000368000c101b00 */
[----:B------:R1:W5:Y:S02]  /*a180*/  @!P4 LD.E.64 R48, desc[UR54][R12.64] ;  /* 0x000000360c30c980 */ /* 0x000364000c101b00 */
.L_x_1818:
[----:B------:R-:W-:Y:S05]  /*a190*/  BSYNC B1 ;  /* 0x0000000000017941 */ /* 0x000fea0003800000 */
.L_x_1817:
[----:B--2--5:R-:W-:Y:S01]  /*a1a0*/  IMAD.MOV.U32 R0, RZ, RZ, R48 ;  /* 0x000000ffff007224 */ /* 0x024fe200078e0030 */
[----:B------:R-:W-:Y:S01]  /*a1b0*/  UMOV UR4, 0xffffffff ;  /* 0xffffffff00047882 */ /* 0x000fe20000000000 */
[----:B---3--:R-:W-:Y:S01]  /*a1c0*/  IMAD.MOV.U32 R3, RZ, RZ, R49 ;  /* 0x000000ffff037224 */ /* 0x008fe200078e0031 */
[----:B------:R-:W-:Y:S01]  /*a1d0*/  CS2R R40, SRZ ;  /* 0x0000000000287805 */ /* 0x000fe2000001ff00 */
[----:B0-----:R-:W-:Y:S01]  /*a1e0*/  IMAD.MOV.U32 R4, RZ, RZ, R44 ;  /* 0x000000ffff047224 */ /* 0x001fe200078e002c */
        /* <DEDUP_REMOVED lines=12> */
[----:B------:R-:W-:Y:S01]  /*a2b0*/  PRMT R72, R9, 0x7610, R72 ;  /* 0x0000761009487816 */ /* 0x000fe20000000048 */
[----:B------:R-:W-:Y:S06]  /*a2c0*/  BRA.DIV UR4, `(.L_x_1819) ;  /* 0x000001fa04dc7947 */ /* 0x000fec000b800000 */
[----:B------:R0:W2:Y:S04]  /*a2d0*/  SHFL.IDX PT, R0, R6, 0x1, 0x181f ;  /* 0x00381f0006007f89 */ /* 0x0000a800000e0000 */
[----:B------:R0:W3:Y:S04]  /*a2e0*/  SHFL.IDX PT, R3, R5, 0x1, 0x181f ;  /* 0x00381f0005037f89 */ /* 0x0000e800000e0000 */
[----:B------:R0:W0:Y:S04]  /*a2f0*/  SHFL.IDX PT, R4, R8, 0x1, 0x181f ;  /* 0x00381f0008047f89 */ /* 0x00002800000e0000 */
[----:B-1----:R1:W0:Y:S02]  /*a300*/  SHFL.IDX PT, R14, R7, 0x1, 0x181f ;  /* 0x00381f00070e7f89 */ /* 0x00222400000e0000 */
.L_x_2179:
[----:B------:R-:W-:Y:S01]  /*a310*/  VIADD R10, R56, 0x20 ;  /* 0x00000020380a7836 */ /* 0x000fe20000000000 */
[----:B------:R-:W-:Y:S01]  /*a320*/  BSSY B1, `(.L_x_1820) ;  /* 0x000001d000017945 */ /* 0x000fe20003800000 */
[----:B------:R-:W-:Y:S02]  /*a330*/  CS2R R34, SRZ ;  /* 0x0000000000227805 */ /* 0x000fe4000001ff00 */
[----:B------:R-:W-:Y:S02]  /*a340*/  CS2R R38, SRZ ;  /* 0x0000000000267805 */ /* 0x000fe4000001ff00 */
[----:B------:R-:W-:Y:S02]  /*a350*/  CS2R R32, SRZ ;  /* 0x0000000000207805 */ /* 0x000fe4000001ff00 */
        /* <DEDUP_REMOVED lines=12> */
[-C--:B------:R-:W-:Y:S02]  /*a420*/  @!P5 IADD3 R20, P2, R3, R11.reuse, RZ ;  /* 0x0000000b0314d210 */ /* 0x080fe40007f5e0ff */
[C---:B0-----:R-:W-:Y:S02]  /*a430*/  @!P4 IADD3 R12, P1, R14.reuse, R12, RZ ;  /* 0x0000000c0e0cc210 */ /* 0x041fe40007f3e0ff */
[----:B------:R-:W-:Y:S01]  /*a440*/  @!P5 IADD3 R14, P3, R14, R11, RZ ;  /* 0x0000000b0e0ed210 */ /* 0x000fe20007f7e0ff */
[----:B--2---:R-:W-:Y:S01]  /*a450*/  @!P5 IMAD.X R21, R0, 0x1, R15, P2 ;  /* 0x000000010015d824 */ /* 0x004fe200010e060f */
[----:B------:R-:W-:-:S02]  /*a460*/  CS2R R38, SRZ ;  /* 0x0000000000267805 */ /* 0x000fc4000001ff00 */
[----:B------:R-:W-:Y:S01]  /*a470*/  CS2R R40, SRZ ;  /* 0x0000000000287805 */ /* 0x000fe2000001ff00 */
[--C-:B------:R-:W-:Y:S02]  /*a480*/  @!P4 IMAD.X R11, R0, 0x1, R9.reuse, P0 ;  /* 0x00000001000bc824 */ /* 0x100fe400000e0609 */
[C---:B------:R-:W-:Y:S01]  /*a490*/  @!P4 IMAD.X R13, R4.reuse, 0x1, R9, P1 ;  /* 0x00000001040dc824 */ /* 0x040fe200008e0609 */
[----:B------:R0:W5:Y:S01]  /*a4a0*/  @!P5 LD.E.64 R32, desc[UR54][R20.64] ;  /* 0x000000361420d980 */ /* 0x000162000c101b00 */
[----:B------:R-:W-:-:S03]  /*a4b0*/  @!P5 IMAD.X R15, R4, 0x1, R15, P3 ;  /* 0x00000001040fd824 */ /* 0x000fc600018e060f */
[----:B------:R0:W5:Y:S04]  /*a4c0*/  @!P4 LD.E.64 R38, desc[UR54][R10.64] ;  /* 0x000000360a26c980 */ /* 0x000168000c101b00 */
[----:B------:R0:W5:Y:S04]  /*a4d0*/  @!P5 LD.E.64 R34, desc[UR54][R14.64] ;  /* 0x000000360e22d980 */ /* 0x000168000c101b00 */
[----:B------:R0:W5:Y:S02]  /*a4e0*/  @!P4 LD.E.64 R40, desc[UR54][R12.64] ;  /* 0x000000360c28c980 */ /* 0x000164000c101b00 */
.L_x_1821:
[----:B------:R-:W-:Y:S05]  /*a4f0*/  BSYNC B1 ;  /* 0x0000000000017941 */ /* 0x000fea0003800000 */
.L_x_1820:
[----:B--2--5:R-:W-:Y:S01]  /*a500*/  IMAD.MOV.U32 R0, RZ, RZ, R40 ;  /* 0x000000ffff007224 */ /* 0x024fe200078e0028 */
[----:B------:R-:W-:Y:S01]  /*a510*/  UMOV UR4, 0xffffffff ;  /* 0xffffffff00047882 */ /* 0x000fe20000000000 */
[----:B---3--:R-:W-:Y:S02]  /*a520*/  IMAD.MOV.U32 R3, RZ, RZ, R41 ;  /* 0x000000ffff037224 */ /* 0x008fe400078e0029 */
        /* <DEDUP_REMOVED lines=18> */
[----:B------:R0:W0:Y:S02]  /*a650*/  SHFL.IDX PT, R14, R7, 0x2, 0x181f ;  /* 0x00581f00070e7f89 */ /* 0x00002400000e0000 */
.L_x_2185:
[----:B------:R-:W-:Y:S01]  /*a660*/  VIADD R10, R56, 0x40 ;  /* 0x00000040380a7836 */ /* 0x000fe20000000000 */
[----:B------:R-:W-:Y:S01]  /*a670*/  BSSY B1, `(.L_x_1823) ;  /* 0x000001e000017945 */ /* 0x000fe20003800000 */
[----:B------:R-:W-:Y:S02]  /*a680*/  CS2R R30, SRZ ;  /* 0x00000000001e7805 */ /* 0x000fe4000001ff00 */
[----:B------:R-:W-:Y:S02]  /*a690*/  CS2R R20, SRZ ;  /* 0x0000000000147805 */ /* 0x000fe4000001ff00 */
[----:B------:R-:W-:Y:S02]  /*a6a0*/  CS2R R28, SRZ ;  /* 0x00000000001c7805 */ /* 0x000fe4000001ff00 */
[----:B------:R-:W-:Y:S02]  /*a6b0*/  ISETP.GE.AND P0, PT, R10, R75, PT ;  /* 0x0000004b0a00720c */ /* 0x000fe40003f06270 */
[----:B------:R-:W-:-:S11]  /*a6c0*/  CS2R R24, SRZ ;  /* 0x0000000000187805 */ /* 0x000fd6000001ff00 */
        /* <DEDUP_REMOVED lines=24> */
.L_x_1824:
[----:B------:R-:W-:Y:S05]  /*a850*/  BSYNC B1 ;  /* 0x0000000000017941 */ /* 0x000fea0003800000 */
.L_x_1823:
[----:B--2--5:R-:W-:Y:S01]  /*a860*/  IMAD.MOV.U32 R0, RZ, RZ, R30 ;  /* 0x000000ffff007224 */ /* 0x024fe200078e001e */
[----:B------:R-:W-:Y:S01]  /*a870*/  UMOV UR4, 0xffffffff ;  /* 0xffffffff00047882 */ /* 0x000fe20000000000 */
[----:B---3--:R-:W-:Y:S01]  /*a880*/  IMAD.MOV.U32 R3, RZ, RZ, R31 ;  /* 0x000000ffff037224 */ /* 0x008fe200078e001f */
[----:B0-----:R-:W-:Y:S01]  /*a890*/  CS2R R26, SRZ ;  /* 0x00000000001a7805 */ /* 0x001fe2000001ff00 */
        /* <DEDUP_REMOVED lines=19> */
.L_x_2191:
[----:B------:R-:W-:Y:S01]  /*a9d0*/  VIADD R56, R56, 0x60 ;  /* 0x0000006038387836 */ /* 0x000fe20000000000 */
[----:B------:R-:W-:Y:S01]  /*a9e0*/  BSSY B1, `(.L_x_1826) ;  /* 0x000001d000017945 */ /* 0x000fe20003800000 */
[----:B0-----:R-:W-:Y:S02]  /*a9f0*/  CS2R R8, SRZ ;  /* 0x0000000000087805 */ /* 0x001fe4000001ff00 */
[----:B------:R-:W-:Y:S02]  /*aa00*/  CS2R R12, SRZ ;  /* 0x00000000000c7805 */ /* 0x000fe4000001ff00 */
[----:B------:R-:W-:Y:S02]  /*aa10*/  CS2R R10, SRZ ;  /* 0x00000000000a7805 */ /* 0x000fe4000001ff00 */
[----:B------:R-:W-:-:S13]  /*aa20*/  ISETP.GE.AND P0, PT, R56, R75, PT ;  /* 0x0000004b3800720c */ /* 0x000fda0003f06270 */
[----:B------:R-:W-:Y:S05]  /*aa30*/  @P0 BRA `(.L_x_1827) ;  /* 0x00000000005c0947 */ /* 0x000fea0003800000 */
[----:B------:R-:W-:Y:S01]  /*aa40*/  ULDC UR4, c[0x0][0x3f4] ;  /* 0x0000fd0000047ab9 */ /* 0x000fe20000000800 */
[----:B------:R-:W-:Y:S02]  /*aa50*/  CS2R R10, SRZ ;  /* 0x00000000000a7805 */ /* 0x000fe4000001ff00 */
[----:B------:R-:W-:Y:S02]  /*aa60*/  ISETP.GE.AND P4, PT, R22, UR4, PT ;  /* 0x0000000416007c0c */ /* 0x000fe4000bf86270 */
[----:B------:R-:W-:-:S11]  /*aa70*/  ISETP.GE.AND P5, PT, R186, UR4, PT ;  /* 0x00000004ba007c0c */ /* 0x000fd6000bfa6270 */
[C---:B------:R-:W-:Y:S01]  /*aa80*/  @!P4 IMAD.SHL.U32 R66, R22.reuse, 0x2, RZ ;  /* 0x000000021642c824 */ /* 0x040fe200078e00ff */
[----:B------:R-:W-:Y:S01]  /*aa90*/  @!P4 SHF.L.U64.HI R5, R22, 0x1, R23 ;  /* 0x000000011605c819 */ /* 0x000fe20000010217 */
[C---:B------:R-:W-:Y:S01]  /*aaa0*/  @!P5 IMAD.SHL.U32 R15, R186.reuse, 0x2, RZ ;  /* 0x00000002ba0fd824 */ /* 0x040fe200078e00ff */
[----:B------:R-:W-:Y:S02]  /*aab0*/  @!P5 SHF.L.U64.HI R9, R186, 0x1, R67 ;  /* 0x00000001ba09d819 */ /* 0x000fe40000010243 */
[CC--:B---3--:R-:W-:Y:S02]  /*aac0*/  @!P4 IADD3 R6, P0, R3.reuse, R66.reuse, RZ ;  /* 0x000000420306c210 */ /* 0x0c8fe40007f1e0ff */
[----:B------:R-:W-:Y:S02]  /*aad0*/  @!P4 IADD3 R66, P1, R14, R66, RZ ;  /* 0x000000420e42c210 */ /* 0x000fe40007f3e0ff */
[----:B------:R-:W-:Y:S02]  /*aae0*/  @!P5 IADD3 R68, P2, R3, R15, RZ ;  /* 0x0000000f0344d210 */ /* 0x000fe40007f5e0ff */
[----:B------:R-:W-:-:S02]  /*aaf0*/  CS2R R12, SRZ ;  /* 0x00000000000c7805 */ /* 0x000fc4000001ff00 */
[----:B------:R-:W-:Y:S02]  /*ab00*/  @!P5 IADD3 R14, P3, R14, R15, RZ ;  /* 0x0000000f0e0ed210 */ /* 0x000fe40007f7e0ff */
[----:B------:R-:W-:Y:S01]  /*ab10*/  CS2R R26, SRZ ;  /* 0x00000000001a7805 */ /* 0x000fe2000001ff00 */
[C---:B-12---:R-:W-:Y:S02]  /*ab20*/  @!P4 IMAD.X R7, R0.reuse, 0x1, R5, P0 ;  /* 0x000000010007c824 */ /* 0x046fe400000e0605 */
[--C-:B------:R-:W-:Y:S02]  /*ab30*/  @!P5 IMAD.X R69, R0, 0x1, R9.reuse, P2 ;  /* 0x000000010045d824 */ /* 0x100fe400010e0609 */
[C---:B------:R-:W-:Y:S01]  /*ab40*/  @!P5 IMAD.X R15, R4.reuse, 0x1, R9, P3 ;  /* 0x00000001040fd824 */ /* 0x040fe200018e0609 */
[----:B------:R-:W-:Y:S01]  /*ab50*/  CS2R R8, SRZ ;  /* 0x0000000000087805 */ /* 0x000fe2000001ff00 */
[----:B------:R-:W-:Y:S01]  /*ab60*/  @!P4 IMAD.X R67, R4, 0x1, R5, P1 ;  /* 0x000000010443c824 */ /* 0x000fe200008e0605 */
[----:B------:R0:W5:Y:S04]  /*ab70*/  @!P5 LD.E.64 R10, desc[UR54][R68.64] ;  /* 0x00000036440ad980 */ /* 0x000168000c101b00 */
[----:B------:R0:W5:Y:S04]  /*ab80*/  @!P5 LD.E.64 R8, desc[UR54][R14.64] ;  /* 0x000000360e08d980 */ /* 0x000168000c101b00 */
[----:B------:R0:W5:Y:S04]  /*ab90*/  @!P4 LD.E.64 R12, desc[UR54][R6.64] ;  /* 0x00000036060cc980 */ /* 0x000168000c101b00 */
[----:B------:R0:W5:Y:S02]  /*aba0*/  @!P4 LD.E.64 R26, desc[UR54][R66.64] ;  /* 0x00000036421ac980 */ /* 0x000164000c101b00 */
.L_x_1827:
[----:B------:R-:W-:Y:S05]  /*abb0*/  BSYNC B1 ;  /* 0x0000000000017941 */ /* 0x000fea0003800000 */
.L_x_1826:
[----:B------:R-:W-:Y:S01]  /*abc0*/  ULEA.HI UR4, UR37, UR37, URZ, 0x1 ;  /* 0x0000002525047291 */ /* 0x000fe2000f8f083f */
[----:B-----5:R-:W-:Y:S01]  /*abd0*/  IMAD.MOV.U32 R4, RZ, RZ, R27 ;  /* 0x000000ffff047224 */ /* 0x020fe200078e001b */
[----:B---3--:R-:W-:Y:S01]  /*abe0*/  VIADDMNMX R3, R75, -R198, 0x80, PT ;  /* 0x000000804b037446 */ /* 0x008fe200038009c6 */
[----:B--2---:R-:W-:Y:S01]  /*abf0*/  IMAD.MOV.U32 R0, RZ, RZ, R26 ;  /* 0x000000ffff007224 */ /* 0x004fe200078e001a */
[----:B------:R-:W-:Y:S01]  /*ac00*/  ULOP3.LUT UR4, UR4, 0xfffffffe, URZ, 0xc0, !UPT ;  /* 0xfffffffe04047892 */ /* 0x000fe2000f8ec03f */
[----:B0-----:R-:W-:Y:S01]  /*ac10*/  IMAD.MOV.U32 R6, RZ, RZ, R12 ;  /* 0x000000ffff067224 */ /* 0x001fe200078e000c */
[----:B------:R-:W-:Y:S01]  /*ac20*/  PRMT R67, R4, 0x7610, R67 ;  /* 0x0000761004437816 */ /* 0x000fe20000000043 */
[----:B------:R-:W-:Y:S01]  /*ac30*/  IMAD.MOV.U32 R4, RZ, RZ, R9 ;  /* 0x000000ffff047224 */ /* 0x000fe200078e0009 */
[----:B------:R-:W-:Y:S01]  /*ac40*/  UIADD3 UR4, UR37, -UR4, URZ ;  /* 0x8000000425047290 */ /* 0x000fe2000fffe03f */
[----:B-1----:R-:W-:Y:S01]  /*ac50*/  IMAD.MOV.U32 R7, RZ, RZ, R13 ;  /* 0x000000ffff077224 */ /* 0x002fe200078e000d */
[----:B------:R-:W-:Y:S01]  /*ac60*/  BSSY B1, `(.L_x_1828) ;  /* 0x000000d000017945 */ /* 0x000fe20003800000 */
[----:B------:R-:W-:Y:S01]  /*ac70*/  PRMT R66, R0, 0x7610, R66 ;  /* 0x0000761000427816 */ /* 0x000fe20000000042 */
[----:B------:R-:W-:Y:S01]  /*ac80*/  IMAD.MOV.U32 R0, RZ, RZ, R8 ;  /* 0x000000ffff007224 */ /* 0x000fe200078e0008 */
[----:B------:R-:W-:Y:S01]  /*ac90*/  PRMT R14, R4, 0x7610, R14 ;  /* 0x00007610040e7816 */ /* 0x000fe2000000000e */
[----:B------:R-:W-:Y:S01]  /*aca0*/  IMAD.U32 R5, RZ, RZ, UR4 ;  /* 0x00000004ff057e24 */ /* 0x000fe2000f8e00ff */
[----:B------:R-:W-:Y:S01]  /*acb0*/  PRMT R68, R6, 0x7610, R68 ;  /* 0x0000761006447816 */ /* 0x000fe20000000044 */
[----:B------:R-:W-:Y:S01]  /*acc0*/  IMAD.MOV.U32 R4, RZ, RZ, R10 ;  /* 0x000000ffff047224 */ /* 0x000fe200078e000a */
[----:B------:R-:W-:Y:S01]  /*acd0*/  ISETP.GE.AND P1, PT, R188, R3, PT ;  /* 0x00000003bc00720c */ /* 0x000fe20003f26270 */
[----:B------:R-:W-:Y:S01]  /*ace0*/  IMAD.MOV.U32 R6, RZ, RZ, R11 ;  /* 0x000000ffff067224 */ /* 0x000fe200078e000b */
[----:B------:R-:W-:-:S02]  /*acf0*/  SHF.L.U32 R5, R5, 0x1f, RZ ;  /* 0x0000001f05057819 */ /* 0x000fc400000006ff */
[----:B------:R-:W-:Y:S02]  /*ad00*/  PRMT R69, R7, 0x7610, R69 ;  /* 0x0000761007457816 */ /* 0x000fe40000000045 */
[----:B------:R-:W0:Y:S02]  /*ad10*/  SYNCS.PHASECHK.TRANS64.TRYWAIT P0, [R18+URZ+0x28800], R5 ;  /* 0x02880005120075a7 */ /* 0x000e24000800017f */
[----:B0-----:R-:W-:Y:S05]  /*ad20*/  @!P0 BRA `(.L_x_1829) ;  /* 0x000001f400948947 */ /* 0x001fea0003800000 */
.L_x_2192:
[----:B------:R-:W-:Y:S05]  /*ad30*/  BSYNC B1 ;  /* 0x0000000000017941 */ /* 0x000fea0003800000 */
.L_x_1828:
[----:B------:R-:W-:Y:S01]  /*ad40*/  BSSY B1, `(.L_x_1830) ;  /* 0x0000067000017945 */ /* 0x000fe20003800000 */
        /* <DEDUP_REMOVED lines=9> */
[----:B------:R-:W-:Y:S02]  /*ade0*/  SHF.R.U32.HI R78, RZ, 0x10, R49 ;  /* 0x00000010ff4e7819 */ /* 0x000fe40000011631 */
[----:B------:R-:W-:Y:S02]  /*adf0*/  SHF.R.U32.HI R75, RZ, 0x10, R47 ;  /* 0x00000010ff4b7819 */ /* 0x000fe4000001162f */
[----:B------:R-:W-:Y:S02]  /*ae00*/  PRMT R78, R37, 0x5432, R78 ;  /* 0x00005432254e7816 */ /* 0x000fe4000000004e */
[----:B------:R-:W-:Y:S02]  /*ae10*/  SHF.R.U64 R77, R48, 0x10, R49 ;  /* 0x00000010304d7819 */ /* 0x000fe40000001231 */
[----:B------:R-:W-:Y:S01]  /*ae20*/  PRMT R75, R79, 0x5410, R75 ;  /* 0x000054104f4b7816 */ /* 0x000fe2000000004b */
[----:B------:R-:W-:Y:S01]  /*ae30*/  IMAD.U32 R79, R78, 0x10000, RZ ;  /* 0x000100004e4f7824 */ /* 0x000fe200078e00ff */
[----:B------:R-:W-:-:S02]  /*ae40*/  SHF.R.U64 R74, R46, 0x10, R47 ;  /* 0x000000102e4a7819 */ /* 0x000fc4000000122f */
[----:B------:R-:W-:Y:S01]  /*ae50*/  PRMT R77, R76, 0x5410, R77 ;  /* 0x000054104c4d7816 */ /* 0x000fe2000000004d */
[C---:B------:R-:W-:Y:S01]  /*ae60*/  IMAD.U32 R76, R75.reuse, 0x10000, RZ ;  /* 0x000100004b4c7824 */ /* 0x040fe200078e00ff */
[----:B------:R-:W-:Y:S02]  /*ae70*/  LOP3.LUT R78, R78, 0xffff0000, RZ, 0xc0, !PT ;  /* 0xffff00004e4e7812 */ /* 0x000fe400078ec0ff */
[----:B------:R-:W-:Y:S02]  /*ae80*/  LOP3.LUT R75, R75, 0xffff0000, RZ, 0xc0, !PT ;  /* 0xffff00004b4b7812 */ /* 0x000fe400078ec0ff */
[----:B------:R-:W-:Y:S02]  /*ae90*/  PRMT R74, R50, 0x5432, R74 ;  /* 0x00005432324a7816 */ /* 0x000fe4000000004a */
[C---:B0-----:R-:W-:Y:S01]  /*aea0*/  LOP3.LUT R47, R6.reuse, 0xffff0000, RZ, 0xc0, !PT ;  /* 0xffff0000062f7812 */ /* 0x041fe200078ec0ff */
[----:B------:R-:W-:Y:S01]  /*aeb0*/  IMAD.U32 R46, R6, 0x10000, RZ ;  /* 0x00010000062e7824 */ /* 0x000fe200078e00ff */
[C---:B------:R-:W-:Y:S01]  /*aec0*/  LOP3.LUT R49, R7.reuse, 0xffff0000, RZ, 0xc0, !PT ;  /* 0xffff000007317812 */ /* 0x040fe200078ec0ff */
[----:B------:R-:W-:-:S02]  /*aed0*/  IMAD.U32 R48, R7, 0x10000, RZ ;  /* 0x0001000007307824 */ /* 0x000fc400078e00ff */
[CC--:B------:R-:W-:Y:S01]  /*aee0*/  FMUL.FTZ R81, R47.reuse, R79.reuse ;  /* 0x0000004f2f517220 */ /* 0x0c0fe20000410000 */
[----:B------:R-:W-:Y:S01]  /*aef0*/  FMUL.FTZ R80, R47, R76 ;  /* 0x0000004c2f507220 */ /* 0x000fe20000410000 */
[----:B------:R-:W-:Y:S01]  /*af00*/  FMUL.FTZ R47, R49, R78 ;  /* 0x0000004e312f7220 */ /* 0x000fe20000410000 */
[----:B------:R-:W-:Y:S02]  /*af10*/  IMAD.U32 R6, R4, 0x10000, RZ ;  /* 0x0001000004067824 */ /* 0x000fe400078e00ff */
[C---:B------:R-:W-:Y:S01]  /*af20*/  FFMA.FTZ R81, R46.reuse, R76, -R81 ;  /* 0x0000004c2e517223 */ /* 0x040fe20000010851 */
[----:B------:R-:W-:Y:S01]  /*af30*/  FFMA.FTZ R80, R46, R79, R80 ;  /* 0x0000004f2e507223 */ /* 0x000fe20000010050 */
[-C--:B------:R-:W-:Y:S01]  /*af40*/  FFMA.FTZ R79, R48, R75.reuse, -R47 ;  /* 0x0000004b304f7223 */ /* 0x080fe2000001082f */
[C---:B------:R-:W-:Y:S01]  /*af50*/  IMAD.U32 R7, R5.reuse, 0x10000, RZ ;  /* 0x0001000005077824 */ /* 0x040fe200078e00ff */
[----:B------:R-:W-:Y:S01]  /*af60*/  LOP3.LUT R4, R4, 0xffff0000, RZ, 0xc0, !PT ;  /* 0xffff000004047812 */ /* 0x000fe200078ec0ff */
[C---:B------:R-:W-:Y:S01]  /*af70*/  IMAD.U32 R47, R74.reuse, 0x10000, RZ ;  /* 0x000100004a2f7824 */ /* 0x040fe200078e00ff */
[----:B------:R-:W-:Y:S01]  /*af80*/  LOP3.LUT R5, R5, 0xffff0000, RZ, 0xc0, !PT ;  /* 0xffff000005057812 */ /* 0x000fe200078ec0ff */
[----:B------:R-:W-:Y:S01]  /*af90*/  FMUL.FTZ R83, R49, R75 ;  /* 0x0000004b31537220 */ /* 0x000fe20000410000 */
[C---:B------:R-:W-:Y:S01]  /*afa0*/  LOP3.LUT R46, R77.reuse, 0xffff0000, RZ, 0xc0, !PT ;  /* 0xffff00004d2e7812 */ /* 0x040fe200078ec0ff */
[----:B------:R-:W-:Y:S01]  /*afb0*/  IMAD.U32 R49, R77, 0x10000, RZ ;  /* 0x000100004d317824 */ /* 0x000fe200078e00ff */
[----:B------:R-:W-:Y:S01]  /*afc0*/  LOP3.LUT R74, R74, 0xffff0000, RZ, 0xc0, !PT ;  /* 0xffff00004a4a7812 */ /* 0x000fe200078ec0ff */
[----:B------:R-:W-:Y:S01]  /*afd0*/  FFMA.FTZ R78, R48, R78, R83 ;  /* 0x0000004e304e7223 */ /* 0x000fe20000010053 */
[C---:B------:R-:W-:Y:S01]  /*afe0*/  FMUL.FTZ R48, R4.reuse, R47 ;  /* 0x0000002f04307220 */ /* 0x040fe20000410000 */
[-C--:B------:R-:W-:Y:S01]  /*aff0*/  FMUL.FTZ R75, R4, R49.reuse ;  /* 0x00000031044b7220 */ /* 0x080fe20000410000 */
[C---:B------:R-:W-:Y:S01]  /*b000*/  FMUL.FTZ R76, R5.reuse, R46 ;  /* 0x0000002e054c7220 */ /* 0x040fe20000410000 */
[-C--:B------:R-:W-:Y:S01]  /*b010*/  FMUL.FTZ R77, R5, R74.reuse ;  /* 0x0000004a054d7220 */ /* 0x080fe20000410000 */
[C---:B------:R-:W-:Y:S01]  /*b020*/  FFMA.FTZ R49, R6.reuse, R49, R48 ;  /* 0x0000003106317223 */ /* 0x040fe20000010030 */
[----:B------:R-:W-:Y:S01]  /*b030*/  FFMA.FTZ R4, R6, R47, -R75 ;  /* 0x0000002f06047223 */ /* 0x000fe2000001084b */
[C---:B------:R-:W-:Y:S01]  /*b040*/  FFMA.FTZ R5, R7.reuse, R74, -R76 ;  /* 0x0000004a07057223 */ /* 0x040fe2000001084c */
[----:B------:R-:W-:Y:S01]  /*b050*/  FFMA.FTZ R46, R7, R46, R77 ;  /* 0x0000002e072e7223 */ /* 0x000fe2000001004d */
[----:B------:R-:W-:-:S02]  /*b060*/  F2FP.BF16.F32.PACK_AB R6, R80, R81 ;  /* 0x000000515006723e */ /* 0x000fc400000010ff */
[----:B------:R-:W-:Y:S02]  /*b070*/  F2FP.BF16.F32.PACK_AB R7, R78, R79 ;  /* 0x0000004f4e07723e */ /* 0x000fe400000010ff */
[----:B------:R-:W-:Y:S02]  /*b080*/  F2FP.BF16.F32.PACK_AB R4, R49, R4 ;  /* 0x000000043104723e */ /* 0x000fe400000010ff */
[----:B------:R-:W-:-:S05]  /*b090*/  F2FP.BF16.F32.PACK_AB R5, R46, R5 ;  /* 0x000000052e05723e */ /* 0x000fca00000010ff */
[----:B------:R0:W-:Y:S02]  /*b0a0*/  STS.128 [R212], R4 ;  /* 0x00000004d4007388 */ /* 0x0001e40000000c00 */
.L_x_1833:
[----:B------:R-:W-:Y:S05]  /*b0b0*/  BSYNC B2 ;  /* 0x0000000000027941 */ /* 0x000fea0003800000 */
.L_x_1832:
[----:B------:R-:W-:Y:S05]  /*b0c0*/  @P1 BRA `(.L_x_1831) ;  /* 0x0000000000b81947 */ /* 0x000fea0003800000 */
[----:B0-----:R-:W0:Y:S01]  /*b0d0*/  LDS.128 R4, [R212+0x4000] ;  /* 0x00400000d4047984 */ /* 0x001e220000000c00 */
[----:B------:R-:W-:Y:S02]  /*b0e0*/  SHF.R.U64 R46, R42, 0x10, R43 ;  /* 0x000000102a2e7819 */ /* 0x000fe4000000122b */
[----:B------:R-:W-:Y:S02]  /*b0f0*/  SHF.R.U64 R42, R44, 0x10, R45 ;  /* 0x000000102c2a7819 */ /* 0x000fe4000000122d */
[----:B------:R-:W-:Y:S02]  /*b100*/  SHF.R.U32.HI R43, RZ, 0x10, R43 ;  /* 0x00000010ff2b7819 */ /* 0x000fe4000001162b */
[----:B------:R-:W-:Y:S02]  /*b110*/  SHF.R.U32.HI R45, RZ, 0x10, R45 ;  /* 0x00000010ff2d7819 */ /* 0x000fe4000001162d */
[----:B------:R-:W-:Y:S02]  /*b120*/  PRMT R72, R72, 0x5410, R43 ;  /* 0x0000541048487816 */ /* 0x000fe4000000002b */
[----:B------:R-:W-:-:S02]  /*b130*/  PRMT R70, R70, 0x5410, R45 ;  /* 0x0000541046467816 */ /* 0x000fc4000000002d */
[----:B------:R-:W-:Y:S01]  /*b140*/  PRMT R73, R73, 0x5410, R46 ;  /* 0x0000541049497816 */ /* 0x000fe2000000002e */
[----:B------:R-:W-:Y:S01]  /*b150*/  IMAD.U32 R46, R72, 0x10000, RZ ;  /* 0x00010000482e7824 */ /* 0x000fe200078e00ff */
[----:B------:R-:W-:Y:S01]  /*b160*/  PRMT R71, R71, 0x5410, R42 ;  /* 0x0000541047477816 */ /* 0x000fe2000000002a */
[C---:B------:R-:W-:Y:S01]  /*b170*/  IMAD.U32 R47, R70.reuse, 0x10000, RZ ;  /* 0x00010000462f7824 */ /* 0x040fe200078e00ff */
[----:B------:R-:W-:Y:S02]  /*b180*/  LOP3.LUT R70, R70, 0xffff0000, RZ, 0xc0, !PT ;  /* 0xffff000046467812 */ /* 0x000fe400078ec0ff */
[----:B------:R-:W-:Y:S02]  /*b190*/  LOP3.LUT R72, R72, 0xffff0000, RZ, 0xc0, !PT ;  /* 0xffff000048487812 */ /* 0x000fe400078ec0ff */
[C---:B0-----:R-:W-:Y:S01]  /*b1a0*/  LOP3.LUT R43, R6.reuse, 0xffff0000, RZ, 0xc0, !PT ;  /* 0xffff0000062b7812 */ /* 0x041fe200078ec0ff */
[----:B------:R-:W-:Y:S01]  /*b1b0*/  IMAD.U32 R42, R6, 0x10000, RZ ;  /* 0x00010000062a7824 */ /* 0x000fe200078e00ff */
[C---:B------:R-:W-:Y:S01]  /*b1c0*/  LOP3.LUT R45, R7.reuse, 0xffff0000, RZ, 0xc0, !PT ;  /* 0xffff0000072d7812 */ /* 0x040fe200078ec0ff */
[----:B------:R-:W-:-:S02]  /*b1d0*/  IMAD.U32 R44, R7, 0x10000, RZ ;  /* 0x00010000072c7824 */ /* 0x000fc400078e00ff */
[C---:B------:R-:W-:Y:S01]  /*b1e0*/  FMUL.FTZ R48, R43.reuse, R46 ;  /* 0x0000002e2b307220 */ /* 0x040fe20000410000 */
[-C--:B------:R-:W-:Y:S01]  /*b1f0*/  FMUL.FTZ R49, R43, R47.reuse ;  /* 0x0000002f2b317220 */ /* 0x080fe20000410000 */
[----:B------:R-:W-:Y:S01]  /*b200*/  FMUL.FTZ R43, R45, R70 ;  /* 0x000000462d2b7220 */ /* 0x000fe20000410000 */
[----:B------:R-:W-:Y:S02]  /*b210*/  IMAD.U32 R6, R4, 0x10000, RZ ;  /* 0x0001000004067824 */ /* 0x000fe400078e00ff */
[C---:B------:R-:W-:Y:S01]  /*b220*/  FFMA.FTZ R75, R42.reuse, R47, R48 ;  /* 0x0000002f2a4b7223 */ /* 0x040fe20000010030 */
[----:B------:R-:W-:Y:S02]  /*b230*/  IMAD.U32 R7, R5, 0x10000, RZ ;  /* 0x0001000005077824 */ /* 0x000fe400078e00ff */
[----:B------:R-:W-:Y:S01]  /*b240*/  FFMA.FTZ R74, R42, R46, -R49 ;  /* 0x0000002e2a4a7223 */ /* 0x000fe20000010831 */
[-C--:B------:R-:W-:Y:S01]  /*b250*/  FMUL.FTZ R47, R45, R72.reuse ;  /* 0x000000482d2f7220 */ /* 0x080fe20000410000 */
[----:B------:R-:W-:Y:S01]  /*b260*/  LOP3.LUT R4, R4, 0xffff0000, RZ, 0xc0, !PT ;  /* 0xffff000004047812 */ /* 0x000fe200078ec0ff */
[C---:B------:R-:W-:Y:S01]  /*b270*/  FFMA.FTZ R72, R44.reuse, R72, -R43 ;  /* 0x000000482c487223 */ /* 0x040fe2000001082b */
[----:B------:R-:W-:Y:S01]  /*b280*/  LOP3.LUT R5, R5, 0xffff0000, RZ, 0xc0, !PT ;  /* 0xffff000005057812 */ /* 0x000fe200078ec0ff */
[C---:B------:R-:W-:Y:S01]  /*b290*/  IMAD.U32 R45, R71.reuse, 0x10000, RZ ;  /* 0x00010000472d7824 */ /* 0x040fe200078e00ff */
[----:B------:R-:W-:Y:S01]  /*b2a0*/  LOP3.LUT R46, R71, 0xffff0000, RZ, 0xc0, !PT ;  /* 0xffff0000472e7812 */ /* 0x000fe200078ec0ff */
[C---:B------:R-:W-:Y:S01]  /*b2b0*/  IMAD.U32 R43, R73.reuse, 0x10000, RZ ;  /* 0x00010000492b7824 */ /* 0x040fe200078e00ff */
[----:B------:R-:W-:Y:S01]  /*b2c0*/  LOP3.LUT R42, R73, 0xffff0000, RZ, 0xc0, !PT ;  /* 0xffff0000492a7812 */ /* 0x000fe200078ec0ff */
[----:B------:R-:W-:Y:S01]  /*b2d0*/  FFMA.FTZ R71, R44, R70, R47 ;  /* 0x000000462c477223 */ /* 0x000fe2000001002f */
[C---:B------:R-:W-:Y:S01]  /*b2e0*/  FMUL.FTZ R47, R4.reuse, R45 ;  /* 0x0000002d042f7220 */ /* 0x040fe20000410000 */
        /* <DEDUP_REMOVED lines=12> */
.L_x_1831:
[----:B------:R-:W-:Y:S05]  /*b3b0*/  BSYNC B1 ;  /* 0x0000000000017941 */ /* 0x000fea0003800000 */
.L_x_1830:
        /* <DEDUP_REMOVED lines=10> */
[--C-:B------:R-:W-:Y:S02]  /*b460*/  SHF.R.U64 R43, R38, 0x10, R39.reuse ;  /* 0x00000010262b7819 */ /* 0x100fe40000001227 */
[----:B------:R-:W-:Y:S02]  /*b470*/  SHF.R.U32.HI R38, RZ, 0x10, R39 ;  /* 0x00000010ff267819 */ /* 0x000fe40000011627 */
[--C-:B------:R-:W-:Y:S02]  /*b480*/  SHF.R.U64 R39, R40, 0x10, R41.reuse ;  /* 0x0000001028277819 */ /* 0x100fe40000001229 */
        /* <DEDUP_REMOVED lines=13> */
[CC--:B------:R-:W-:Y:S01]  /*b560*/  FMUL.FTZ R44, R39.reuse, R42.reuse ;  /* 0x0000002a272c7220 */ /* 0x0c0fe20000410000 */
[----:B------:R-:W-:Y:S01]  /*b570*/  FMUL.FTZ R45, R39, R43 ;  /* 0x0000002b272d7220 */ /* 0x000fe20000410000 */
[C---:B------:R-:W-:Y:S01]  /*b580*/  FMUL.FTZ R39, R41.reuse, R63 ;  /* 0x0000003f29277220 */ /* 0x040fe20000410000 */
[----:B------:R-:W-:Y:S02]  /*b590*/  IMAD.U32 R6, R4, 0x10000, RZ ;  /* 0x0001000004067824 */ /* 0x000fe400078e00ff */
[----:B------:R-:W-:Y:S01]  /*b5a0*/  FFMA.FTZ R47, R38, R43, R44 ;  /* 0x0000002b262f7223 */ /* 0x000fe2000001002c */
[-C--:B------:R-:W-:Y:S01]  /*b5b0*/  FMUL.FTZ R43, R41, R65.reuse ;  /* 0x00000041292b7220 */ /* 0x080fe20000410000 */
[----:B------:R-:W-:Y:S01]  /*b5c0*/  FFMA.FTZ R65, R40, R65, -R39 ;  /* 0x0000004128417223 */ /* 0x000fe20000010827 */
[C---:B------:R-:W-:Y:S01]  /*b5d0*/  IMAD.U32 R7, R5.reuse, 0x10000, RZ ;  /* 0x0001000005077824 */ /* 0x040fe200078e00ff */
[----:B------:R-:W-:Y:S01]  /*b5e0*/  LOP3.LUT R4, R4, 0xffff0000, RZ, 0xc0, !PT ;  /* 0xffff000004047812 */ /* 0x000fe200078ec0ff */
[----:B------:R-:W-:Y:S01]  /*b5f0*/  IMAD.U32 R41, R62, 0x10000, RZ ;  /* 0x000100003e297824 */ /* 0x000fe200078e00ff */
[----:B------:R-:W-:Y:S01]  /*b600*/  LOP3.LUT R5, R5, 0xffff0000, RZ, 0xc0, !PT ;  /* 0xffff000005057812 */ /* 0x000fe200078ec0ff */
[----:B------:R-:W-:Y:S01]  /*b610*/  IMAD.U32 R39, R64, 0x10000, RZ ;  /* 0x0001000040277824 */ /* 0x000fe200078e00ff */
[----:B------:R-:W-:Y:S01]  /*b620*/  LOP3.LUT R62, R62, 0xffff0000, RZ, 0xc0, !PT ;  /* 0xffff00003e3e7812 */ /* 0x000fe200078ec0ff */
[----:B------:R-:W-:Y:S01]  /*b630*/  FFMA.FTZ R42, R38, R42, -R45 ;  /* 0x0000002a262a7223 */ /* 0x000fe2000001082d */
        /* <DEDUP_REMOVED lines=15> */
.L_x_1837:
[----:B------:R-:W-:Y:S05]  /*b730*/  BSYNC B2 ;  /* 0x0000000000027941 */ /* 0x000fea0003800000 */
.L_x_1836:
        /* <DEDUP_REMOVED lines=47> */
.L_x_1835:
[----:B------:R-:W-:Y:S05]  /*ba30*/  BSYNC B1 ;  /* 0x0000000000017941 */ /* 0x000fea0003800000 */
.L_x_1834:
        /* <DEDUP_REMOVED lines=55> */
.L_x_1841:
[----:B------:R-:W-:Y:S05]  /*bdb0*/  BSYNC B2 ;  /* 0x0000000000027941 */ /* 0x000fea0003800000 */
.L_x_1840:
        /* <DEDUP_REMOVED lines=9> */
[C---:B------:R-:W-:Y:S01]  /*be50*/  IMAD.U32 R28, R52.reuse, 0x10000, RZ ;  /* 0x00010000341c7824 */ /* 0x040fe200078e00ff */
[----:B------:R-:W-:Y:S01]  /*be60*/  LOP3.LUT R52, R52, 0xffff0000, RZ, 0xc0, !PT ;  /* 0xffff000034347812 */ /* 0x000fe200078ec0ff */
[C---:B------:R-:W-:Y:S01]  /*be70*/  IMAD.U32 R29, R50.reuse, 0x10000, RZ ;  /* 0x00010000321d7824 */ /* 0x040fe200078e00ff */
[----:B------:R-:W-:Y:S02]  /*be80*/  LOP3.LUT R50, R50, 0xffff0000, RZ, 0xc0, !PT ;  /* 0xffff000032327812 */ /* 0x000fe400078ec0ff */
[----:B------:R-:W-:Y:S02]  /*be90*/  PRMT R51, R51, 0x5410, R24 ;  /* 0x0000541033337816 */ /* 0x000fe40000000018 */
        /* <DEDUP_REMOVED lines=33> */
.L_x_1839:
[----:B------:R-:W-:Y:S05]  /*c0b0*/  BSYNC B1 ;  /* 0x0000000000017941 */ /* 0x000fea0003800000 */
.L_x_1838:
        /* <DEDUP_REMOVED lines=22> */
[C---:B------:R-:W-:Y:S01]  /*c220*/  IMAD.U32 R20, R7.reuse, 0x10000, RZ ;  /* 0x0001000007147824 */ /* 0x040fe200078e00ff */
[----:B------:R-:W-:Y:S01]  /*c230*/  LOP3.LUT R7, R7, 0xffff0000, RZ, 0xc0, !PT ;  /* 0xffff000007077812 */ /* 0x000fe200078ec0ff */
[----:B------:R-:W-:-:S02]  /*c240*/  IMAD.U32 R12, R6, 0x10000, RZ ;  /* 0x00010000060c7824 */ /* 0x000fc400078e00ff */
[CC--:B------:R-:W-:Y:S01]  /*c250*/  FMUL.FTZ R25, R13.reuse, R24.reuse ;  /* 0x000000180d197220 */ /* 0x0c0fe20000410000 */
[----:B------:R-:W-:Y:S01]  /*c260*/  FMUL.FTZ R13, R13, R21 ;  /* 0x000000150d0d7220 */ /* 0x000fe20000410000 */
[C---:B------:R-:W-:Y:S01]  /*c270*/  FMUL.FTZ R29, R7.reuse, R67 ;  /* 0x00000043071d7220 */ /* 0x040fe20000410000 */
[----:B------:R-:W-:Y:S02]  /*c280*/  IMAD.U32 R3, R4, 0x10000, RZ ;  /* 0x0001000004037824 */ /* 0x000fe400078e00ff */
[C---:B------:R-:W-:Y:S01]  /*c290*/  FFMA.FTZ R26, R12.reuse, R21, -R25 ;  /* 0x000000150c1a7223 */ /* 0x040fe20000010819 */
[----:B------:R-:W-:Y:S01]  /*c2a0*/  FFMA.FTZ R27, R12, R24, R13 ;  /* 0x000000180c1b7223 */ /* 0x000fe2000001000d */
[-C--:B------:R-:W-:Y:S01]  /*c2b0*/  FMUL.FTZ R13, R7, R69.reuse ;  /* 0x00000045070d7220 */ /* 0x080fe20000410000 */
        /* <DEDUP_REMOVED lines=12> */
[----:B------:R-:W-:Y:S01]  /*c380*/  FMUL.FTZ R25, R5, R68 ;  /* 0x0000004405197220 */ /* 0x000fe20000410000 */
        /* <DEDUP_REMOVED lines=9> */
.L_x_1844:
[----:B------:R-:W-:Y:S05]  /*c420*/  BSYNC B1 ;  /* 0x0000000000017941 */ /* 0x000fea0003800000 */
.L_x_1843:
        /* <DEDUP_REMOVED lines=13> */
[----:B------:R-:W-:Y:S01]  /*c500*/  PRMT R10, R0, 0x5410, R3 ;  /* 0x00005410000a7816 */ /* 0x000fe20000000003 */
        /* <DEDUP_REMOVED lines=11> */
[----:B------:R-:W-:Y:S01]  /*c5c0*/  FFMA.FTZ R12, R8, R13, R6 ;  /* 0x0000000d080c7223 */ /* 0x000fe20000010006 */
[-C--:B------:R-:W-:Y:S01]  /*c5d0*/  FMUL.FTZ R8, R7, R56.reuse ;  /* 0x0000003807087220 */ /* 0x080fe20000410000 */
[C---:B------:R-:W-:Y:S01]  /*c5e0*/  IMAD.U32 R7, R10.reuse, 0x10000, RZ ;  /* 0x000100000a077824 */ /* 0x040fe200078e00ff */
[----:B------:R-:W-:Y:S01]  /*c5f0*/  LOP3.LUT R5, R5, 0xffff0000, RZ, 0xc0, !PT ;  /* 0xffff000005057812 */ /* 0x000fe200078ec0ff */
[----:B------:R-:W-:Y:S01]  /*c600*/  IMAD.U32 R6, R15, 0x10000, RZ ;  /* 0x000100000f067824 */ /* 0x000fe200078e00ff */
[----:B------:R-:W-:Y:S01]  /*c610*/  LOP3.LUT R10, R10, 0xffff0000, RZ, 0xc0, !PT ;  /* 0xffff00000a0a7812 */ /* 0x000fe200078ec0ff */
[----:B------:R-:W-:Y:S01]  /*c620*/  FFMA.FTZ R20, R9, R56, -R20 ;  /* 0x0000003809147223 */ /* 0x000fe20000010814 */
[----:B------:R-:W-:Y:S01]  /*c630*/  LOP3.LUT R15, R15, 0xffff0000, RZ, 0xc0, !PT ;  /* 0xffff00000f0f7812 */ /* 0x000fe200078ec0ff */
[----:B------:R-:W-:Y:S01]  /*c640*/  FFMA.FTZ R11, R9, R14, R8 ;  /* 0x0000000e090b7223 */ /* 0x000fe20000010008 */
[C---:B------:R-:W-:Y:S01]  /*c650*/  FMUL.FTZ R9, R3.reuse, R7 ;  /* 0x0000000703097220 */ /* 0x040fe20000410000 */
[----:B------:R-:W-:Y:S01]  /*c660*/  FMUL.FTZ R8, R3, R6 ;  /* 0x0000000603087220 */ /* 0x000fe20000410000 */
        /* <DEDUP_REMOVED lines=10> */
[----:B------:R0:W-:Y:S01]  /*c710*/  STS.128 [R212+0x7000], R4 ;  /* 0x00700004d4007388 */ /* 0x0001e20000000c00 */
[----:B------:R-:W-:Y:S05]  /*c720*/  BRA `(.L_x_1842) ;  /* 0x0000002800087947 */ /* 0x000fea0003800000 */
.L_x_1815:
[----:B------:R-:W0:Y:S01]  /*c730*/  LDC R5, c[0x0][0x448] ;  /* 0x00011200ff057b82 */ /* 0x000e220000000800 */
[----:B------:R-:W-:Y:S01]  /*c740*/  ULDC.64 UR4, c[0x0][0x3f8] ;  /* 0x0000fe0000047ab9 */ /* 0x000fe20000000a00 */
[----:B------:R-:W-:Y:S01]  /*c750*/  ULDC.64 UR6, c[0x0][0x408] ;  /* 0x0001020000067ab9 */ /* 0x000fe20000000a00 */
        /* <DEDUP_REMOVED lines=11> */
[C---:B------:R-:W-:Y:S01]  /*c810*/  IMAD R7, R3.reuse, UR5, R4 ;  /* 0x0000000503077c24 */ /* 0x040fe2000f8e0204 */
        /* <DEDUP_REMOVED lines=12> */
[----:B------:R-:W0:Y:S01]  /*c8e0*/  LDC R55, c[0x0][0x3f4] ;  /* 0x0000fd00ff377b82 */ /* 0x000e220000000800 */
[----:B------:R-:W3:Y:S01]  /*c8f0*/  SHFL.IDX PT, R4, R32, RZ, 0x181f ;  /* 0x00181fff20047589 */ /* 0x000ee200000e0000 */
[----:B------:R-:W-:-:S03]  /*c900*/  IMAD R3, R194, R5, RZ ;  /* 0x00000005c2037224 */ /* 0x000fc600078e02ff */
[----:B------:R-:W5:Y:S04]  /*c910*/  SHFL.IDX PT, R0, R35, RZ, 0x181f ;  /* 0x00181fff23007589 */ /* 0x000f6800000e0000 */
[----:B------:R-:W1:Y:S04]  /*c920*/  SHFL.IDX PT, R14, R34, RZ, 0x181f ;  /* 0x00181fff220e7589 */ /* 0x000e6800000e0000 */
[----:B------:R-:W2:Y:S01]  /*c930*/  SHFL.IDX PT, R5, R33, RZ, 0x181f ;  /* 0x00181fff21057589 */ /* 0x000ea200000e0000 */
[----:B0-----:R-:W-:-:S04]  /*c940*/  ISETP.GE.AND P0, PT, R16, R55, PT ;  /* 0x000000371000720c */ /* 0x001fc80003f06270 */
[----:B------:R-:W-:-:S13]  /*c950*/  ISETP.GE.OR P1, PT, R56, R3, P0 ;  /* 0x000000033800720c */ /* 0x000fda0000726670 */
[C---:B------:R-:W-:Y:S01]  /*c960*/  @!P1 IMAD.SHL.U32 R21, R16.reuse, 0x2, RZ ;  /* 0x0000000210159824 */ /* 0x040fe200078e00ff */
[----:B------:R-:W-:-:S04]  /*c970*/  @!P1 SHF.L.U64.HI R6, R16, 0x1, R17 ;  /* 0x0000000110069819 */ /* 0x000fc80000010211 */
[----:B---3--:R-:W-:-:S05]  /*c980*/  @!P1 IADD3 R4, P2, R4, R21, RZ ;  /* 0x0000001504049210 */ /* 0x008fca0007f5e0ff */
[----:B-----5:R-:W-:Y:S02]  /*c990*/  @!P1 IMAD.X R7, R0, 0x1, R6, P2 ;  /* 0x0000000100079824 */ /* 0x020fe400010e0606 */
[----:B------:R-:W-:Y:S02]  /*c9a0*/  @!P1 IMAD.MOV.U32 R8, RZ, RZ, R4 ;  /* 0x000000ffff089224 */ /* 0x000fe400078e0004 */
[----:B------:R-:W-:-:S06]  /*c9b0*/  @!P1 IMAD.MOV.U32 R9, RZ, RZ, R7 ;  /* 0x000000ffff099224 */ /* 0x000fcc00078e0007 */
[----:B------:R-:W3:Y:S01]  /*c9c0*/  @!P1 LD.E.128 R8, desc[UR54][R8.64] ;  /* 0x0000003608089980 */ /* 0x000ee2000c101d00 */
[----:B-1----:R-:W-:-:S05]  /*c9d0*/  @!P1 IADD3 R14, P2, R14, R21, RZ ;  /* 0x000000150e0e9210 */ /* 0x002fca0007f5e0ff */
[----:B--2---:R-:W-:Y:S02]  /*c9e0*/  @!P1 IMAD.X R5, R5, 0x1, R6, P2 ;  /* 0x0000000105059824 */ /* 0x004fe400010e0606 */
[----:B------:R-:W-:-:S06]  /*c9f0*/  @!P1 IMAD.MOV.U32 R4, RZ, RZ, R14 ;  /* 0x000000ffff049224 */ /* 0x000fcc00078e000e */
[----:B------:R-:W2:Y:S01]  /*ca00*/  @!P1 LD.E.128 R4, desc[UR54][R4.64] ;  /* 0x0000003604049980 */ /* 0x000ea2000c101d00 */
[----:B------:R-:W-:Y:S02]  /*ca10*/  CS2R R46, SRZ ;  /* 0x00000000002e7805 */ /* 0x000fe4000001ff00 */
[----:B------:R-:W-:Y:S02]  /*ca20*/  CS2R R50, SRZ ;  /* 0x0000000000327805 */ /* 0x000fe4000001ff00 */
[----:B------:R-:W-:Y:S01]  /*ca30*/  CS2R R38, SRZ ;  /* 0x0000000000267805 */ /* 0x000fe2000001ff00 */
[----:B------:R0:W1:Y:S01]  /*ca40*/  SHFL.IDX PT, R14, R34, 0x1, 0x181f ;  /* 0x00381f00220e7f89 */ /* 0x00006200000e0000 */
[----:B------:R-:W-:Y:S02]  /*ca50*/  CS2R R20, SRZ ;  /* 0x0000000000147805 */ /* 0x000fe4000001ff00 */
[----:B------:R-:W-:Y:S01]  /*ca60*/  CS2R R24, SRZ ;  /* 0x0000000000187805 */ /* 0x000fe2000001ff00 */
[----:B---3--:R-:W-:-:S02]  /*ca70*/  @!P1 IMAD.MOV.U32 R46, RZ, RZ, R8 ;  /* 0x000000ffff2e9224 */ /* 0x008fc400078e0008 */
[----:B------:R-:W-:Y:S01]  /*ca80*/  @!P1 IMAD.MOV.U32 R47, RZ, RZ, R9 ;  /* 0x000000ffff2f9224 */ /* 0x000fe200078e0009 */
[----:B------:R0:W3:Y:S01]  /*ca90*/  SHFL.IDX PT, R8, R32, 0x1, 0x181f ;  /* 0x00381f0020087f89 */ /* 0x0000e200000e0000 */
[----:B------:R-:W-:Y:S02]  /*caa0*/  IMAD.MOV.U32 R0, RZ, RZ, R46 ;  /* 0x000000ffff007224 */ /* 0x000fe400078e002e */
[----:B------:R-:W-:Y:S01]  /*cab0*/  @!P1 IMAD.MOV.U32 R50, RZ, RZ, R10 ;  /* 0x000000ffff329224 */ /* 0x000fe200078e000a */
[----:B------:R0:W0:Y:S01]  /*cac0*/  SHFL.IDX PT, R9, R33, 0x1, 0x181f ;  /* 0x00381f0021097f89 */ /* 0x00002200000e0000 */
[----:B------:R-:W-:Y:S01]  /*cad0*/  @!P1 IMAD.MOV.U32 R51, RZ, RZ, R11 ;  /* 0x000000ffff339224 */ /* 0x000fe200078e000b */
[----:B------:R-:W-:Y:S01]  /*cae0*/  PRMT R77, R0, 0x7610, R77 ;  /* 0x00007610004d7816 */ /* 0x000fe2000000004d */
[----:B------:R-:W-:Y:S01]  /*caf0*/  IMAD.MOV.U32 R12, RZ, RZ, R47 ;  /* 0x000000ffff0c7224 */ /* 0x000fe200078e002f */
[----:B------:R0:W0:Y:S01]  /*cb00*/  SHFL.IDX PT, R0, R35, 0x1, 0x181f ;  /* 0x00381f0023007f89 */ /* 0x00002200000e0000 */
[----:B------:R-:W-:-:S02]  /*cb10*/  IMAD.MOV.U32 R10, RZ, RZ, R50 ;  /* 0x000000ffff0a7224 */ /* 0x000fc400078e0032 */
[----:B--2---:R-:W-:Y:S01]  /*cb20*/  @!P1 IMAD.MOV.U32 R38, RZ, RZ, R4 ;  /* 0x000000ffff269224 */ /* 0x004fe200078e0004 */
[----:B------:R-:W-:Y:S01]  /*cb30*/  PRMT R78, R12, 0x7610, R78 ;  /* 0x000076100c4e7816 */ /* 0x000fe2000000004e */
[----:B------:R-:W-:Y:S01]  /*cb40*/  @!P1 IMAD.MOV.U32 R39, RZ, RZ, R5 ;  /* 0x000000ffff279224 */ /* 0x000fe200078e0005 */
[----:B------:R-:W-:Y:S01]  /*cb50*/  PRMT R37, R10, 0x7610, R37 ;  /* 0x000076100a257816 */ /* 0x000fe20000000025 */
[----:B------:R-:W-:Y:S02]  /*cb60*/  @!P1 IMAD.MOV.U32 R20, RZ, RZ, R6 ;  /* 0x000000ffff149224 */ /* 0x000fe400078e0006 */
[----:B------:R-:W-:Y:S02]  /*cb70*/  @!P1 IMAD.MOV.U32 R21, RZ, RZ, R7 ;  /* 0x000000ffff159224 */ /* 0x000fe400078e0007 */
[----:B------:R-:W-:Y:S02]  /*cb80*/  IMAD.MOV.U32 R11, RZ, RZ, R51 ;  /* 0x000000ffff0b7224 */ /* 0x000fe400078e0033 */
[----:B------:R-:W-:-:S02]  /*cb90*/  IMAD.MOV.U32 R4, RZ, RZ, R38 ;  /* 0x000000ffff047224 */ /* 0x000fc400078e0026 */
[----:B------:R-:W-:Y:S01]  /*cba0*/  IMAD.MOV.U32 R5, RZ, RZ, R39 ;  /* 0x000000ffff057224 */ /* 0x000fe200078e0027 */
[----:B------:R-:W-:Y:S01]  /*cbb0*/  PRMT R52, R11, 0x7610, R52 ;  /* 0x000076100b347816 */ /* 0x000fe20000000034 */
[----:B------:R-:W-:Y:S01]  /*cbc0*/  IMAD.MOV.U32 R6, RZ, RZ, R20 ;  /* 0x000000ffff067224 */ /* 0x000fe200078e0014 */
[----:B------:R-:W-:Y:S01]  /*cbd0*/  PRMT R79, R4, 0x7610, R79 ;  /* 0x00007610044f7816 */ /* 0x000fe2000000004f */
[----:B------:R-:W-:Y:S01]  /*cbe0*/  IMAD.MOV.U32 R7, RZ, RZ, R21 ;  /* 0x000000ffff077224 */ /* 0x000fe200078e0015 */
[----:B------:R-:W-:Y:S02]  /*cbf0*/  PRMT R80, R5, 0x7610, R80 ;  /* 0x0000761005507816 */ /* 0x000fe40000000050 */
[----:B------:R-:W-:Y:S02]  /*cc00*/  PRMT R81, R6, 0x7610, R81 ;  /* 0x0000761006517816 */ /* 0x000fe40000000051 */
[----:B01-3--:R-:W-:-:S07]  /*cc10*/  PRMT R82, R7, 0x7610, R82 ;  /* 0x0000761007527816 */ /* 0x00bfce0000000052 */
.L_x_2202:
[----:B------:R-:W-:Y:S01]  /*cc20*/  VIADD R4, R56, 0x20 ;  /* 0x0000002038047836 */ /* 0x000fe20000000000 */
[----:B------:R-:W-:Y:S01]  /*cc30*/  BSSY B1, `(.L_x_1846) ;  /* 0x0000012000017945 */ /* 0x000fe20003800000 */
[----:B------:R-:W-:Y:S02]  /*cc40*/  CS2R R26, SRZ ;  /* 0x00000000001a7805 */ /* 0x000fe4000001ff00 */
[----:B------:R-:W-:Y:S02]  /*cc50*/  CS2R R6, SRZ ;  /* 0x0000000000067805 */ /* 0x000fe4000001ff00 */
[----:B------:R-:W-:Y:S02]  /*cc60*/  ISETP.GE.AND P1, PT, R4, R3, PT ;  /* 0x000000030400720c */ /* 0x000fe40003f26270 */
[----:B------:R-:W-:-:S11]  /*cc70*/  CS2R R4, SRZ ;  /* 0x0000000000047805 */ /* 0x000fd6000001ff00 */
[----:B------:R-:W-:Y:S05]  /*cc80*/  @P1 BRA `(.L_x_1847) ;  /* 0x0000000000301947 */ /* 0x000fea0003800000 */
[----:B------:R-:W-:Y:S02]  /*cc90*/  CS2R R26, SRZ ;  /* 0x00000000001a7805 */ /* 0x000fe4000001ff00 */
[----:B------:R-:W-:Y:S02]  /*cca0*/  CS2R R4, SRZ ;  /* 0x0000000000047805 */ /* 0x000fe4000001ff00 */
[----:B------:R-:W-:Y:S01]  /*ccb0*/  CS2R R6, SRZ ;  /* 0x0000000000067805 */ /* 0x000fe2000001ff00 */
[----:B------:R-:W-:Y:S06]  /*ccc0*/  @P0 BRA `(.L_x_1847) ;  /* 0x0000000000200947 */ /* 0x000fec0003800000 */
[C---:B------:R-:W-:Y:S01]  /*ccd0*/  IMAD.SHL.U32 R15, R16.reuse, 0x2, RZ ;  /* 0x00000002100f7824 */ /* 0x040fe200078e00ff */
[----:B------:R-:W-:-:S04]  /*cce0*/  SHF.L.U64.HI R6, R16, 0x1, R17 ;  /* 0x0000000110067819 */ /* 0x000fc80000010211 */
[-C--:B------:R-:W-:Y:S02]  /*ccf0*/  IADD3 R4, P1, R8, R15.reuse, RZ ;  /* 0x0000000f08047210 */ /* 0x080fe40007f3e0ff */
[----:B------:R-:W-:-:S03]  /*cd00*/  IADD3 R14, P2, R14, R15, RZ ;  /* 0x0000000f0e0e7210 */ /* 0x000fc60007f5e0ff */
[--C-:B------:R-:W-:Y:S02]  /*cd10*/  IMAD.X R5, R0, 0x1, R6.reuse, P1 ;  /* 0x0000000100057824 */ /* 0x100fe400008e0606 */
[----:B------:R-:W-:-:S04]  /*cd20*/  IMAD.X R15, R9, 0x1, R6, P2 ;  /* 0x00000001090f7824 */ /* 0x000fc800010e0606 */
[----:B------:R-:W5:Y:S04]  /*cd30*/  LD.E.128 R4, desc[UR54][R4.64] ;  /* 0x0000003604047980 */ /* 0x000f68000c101d00 */
[----:B------:R0:W5:Y:S02]  /*cd40*/  LD.E.128 R24, desc[UR54][R14.64] ;  /* 0x000000360e187980 */ /* 0x000164000c101d00 */
.L_x_1847:
[----:B------:R-:W-:Y:S05]  /*cd50*/  BSYNC B1 ;  /* 0x0000000000017941 */ /* 0x000fea0003800000 */
.L_x_1846:
[----:B-----5:R-:W-:Y:S01]  /*cd60*/  IMAD.MOV.U32 R0, RZ, RZ, R24 ;  /* 0x000000ffff007224 */ /* 0x020fe200078e0018 */
[----:B------:R-:W-:Y:S01]  /*cd70*/  UMOV UR4, 0xffffffff ;  /* 0xffffffff00047882 */ /* 0x000fe20000000000 */
        /* <DEDUP_REMOVED lines=16> */
[----:B------:R-:W1:Y:S01]  /*ce80*/  SHFL.IDX PT, R8, R32, 0x2, 0x181f ;  /* 0x00581f0020087f89 */ /* 0x000e6200000e0000 */
[----:B------:R-:W-:-:S03]  /*ce90*/  VIADD R10, R56, 0x40 ;  /* 0x00000040380a7836 */ /* 0x000fc60000000000 */
[----:B------:R-:W2:Y:S02]  /*cea0*/  SHFL.IDX PT, R0, R35, 0x2, 0x181f ;  /* 0x00581f0023007f89 */ /* 0x000ea400000e0000 */
[----:B------:R-:W-:Y:S02]  /*ceb0*/  ISETP.GE.OR P1, PT, R10, R3, P0 ;  /* 0x000000030a00720c */ /* 0x000fe40000726670 */
[----:B0-----:R-:W0:Y:S04]  /*cec0*/  SHFL.IDX PT, R14, R34, 0x2, 0x181f ;  /* 0x00581f00220e7f89 */ /* 0x001e2800000e0000 */
[----:B------:R-:W3:Y:S07]  /*ced0*/  SHFL.IDX PT, R28, R33, 0x2, 0x181f ;  /* 0x00581f00211c7f89 */ /* 0x000eee00000e0000 */
[C---:B------:R-:W-:Y:S01]  /*cee0*/  @!P1 IMAD.SHL.U32 R31, R16.reuse, 0x2, RZ ;  /* 0x00000002101f9824 */ /* 0x040fe200078e00ff */
[----:B------:R-:W-:-:S04]  /*cef0*/  @!P1 SHF.L.U64.HI R29, R16, 0x1, R17 ;  /* 0x00000001101d9819 */ /* 0x000fc80000010211 */
[----:B-1----:R-:W-:-:S05]  /*cf00*/  @!P1 IADD3 R8, P2, R8, R31, RZ ;  /* 0x0000001f08089210 */ /* 0x002fca0007f5e0ff */
[----:B--2---:R-:W-:-:S06]  /*cf10*/  @!P1 IMAD.X R9, R0, 0x1, R29, P2 ;  /* 0x0000000100099824 */ /* 0x004fcc00010e061d */
[----:B------:R-:W2:Y:S01]  /*cf20*/  @!P1 LD.E.128 R8, desc[UR54][R8.64] ;  /* 0x0000003608089980 */ /* 0x000ea2000c101d00 */
[----:B0-----:R-:W-:-:S05]  /*cf30*/  @!P1 IADD3 R14, P2, R14, R31, RZ ;  /* 0x0000001f0e0e9210 */ /* 0x001fca0007f5e0ff */
[----:B---3--:R-:W-:-:S04]  /*cf40*/  @!P1 IMAD.X R29, R28, 0x1, R29, P2 ;  /* 0x000000011c1d9824 */ /* 0x008fc800010e061d */
[----:B------:R-:W-:-:S05]  /*cf50*/  @!P1 IMAD.MOV.U32 R15, RZ, RZ, R29 ;  /* 0x000000ffff0f9224 */ /* 0x000fca00078e001d */
[----:B------:R-:W3:Y:S01]  /*cf60*/  @!P1 LD.E.128 R28, desc[UR54][R14.64] ;  /* 0x000000360e1c9980 */ /* 0x000ee2000c101d00 */
[----:B------:R-:W-:Y:S02]  /*cf70*/  CS2R R44, SRZ ;  /* 0x00000000002c7805 */ /* 0x000fe4000001ff00 */
[----:B------:R-:W-:Y:S02]  /*cf80*/  CS2R R48, SRZ ;  /* 0x0000000000307805 */ /* 0x000fe4000001ff00 */
[----:B------:R-:W-:Y:S01]  /*cf90*/  CS2R R40, SRZ ;  /* 0x0000000000287805 */ /* 0x000fe2000001ff00 */
[----:B------:R-:W0:Y:S01]  /*cfa0*/  SHFL.IDX PT, R32, R32, 0x3, 0x181f ;  /* 0x00781f0020207f89 */ /* 0x000e2200000e0000 */
[----:B------:R-:W-:-:S03]  /*cfb0*/  CS2R R42, SRZ ;  /* 0x00000000002a7805 */ /* 0x000fc6000001ff00 */
[----:B------:R-:W1:Y:S04]  /*cfc0*/  SHFL.IDX PT, R34, R34, 0x3, 0x181f ;  /* 0x00781f0022227f89 */ /* 0x000e6800000e0000 */
[----:B------:R-:W0:Y:S01]  /*cfd0*/  SHFL.IDX PT, R33, R33, 0x3, 0x181f ;  /* 0x00781f0021217f89 */ /* 0x000e2200000e0000 */
[----:B--2---:R-:W-:Y:S02]  /*cfe0*/  @!P1 IMAD.MOV.U32 R44, RZ, RZ, R8 ;  /* 0x000000ffff2c9224 */ /* 0x004fe400078e0008 */
[----:B------:R-:W-:Y:S02]  /*cff0*/  @!P1 IMAD.MOV.U32 R48, RZ, RZ, R10 ;  /* 0x000000ffff309224 */ /* 0x000fe400078e000a */
[----:B------:R-:W-:Y:S02]  /*d000*/  IMAD.MOV.U32 R0, RZ, RZ, R44 ;  /* 0x000000ffff007224 */ /* 0x000fe400078e002c */
[----:B------:R-:W-:-:S02]  /*d010*/  @!P1 IMAD.MOV.U32 R49, RZ, RZ, R11 ;  /* 0x000000ffff319224 */ /* 0x000fc400078e000b */
[----:B------:R-:W-:Y:S01]  /*d020*/  @!P1 IMAD.MOV.U32 R45, RZ, RZ, R9 ;  /* 0x000000ffff2d9224 */ /* 0x000fe200078e0009 */
[----:B------:R-:W-:Y:S01]  /*d030*/  PRMT R65, R0, 0x7610, R65 ;  /* 0x0000761000417816 */ /* 0x000fe20000000041 */
[----:B------:R-:W-:Y:S01]  /*d040*/  IMAD.MOV.U32 R8, RZ, RZ, R48 ;  /* 0x000000ffff087224 */ /* 0x000fe200078e0030 */
[----:B------:R2:W0:Y:S01]  /*d050*/  SHFL.IDX PT, R0, R35, 0x3, 0x181f ;  /* 0x00781f0023007f89 */ /* 0x00042200000e0000 */
[----:B------:R-:W-:Y:S02]  /*d060*/  IMAD.MOV.U32 R9, RZ, RZ, R49 ;  /* 0x000000ffff097224 */ /* 0x000fe400078e0031 */
[----:B------:R-:W-:Y:S01]  /*d070*/  IMAD.MOV.U32 R12, RZ, RZ, R45 ;  /* 0x000000ffff0c7224 */ /* 0x000fe200078e002d */
[----:B------:R-:W-:Y:S01]  /*d080*/  PRMT R53, R8, 0x7610, R53 ;  /* 0x0000761008357816 */ /* 0x000fe20000000035 */
[----:B---3--:R-:W-:Y:S01]  /*d090*/  @!P1 IMAD.MOV.U32 R40, RZ, RZ, R28 ;  /* 0x000000ffff289224 */ /* 0x008fe200078e001c */
[----:B------:R-:W-:Y:S01]  /*d0a0*/  PRMT R54, R9, 0x7610, R54 ;  /* 0x0000761009367816 */ /* 0x000fe20000000036 */
[----:B------:R-:W-:Y:S01]  /*d0b0*/  @!P1 IMAD.MOV.U32 R41, RZ, RZ, R29 ;  /* 0x000000ffff299224 */ /* 0x000fe200078e001d */
[----:B------:R-:W-:Y:S01]  /*d0c0*/  PRMT R66, R12, 0x7610, R66 ;  /* 0x000076100c427816 */ /* 0x000fe20000000042 */
[----:B------:R-:W-:-:S02]  /*d0d0*/  @!P1 IMAD.MOV.U32 R42, RZ, RZ, R30 ;  /* 0x000000ffff2a9224 */ /* 0x000fc400078e001e */
[----:B------:R-:W-:Y:S02]  /*d0e0*/  @!P1 IMAD.MOV.U32 R43, RZ, RZ, R31 ;  /* 0x000000ffff2b9224 */ /* 0x000fe400078e001f */
[----:B------:R-:W-:Y:S02]  /*d0f0*/  IMAD.MOV.U32 R8, RZ, RZ, R40 ;  /* 0x000000ffff087224 */ /* 0x000fe400078e0028 */
[----:B------:R-:W-:Y:S02]  /*d100*/  IMAD.MOV.U32 R9, RZ, RZ, R41 ;  /* 0x000000ffff097224 */ /* 0x000fe400078e0029 */
[----:B------:R-:W-:Y:S01]  /*d110*/  IMAD.MOV.U32 R10, RZ, RZ, R42 ;  /* 0x000000ffff0a7224 */ /* 0x000fe200078e002a */
[----:B------:R-:W-:Y:S01]  /*d120*/  PRMT R72, R8, 0x7610, R72 ;  /* 0x0000761008487816 */ /* 0x000fe20000000048 */
[----:B------:R-:W-:Y:S01]  /*d130*/  IMAD.MOV.U32 R11, RZ, RZ, R43 ;  /* 0x000000ffff0b7224 */ /* 0x000fe200078e002b */
[----:B------:R-:W-:Y:S02]  /*d140*/  PRMT R73, R9, 0x7610, R73 ;  /* 0x0000761009497816 */ /* 0x000fe40000000049 */
[----:B------:R-:W-:-:S02]  /*d150*/  CS2R R8, SRZ ;  /* 0x0000000000087805 */ /* 0x000fc4000001ff00 */
[----:B------:R-:W-:Y:S02]  /*d160*/  PRMT R74, R10, 0x7610, R74 ;  /* 0x000076100a4a7816 */ /* 0x000fe4000000004a */
[----:B012---:R-:W-:-:S07]  /*d170*/  PRMT R75, R11, 0x7610, R75 ;  /* 0x000076100b4b7816 */ /* 0x007fce000000004b */
.L_x_2212:
[----:B------:R-:W-:Y:S01]  /*d180*/  VIADD R56, R56, 0x60 ;  /* 0x0000006038387836 */ /* 0x000fe20000000000 */
[----:B------:R-:W-:Y:S01]  /*d190*/  BSSY B1, `(.L_x_1849) ;  /* 0x0000012000017945 */ /* 0x000fe20003800000 */
[----:B------:R-:W-:Y:S02]  /*d1a0*/  CS2R R10, SRZ ;  /* 0x00000000000a7805 */ /* 0x000fe4000001ff00 */
[----:B------:R-:W-:Y:S02]  /*d1b0*/  CS2R R12, SRZ ;  /* 0x00000000000c7805 */ /* 0x000fe4000001ff00 */
[----:B------:R-:W-:Y:S02]  /*d1c0*/  CS2R R14, SRZ ;  /* 0x00000000000e7805 */ /* 0x000fe4000001ff00 */
[----:B------:R-:W-:-:S13]  /*d1d0*/  ISETP.GE.AND P1, PT, R56, R3, PT ;  /* 0x000000033800720c */ /* 0x000fda0003f26270 */
        /* <DEDUP_REMOVED lines=12> */
[----:B------:R-:W5:Y:S02]  /*d2a0*/  LD.E.128 R8, desc[UR54][R8.64] ;  /* 0x0000003608087980 */ /* 0x000f64000c101d00 */
.L_x_1850:
[----:B------:R-:W-:Y:S05]  /*d2b0*/  BSYNC B1 ;  /* 0x0000000000017941 */ /* 0x000fea0003800000 */
.L_x_1849:
[----:B------:R-:W-:Y:S01]  /*d2c0*/  ULEA.HI UR4, UR37, UR37, URZ, 0x1 ;  /* 0x0000002525047291 */ /* 0x000fe2000f8f083f */
[C---:B------:R-:W-:Y:S01]  /*d2d0*/  VIADD R0, R188.reuse, 0x20 ;  /* 0x00000020bc007836 */ /* 0x040fe20000000000 */
[----:B------:R-:W-:Y:S01]  /*d2e0*/  VIADDMNMX R3, R3, -R198, 0x80, PT ;  /* 0x0000008003037446 */ /* 0x000fe200038009c6 */
[C---:B------:R-:W-:Y:S01]  /*d2f0*/  VIADD R31, R188.reuse, 0x40 ;  /* 0x00000040bc1f7836 */ /* 0x040fe20000000000 */
[----:B------:R-:W-:Y:S01]  /*d300*/  ULOP3.LUT UR4, UR4, 0xfffffffe, URZ, 0xc0, !UPT ;  /* 0xfffffffe04047892 */ /* 0x000fe2000f8ec03f */
[----:B------:R-:W-:Y:S01]  /*d310*/  VIADD R30, R188, 0x60 ;  /* 0x00000060bc1e7836 */ /* 0x000fe20000000000 */
[-C--:B------:R-:W-:Y:S01]  /*d320*/  ISETP.GE.OR P2, PT, R0, R3.reuse, P0 ;  /* 0x000000030000720c */ /* 0x080fe20000746670 */
[----:B-----5:R-:W-:Y:S01]  /*d330*/  IMAD.MOV.U32 R0, RZ, RZ, R8 ;  /* 0x000000ffff007224 */ /* 0x020fe200078e0008 */
[----:B------:R-:W-:Y:S01]  /*d340*/  UIADD3 UR4, UR37, -UR4, URZ ;  /* 0x8000000425047290 */ /* 0x000fe2000fffe03f */
[----:B------:R-:W-:Y:S01]  /*d350*/  IMAD.MOV.U32 R28, RZ, RZ, R9 ;  /* 0x000000ffff1c7224 */ /* 0x000fe200078e0009 */
[-C--:B------:R-:W-:Y:S01]  /*d360*/  ISETP.GE.OR P3, PT, R188, R3.reuse, P0 ;  /* 0x00000003bc00720c */ /* 0x080fe20000766670 */
[----:B------:R-:W-:Y:S01]  /*d370*/  BSSY B1, `(.L_x_1851) ;  /* 0x0000013000017945 */ /* 0x000fe20003800000 */
[----:B------:R-:W-:-:S02]  /*d380*/  ISETP.GE.OR P1, PT, R31, R3, P0 ;  /* 0x000000031f00720c */ /* 0x000fc40000726670 */
[----:B------:R-:W-:Y:S01]  /*d390*/  IMAD.U32 R29, RZ, RZ, UR4 ;  /* 0x00000004ff1d7e24 */ /* 0x000fe2000f8e00ff */
[----:B------:R-:W-:Y:S01]  /*d3a0*/  ISETP.GE.OR P0, PT, R30, R3, P0 ;  /* 0x000000031e00720c */ /* 0x000fe20000706670 */
[----:B------:R-:W-:Y:S01]  /*d3b0*/  IMAD.MOV.U32 R3, RZ, RZ, R11 ;  /* 0x000000ffff037224 */ /* 0x000fe200078e000b */
[----:B------:R-:W-:Y:S01]  /*d3c0*/  PRMT R56, R0, 0x7610, R56 ;  /* 0x0000761000387816 */ /* 0x000fe20000000038 */
[----:B------:R-:W-:Y:S01]  /*d3d0*/  IMAD.MOV.U32 R0, RZ, RZ, R10 ;  /* 0x000000ffff007224 */ /* 0x000fe200078e000a */
[----:B------:R-:W-:Y:S01]  /*d3e0*/  SHF.L.U32 R29, R29, 0x1f, RZ ;  /* 0x0000001f1d1d7819 */ /* 0x000fe200000006ff */
[----:B------:R-:W-:Y:S01]  /*d3f0*/  IMAD.MOV.U32 R30, RZ, RZ, R13 ;  /* 0x000000ffff1e7224 */ /* 0x000fe200078e000d */
[----:B------:R-:W-:Y:S01]  /*d400*/  PRMT R67, R28, 0x7610, R67 ;  /* 0x000076101c437816 */ /* 0x000fe20000000043 */
[----:B------:R-:W-:Y:S01]  /*d410*/  IMAD.MOV.U32 R28, RZ, RZ, R12 ;  /* 0x000000ffff1c7224 */ /* 0x000fe200078e000c */
[----:B------:R-:W0:Y:S01]  /*d420*/  SYNCS.PHASECHK.TRANS64.TRYWAIT P4, [R18+URZ+0x28800], R29 ;  /* 0x0288001d120075a7 */ /* 0x000e22000808017f */
[----:B------:R-:W-:Y:S01]  /*d430*/  PRMT R68, R0, 0x7610, R68 ;  /* 0x0000761000447816 */ /* 0x000fe20000000044 */
[----:B------:R-:W-:Y:S01]  /*d440*/  IMAD.MOV.U32 R0, RZ, RZ, R14 ;  /* 0x000000ffff007224 */ /* 0x000fe200078e000e */
[----:B------:R-:W-:Y:S01]  /*d450*/  PRMT R69, R3, 0x7610, R69 ;  /* 0x0000761003457816 */ /* 0x000fe20000000045 */
[----:B------:R-:W-:Y:S01]  /*d460*/  IMAD.MOV.U32 R3, RZ, RZ, R15 ;  /* 0x000000ffff037224 */ /* 0x000fe200078e000f */
[----:B------:R-:W-:-:S02]  /*d470*/  PRMT R70, R28, 0x7610, R70 ;  /* 0x000076101c467816 */ /* 0x000fc40000000046 */
[----:B------:R-:W-:Y:S01]  /*d480*/  PRMT R71, R30, 0x7610, R71 ;  /* 0x000076101e477816 */ /* 0x000fe20000000047 */
[----:B0-----:R-:W-:Y:S06]  /*d490*/  @!P4 BRA `(.L_x_1852) ;  /* 0x000001d800acc947 */ /* 0x001fec0003800000 */
.L_x_2213:
[----:B------:R-:W-:Y:S05]  /*d4a0*/  BSYNC B1 ;  /* 0x0000000000017941 */ /* 0x000fea0003800000 */
.L_x_1851:
[----:B------:R-:W-:Y:S04]  /*d4b0*/  BSSY B1, `(.L_x_1853) ;  /* 0x0000069000017945 */ /* 0x000fe80003800000 */
[----:B------:R-:W-:Y:S05]  /*d4c0*/  @P3 BRA `(.L_x_1854) ;  /* 0x00000004009c3947 */ /* 0x000fea0003800000 */
[----:B------:R-:W-:Y:S02]  /*d4d0*/  LEA.HI R28, R55, R220, RZ, 0x1d ;  /* 0x000000dc371c7211 */ /* 0x000fe400078fe8ff */
[----:B------:R-:W-:Y:S02]  /*d4e0*/  SHF.R.U32.HI R31, RZ, 0x3, R207 ;  /* 0x00000003ff1f7819 */ /* 0x000fe400000116cf */
[----:B0-----:R-:W-:Y:S01]  /*d4f0*/  SHF.R.S32.HI R29, RZ, 0x1f, R28 ;  /* 0x0000001fff1d7819 */ /* 0x001fe2000001141c */
[----:B------:R-:W-:Y:S01]  /*d500*/  IMAD.SHL.U32 R30, R28, 0x8, RZ ;  /* 0x000000081c1e7824 */ /* 0x000fe200078e00ff */
[----:B------:R-:W-:Y:S02]  /*d510*/  SHF.R.U64 R38, R38, 0x10, R39 ;  /* 0x0000001026267819 */ /* 0x000fe40000001227 */
[----:B------:R-:W-:Y:S02]  /*d520*/  LEA.HI R29, R29, R28, RZ, 0x3 ;  /* 0x0000001c1d1d7211 */ /* 0x000fe400078f18ff */
[----:B------:R-:W-:-:S02]  /*d530*/  LOP3.LUT R30, R207, 0x38, R30, 0xf8, !PT ;  /* 0x00000038cf1e7812 */ /* 0x000fc400078ef81e */
[----:B------:R-:W-:Y:S01]  /*d540*/  SHF.R.U64 R84, R46, 0x10, R47 ;  /* 0x000000102e547819 */ /* 0x000fe2000000122f */
[----:B------:R-:W-:Y:S01]  /*d550*/  IMAD.SHL.U32 R29, R29, 0x400, RZ ;  /* 0x000004001d1d7824 */ /* 0x000fe200078e00ff */
[----:B------:R-:W-:Y:S02]  /*d560*/  LOP3.LUT R30, R30, R31, RZ, 0x3c, !PT ;  /* 0x0000001f1e1e7212 */ /* 0x000fe400078e3cff */
[----:B------:R-:W-:Y:S02]  /*d570*/  SHF.R.U32.HI R39, RZ, 0x10, R39 ;  /* 0x00000010ff277819 */ /* 0x000fe40000011627 */
[----:B------:R-:W-:Y:S02]  /*d580*/  LOP3.LUT R28, R29, 0x7fffe000, RZ, 0xc0, !PT ;  /* 0x7fffe0001d1c7812 */ /* 0x000fe400078ec0ff */
[----:B------:R-:W-:Y:S02]  /*d590*/  PRMT R79, R79, 0x5410, R38 ;  /* 0x000054104f4f7816 */ /* 0x000fe40000000026 */
[----:B------:R-:W-:-:S02]  /*d5a0*/  IADD3 R33, R30, R28, R211 ;  /* 0x0000001c1e217210 */ /* 0x000fc40007ffe0d3 */
[----:B------:R-:W0:Y:S01]  /*d5b0*/  LDS.128 R28, [R212] ;  /* 0x00000000d41c7984 */ /* 0x000e220000000c00 */
[--C-:B------:R-:W-:Y:S02]  /*d5c0*/  SHF.R.U64 R46, R50, 0x10, R51.reuse ;  /* 0x00000010322e7819 */ /* 0x100fe40000001233 */
[----:B------:R-:W-:Y:S01]  /*d5d0*/  IMAD R76, R33, 0x2, R18 ;  /* 0x00000002214c7824 */ /* 0x000fe200078e0212 */
[----:B------:R-:W-:Y:S02]  /*d5e0*/  SHF.R.U32.HI R51, RZ, 0x10, R51 ;  /* 0x00000010ff337819 */ /* 0x000fe40000011633 */
[----:B------:R-:W-:Y:S02]  /*d5f0*/  PRMT R77, R77, 0x5410, R84 ;  /* 0x000054104d4d7816 */ /* 0x000fe40000000054 */
[----:B------:R-:W1:Y:S01]  /*d600*/  LDS.128 R32, [R76+0x10400] ;  /* 0x010400004c207984 */ /* 0x000e620000000c00 */
[----:B------:R-:W-:Y:S02]  /*d610*/  SHF.R.U32.HI R47, RZ, 0x10, R47 ;  /* 0x00000010ff2f7819 */ /* 0x000fe4000001162f */
[----:B------:R-:W-:-:S02]  /*d620*/  SHF.R.U64 R20, R20, 0x10, R21 ;  /* 0x0000001014147819 */ /* 0x000fc40000001215 */
[----:B------:R-:W-:Y:S01]  /*d630*/  PRMT R84, R80, 0x5410, R39 ;  /* 0x0000541050547816 */ /* 0x000fe20000000027 */
[----:B------:R-:W-:Y:S01]  /*d640*/  IMAD.U32 R80, R79, 0x10000, RZ ;  /* 0x000100004f507824 */ /* 0x000fe200078e00ff */
[----:B------:R-:W-:Y:S02]  /*d650*/  SHF.R.U32.HI R21, RZ, 0x10, R21 ;  /* 0x00000010ff157819 */ /* 0x000fe40000011615 */
[----:B------:R-:W-:Y:S01]  /*d660*/  PRMT R52, R52, 0x5410, R51 ;  /* 0x0000541034347816 */ /* 0x000fe20000000033 */
[----:B------:R-:W-:Y:S01]  /*d670*/  IMAD.U32 R51, R77, 0x10000, RZ ;  /* 0x000100004d337824 */ /* 0x000fe200078e00ff */
[----:B------:R-:W-:Y:S02]  /*d680*/  PRMT R78, R78, 0x5410, R47 ;  /* 0x000054104e4e7816 */ /* 0x000fe4000000002f */
[----:B------:R-:W-:Y:S02]  /*d690*/  PRMT R83, R37, 0x5410, R46 ;  /* 0x0000541025537816 */ /* 0x000fe4000000002e */
[----:B------:R-:W-:Y:S01]  /*d6a0*/  PRMT R85, R81, 0x5410, R20 ;  /* 0x0000541051557816 */ /* 0x000fe20000000014 */
[----:B------:R-:W-:Y:S01]  /*d6b0*/  IMAD.U32 R81, R84, 0x10000, RZ ;  /* 0x0001000054517824 */ /* 0x000fe200078e00ff */
[----:B------:R-:W-:-:S02]  /*d6c0*/  PRMT R82, R82, 0x5410, R21 ;  /* 0x0000541052527816 */ /* 0x000fc40000000015 */
[----:B------:R-:W-:Y:S02]  /*d6d0*/  LOP3.LUT R79, R79, 0xffff0000, RZ, 0xc0, !PT ;  /* 0xffff00004f4f7812 */ /* 0x000fe400078ec0ff */
        /* <DEDUP_REMOVED lines=14> */
[C---:B------:R-:W-:Y:S01]  /*d7c0*/  FMUL.FTZ R87, R39.reuse, R80 ;  /* 0x0000005027577220 */ /* 0x040fe20000410000 */
[----:B----4-:R-:W-:Y:S01]  /*d7d0*/  FMUL.FTZ R89, R39, R51 ;  /* 0x0000003327597220 */ /* 0x010fe20000410000 */
[----:B------:R-:W-:-:S02]  /*d7e0*/  IMAD.U32 R39, R78, 0x10000, RZ ;  /* 0x000100004e277824 */ /* 0x000fc400078e00ff */
[----:B------:R-:W-:Y:S01]  /*d7f0*/  FMUL.FTZ R90, R46, R81 ;  /* 0x000000512e5a7220 */ /* 0x000fe20000410000 */
[----:B------:R-:W-:Y:S01]  /*d800*/  FFMA.FTZ R86, R20, R51, -R87 ;  /* 0x0000003314567223 */ /* 0x000fe20000010857 */
[----:B------:R-:W-:Y:S02]  /*d810*/  IMAD.U32 R50, R35, 0x10000, RZ ;  /* 0x0001000023327824 */ /* 0x000fe400078e00ff */
[-C--:B------:R-:W-:Y:S01]  /*d820*/  FMUL.FTZ R46, R46, R39.reuse ;  /* 0x000000272e2e7220 */ /* 0x080fe20000410000 */
[----:B------:R-:W-:Y:S02]  /*d830*/  IMAD.U32 R87, R82, 0x10000, RZ ;  /* 0x0001000052577824 */ /* 0x000fe400078e00ff */
[C---:B------:R-:W-:Y:S01]  /*d840*/  FFMA.FTZ R90, R37.reuse, R39, -R90 ;  /* 0x00000027255a7223 */ /* 0x040fe2000001085a */
[----:B------:R-:W-:Y:S02]  /*d850*/  IMAD.U32 R51, R52, 0x10000, RZ ;  /* 0x0001000034337824 */ /* 0x000fe400078e00ff */
[----:B------:R-:W-:Y:S01]  /*d860*/  FFMA.FTZ R89, R20, R80, R89 ;  /* 0x0000005014597223 */ /* 0x000fe20000010059 */
[----:B------:R-:W-:Y:S01]  /*d870*/  FMUL.FTZ R39, R50, R87 ;  /* 0x0000005732277220 */ /* 0x000fe20000410000 */
[----:B------:R-:W-:Y:S01]  /*d880*/  LOP3.LUT R78, R78, 0xffff0000, RZ, 0xc0, !PT ;  /* 0xffff00004e4e7812 */ /* 0x000fe200078ec0ff */
[----:B------:R-:W-:Y:S01]  /*d890*/  FMUL.FTZ R50, R50, R51 ;  /* 0x0000003332327220 */ /* 0x000fe20000410000 */
[----:B------:R-:W-:Y:S01]  /*d8a0*/  FMUL.FTZ R20, R32, R79 ;  /* 0x0000004f20147220 */ /* 0x000fe20000410000 */
[----:B------:R-:W-:Y:S01]  /*d8b0*/  FFMA.FTZ R46, R37, R81, R46 ;  /* 0x00000051252e7223 */ /* 0x000fe2000001002e */
[C---:B------:R-:W-:Y:S01]  /*d8c0*/  FFMA.FTZ R39, R38.reuse, R51, -R39 ;  /* 0x0000003326277223 */ /* 0x040fe20000010827 */
[----:B------:R-:W-:Y:S01]  /*d8d0*/  FFMA.FTZ R87, R38, R87, R50 ;  /* 0x0000005726577223 */ /* 0x000fe20000010032 */
[----:B------:R-:W-:Y:S01]  /*d8e0*/  FMUL.FTZ R38, R32, R77 ;  /* 0x0000004d20267220 */ /* 0x000fe20000410000 */
[----:B------:R-:W-:Y:S01]  /*d8f0*/  FMUL.FTZ R37, R33, R84 ;  /* 0x0000005421257220 */ /* 0x000fe20000410000 */
[----:B------:R-:W-:-:S02]  /*d900*/  IMAD.U32 R47, R34, 0x10000, RZ ;  /* 0x00010000222f7824 */ /* 0x000fc400078e00ff */
[----:B------:R-:W-:Y:S01]  /*d910*/  FFMA.FTZ R77, R21, R77, -R20 ;  /* 0x0000004d154d7223 */ /* 0x000fe20000010814 */
[----:B------:R-:W-:Y:S02]  /*d920*/  IMAD.U32 R32, R85, 0x10000, RZ ;  /* 0x0001000055207824 */ /* 0x000fe400078e00ff */
[-C--:B------:R-:W-:Y:S01]  /*d930*/  FMUL.FTZ R33, R33, R78.reuse ;  /* 0x0000004e21217220 */ /* 0x080fe20000410000 */
[----:B------:R-:W-:Y:S02]  /*d940*/  IMAD.U32 R20, R83, 0x10000, RZ ;  /* 0x0001000053147824 */ /* 0x000fe400078e00ff */
[C---:B------:R-:W-:Y:S01]  /*d950*/  FFMA.FTZ R37, R28.reuse, R78, -R37 ;  /* 0x0000004e1c257223 */ /* 0x040fe20000010825 */
[C---:B------:R-:W-:Y:S01]  /*d960*/  FMUL.FTZ R50, R47.reuse, R32 ;  /* 0x000000202f327220 */ /* 0x040fe20000410000 */
[----:B------:R-:W-:Y:S01]  /*d970*/  FFMA.FTZ R33, R28, R84, R33 ;  /* 0x000000541c217223 */ /* 0x000fe20000010021 */
[----:B------:R-:W-:Y:S01]  /*d980*/  LOP3.LUT R34, R34, 0xffff0000, RZ, 0xc0, !PT ;  /* 0xffff000022227812 */ /* 0x000fe200078ec0ff */
[-C--:B------:R-:W-:Y:S01]  /*d990*/  FMUL.FTZ R28, R47, R20.reuse ;  /* 0x000000142f1c7220 */ /* 0x080fe20000410000 */
[----:B------:R-:W-:Y:S01]  /*d9a0*/  LOP3.LUT R35, R35, 0xffff0000, RZ, 0xc0, !PT ;  /* 0xffff000023237812 */ /* 0x000fe200078ec0ff */
[----:B------:R-:W-:Y:S01]  /*d9b0*/  FFMA.FTZ R50, R29, R20, -R50 ;  /* 0x000000141d327223 */ /* 0x000fe20000010832 */
[----:B------:R-:W-:Y:S01]  /*d9c0*/  LOP3.LUT R85, R85, 0xffff0000, RZ, 0xc0, !PT ;  /* 0xffff000055557812 */ /* 0x000fe200078ec0ff */
[----:B------:R-:W-:Y:S01]  /*d9d0*/  FFMA.FTZ R38, R21, R79, R38 ;  /* 0x0000004f15267223 */ /* 0x000fe20000010026 */
[----:B------:R-:W-:Y:S01]  /*d9e0*/  LOP3.LUT R82, R82, 0xffff0000, RZ, 0xc0, !PT ;  /* 0xffff000052527812 */ /* 0x000fe200078ec0ff */
[----:B------:R-:W-:Y:S01]  /*d9f0*/  FFMA.FTZ R20, R29, R32, R28 ;  /* 0x000000201d147223 */ /* 0x000fe2000001001c */
[----:B------:R-:W-:Y:S01]  /*da00*/  LOP3.LUT R83, R83, 0xffff0000, RZ, 0xc0, !PT ;  /* 0xffff000053537812 */ /* 0x000fe200078ec0ff */
[----:B------:R-:W-:Y:S01]  /*da10*/  FMUL.FTZ R21, R34, R85 ;  /* 0x0000005522157220 */ /* 0x000fe20000410000 */
[----:B------:R-:W-:Y:S01]  /*da20*/  LOP3.LUT R52, R52, 0xffff0000, RZ, 0xc0, !PT ;  /* 0xffff000034347812 */ /* 0x000fe200078ec0ff */
[----:B------:R-:W-:Y:S01]  /*da30*/  FMUL.FTZ R28, R35, R82 ;  /* 0x00000052231c7220 */ /* 0x000fe20000410000 */
[----:B------:R-:W-:Y:S01]  /*da40*/  F2FP.BF16.F32.PACK_AB R29, R37, R90 ;  /* 0x0000005a251d723e */ /* 0x000fe200000010ff */
[-C--:B------:R-:W-:Y:S01]  /*da50*/  FMUL.FTZ R34, R34, R83.reuse ;  /* 0x0000005322227220 */ /* 0x080fe20000410000 */
[C---:B------:R-:W-:Y:S01]  /*da60*/  FFMA.FTZ R21, R30.reuse, R83, -R21 ;  /* 0x000000531e157223 */ /* 0x040fe20000010815 */
        /* <DEDUP_REMOVED lines=8> */
[----:B------:R-:W-:Y:S01]  /*daf0*/  F2FP.BF16.F32.PACK_AB R33, R33, R46 ;  /* 0x0000002e2121723e */ /* 0x000fe200000010ff */
[----:B------:R1:W-:Y:S01]  /*db00*/  STS.128 [R212], R28 ;  /* 0x0000001cd4007388 */ /* 0x0003e20000000c00 */
[----:B------:R-:W-:Y:S02]  /*db10*/  F2FP.BF16.F32.PACK_AB R34, R85, R20 ;  /* 0x000000145522723e */ /* 0x000fe400000010ff */
[----:B------:R-:W-:-:S05]  /*db20*/  F2FP.BF16.F32.PACK_AB R35, R82, R87 ;  /* 0x000000575223723e */ /* 0x000fca00000010ff */
[----:B------:R1:W-:Y:S02]  /*db30*/  STS.128 [R76+0x10400], R32 ;  /* 0x010400204c007388 */ /* 0x0003e40000000c00 */
.L_x_1854:
[----:B------:R-:W-:Y:S05]  /*db40*/  BSYNC B1 ;  /* 0x0000000000017941 */ /* 0x000fea0003800000 */
.L_x_1853:
[----:B------:R-:W-:Y:S04]  /*db50*/  BSSY B1, `(.L_x_1855) ;  /* 0x000006a000017945 */ /* 0x000fe80003800000 */
[----:B------:R-:W-:Y:S05]  /*db60*/  @P2 BRA `(.L_x_1856) ;  /* 0x0000000400a02947 */ /* 0x000fea0003800000 */
[----:B------:R-:W2:Y:S01]  /*db70*/  LDL R52, [R1+0x30] ;  /* 0x0000300001347983 */ /* 0x000ea20000100800 */
[----:B------:R-:W-:Y:S02]  /*db80*/  LEA.HI R20, R55, R220, RZ, 0x1d ;  /* 0x000000dc37147211 */ /* 0x000fe400078fe8ff */
[----:B01----:R-:W-:Y:S02]  /*db90*/  SHF.R.U32.HI R29, RZ, 0x3, R203 ;  /* 0x00000003ff1d7819 */ /* 0x003fe400000116cb */
[----:B------:R-:W-:Y:S01]  /*dba0*/  SHF.R.S32.HI R21, RZ, 0x1f, R20 ;  /* 0x0000001fff157819 */ /* 0x000fe20000011414 */
[----:B------:R-:W-:Y:S01]  /*dbb0*/  IMAD.SHL.U32 R28, R20, 0x8, RZ ;  /* 0x00000008141c7824 */ /* 0x000fe200078e00ff */
[----:B------:R-:W-:Y:S02]  /*dbc0*/  SHF.R.U64 R38, R4, 0x10, R5 ;  /* 0x0000001004267819 */ /* 0x000fe40000001205 */
[----:B------:R-:W-:Y:S02]  /*dbd0*/  LEA.HI R21, R21, R20, RZ, 0x3 ;  /* 0x0000001415157211 */ /* 0x000fe400078f18ff */
[----:B------:R-:W-:-:S02]  /*dbe0*/  LOP3.LUT R20, R203, 0x38, R28, 0xf8, !PT ;  /* 0x00000038cb147812 */ /* 0x000fc400078ef81c */
[----:B------:R-:W-:Y:S01]  /*dbf0*/  SHF.R.U32.HI R5, RZ, 0x10, R5 ;  /* 0x00000010ff057819 */ /* 0x000fe20000011605 */
[----:B------:R-:W-:Y:S01]  /*dc00*/  IMAD.SHL.U32 R28, R21, 0x400, RZ ;  /* 0x00000400151c7824 */ /* 0x000fe200078e00ff */
[----:B------:R-:W-:Y:S02]  /*dc10*/  LOP3.LUT R21, R20, R29, RZ, 0x3c, !PT ;  /* 0x0000001d14157212 */ /* 0x000fe400078e3cff */
[----:B------:R-:W-:Y:S02]  /*dc20*/  SHF.R.U64 R20, R6, 0x10, R7 ;  /* 0x0000001006147819 */ /* 0x000fe40000001207 */
[----:B------:R-:W-:Y:S02]  /*dc30*/  LOP3.LUT R28, R28, 0x7fffe000, RZ, 0xc0, !PT ;  /* 0x7fffe0001c1c7812 */ /* 0x000fe400078ec0ff */
[----:B------:R-:W-:Y:S02]  /*dc40*/  SHF.R.U64 R6, R24, 0x10, R25 ;  /* 0x0000001018067819 */ /* 0x000fe40000001219 */
[----:B------:R-:W-:-:S02]  /*dc50*/  IADD3 R21, R21, R28, R210 ;  /* 0x0000001c15157210 */ /* 0x000fc40007ffe0d2 */
[----:B------:R-:W-:Y:S02]  /*dc60*/  SHF.R.U32.HI R7, RZ, 0x10, R7 ;  /* 0x00000010ff077819 */ /* 0x000fe40000011607 */
[----:B------:R-:W-:Y:S01]  /*dc70*/  SHF.R.U32.HI R25, RZ, 0x10, R25 ;  /* 0x00000010ff197819 */ /* 0x000fe20000011619 */
[----:B------:R-:W-:Y:S01]  /*dc80*/  IMAD R21, R21, 0x2, R18 ;  /* 0x0000000215157824 */ /* 0x000fe200078e0212 */
[--C-:B------:R-:W-:Y:S02]  /*dc90*/  SHF.R.U64 R4, R26, 0x10, R27.reuse ;  /* 0x000000101a047819 */ /* 0x100fe4000000121b */
[----:B------:R-:W-:Y:S02]  /*dca0*/  PRMT R57, R57, 0x5410, R6 ;  /* 0x0000541039397816 */ /* 0x000fe40000000006 */
[----:B------:R-:W0:Y:S01]  /*dcb0*/  LDS.128 R32, [R21+0x10400] ;  /* 0x0104000015207984 */ /* 0x000e220000000c00 */
[----:B------:R-:W-:Y:S02]  /*dcc0*/  SHF.R.U32.HI R27, RZ, 0x10, R27 ;  /* 0x00000010ff1b7819 */ /* 0x000fe4000001161b */
[----:B------:R-:W-:Y:S01]  /*dcd0*/  PRMT R61, R61, 0x5410, R38 ;  /* 0x000054103d3d7816 */ /* 0x000fe20000000026 */
[----:B------:R-:W-:Y:S01]  /*dce0*/  IMAD.U32 R38, R57, 0x10000, RZ ;  /* 0x0001000039267824 */ /* 0x000fe200078e00ff */
[----:B------:R-:W-:-:S02]  /*dcf0*/  PRMT R62, R62, 0x5410, R5 ;  /* 0x000054103e3e7816 */ /* 0x000fc40000000005 */
[----:B------:R-:W-:Y:S01]  /*dd00*/  PRMT R63, R63, 0x5410, R20 ;  /* 0x000054103f3f7816 */ /* 0x000fe20000000014 */
[----:B------:R-:W-:Y:S01]  /*dd10*/  IMAD.U32 R37, R61, 0x10000, RZ ;  /* 0x000100003d257824 */ /* 0x000fe200078e00ff */
[----:B------:R-:W-:Y:S02]  /*dd20*/  PRMT R64, R64, 0x5410, R7 ;  /* 0x0000541040407816 */ /* 0x000fe40000000007 */
[----:B------:R-:W-:Y:S02]  /*dd30*/  PRMT R58, R58, 0x5410, R25 ;  /* 0x000054103a3a7816 */ /* 0x000fe40000000019 */
[----:B------:R-:W-:Y:S02]  /*dd40*/  PRMT R59, R59, 0x5410, R4 ;  /* 0x000054103b3b7816 */ /* 0x000fe40000000004 */
[----:B------:R-:W-:Y:S02]  /*dd50*/  PRMT R60, R60, 0x5410, R27 ;  /* 0x000054103c3c7816 */ /* 0x000fe4000000001b */
[----:B------:R-:W-:-:S02]  /*dd60*/  LOP3.LUT R57, R57, 0xffff0000, RZ, 0xc0, !PT ;  /* 0xffff000039397812 */ /* 0x000fc400078ec0ff */
[----:B------:R-:W-:Y:S01]  /*dd70*/  LOP3.LUT R61, R61, 0xffff0000, RZ, 0xc0, !PT ;  /* 0xffff00003d3d7812 */ /* 0x000fe200078ec0ff */
[C---:B0-----:R-:W-:Y:S01]  /*dd80*/  IMAD.U32 R25, R32.reuse, 0x10000, RZ ;  /* 0x0001000020197824 */ /* 0x041fe200078e00ff */
[----:B------:R-:W-:Y:S01]  /*dd90*/  LOP3.LUT R26, R32, 0xffff0000, RZ, 0xc0, !PT ;  /* 0xffff0000201a7812 */ /* 0x000fe200078ec0ff */
[C---:B------:R-:W-:Y:S01]  /*dda0*/  IMAD.U32 R27, R33.reuse, 0x10000, RZ ;  /* 0x00010000211b7824 */ /* 0x040fe200078e00ff */
[----:B------:R-:W-:Y:S01]  /*ddb0*/  LOP3.LUT R32, R33, 0xffff0000, RZ, 0xc0, !PT ;  /* 0xffff000021207812 */ /* 0x000fe200078ec0ff */
[----:B------:R-:W-:Y:S02]  /*ddc0*/  IMAD.U32 R33, R35, 0x10000, RZ ;  /* 0x0001000023217824 */ /* 0x000fe400078e00ff */
[C---:B------:R-:W-:Y:S01]  /*ddd0*/  FMUL.FTZ R39, R25.reuse, R38 ;  /* 0x0000002619277220 */ /* 0x040fe20000410000 */
[-C--:B------:R-:W-:Y:S01]  /*dde0*/  FMUL.FTZ R47, R25, R37.reuse ;  /* 0x00000025192f7220 */ /* 0x080fe20000410000 */
[----:B------:R-:W-:Y:S01]  /*ddf0*/  IMAD.U32 R25, R62, 0x10000, RZ ;  /* 0x000100003e197824 */ /* 0x000fe200078e00ff */
[----:B--2---:R-:W0:Y:S02]  /*de00*/  LDS.128 R28, [R52] ;  /* 0x00000000341c7984 */ /* 0x004e240000000c00 */
        /* <DEDUP_REMOVED lines=8> */
[C---:B------:R-:W-:Y:S01]  /*de90*/  IMAD.U32 R29, R34.reuse, 0x10000, RZ ;  /* 0x00010000221d7824 */ /* 0x040fe200078e00ff */
[----:B------:R-:W-:Y:S01]  /*dea0*/  LOP3.LUT R31, R34, 0xffff0000, RZ, 0xc0, !PT ;  /* 0xffff0000221f7812 */ /* 0x000fe200078ec0ff */
[----:B------:R-:W-:Y:S01]  /*deb0*/  FFMA.FTZ R39, R4, R37, -R39 ;  /* 0x0000002504277223 */ /* 0x000fe20000010827 */
[----:B------:R-:W-:Y:S01]  /*dec0*/  LOP3.LUT R34, R35, 0xffff0000, RZ, 0xc0, !PT ;  /* 0xffff000023227812 */ /* 0x000fe200078ec0ff */
[----:B------:R-:W-:-:S02]  /*ded0*/  IMAD.U32 R35, R58, 0x10000, RZ ;  /* 0x000100003a237824 */ /* 0x000fc400078e00ff */
[----:B------:R-:W-:Y:S01]  /*dee0*/  FFMA.FTZ R47, R4, R38, R47 ;  /* 0x00000026042f7223 */ /* 0x000fe2000001002f */
[----:B------:R-:W-:Y:S02]  /*def0*/  IMAD.U32 R37, R60, 0x10000, RZ ;  /* 0x000100003c257824 */ /* 0x000fe400078e00ff */
[C---:B------:R-:W-:Y:S01]  /*df00*/  FMUL.FTZ R51, R27.reuse, R35 ;  /* 0x000000231b337220 */ /* 0x040fe20000410000 */
[-C--:B------:R-:W-:Y:S01]  /*df10*/  FMUL.FTZ R27, R27, R25.reuse ;  /* 0x000000191b1b7220 */ /* 0x080fe20000410000 */
[----:B------:R-:W-:Y:S02]  /*df20*/  IMAD.U32 R4, R64, 0x10000, RZ ;  /* 0x0001000040047824 */ /* 0x000fe400078e00ff */
[C---:B------:R-:W-:Y:S01]  /*df30*/  FFMA.FTZ R51, R6.reuse, R25, -R51 ;  /* 0x0000001906337223 */ /* 0x040fe20000010833 */
[C---:B------:R-:W-:Y:S01]  /*df40*/  FMUL.FTZ R25, R33.reuse, R37 ;  /* 0x0000002521197220 */ /* 0x040fe20000410000 */
[----:B------:R-:W-:Y:S01]  /*df50*/  FFMA.FTZ R35, R6, R35, R27 ;  /* 0x0000002306237223 */ /* 0x000fe2000001001b */
[-C--:B------:R-:W-:Y:S01]  /*df60*/  FMUL.FTZ R38, R33, R4.reuse ;  /* 0x0000000421267220 */ /* 0x080fe20000410000 */
[----:B------:R-:W-:Y:S01]  /*df70*/  LOP3.LUT R27, R58, 0xffff0000, RZ, 0xc0, !PT ;  /* 0xffff00003a1b7812 */ /* 0x000fe200078ec0ff */
[----:B------:R-:W-:Y:S01]  /*df80*/  FFMA.FTZ R50, R24, R4, -R25 ;  /* 0x0000000418327223 */ /* 0x000fe20000010819 */
[----:B------:R-:W-:Y:S01]  /*df90*/  LOP3.LUT R25, R62, 0xffff0000, RZ, 0xc0, !PT ;  /* 0xffff00003e197812 */ /* 0x000fe200078ec0ff */
[----:B------:R-:W-:Y:S01]  /*dfa0*/  FMUL.FTZ R4, R26, R57 ;  /* 0x000000391a047220 */ /* 0x000fe20000410000 */
[----:B------:R-:W-:Y:S01]  /*dfb0*/  FFMA.FTZ R37, R24, R37, R38 ;  /* 0x0000002518257223 */ /* 0x000fe20000010026 */
[----:B------:R-:W-:Y:S01]  /*dfc0*/  FMUL.FTZ R33, R32, R27 ;  /* 0x0000001b20217220 */ /* 0x000fe20000410000 */
[----:B------:R-:W-:-:S02]  /*dfd0*/  IMAD.U32 R6, R59, 0x10000, RZ ;  /* 0x000100003b067824 */ /* 0x000fc400078e00ff */
[----:B------:R-:W-:Y:S01]  /*dfe0*/  FFMA.FTZ R24, R5, R61, -R4 ;  /* 0x0000003d05187223 */ /* 0x000fe20000010804 */
[----:B------:R-:W-:Y:S01]  /*dff0*/  FMUL.FTZ R38, R32, R25 ;  /* 0x0000001920267220 */ /* 0x000fe20000410000 */
[----:B------:R-:W-:Y:S02]  /*e000*/  IMAD.U32 R4, R63, 0x10000, RZ ;  /* 0x000100003f047824 */ /* 0x000fe400078e00ff */
[----:B------:R-:W-:Y:S01]  /*e010*/  FMUL.FTZ R26, R26, R61 ;  /* 0x0000003d1a1a7220 */ /* 0x000fe20000410000 */
[C---:B------:R-:W-:Y:S01]  /*e020*/  FFMA.FTZ R32, R28.reuse, R25, -R33 ;  /* 0x000000191c207223 */ /* 0x040fe20000010821 */
[----:B------:R-:W-:Y:S01]  /*e030*/  FFMA.FTZ R38, R28, R27, R38 ;  /* 0x0000001b1c267223 */ /* 0x000fe20000010026 */
[C---:B------:R-:W-:Y:S01]  /*e040*/  FMUL.FTZ R46, R29.reuse, R6 ;  /* 0x000000061d2e7220 */ /* 0x040fe20000410000 */
[-C--:B------:R-:W-:Y:S01]  /*e050*/  FMUL.FTZ R28, R29, R4.reuse ;  /* 0x000000041d1c7220 */ /* 0x080fe20000410000 */
[----:B------:R-:W-:Y:S01]  /*e060*/  LOP3.LUT R59, R59, 0xffff0000, RZ, 0xc0, !PT ;  /* 0xffff00003b3b7812 */ /* 0x000fe200078ec0ff */
[----:B------:R-:W-:Y:S01]  /*e070*/  FFMA.FTZ R26, R5, R57, R26 ;  /* 0x00000039051a7223 */ /* 0x000fe2000001001a */
[----:B------:R-:W-:Y:S01]  /*e080*/  LOP3.LUT R25, R60, 0xffff0000, RZ, 0xc0, !PT ;  /* 0xffff00003c197812 */ /* 0x000fe200078ec0ff */
[----:B------:R-:W-:Y:S01]  /*e090*/  FFMA.FTZ R46, R7, R4, -R46 ;  /* 0x00000004072e7223 */ /* 0x000fe2000001082e */
[----:B------:R-:W-:Y:S01]  /*e0a0*/  LOP3.LUT R63, R63, 0xffff0000, RZ, 0xc0, !PT ;  /* 0xffff00003f3f7812 */ /* 0x000fe200078ec0ff */
[----:B------:R-:W-:Y:S01]  /*e0b0*/  FFMA.FTZ R28, R7, R6, R28 ;  /* 0x00000006071c7223 */ /* 0x000fe2000001001c */
[----:B------:R-:W-:Y:S01]  /*e0c0*/  LOP3.LUT R5, R64, 0xffff0000, RZ, 0xc0, !PT ;  /* 0xffff000040057812 */ /* 0x000fe200078ec0ff */
[C---:B------:R-:W-:Y:S01]  /*e0d0*/  FMUL.FTZ R7, R31.reuse, R59 ;  /* 0x0000003b1f077220 */ /* 0x040fe20000410000 */
[----:B------:R-:W-:Y:S01]  /*e0e0*/  FMUL.FTZ R27, R34, R25 ;  /* 0x00000019221b7220 */ /* 0x000fe20000410000 */
[----:B------:R-:W-:-:S02]  /*e0f0*/  FMUL.FTZ R4, R31, R63 ;  /* 0x0000003f1f047220 */ /* 0x000fc40000410000 */
[----:B------:R-:W-:Y:S01]  /*e100*/  FMUL.FTZ R34, R34, R5 ;  /* 0x0000000522227220 */ /* 0x000fe20000410000 */
[----:B------:R-:W-:Y:S01]  /*e110*/  FFMA.FTZ R7, R20, R63, -R7 ;  /* 0x0000003f14077223 */ /* 0x000fe20000010807 */
[----:B------:R-:W-:Y:S01]  /*e120*/  FFMA.FTZ R27, R30, R5, -R27 ;  /* 0x000000051e1b7223 */ /* 0x000fe2000001081b */
[----:B------:R-:W-:Y:S01]  /*e130*/  FFMA.FTZ R59, R20, R59, R4 ;  /* 0x0000003b143b7223 */ /* 0x000fe20000010004 */
[----:B------:R-:W-:Y:S01]  /*e140*/  FFMA.FTZ R34, R30, R25, R34 ;  /* 0x000000191e227223 */ /* 0x000fe20000010022 */
[----:B------:R-:W-:Y:S02]  /*e150*/  F2FP.BF16.F32.PACK_AB R4, R24, R39 ;  /* 0x000000271804723e */ /* 0x000fe400000010ff */
[----:B------:R-:W-:Y:S02]  /*e160*/  F2FP.BF16.F32.PACK_AB R6, R7, R46 ;  /* 0x0000002e0706723e */ /* 0x000fe400000010ff */
[----:B------:R-:W-:Y:S02]  /*e170*/  F2FP.BF16.F32.PACK_AB R24, R26, R47 ;  /* 0x0000002f1a18723e */ /* 0x000fe400000010ff */
[----:B------:R-:W-:-:S02]  /*e180*/  F2FP.BF16.F32.PACK_AB R5, R32, R51 ;  /* 0x000000332005723e */ /* 0x000fc400000010ff */
[----:B------:R-:W-:Y:S02]  /*e190*/  F2FP.BF16.F32.PACK_AB R7, R27, R50 ;  /* 0x000000321b07723e */ /* 0x000fe400000010ff */
[----:B------:R-:W-:Y:S02]  /*e1a0*/  F2FP.BF16.F32.PACK_AB R25, R38, R35 ;  /* 0x000000232619723e */ /* 0x000fe400000010ff */
[----:B------:R-:W-:Y:S01]  /*e1b0*/  F2FP.BF16.F32.PACK_AB R26, R59, R28 ;  /* 0x0000001c3b1a723e */ /* 0x000fe200000010ff */
[----:B------:R2:W-:Y:S01]  /*e1c0*/  STS.128 [R52], R4 ;  /* 0x0000000434007388 */ /* 0x0005e20000000c00 */
[----:B------:R-:W-:-:S05]  /*e1d0*/  F2FP.BF16.F32.PACK_AB R27, R34, R37 ;  /* 0x00000025221b723e */ /* 0x000fca00000010ff */
[----:B------:R2:W-:Y:S02]  /*e1e0*/  STS.128 [R21+0x10400], R24 ;  /* 0x0104001815007388 */ /* 0x0005e40000000c00 */
.L_x_1856:
[----:B------:R-:W-:Y:S05]  /*e1f0*/  BSYNC B1 ;  /* 0x0000000000017941 */ /* 0x000fea0003800000 */
.L_x_1855:
[----:B------:R-:W-:Y:S04]  /*e200*/  BSSY B1, `(.L_x_1857) ;  /* 0x000006a000017945 */ /* 0x000fe80003800000 */
[----:B------:R-:W-:Y:S05]  /*e210*/  @P1 BRA `(.L_x_1858) ;  /* 0x0000000400a01947 */ /* 0x000fea0003800000 */
[----:B------:R-:W3:Y:S01]  /*e220*/  LDL R46, [R1+0x2c] ;  /* 0x00002c00012e7983 */ /* 0x000ee20000100800 */
[----:B--2---:R-:W-:Y:S02]  /*e230*/  LEA.HI R4, R55, R220, RZ, 0x1d ;  /* 0x000000dc37047211 */ /* 0x004fe400078fe8ff */
[----:B------:R-:W-:Y:S02]  /*e240*/  SHF.R.U32.HI R6, RZ, 0x3, R202 ;  /* 0x00000003ff067819 */ /* 0x000fe400000116ca */
[----:B------:R-:W-:Y:S01]  /*e250*/  SHF.R.S32.HI R7, RZ, 0x1f, R4 ;  /* 0x0000001fff077819 */ /* 0x000fe20000011404 */
[----:B------:R-:W-:Y:S01]  /*e260*/  IMAD.SHL.U32 R5, R4, 0x8, RZ ;  /* 0x0000000804057824 */ /* 0x000fe200078e00ff */
[----:B-1----:R-:W-:Y:S02]  /*e270*/  SHF.R.U64 R31, R40, 0x10, R41 ;  /* 0x00000010281f7819 */ /* 0x002fe40000001229 */
        /* <DEDUP_REMOVED lines=9> */
[----:B------:R-:W-:Y:S01]  /*e310*/  PRMT R65, R65, 0x5410, R28 ;  /* 0x0000541041417816 */ /* 0x000fe2000000001c */
[----:B------:R-:W-:Y:S01]  /*e320*/  IMAD.U32 R37, R72, 0x10000, RZ ;  /* 0x0001000048257824 */ /* 0x000fe200078e00ff */
[----:B------:R-:W-:Y:S01]  /*e330*/  SHF.R.U32.HI R45, RZ, 0x10, R45 ;  /* 0x00000010ff2d7819 */ /* 0x000fe2000001162d */
[----:B------:R-:W-:Y:S01]  /*e340*/  IMAD R21, R21, 0x2, R18 ;  /* 0x0000000215157824 */ /* 0x000fe200078e0212 */
[----:B------:R-:W-:Y:S01]  /*e350*/  SHF.R.U64 R20, R48, 0x10, R49 ;  /* 0x0000001030147819 */ /* 0x000fe20000001231 */
[----:B------:R-:W-:Y:S01]  /*e360*/  IMAD.U32 R35, R65, 0x10000, RZ ;  /* 0x0001000041237824 */ /* 0x000fe200078e00ff */
[--C-:B0-----:R-:W-:Y:S02]  /*e370*/  SHF.R.U64 R29, R42, 0x10, R43.reuse ;  /* 0x000000102a1d7819 */ /* 0x101fe4000000122b */
[----:B------:R-:W0:Y:S01]  /*e380*/  LDS.128 R24, [R21+0x10400] ;  /* 0x0104000015187984 */ /* 0x000e220000000c00 */
[----:B------:R-:W-:Y:S02]  /*e390*/  PRMT R73, R73, 0x5410, R40 ;  /* 0x0000541049497816 */ /* 0x000fe40000000028 */
[----:B------:R-:W-:-:S02]  /*e3a0*/  SHF.R.U32.HI R42, RZ, 0x10, R43 ;  /* 0x00000010ff2a7819 */ /* 0x000fc4000001162b */
[----:B------:R-:W-:Y:S01]  /*e3b0*/  PRMT R66, R66, 0x5410, R45 ;  /* 0x0000541042427816 */ /* 0x000fe2000000002d */
[----:B------:R-:W-:Y:S01]  /*e3c0*/  IMAD.U32 R39, R73, 0x10000, RZ ;  /* 0x0001000049277824 */ /* 0x000fe200078e00ff */
[----:B------:R-:W-:Y:S02]  /*e3d0*/  PRMT R53, R53, 0x5410, R20 ;  /* 0x0000541035357816 */ /* 0x000fe40000000014 */
[----:B------:R-:W-:Y:S02]  /*e3e0*/  SHF.R.U32.HI R49, RZ, 0x10, R49 ;  /* 0x00000010ff317819 */ /* 0x000fe40000011631 */
[----:B------:R-:W-:Y:S02]  /*e3f0*/  PRMT R75, R75, 0x5410, R42 ;  /* 0x000054104b4b7816 */ /* 0x000fe4000000002a */
[----:B------:R-:W-:Y:S02]  /*e400*/  PRMT R54, R54, 0x5410, R49 ;  /* 0x0000541036367816 */ /* 0x000fe40000000031 */
[----:B------:R-:W-:-:S02]  /*e410*/  LOP3.LUT R65, R65, 0xffff0000, RZ, 0xc0, !PT ;  /* 0xffff000041417812 */ /* 0x000fc400078ec0ff */
[----:B------:R-:W-:Y:S01]  /*e420*/  PRMT R74, R74, 0x5410, R29 ;  /* 0x000054104a4a7816 */ /* 0x000fe2000000001d */
[C---:B0-----:R-:W-:Y:S01]  /*e430*/  IMAD.U32 R31, R24.reuse, 0x10000, RZ ;  /* 0x00010000181f7824 */ /* 0x041fe200078e00ff */
[----:B------:R-:W-:Y:S01]  /*e440*/  LOP3.LUT R24, R24, 0xffff0000, RZ, 0xc0, !PT ;  /* 0xffff000018187812 */ /* 0x000fe200078ec0ff */
[C---:B------:R-:W-:Y:S01]  /*e450*/  IMAD.U32 R32, R25.reuse, 0x10000, RZ ;  /* 0x0001000019207824 */ /* 0x040fe200078e00ff */
[----:B------:R-:W-:Y:S01]  /*e460*/  LOP3.LUT R25, R25, 0xffff0000, RZ, 0xc0, !PT ;  /* 0xffff000019197812 */ /* 0x000fe200078ec0ff */
[C---:B------:R-:W-:Y:S01]  /*e470*/  FMUL.FTZ R41, R31.reuse, R37 ;  /* 0x000000251f297220 */ /* 0x040fe20000410000 */
[----:B------:R-:W-:Y:S01]  /*e480*/  FMUL.FTZ R43, R31, R35 ;  /* 0x000000231f2b7220 */ /* 0x000fe20000410000 */
[----:B------:R-:W-:Y:S02]  /*e490*/  IMAD.U32 R31, R66, 0x10000, RZ ;  /* 0x00010000421f7824 */ /* 0x000fe400078e00ff */
[----:B------:R-:W-:Y:S01]  /*e4a0*/  FMUL.FTZ R45, R32, R39 ;  /* 0x00000027202d7220 */ /* 0x000fe20000410000 */
[----:B------:R-:W-:Y:S01]  /*e4b0*/  IMAD.U32 R34, R27, 0x10000, RZ ;  /* 0x000100001b227824 */ /* 0x000fe200078e00ff */
[----:B------:R-:W-:Y:S01]  /*e4c0*/  LOP3.LUT R66, R66, 0xffff0000, RZ, 0xc0, !PT ;  /* 0xffff000042427812 */ /* 0x000fe200078ec0ff */
[C---:B------:R-:W-:Y:S01]  /*e4d0*/  IMAD.U32 R33, R26.reuse, 0x10000, RZ ;  /* 0x000100001a217824 */ /* 0x040fe200078e00ff */
[----:B------:R-:W-:-:S02]  /*e4e0*/  LOP3.LUT R26, R26, 0xffff0000, RZ, 0xc0, !PT ;  /* 0xffff00001a1a7812 */ /* 0x000fc400078ec0ff */
[----:B------:R-:W-:Y:S01]  /*e4f0*/  LOP3.LUT R27, R27, 0xffff0000, RZ, 0xc0, !PT ;  /* 0xffff00001b1b7812 */ /* 0x000fe200078ec0ff */
[----:B---3--:R-:W0:Y:S02]  /*e500*/  LDS.128 R4, [R46] ;  /* 0x000000002e047984 */ /* 0x008e240000000c00 */
[C---:B0-----:R-:W-:Y:S01]  /*e510*/  IMAD.U32 R20, R4.reuse, 0x10000, RZ ;  /* 0x0001000004147824 */ /* 0x041fe200078e00ff */
[----:B------:R-:W-:Y:S01]  /*e520*/  LOP3.LUT R4, R4, 0xffff0000, RZ, 0xc0, !PT ;  /* 0xffff000004047812 */ /* 0x000fe200078ec0ff */
[C---:B------:R-:W-:Y:S01]  /*e530*/  IMAD.U32 R28, R5.reuse, 0x10000, RZ ;  /* 0x00010000051c7824 */ /* 0x040fe200078e00ff */
[----:B------:R-:W-:Y:S01]  /*e540*/  LOP3.LUT R5, R5, 0xffff0000, RZ, 0xc0, !PT ;  /* 0xffff000005057812 */ /* 0x000fe200078ec0ff */
[C---:B------:R-:W-:Y:S01]  /*e550*/  FFMA.FTZ R38, R20.reuse, R35, -R41 ;  /* 0x0000002314267223 */ /* 0x040fe20000010829 */
[----:B------:R-:W-:Y:S02]  /*e560*/  IMAD.U32 R41, R75, 0x10000, RZ ;  /* 0x000100004b297824 */ /* 0x000fe400078e00ff */
[----:B------:R-:W-:Y:S01]  /*e570*/  FFMA.FTZ R43, R20, R37, R43 ;  /* 0x00000025142b7223 */ /* 0x000fe2000001002b */
[-C--:B------:R-:W-:Y:S01]  /*e580*/  FMUL.FTZ R37, R32, R31.reuse ;  /* 0x0000001f20257220 */ /* 0x080fe20000410000 */
[----:B------:R-:W-:Y:S01]  /*e590*/  FFMA.FTZ R45, R28, R31, -R45 ;  /* 0x0000001f1c2d7223 */ /* 0x000fe2000001082d */
[----:B------:R-:W-:-:S02]  /*e5a0*/  IMAD.U32 R30, R7, 0x10000, RZ ;  /* 0x00010000071e7824 */ /* 0x000fc400078e00ff */
[----:B------:R-:W-:Y:S01]  /*e5b0*/  FMUL.FTZ R47, R34, R41 ;  /* 0x00000029222f7220 */ /* 0x000fe20000410000 */
[----:B------:R-:W-:Y:S01]  /*e5c0*/  IMAD.U32 R35, R54, 0x10000, RZ ;  /* 0x0001000036237824 */ /* 0x000fe200078e00ff */
[----:B------:R-:W-:Y:S01]  /*e5d0*/  LOP3.LUT R31, R72, 0xffff0000, RZ, 0xc0, !PT ;  /* 0xffff0000481f7812 */ /* 0x000fe200078ec0ff */
[----:B------:R-:W-:Y:S01]  /*e5e0*/  FFMA.FTZ R39, R28, R39, R37 ;  /* 0x000000271c277223 */ /* 0x000fe20000010025 */
[----:B------:R-:W-:Y:S01]  /*e5f0*/  LOP3.LUT R28, R73, 0xffff0000, RZ, 0xc0, !PT ;  /* 0xffff0000491c7812 */ /* 0x000fe200078ec0ff */
[-C--:B------:R-:W-:Y:S01]  /*e600*/  FMUL.FTZ R34, R34, R35.reuse ;  /* 0x0000002322227220 */ /* 0x080fe20000410000 */
[----:B------:R-:W-:Y:S01]  /*e610*/  FFMA.FTZ R47, R30, R35, -R47 ;  /* 0x000000231e2f7223 */ /* 0x000fe2000001082f */
[C---:B------:R-:W-:Y:S01]  /*e620*/  FMUL.FTZ R35, R24.reuse, R31 ;  /* 0x0000001f18237220 */ /* 0x040fe20000410000 */
[----:B------:R-:W-:Y:S01]  /*e630*/  FMUL.FTZ R37, R24, R65 ;  /* 0x0000004118257220 */ /* 0x000fe20000410000 */
[----:B------:R-:W-:Y:S02]  /*e640*/  IMAD.U32 R24, R74, 0x10000, RZ ;  /* 0x000100004a187824 */ /* 0x000fe400078e00ff */
[----:B------:R-:W-:Y:S01]  /*e650*/  FFMA.FTZ R41, R30, R41, R34 ;  /* 0x000000291e297223 */ /* 0x000fe20000010022 */
[----:B------:R-:W-:Y:S01]  /*e660*/  FMUL.FTZ R32, R25, R28 ;  /* 0x0000001c19207220 */ /* 0x000fe20000410000 */
[----:B------:R-:W-:Y:S01]  /*e670*/  FFMA.FTZ R35, R4, R65, -R35 ;  /* 0x0000004104237223 */ /* 0x000fe20000010823 */
[----:B------:R-:W-:-:S02]  /*e680*/  IMAD.U32 R20, R53, 0x10000, RZ ;  /* 0x0001000035147824 */ /* 0x000fc400078e00ff */
[----:B------:R-:W-:Y:S01]  /*e690*/  FMUL.FTZ R25, R25, R66 ;  /* 0x0000004219197220 */ /* 0x000fe20000410000 */
[----:B------:R-:W-:Y:S01]  /*e6a0*/  FFMA.FTZ R30, R4, R31, R37 ;  /* 0x0000001f041e7223 */ /* 0x000fe20000010025 */
[----:B------:R-:W-:Y:S02]  /*e6b0*/  IMAD.U32 R29, R6, 0x10000, RZ ;  /* 0x00010000061d7824 */ /* 0x000fe400078e00ff */
[----:B------:R-:W-:Y:S01]  /*e6c0*/  FMUL.FTZ R4, R33, R24 ;  /* 0x0000001821047220 */ /* 0x000fe20000410000 */
[C---:B------:R-:W-:Y:S01]  /*e6d0*/  FFMA.FTZ R32, R5.reuse, R66, -R32 ;  /* 0x0000004205207223 */ /* 0x040fe20000010820 */
[----:B------:R-:W-:Y:S01]  /*e6e0*/  FFMA.FTZ R28, R5, R28, R25 ;  /* 0x0000001c051c7223 */ /* 0x000fe20000010019 */
[-C--:B------:R-:W-:Y:S01]  /*e6f0*/  FMUL.FTZ R34, R33, R20.reuse ;  /* 0x0000001421227220 */ /* 0x080fe20000410000 */
[----:B------:R-:W-:Y:S01]  /*e700*/  FFMA.FTZ R20, R29, R20, -R4 ;  /* 0x000000141d147223 */ /* 0x000fe20000010804 */
[----:B------:R-:W-:Y:S02]  /*e710*/  LOP3.LUT R5, R74, 0xffff0000, RZ, 0xc0, !PT ;  /* 0xffff00004a057812 */ /* 0x000fe400078ec0ff */
        /* <DEDUP_REMOVED lines=9> */
[----:B------:R-:W-:-:S02]  /*e7b0*/  FMUL.FTZ R29, R27, R54 ;  /* 0x000000361b1d7220 */ /* 0x000fc40000410000 */
[C---:B------:R-:W-:Y:S01]  /*e7c0*/  FFMA.FTZ R53, R6.reuse, R53, -R25 ;  /* 0x0000003506357223 */ /* 0x040fe20000010819 */
[----:B------:R-:W-:Y:S01]  /*e7d0*/  FFMA.FTZ R27, R6, R5, R26 ;  /* 0x00000005061b7223 */ /* 0x000fe2000001001a */
[C---:B------:R-:W-:Y:S01]  /*e7e0*/  FFMA.FTZ R54, R7.reuse, R54, -R24 ;  /* 0x0000003607367223 */ /* 0x040fe20000010818 */
        /* <DEDUP_REMOVED lines=11> */
.L_x_1858:
[----:B------:R-:W-:Y:S05]  /*e8a0*/  BSYNC B1 ;  /* 0x0000000000017941 */ /* 0x000fea0003800000 */
.L_x_1857:
[----:B------:R-:W-:Y:S01]  /*e8b0*/  PRMT R20, R3, 0x5410, R0 ;  /* 0x0000541003147816 */ /* 0x000fe20000000000 */
[----:B------:R-:W-:Y:S06]  /*e8c0*/  @P0 BRA `(.L_x_1842) ;  /* 0x0000000400a00947 */ /* 0x000fec0003800000 */
[----:B-1----:R-:W5:Y:S01]  /*e8d0*/  LDL R32, [R1+0x28] ;  /* 0x0000280001207983 */ /* 0x002f620000100800 */
[----:B------:R-:W-:Y:S02]  /*e8e0*/  LEA.HI R55, R55, R220, RZ, 0x1d ;  /* 0x000000dc37377211 */ /* 0x000fe400078fe8ff */
[----:B--23--:R-:W-:Y:S02]  /*e8f0*/  SHF.R.U32.HI R5, RZ, 0x3, R201 ;  /* 0x00000003ff057819 */ /* 0x00cfe400000116c9 */
        /* <DEDUP_REMOVED lines=8> */
[--C-:B------:R-:W-:Y:S02]  /*e980*/  SHF.R.U64 R13, R8, 0x10, R9.reuse ;  /* 0x00000010080d7819 */ /* 0x100fe40000001209 */
[----:B------:R-:W-:Y:S02]  /*e990*/  LOP3.LUT R4, R4, 0x7fffe000, RZ, 0xc0, !PT ;  /* 0x7fffe00004047812 */ /* 0x000fe400078ec0ff */
[----:B------:R-:W-:Y:S02]  /*e9a0*/  SHF.R.U32.HI R8, RZ, 0x10, R9 ;  /* 0x00000010ff087819 */ /* 0x000fe40000011609 */
[----:B------:R-:W-:-:S02]  /*e9b0*/  IADD3 R3, R3, R4, R208 ;  /* 0x0000000403037210 */ /* 0x000fc40007ffe0d0 */
[----:B------:R-:W-:Y:S02]  /*e9c0*/  PRMT R56, R56, 0x5410, R13 ;  /* 0x0000541038387816 */ /* 0x000fe4000000000d */
[--C-:B------:R-:W-:Y:S01]  /*e9d0*/  SHF.R.U64 R9, R10, 0x10, R11.reuse ;  /* 0x000000100a097819 */ /* 0x100fe2000000120b */
[----:B------:R-:W-:Y:S01]  /*e9e0*/  IMAD R3, R3, 0x2, R18 ;  /* 0x0000000203037824 */ /* 0x000fe200078e0212 */
[----:B------:R-:W-:Y:S02]  /*e9f0*/  SHF.R.U32.HI R10, RZ, 0x10, R11 ;  /* 0x00000010ff0a7819 */ /* 0x000fe4000001160b */
[----:B------:R-:W-:Y:S02]  /*ea00*/  PRMT R71, R71, 0x5410, R12 ;  /* 0x0000541047477816 */ /* 0x000fe4000000000c */
[----:B------:R-:W1:Y:S01]  /*ea10*/  LDS.128 R24, [R3+0x10400] ;  /* 0x0104000003187984 */ /* 0x000e620000000c00 */
[--C-:B------:R-:W-:Y:S02]  /*ea20*/  SHF.R.U64 R28, R14, 0x10, R15.reuse ;  /* 0x000000100e1c7819 */ /* 0x100fe4000000120f */
[----:B0-----:R-:W-:-:S02]  /*ea30*/  SHF.R.U32.HI R29, RZ, 0x10, R15 ;  /* 0x00000010ff1d7819 */ /* 0x001fc4000001160f */
[----:B------:R-:W-:Y:S02]  /*ea40*/  PRMT R70, R70, 0x5410, R21 ;  /* 0x0000541046467816 */ /* 0x000fe40000000015 */
[----:B------:R-:W-:Y:S02]  /*ea50*/  PRMT R67, R67, 0x5410, R8 ;  /* 0x0000541043437816 */ /* 0x000fe40000000008 */
[----:B------:R-:W-:Y:S01]  /*ea60*/  PRMT R28, R20, 0x5432, R28 ;  /* 0x00005432141c7816 */ /* 0x000fe2000000001c */
[----:B------:R-:W-:Y:S01]  /*ea70*/  IMAD.U32 R21, R70, 0x10000, RZ ;  /* 0x0001000046157824 */ /* 0x000fe200078e00ff */
[----:B------:R-:W-:Y:S02]  /*ea80*/  PRMT R29, R20, 0x5410, R29 ;  /* 0x00005410141d7816 */ /* 0x000fe4000000001d */
[----:B------:R-:W-:Y:S02]  /*ea90*/  PRMT R69, R69, 0x5410, R10 ;  /* 0x0000541045457816 */ /* 0x000fe4000000000a */
[----:B------:R-:W-:Y:S01]  /*eaa0*/  PRMT R68, R68, 0x5410, R9 ;  /* 0x0000541044447816 */ /* 0x000fe20000000009 */
[C---:B-1----:R-:W-:Y:S01]  /*eab0*/  IMAD.U32 R11, R24.reuse, 0x10000, RZ ;  /* 0x00010000180b7824 */ /* 0x042fe200078e00ff */
[----:B------:R-:W-:Y:S01]  /*eac0*/  LOP3.LUT R12, R24, 0xffff0000, RZ, 0xc0, !PT ;  /* 0xffff0000180c7812 */ /* 0x000fe200078ec0ff */
[C---:B------:R-:W-:Y:S01]  /*ead0*/  IMAD.U32 R13, R25.reuse, 0x10000, RZ ;  /* 0x00010000190d7824 */ /* 0x040fe200078e00ff */
[----:B------:R-:W-:Y:S01]  /*eae0*/  LOP3.LUT R24, R25, 0xffff0000, RZ, 0xc0, !PT ;  /* 0xffff000019187812 */ /* 0x000fe200078ec0ff */
[----:B------:R-:W-:Y:S01]  /*eaf0*/  IMAD.U32 R25, R56, 0x10000, RZ ;  /* 0x0001000038197824 */ /* 0x000fe200078e00ff */
[C---:B------:R-:W-:Y:S01]  /*eb00*/  LOP3.LUT R15, R26.reuse, 0xffff0000, RZ, 0xc0, !PT ;  /* 0xffff00001a0f7812 */ /* 0x040fe200078ec0ff */
[----:B------:R-:W-:Y:S01]  /*eb10*/  IMAD.U32 R14, R26, 0x10000, RZ ;  /* 0x000100001a0e7824 */ /* 0x000fe200078e00ff */
[C---:B------:R-:W-:Y:S01]  /*eb20*/  LOP3.LUT R26, R27.reuse, 0xffff0000, RZ, 0xc0, !PT ;  /* 0xffff00001b1a7812 */ /* 0x040fe200078ec0ff */
[----:B------:R-:W-:-:S02]  /*eb30*/  IMAD.U32 R20, R27, 0x10000, RZ ;  /* 0x000100001b147824 */ /* 0x000fc400078e00ff */
[----:B------:R-:W-:Y:S01]  /*eb40*/  FMUL.FTZ R31, R11, R25 ;  /* 0x000000190b1f7220 */ /* 0x000fe20000410000 */
[----:B------:R-:W-:Y:S02]  /*eb50*/  IMAD.U32 R27, R67, 0x10000, RZ ;  /* 0x00010000431b7824 */ /* 0x000fe400078e00ff */
[----:B------:R-:W-:Y:S01]  /*eb60*/  FMUL.FTZ R33, R11, R21 ;  /* 0x000000150b217220 */ /* 0x000fe20000410000 */
[----:B------:R-:W-:Y:S01]  /*eb70*/  IMAD.U32 R11, R71, 0x10000, RZ ;  /* 0x00010000470b7824 */ /* 0x000fe200078e00ff */
[----:B------:R-:W-:Y:S01]  /*eb80*/  LOP3.LUT R67, R67, 0xffff0000, RZ, 0xc0, !PT ;  /* 0xffff000043437812 */ /* 0x000fe200078ec0ff */
[----:B------:R-:W-:Y:S01]  /*eb90*/  FMUL.FTZ R35, R13, R27 ;  /* 0x0000001b0d237220 */ /* 0x000fe20000410000 */
[----:B------:R-:W-:Y:S01]  /*eba0*/  LOP3.LUT R71, R71, 0xffff0000, RZ, 0xc0, !PT ;  /* 0xffff000047477812 */ /* 0x000fe200078ec0ff */
[----:B-----5:R-:W0:Y:S02]  /*ebb0*/  LDS.128 R4, [R32] ;  /* 0x0000000020047984 */ /* 0x020e240000000c00 */
[C---:B0-----:R-:W-:Y:S01]  /*ebc0*/  IMAD.U32 R0, R4.reuse, 0x10000, RZ ;  /* 0x0001000004007824 */ /* 0x041fe200078e00ff */
[----:B------:R-:W-:Y:S01]  /*ebd0*/  LOP3.LUT R4, R4, 0xffff0000, RZ, 0xc0, !PT ;  /* 0xffff000004047812 */ /* 0x000fe200078ec0ff */
[C---:B------:R-:W-:Y:S01]  /*ebe0*/  IMAD.U32 R8, R5.reuse, 0x10000, RZ ;  /* 0x0001000005087824 */ /* 0x040fe200078e00ff */
[----:B------:R-:W-:Y:S01]  /*ebf0*/  LOP3.LUT R5, R5, 0xffff0000, RZ, 0xc0, !PT ;  /* 0xffff000005057812 */ /* 0x000fe200078ec0ff */
[----:B------:R-:W-:Y:S01]  /*ec00*/  FFMA.FTZ R30, R0, R21, -R31 ;  /* 0x00000015001e7223 */ /* 0x000fe2000001081f */
[----:B------:R-:W-:-:S02]  /*ec10*/  IMAD.U32 R31, R69, 0x10000, RZ ;  /* 0x00010000451f7824 */ /* 0x000fc400078e00ff */
[----:B------:R-:W-:Y:S01]  /*ec20*/  FFMA.FTZ R33, R0, R25, R33 ;  /* 0x0000001900217223 */ /* 0x000fe20000010021 */
[----:B------:R-:W-:Y:S02]  /*ec30*/  IMAD.U32 R21, R29, 0x10000, RZ ;  /* 0x000100001d157824 */ /* 0x000fe400078e00ff */
[-C--:B------:R-:W-:Y:S01]  /*ec40*/  FMUL.FTZ R25, R13, R11.reuse ;  /* 0x0000000b0d197220 */ /* 0x080fe20000410000 */
[----:B------:R-:W-:Y:S01]  /*ec50*/  FFMA.FTZ R35, R8, R11, -R35 ;  /* 0x0000000b08237223 */ /* 0x000fe20000010823 */
[----:B------:R-:W-:Y:S02]  /*ec60*/  IMAD.U32 R10, R7, 0x10000, RZ ;  /* 0x00010000070a7824 */ /* 0x000fe400078e00ff */
[C---:B------:R-:W-:Y:S01]  /*ec70*/  FMUL.FTZ R11, R20.reuse, R31 ;  /* 0x0000001f140b7220 */ /* 0x040fe20000410000 */
[----:B------:R-:W-:Y:S01]  /*ec80*/  FMUL.FTZ R0, R20, R21 ;  /* 0x0000001514007220 */ /* 0x000fe20000410000 */
[----:B------:R-:W-:Y:S01]  /*ec90*/  LOP3.LUT R13, R56, 0xffff0000, RZ, 0xc0, !PT ;  /* 0xffff0000380d7812 */ /* 0x000fe200078ec0ff */
[----:B------:R-:W-:Y:S01]  /*eca0*/  FFMA.FTZ R27, R8, R27, R25 ;  /* 0x0000001b081b7223 */ /* 0x000fe20000010019 */
[----:B------:R-:W-:Y:S01]  /*ecb0*/  FFMA.FTZ R20, R10, R21, -R11 ;  /* 0x000000150a147223 */ /* 0x000fe2000001080b */
[----:B------:R-:W-:Y:S01]  /*ecc0*/  LOP3.LUT R11, R70, 0xffff0000, RZ, 0xc0, !PT ;  /* 0xffff0000460b7812 */ /* 0x000fe200078ec0ff */
[----:B------:R-:W-:-:S02]  /*ecd0*/  IMAD.U32 R8, R68, 0x10000, RZ ;  /* 0x0001000044087824 */ /* 0x000fc400078e00ff */
[----:B------:R-:W-:Y:S01]  /*ece0*/  FMUL.FTZ R21, R12, R13 ;  /* 0x0000000d0c157220 */ /* 0x000fe20000410000 */
[----:B------:R-:W-:Y:S01]  /*ecf0*/  FFMA.FTZ R31, R10, R31, R0 ;  /* 0x0000001f0a1f7223 */ /* 0x000fe20000010000 */
[----:B------:R-:W-:Y:S02]  /*ed00*/  IMAD.U32 R0, R28, 0x10000, RZ ;  /* 0x000100001c007824 */ /* 0x000fe400078e00ff */
[-C--:B------:R-:W-:Y:S01]  /*ed10*/  FMUL.FTZ R25, R12, R11.reuse ;  /* 0x0000000b0c197220 */ /* 0x080fe20000410000 */
[----:B------:R-:W-:Y:S01]  /*ed20*/  FFMA.FTZ R21, R4, R11, -R21 ;  /* 0x0000000b04157223 */ /* 0x000fe20000010815 */
[----:B------:R-:W-:Y:S01]  /*ed30*/  FMUL.FTZ R12, R24, R67 ;  /* 0x00000043180c7220 */ /* 0x000fe20000410000 */
[----:B------:R-:W-:Y:S02]  /*ed40*/  IMAD.U32 R9, R6, 0x10000, RZ ;  /* 0x0001000006097824 */ /* 0x000fe400078e00ff */
[----:B------:R-:W-:Y:S01]  /*ed50*/  FFMA.FTZ R10, R4, R13, R25 ;  /* 0x0000000d040a7223 */ /* 0x000fe20000010019 */
[-C--:B------:R-:W-:Y:S01]  /*ed60*/  FMUL.FTZ R24, R24, R71.reuse ;  /* 0x0000004718187220 */ /* 0x080fe20000410000 */
[----:B------:R-:W-:Y:S01]  /*ed70*/  FMUL.FTZ R4, R14, R8 ;  /* 0x000000080e047220 */ /* 0x000fe20000410000 */
[----:B------:R-:W-:Y:S01]  /*ed80*/  LOP3.LUT R68, R68, 0xffff0000, RZ, 0xc0, !PT ;  /* 0xffff000044447812 */ /* 0x000fe200078ec0ff */
[-C--:B------:R-:W-:Y:S01]  /*ed90*/  FMUL.FTZ R14, R14, R0.reuse ;  /* 0x000000000e0e7220 */ /* 0x080fe20000410000 */
[----:B------:R-:W-:Y:S01]  /*eda0*/  LOP3.LUT R69, R69, 0xffff0000, RZ, 0xc0, !PT ;  /* 0xffff000045457812 */ /* 0x000fe200078ec0ff */
[C---:B------:R-:W-:Y:S01]  /*edb0*/  FFMA.FTZ R12, R5.reuse, R71, -R12 ;  /* 0x00000047050c7223 */ /* 0x040fe2000001080c */
[----:B------:R-:W-:Y:S01]  /*edc0*/  LOP3.LUT R28, R28, 0xffff0000, RZ, 0xc0, !PT ;  /* 0xffff00001c1c7812 */ /* 0x000fe200078ec0ff */
[----:B------:R-:W-:Y:S01]  /*edd0*/  FFMA.FTZ R24, R5, R67, R24 ;  /* 0x0000004305187223 */ /* 0x000fe20000010018 */
[----:B------:R-:W-:Y:S01]  /*ede0*/  LOP3.LUT R29, R29, 0xffff0000, RZ, 0xc0, !PT ;  /* 0xffff00001d1d7812 */ /* 0x000fe200078ec0ff */
[----:B------:R-:W-:Y:S01]  /*edf0*/  FFMA.FTZ R0, R9, R0, -R4 ;  /* 0x0000000009007223 */ /* 0x000fe20000010804 */
[----:B------:R-:W-:Y:S01]  /*ee00*/  LOP3.LUT R6, R6, 0xffff0000, RZ, 0xc0, !PT ;  /* 0xffff000006067812 */ /* 0x000fe200078ec0ff */
[----:B------:R-:W-:Y:S01]  /*ee10*/  FMUL.FTZ R5, R15, R68 ;  /* 0x000000440f057220 */ /* 0x000fe20000410000 */
[----:B------:R-:W-:Y:S01]  /*ee20*/  LOP3.LUT R7, R7, 0xffff0000, RZ, 0xc0, !PT ;  /* 0xffff000007077812 */ /* 0x000fe200078ec0ff */
[C---:B------:R-:W-:Y:S01]  /*ee30*/  FMUL.FTZ R4, R26.reuse, R69 ;  /* 0x000000451a047220 */ /* 0x040fe20000410000 */
[-C--:B------:R-:W-:Y:S01]  /*ee40*/  FMUL.FTZ R15, R15, R28.reuse ;  /* 0x0000001c0f0f7220 */ /* 0x080fe20000410000 */
[-C--:B------:R-:W-:Y:S01]  /*ee50*/  FMUL.FTZ R26, R26, R29.reuse ;  /* 0x0000001d1a1a7220 */ /* 0x080fe20000410000 */
[C---:B------:R-:W-:Y:S01]  /*ee60*/  FFMA.FTZ R11, R6.reuse, R28, -R5 ;  /* 0x0000001c060b7223 */ /* 0x040fe20000010805 */
[----:B------:R-:W-:Y:S01]  /*ee70*/  FFMA.FTZ R29, R7, R29, -R4 ;  /* 0x0000001d071d7223 */ /* 0x000fe20000010804 */
[----:B------:R-:W-:Y:S01]  /*ee80*/  FFMA.FTZ R14, R9, R8, R14 ;  /* 0x00000008090e7223 */ /* 0x000fe2000001000e */
[----:B------:R-:W-:Y:S01]  /*ee90*/  FFMA.FTZ R15, R6, R68, R15 ;  /* 0x00000044060f7223 */ /* 0x000fe2000001000f */
[----:B------:R-:W-:Y:S01]  /*eea0*/  FFMA.FTZ R26, R7, R69, R26 ;  /* 0x00000045071a7223 */ /* 0x000fe2000001001a */
[----:B------:R-:W-:-:S02]  /*eeb0*/  F2FP.BF16.F32.PACK_AB R4, R21, R30 ;  /* 0x0000001e1504723e */ /* 0x000fc400000010ff */
[----:B------:R-:W-:Y:S02]  /*eec0*/  F2FP.BF16.F32.PACK_AB R8, R10, R33 ;  /* 0x000000210a08723e */ /* 0x000fe400000010ff */
        /* <DEDUP_REMOVED lines=8> */
.L_x_1842:
[----:B------:R-:W-:Y:S05]  /*ef50*/  BSYNC B0 ;  /* 0x0000000000007941 */ /* 0x000fea0003800000 */
.L_x_1814:
        /* <DEDUP_REMOVED lines=8> */
.L_x_1811:
[----:B------:R-:W-:-:S05]  /*efe0*/  IMAD.U32 R0, RZ, RZ, UR39 ;  /* 0x00000027ff007e24 */ /* 0x000fca000f8e00ff */
[----:B------:R-:W-:-:S13]  /*eff0*/  ISETP.NE.AND P0, PT, R0, 0x3, PT ;  /* 0x000000030000780c */ /* 0x000fda0003f05270 */
[----:B------:R-:W-:Y:S05]  /*f000*/  @!P0 BRA `(.L_x_1859) ;  /* 0x0000000000048947 */ /* 0x000fea0003800000 */
[----:B------:R-:W-:Y:S01]  /*f010*/  BPT.TRAP 0x1 ;  /* 0x000000040000795c */ /* 0x000fe20000300000 */
.L_x_1859:
[----:B------:R-:W-:Y:S01]  /*f020*/  IMAD R90, R184, 0x8, R18 ;  /* 0x00000008b85a7824 */ /* 0x000fe200078e0212 */
[----:B0--3--:R-:W-:-:S04]  /*f030*/  SHF.L.U32 R3, R187, 0x1f, RZ ;  /* 0x0000001fbb037819 */ /* 0x009fc800000006ff */
[----:B------:R0:W3:Y:S01]  /*f040*/  SYNCS.PHASECHK.TRANS64.TRYWAIT P1, [R90+URZ+0x28830], R3 ;  /* 0x028830035a0075a7 */ /* 0x0000e2000802017f */
[----:B------:R-:W-:Y:S05]  /*f050*/  @!P0 BRA `(.L_x_1860) ;  /* 0x0000000000048947 */ /* 0x000fea0003800000 */
[----:B------:R-:W-:Y:S01]  /*f060*/  BPT.TRAP 0x1 ;  /* 0x000000040000795c */ /* 0x000fe20000300000 */
.L_x_1860:
[----:B------:R-:W-:Y:S01]  /*f070*/  VIADD R0, R18, 0x18400 ;  /* 0x0001840012007836 */ /* 0x000fe20000000000 */
[----:B--2---:R-:W-:Y:S01]  /*f080*/  LOP3.LUT R4, R36, 0x10000, RZ, 0xfc, !PT ;  /* 0x0001000024047812 */ /* 0x004fe200078efcff */
[----:B------:R-:W-:-:S03]  /*f090*/  IMAD.MOV.U32 R5, RZ, RZ, 0x40000040 ;  /* 0x40000040ff057424 */ /* 0x000fc600078e00ff */
[----:B------:R-:W-:-:S04]  /*f0a0*/  SHF.R.U32.HI R0, RZ, 0x4, R0 ;  /* 0x00000004ff007819 */ /* 0x000fc80000011600 */
[----:B------:R-:W-:-:S04]  /*f0b0*/  LOP3.LUT R0, R0, 0x3fff, RZ, 0xc0, !PT ;  /* 0x00003fff00007812 */ /* 0x000fc800078ec0ff */
[----:B------:R-:W-:Y:S01]  /*f0c0*/  LOP3.LUT R7, R0, 0x10000, RZ, 0xfc, !PT ;  /* 0x0001000000077812 */ /* 0x000fe200078efcff */
[----:B---3--:R-:W-:Y:S06]  /*f0d0*/  @P1 BRA `(.L_x_1861) ;  /* 0x0000000000081947 */ /* 0x008fec0003800000 */
[----:B------:R-:W2:Y:S02]  /*f0e0*/  SYNCS.PHASECHK.TRANS64.TRYWAIT P1, [R90+URZ+0x28830], R3 ;  /* 0x028830035a0075a7 */ /* 0x000ea4000802017f */
[----:B--2---:R-:W-:Y:S05]  /*f0f0*/  @!P1 BRA `(.L_x_1862) ;  /* 0x000001bc00a89947 */ /* 0x004fea0003800000 */
.L_x_1861:
[----:B------:R-:W-:Y:S01]  /*f100*/  IMAD R94, R184, 0x800, R7 ;  /* 0x00000800b85e7824 */ /* 0x000fe200078e0207 */
[----:B------:R-:W-:Y:S05]  /*f110*/  WARPSYNC.ALL ;  /* 0x0000000000007948 */ /* 0x000fea0003800000 */
[----:B------:R-:W-:Y:S01]  /*f120*/  IMAD.MOV.U32 R95, RZ, RZ, 0x40000040 ;  /* 0x40000040ff5f7424 */ /* 0x000fe200078e00ff */
[C---:B------:R-:W-:Y:S01]  /*f130*/  R2UR UR4, R4.reuse ;  /* 0x00000000040472ca */ /* 0x040fe200000e0000 */
[----:B-1---5:R-:W-:Y:S01]  /*f140*/  WARPGROUP.ARRIVE ;  /* 0x00000000000079c5 */ /* 0x022fe20000000000 */
[----:B------:R-:W-:Y:S01]  /*f150*/  R2UR UR5, R5 ;  /* 0x00000000050572ca */ /* 0x000fe200000e0000 */
[----:B------:R-:W-:Y:S01]  /*f160*/  VIADD R192, R4, 0x2 ;  /* 0x0000000204c07836 */ /* 0x000fe20000000000 */
[C---:B------:R-:W-:Y:S01]  /*f170*/  R2UR UR6, R94.reuse ;  /* 0x000000005e0672ca */ /* 0x040fe200000e0000 */
[----:B------:R-:W-:Y:S01]  /*f180*/  VIADD R8, R94, 0x2 ;  /* 0x000000025e087836 */ /* 0x000fe20000000000 */
[----:B------:R-:W-:Y:S01]  /*f190*/  R2UR UR7, R95 ;  /* 0x000000005f0772ca */ /* 0x000fe200000e0000 */
[----:B------:R-:W-:-:S02]  /*f1a0*/  IMAD.MOV.U32 R193, RZ, RZ, 0x40000040 ;  /* 0x40000040ffc17424 */ /* 0x000fc400078e00ff */
[----:B------:R-:W-:Y:S02]  /*f1b0*/  IMAD.MOV.U32 R9, RZ, RZ, 0x40000040 ;  /* 0x40000040ff097424 */ /* 0x000fe400078e00ff */
[C---:B------:R-:W-:Y:S02]  /*f1c0*/  VIADD R190, R4.reuse, 0x4 ;  /* 0x0000000404be7836 */ /* 0x040fe40000000000 */
[----:B------:R-:W-:Y:S02]  /*f1d0*/  IMAD.MOV.U32 R191, RZ, RZ, 0x40000040 ;  /* 0x40000040ffbf7424 */ /* 0x000fe400078e00ff */
[----:B------:R-:W-:Y:S02]  /*f1e0*/  VIADD R20, R4, 0x6 ;  /* 0x0000000604147836 */ /* 0x000fe40000000000 */
[----:B------:R-:W-:Y:S02]  /*f1f0*/  IMAD.MOV.U32 R21, RZ, RZ, 0x40000040 ;  /* 0x40000040ff157424 */ /* 0x000fe400078e00ff */
[----:B------:R-:W-:Y:S01]  /*f200*/  HGMMA.64x128x16.F32.BF16 R24, gdesc[UR4], RZ, !UPT, gsb0 ;  /* 0x01e00000041879f0 */ /* 0x000fe2000c0018ff */
[----:B------:R-:W-:Y:S01]  /*f210*/  R2UR UR4, R192 ;  /* 0x00000000c00472ca */ /* 0x000fe200000e0000 */
[----:B------:R-:W-:Y:S01]  /*f220*/  VIADD R14, R4, 0x400 ;  /* 0x00000400040e7836 */ /* 0x000fe20000000000 */
[----:B------:R-:W-:Y:S01]  /*f230*/  R2UR UR5, R193 ;  /* 0x00000000c10572ca */ /* 0x000fe200000e0000 */
[----:B------:R-:W-:Y:S01]  /*f240*/  IMAD.MOV.U32 R15, RZ, RZ, 0x40000040 ;  /* 0x40000040ff0f7424 */ /* 0x000fe200078e00ff */
[----:B------:R-:W-:Y:S01]  /*f250*/  R2UR UR6, R8 ;  /* 0x00000000080672ca */ /* 0x000fe200000e0000 */
[----:B------:R-:W-:Y:S01]  /*f260*/  VIADD R8, R94, 0x4 ;  /* 0x000000045e087836 */ /* 0x000fe20000000000 */
[----:B------:R-:W-:Y:S01]  /*f270*/  R2UR UR7, R9 ;  /* 0x00000000090772ca */ /* 0x000fe200000e0000 */
[----:B------:R-:W-:-:S02]  /*f280*/  IMAD.MOV.U32 R9, RZ, RZ, 0x40000040 ;  /* 0x40000040ff097424 */ /* 0x000fc400078e00ff */
[C---:B------:R-:W-:Y:S02]  /*f290*/  VIADD R12, R4.reuse, 0x402 ;  /* 0x00000402040c7836 */ /* 0x040fe40000000000 */
[----:B------:R-:W-:Y:S02]  /*f2a0*/  IMAD.MOV.U32 R13, RZ, RZ, 0x40000040 ;  /* 0x40000040ff0d7424 */ /* 0x000fe400078e00ff */
[----:B------:R-:W-:Y:S02]  /*f2b0*/  VIADD R10, R4, 0x404 ;  /* 0x00000404040a7836 */ /* 0x000fe40000000000 */
[----:B------:R-:W-:Y:S02]  /*f2c0*/  IMAD.MOV.U32 R11, RZ, RZ, 0x40000040 ;  /* 0x40000040ff0b7424 */ /* 0x000fe400078e00ff */
[----:B------:R-:W-:Y:S01]  /*f2d0*/  IMAD.MOV.U32 R95, RZ, RZ, 0x40000040 ;  /* 0x40000040ff5f7424 */ /* 0x000fe200078e00ff */
[----:B------:R-:W-:Y:S02]  /*f2e0*/  WARPGROUP.DEPBAR.LE gsb0, 0x0 ;  /* 0x00008000000079c5 */ /* 0x000fe40000010000 */
[----:B------:R-:W-:-:S06]  /*f2f0*/  WARPGROUP.ARRIVE ;  /* 0x00000000000079c5 */ /* 0x000fcc0000000000 */
[----:B------:R-:W-:Y:S01]  /*f300*/  HGMMA.64x128x16.F32.BF16 R24, gdesc[UR4], R24, gsb0 ;  /* 0x01e00000041879f0 */ /* 0x000fe20008001818 */
[----:B------:R-:W-:Y:S02]  /*f310*/  R2UR UR4, R190 ;  /* 0x00000000be0472ca */ /* 0x000fe400000e0000 */
[----:B------:R-:W-:Y:S02]  /*f320*/  R2UR UR5, R191 ;  /* 0x00000000bf0572ca */ /* 0x000fe400000e0000 */
[----:B------:R-:W-:Y:S01]  /*f330*/  R2UR UR6, R8 ;  /* 0x00000000080672ca */ /* 0x000fe200000e0000 */
[----:B------:R-:W-:Y:S01]  /*f340*/  VIADD R8, R94, 0x6 ;  /* 0x000000065e087836 */ /* 0x000fe20000000000 */
[----:B------:R-:W-:Y:S01]  /*f350*/  R2UR UR7, R9 ;  /* 0x00000000090772ca */ /* 0x000fe200000e0000 */
[----:B------:R-:W-:Y:S01]  /*f360*/  IMAD.MOV.U32 R9, RZ, RZ, 0x40000040 ;  /* 0x40000040ff097424 */ /* 0x000fe200078e00ff */
[----:B------:R-:W-:Y:S02]  /*f370*/  WARPGROUP.DEPBAR.LE gsb0, 0x0 ;  /* 0x00008000000079c5 */ /* 0x000fe40000010000 */
[----:B------:R-:W-:-:S09]  /*f380*/  WARPGROUP.ARRIVE ;  /* 0x00000000000079c5 */ /* 0x000fd20000000000 */
        /* <DEDUP_REMOVED lines=22> */
[C---:B------:R-:W-:Y:S01]  /*f4f0*/  VIADD R8, R94.reuse, 0x404 ;  /* 0x000004045e087836 */ /* 0x040fe20000000000 */
[----:B------:R-:W-:Y:S01]  /*f500*/  R2UR UR7, R9 ;  /* 0x00000000090772ca */ /* 0x000fe200000e0000 */
[----:B------:R-:W-:Y:S02]  /*f510*/  IMAD.MOV.U32 R9, RZ, RZ, 0x40000040 ;  /* 0x40000040ff097424 */ /* 0x000fe400078e00ff */
[----:B------:R-:W-:Y:S01]  /*f520*/  VIADD R94, R94, 0x406 ;  /* 0x000004065e5e7836 */ /* 0x000fe20000000000 */
[----:B------:R-:W-:-:S02]  /*f530*/  WARPGROUP.DEPBAR.LE gsb0, 0x0 ;  /* 0x00008000000079c5 */ /* 0x000fc40000010000 */
[----:B------:R-:W-:-:S07]  /*f540*/  WARPGROUP.ARRIVE ;  /* 0x00000000000079c5 */ /* 0x000fce0000000000 */
        /* <DEDUP_REMOVED lines=12> */
[----:B------:R-:W-:Y:S02]  /*f610*/  R2UR UR6, R94 ;  /* 0x000000005e0672ca */ /* 0x000fe400000e0000 */
[----:B------:R-:W-:Y:S01]  /*f620*/  R2UR UR7, R95 ;  /* 0x000000005f0772ca */ /* 0x000fe200000e0000 */
[----:B------:R-:W-:Y:S02]  /*f630*/  WARPGROUP.DEPBAR.LE gsb0, 0x0 ;  /* 0x00008000000079c5 */ /* 0x000fe40000010000 */
[----:B------:R-:W-:-:S10]  /*f640*/  WARPGROUP.ARRIVE ;  /* 0x00000000000079c5 */ /* 0x000fd40000000000 */
[----:B------:R-:W-:Y:S03]  /*f650*/  HGMMA.64x128x16.F32.BF16 R24, gdesc[UR4], R24, gsb0 ;  /* 0x01e00000041879f0 */ /* 0x000fe60008001818 */
[----:B------:R-:W-:Y:S02]  /*f660*/  WARPGROUP.DEPBAR.LE gsb0, 0x0 ;  /* 0x00008000000079c5 */ /* 0x000fe40000010000 */
[----:B------:R-:W-:Y:S05]  /*f670*/  @!P0 BRA `(.L_x_1863) ;  /* 0x0000000000048947 */ /* 0x000fea0003800000 */
[----:B------:R-:W-:Y:S01]  /*f680*/  BPT.TRAP 0x1 ;  /* 0x000000040000795c */ /* 0x000fe20000300000 */
.L_x_1863:
[----:B------:R-:W-:Y:S01]  /*f690*/  ULDC UR4, c[0x0][0x9d8] ;  /* 0x0002760000047ab9 */ /* 0x000fe20000000800 */
[----:B0-2---:R-:W-:Y:S02]  /*f6a0*/  VIADD R90, R90, 0x28840 ;  /* 0x000288405a5a7836 */ /* 0x005fe40000000000 */
[----:B------:R-:W-:Y:S01]  /*f6b0*/  FMUL.FTZ R6, R24, UR4 ;  /* 0x0000000418067c20 */ /* 0x000fe20008410000 */
[----:B----4-:R-:W-:Y:S01]  /*f6c0*/  FMUL.FTZ R89, R25, UR4 ;  /* 0x0000000419597c20 */ /* 0x010fe20008410000 */
[----:B------:R-:W0:Y:S01]  /*f6d0*/  LDC R24, c[0x0][0x448] ;  /* 0x00011200ff187b82 */ /* 0x000e220000000800 */
[----:B------:R-:W-:Y:S01]  /*f6e0*/  FMUL.FTZ R95, R33, UR4 ;  /* 0x00000004215f7c20 */ /* 0x000fe20008410000 */
[----:B------:R-:W-:Y:S01]  /*f6f0*/  FMUL.FTZ R33, R39, UR4 ;  /* 0x0000000427217c20 */ /* 0x000fe20008410000 */
[----:B------:R-:W-:Y:S01]  /*f700*/  FMUL.FTZ R39, R50, UR4 ;  /* 0x0000000432277c20 */ /* 0x000fe20008410000 */
[----:B------:R-:W-:Y:S01]  /*f710*/  FMUL.FTZ R50, R66, UR4 ;  /* 0x0000000442327c20 */ /* 0x000fe20008410000 */
[----:B------:R-:W-:Y:S01]  /*f720*/  FMUL.FTZ R66, R73, UR4 ;  /* 0x0000000449427c20 */ /* 0x000fe20008410000 */
[----:B------:R-:W-:-:S02]  /*f730*/  IMAD.IADD R73, R200, 0x1, R198 ;  /* 0x00000001c8497824 */ /* 0x000fc400078e02c6 */
[----:B------:R-:W-:Y:S01]  /*f740*/  FMUL.FTZ R104, R52, UR4 ;  /* 0x0000000434687c20 */ /* 0x000fe20008410000 */
[----:B------:R-:W-:Y:S01]  /*f750*/  FMUL.FTZ R52, R70, UR4 ;  /* 0x0000000446347c20 */ /* 0x000fe20008410000 */
[----:B------:R-:W-:Y:S01]  /*f760*/  FMUL.FTZ R70, R81, UR4 ;  /* 0x0000000451467c20 */ /* 0x000fe20008410000 */
[----:B------:R-:W-:Y:S01]  /*f770*/  FMUL.FTZ R3, R27, UR4 ;  /* 0x000000041b037c20 */ /* 0x000fe20008410000 */
[----:B------:R-:W-:Y:S01]  /*f780*/  FMUL.FTZ R97, R37, UR4 ;  /* 0x0000000425617c20 */ /* 0x000fe20008410000 */
[----:B------:R-:W-:Y:S01]  /*f790*/  FMUL.FTZ R101, R45, UR4 ;  /* 0x000000042d657c20 */ /* 0x000fe20008410000 */
[----:B------:R-:W-:Y:S01]  /*f7a0*/  FMUL.FTZ R37, R46, UR4 ;  /* 0x000000042e257c20 */ /* 0x000fe20008410000 */
[----:B------:R-:W-:Y:S02]  /*f7b0*/  IMAD.MOV.U32 R27, RZ, RZ, -0x80 ;  /* 0xffffff80ff1b7424 */ /* 0x000fe400078e00ff */
        /* <DEDUP_REMOVED lines=9> */
[----:B0-----:R-:W-:Y:S01]  /*f850*/  ISETP.NE.AND P1, PT, R24, 0x1, PT ;  /* 0x000000011800780c */ /* 0x001fe20003f25270 */
        /* <DEDUP_REMOVED lines=12> */
[----:B------:R-:W0:Y:S01]  /*f920*/  @P1 LDC R24, c[0x0][0x44c] ;  /* 0x00011300ff181b82 */ /* 0x000e220000000800 */
[----:B------:R-:W-:Y:S01]  /*f930*/  FMUL.FTZ R61, R65, UR4 ;  /* 0x00000004413d7c20 */ /* 0x000fe20008410000 */
[----:B------:R-:W-:Y:S01]  /*f940*/  FMUL.FTZ R56, R78, UR4 ;  /* 0x000000044e387c20 */ /* 0x000fe20008410000 */
[----:B------:R-:W-:Y:S01]  /*f950*/  FMUL.FTZ R35, R42, UR4 ;  /* 0x000000042a237c20 */ /* 0x000fe20008410000 */
[----:B------:R-:W-:Y:S01]  /*f960*/  FMUL.FTZ R34, R43, UR4 ;  /* 0x000000042b227c20 */ /* 0x000fe20008410000 */
[----:B------:R-:W-:Y:S01]  /*f970*/  FMUL.FTZ R100, R44, UR4 ;  /* 0x000000042c647c20 */ /* 0x000fe20008410000 */
[----:B------:R-:W-:Y:S01]  /*f980*/  FMUL.FTZ R102, R48, UR4 ;  /* 0x0000000430667c20 */ /* 0x000fe20008410000 */
[----:B------:R-:W-:Y:S01]  /*f990*/  FMUL.FTZ R105, R53, UR4 ;  /* 0x0000000435697c20 */ /* 0x000fe20008410000 */
[----:B------:R-:W1:Y:S01]  /*f9a0*/  @P1 LDC R25, c[0x0][0x450] ;  /* 0x00011400ff191b82 */ /* 0x000e620000000800 */
        /* <DEDUP_REMOVED lines=15> */
[----:B0-----:R-:W-:-:S04]  /*faa0*/  @P1 IMAD.HI.U32 R24, R73, R24, RZ ;  /* 0x0000001849181227 */ /* 0x001fc800078e00ff */
[----:B------:R-:W-:Y:S01]  /*fab0*/  FMUL.FTZ R55, R79, UR4 ;  /* 0x000000044f377c20 */ /* 0x000fe20008410000 */
[----:B------:R-:W-:Y:S01]  /*fac0*/  FMUL.FTZ R69, R80, UR4 ;  /* 0x0000000450457c20 */ /* 0x000fe20008410000 */
[----:B------:R-:W-:Y:S01]  /*fad0*/  FMUL.FTZ R57, R82, UR4 ;  /* 0x0000000452397c20 */ /* 0x000fe20008410000 */
[----:B------:R-:W-:Y:S01]  /*fae0*/  FMUL.FTZ R42, R83, UR4 ;  /* 0x00000004532a7c20 */ /* 0x000fe20008410000 */
[----:B------:R-:W-:Y:S01]  /*faf0*/  FMUL.FTZ R71, R84, UR4 ;  /* 0x0000000454477c20 */ /* 0x000fe20008410000 */
[----:B------:R-:W-:Y:S01]  /*fb00*/  FMUL.FTZ R72, R85, UR4 ;  /* 0x0000000455487c20 */ /* 0x000fe20008410000 */
[----:B------:R-:W-:Y:S01]  /*fb10*/  FMUL.FTZ R43, R86, UR4 ;  /* 0x00000004562b7c20 */ /* 0x000fe20008410000 */
[----:B-1----:R-:W-:Y:S01]  /*fb20*/  @P1 SHF.R.U32.HI R73, RZ, R25, R24 ;  /* 0x00000019ff491219 */ /* 0x002fe20000011618 */
[----:B------:R-:W-:Y:S01]  /*fb30*/  FMUL.FTZ R44, R87, UR4 ;  /* 0x00000004572c7c20 */ /* 0x000fe20008410000 */
[----:B------:R-:W0:Y:S01]  /*fb40*/  LDC.64 R24, c[0x0][0x9e0] ;  /* 0x00027800ff187b82 */ /* 0x000e220000000a00 */
[C---:B------:R-:W-:Y:S01]  /*fb50*/  IADD3 R27, -R189.reuse, 0x1, R78 ;  /* 0x00000001bd1b7810 */ /* 0x040fe20007ffe14e */
[----:B------:R-:W1:Y:S01]  /*fb60*/  MUFU.TANH R6, R6 ;  /* 0x0000000600067308 */ /* 0x000e620000002400 */
[----:B------:R-:W2:Y:S01]  /*fb70*/  SHFL.IDX PT, R81, R73, RZ, 0x1c1f ;  /* 0x001c1fff49517589 */ /* 0x000ea200000e0000 */
[----:B------:R-:W-:Y:S01]  /*fb80*/  IMAD.U32 R75, RZ, RZ, UR38 ;  /* 0x00000026ff4b7e24 */ /* 0x000fe2000f8e00ff */
[----:B------:R-:W-:Y:S01]  /*fb90*/  ULDC UR52, c[0x0][0x9dc] ;  /* 0x0002770000347ab9 */ /* 0x000fe20000000800 */
[----:B------:R-:W-:Y:S01]  /*fba0*/  IADD3 R27, -R194, R27, R196 ;  /* 0x0000001bc21b7210 */ /* 0x000fe20007ffe1c4 */
[----:B------:R-:W-:Y:S01]  /*fbb0*/  ULOP3.LUT UR52, URZ, UR52, URZ, 0x33, !UPT ;  /* 0x000000343f347292 */ /* 0x000fe2000f8e333f */
[----:B------:R-:W-:-:S02]  /*fbc0*/  IADD3 R77, -R189, R196, R78 ;  /* 0x000000c4bd4d7210 */ /* 0x000fc40007ffe14e */
[----:B------:R-:W3:Y:S01]  /*fbd0*/  MUFU.TANH R89, R89 ;  /* 0x0000005900597308 */ /* 0x000ee20000002400 */
[----:B------:R-:W-:Y:S02]  /*fbe0*/  PRMT R90, R75, 0x654, R90 ;  /* 0x000006544b5a7816 */ /* 0x000fe4000000005a */
[----:B------:R-:W-:Y:S01]  /*fbf0*/  VIADD R75, R27, UR52 ;  /* 0x000000341b4b7c36 */ /* 0x000fe20008000000 */
[----:B------:R-:W-:Y:S01]  /*fc00*/  LEA R76, R88, 0xffffff80, 0x7 ;  /* 0xffffff80584c7811 */ /* 0x000fe200078e38ff */
[----:B------:R4:W-:Y:S03]  /*fc10*/  SYNCS.ARRIVE.TRANS64.RED.A1T0 RZ, [R90+URZ], RZ ;  /* 0x000000ff5aff79a7 */ /* 0x0009e6000810043f */
[----:B------:R-:W0:Y:S02]  /*fc20*/  MUFU.TANH R0, R0 ;  /* 0x0000000000007308 */ /* 0x000e240000002400 */
[----:B0-----:R-:W-:Y:S01]  /*fc30*/  ISETP.GE.AND P2, PT, R25, 0x1, PT ;  /* 0x000000011900780c */ /* 0x001fe20003f46270 */
[----:B------:R-:W-:-:S05]  /*fc40*/  IMAD.IADD R80, R27, 0x1, R24 ;  /* 0x000000011b507824 */ /* 0x000fca00078e0218 */
[----:B------:R-:W0:Y:S01]  /*fc50*/  MUFU.TANH R3, R3 ;  /* 0x0000000300037308 */ /* 0x000e220000002400 */
[----:B--2---:R-:W-:Y:S01]  /*fc60*/  IMAD.IADD R79, R75, 0x1, R81 ;  /* 0x000000014b4f7824 */ /* 0x004fe200078e0251 */
[----:B------:R-:W-:-:S06]  /*fc70*/  VIADDMNMX R82, R81, R80, R77, PT ;  /* 0x0000005051527246 */ /* 0x000fcc000380014d */
[----:B------:R-:W2:Y:S08]  /*fc80*/  MUFU.TANH R91, R91 ;  /* 0x0000005b005b7308 */ /* 0x000eb00000002400 */
        /* <DEDUP_REMOVED lines=59> */
[----:B-1234-:R-:W-:Y:S05]  /*10040*/  @!P2 BRA `(.L_x_1864) ;  /* 0x000000000050a947 */ /* 0x01efea0003800000 */
[----:B------:R-:W-:Y:S01]  /*10050*/  IADD3 R81, -R194, R196, R81 ;  /* 0x000000c4c2517210 */ /* 0x000fe20007ffe151 */
[----:B------:R-:W-:Y:S03]  /*10060*/  BSSY B0, `(.L_x_1865) ;  /* 0x000000e000007945 */ /* 0x000fe60003800000 */
[----:B------:R-:W-:-:S13]  /*10070*/  ISETP.GT.AND P3, PT, R81, -0x1, PT ;  /* 0xffffffff5100780c */ /* 0x000fda0003f64270 */
[----:B------:R-:W-:Y:S05]  /*10080*/  @P3 BRA `(.L_x_1866) ;  /* 0x00000000001c3947 */ /* 0x000fea0003800000 */
[----:B------:R-:W-:Y:S02]  /*10090*/  ISETP.NE.AND P3, PT, R25, 0x1, PT ;  /* 0x000000011900780c */ /* 0x000fe40003f65270 */
[----:B------:R-:W-:-:S11]  /*100a0*/  LOP3.LUT R81, RZ, R81, RZ, 0x33, !PT ;  /* 0x00000051ff517212 */ /* 0x000fd600078e33ff */
[----:B------:R-:W1:Y:S02]  /*100b0*/  @P3 LDC.64 R26, c[0x0][0x9e8] ;  /* 0x00027a00ff1a3b82 */ /* 0x000e640000000a00 */
[----:B-1----:R-:W-:-:S05]  /*100c0*/  @P3 IMAD.HI.U32 R26, R81, R26, RZ ;  /* 0x0000001a511a3227 */ /* 0x002fca00078e00ff */
[----:B------:R-:W-:-:S04]  /*100d0*/  @P3 SHF.R.U32.HI R81, RZ, R27, R26 ;  /* 0x0000001bff513219 */ /* 0x000fc8000001161a */
[----:B------:R-:W-:Y:S01]  /*100e0*/  LOP3.LUT R81, RZ, R81, RZ, 0x33, !PT ;  /* 0x00000051ff517212 */ /* 0x000fe200078e33ff */
[----:B------:R-:W-:Y:S06]  /*100f0*/  BRA `(.L_x_1867) ;  /* 0x0000000000107947 */ /* 0x000fec0003800000 */
.L_x_1866:
[----:B------:R-:W-:-:S13]  /*10100*/  ISETP.NE.AND P3, PT, R25, 0x1, PT ;  /* 0x000000011900780c */ /* 0x000fda0003f65270 */
[----:B------:R-:W1:Y:S02]  /*10110*/  @P3 LDC.64 R26, c[0x0][0x9e8] ;  /* 0x00027a00ff1a3b82 */ /* 0x000e640000000a00 */
[----:B-1----:R-:W-:-:S05]  /*10120*/  @P3 IMAD.HI.U32 R26, R81, R26, RZ ;  /* 0x0000001a511a3227 */ /* 0x002fca00078e00ff */
[----:B------:R-:W-:-:S07]  /*10130*/  @P3 SHF.R.U32.HI R81, RZ, R27, R26 ;  /* 0x0000001bff513219 */ /* 0x000fce000001161a */
.L_x_1867:
[----:B------:R-:W-:Y:S05]  /*10140*/  BSYNC B0 ;  /* 0x0000000000007941 */ /* 0x000fea0003800000 */
.L_x_1865:
[----:B------:R-:W-:-:S04]  /*10150*/  IMAD R26, R81, R25, -R76 ;  /* 0x00000019511a7224 */ /* 0x000fc800078e0a4c */
[----:B------:R-:W-:-:S05]  /*10160*/  IMAD.IADD R26, R26, 0x1, -R189 ;  /* 0x000000011a1a7824 */ /* 0x000fca00078e0abd */
[----:B------:R-:W-:Y:S02]  /*10170*/  VIMNMX R79, R79, R26, !PT ;  /* 0x0000001a4f4f7248 */ /* 0x000fe40007fe0100 */
[----:B------:R-:W-:-:S07]  /*10180*/  VIADDMNMX R82, R26, R25, R82, PT ;  /* 0x000000191a527246 */ /* 0x000fce0003800152 */
.L_x_1864:
[C---:B------:R-:W-:Y:S01]  /*10190*/  ISETP.GE.AND P3, PT, R78.reuse, 0x2, PT ;  /* 0x000000024e00780c */ /* 0x040fe20003f66270 */
[----:B------:R-:W1:Y:S01]  /*101a0*/  SHFL.IDX PT, R73, R73, 0x1, 0x1c1f ;  /* 0x003c1f0049497f89 */ /* 0x000e6200000e0000 */
[----:B------:R-:W-:Y:S02]  /*101b0*/  ISETP.GE.AND P5, PT, R78, 0x9, PT ;  /* 0x000000094e00780c */ /* 0x000fe40003fa6270 */
[----:B------:R-:W-:Y:S02]  /*101c0*/  ISETP.GT.AND P4, PT, R79, 0x1, !P3 ;  /* 0x000000014f00780c */ /* 0x000fe40005f84270 */
[----:B------:R-:W-:Y:S02]  /*101d0*/  P2R R81, PR, RZ, 0x20 ;  /* 0x00000020ff517803 */ /* 0x000fe40000000000 */
[----:B------:R-:W-:-:S04]  /*101e0*/  ISETP.LT.OR P4, PT, R82, 0x2, P4 ;  /* 0x000000025200780c */ /* 0x000fc80002781670 */
[----:B------:R-:W-:Y:S02]  /*101f0*/  FSEL R89, R89, -INF , !P4 ;  /* 0xff80000059597808 */ /* 0x000fe40006000000 */
[----:B------:R-:W-:Y:S02]  /*10200*/  ISETP.GT.AND P4, PT, R79, 0x8, !P5 ;  /* 0x000000084f00780c */ /* 0x000fe40006f84270 */
[----:B------:R-:W-:Y:S02]  /*10210*/  ISETP.GE.AND P5, PT, R78, 0xa, PT ;  /* 0x0000000a4e00780c */ /* 0x000fe40003fa6270 */
[----:B------:R-:W-:Y:S02]  /*10220*/  ISETP.LT.OR P4, PT, R82, 0x9, P4 ;  /* 0x000000095200780c */ /* 0x000fe40002781670 */
[----:B------:R-:W-:Y:S02]  /*10230*/  P2R R83, PR, RZ, 0x20 ;  /* 0x00000020ff537803 */ /* 0x000fe40000000000 */
[----:B------:R-:W-:-:S02]  /*10240*/  FSEL R91, R91, -INF , !P4 ;  /* 0xff8000005b5b7808 */ /* 0x000fc40006000000 */
[C---:B------:R-:W-:Y:S02]  /*10250*/  ISETP.GT.AND P4, PT, R79.reuse, 0x9, !P5 ;  /* 0x000000094f00780c */ /* 0x040fe40006f84270 */
[----:B------:R-:W-:Y:S02]  /*10260*/  ISETP.GE.AND P5, PT, R78, 0x11, PT ;  /* 0x000000114e00780c */ /* 0x000fe40003fa6270 */
[----:B------:R-:W-:Y:S02]  /*10270*/  ISETP.LT.OR P4, PT, R82, 0xa, P4 ;  /* 0x0000000a5200780c */ /* 0x000fe40002781670 */
[----:B------:R-:W-:Y:S02]  /*10280*/  P2R R84, PR, RZ, 0x20 ;  /* 0x00000020ff547803 */ /* 0x000fe40000000000 */
[----:B0-----:R-:W-:Y:S02]  /*10290*/  FSEL R92, R92, -INF , !P4 ;  /* 0xff8000005c5c7808 */ /* 0x001fe40006000000 */
[----:B------:R-:W-:-:S02]  /*102a0*/  ISETP.GT.AND P4, PT, R79, 0x10, !P5 ;  /* 0x000000104f00780c */ /* 0x000fc40006f84270 */
[----:B------:R-:W-:Y:S02]  /*102b0*/  ISETP.GE.AND P5, PT, R78, 0x12, PT ;  /* 0x000000124e00780c */ /* 0x000fe40003fa6270 */
[----:B------:R-:W-:Y:S02]  /*102c0*/  ISETP.LT.OR P4, PT, R82, 0x11, P4 ;  /* 0x000000115200780c */ /* 0x000fe40002781670 */
[----:B------:R-:W-:Y:S02]  /*102d0*/  P2R R85, PR, RZ, 0x20 ;  /* 0x00000020ff557803 */ /* 0x000fe40000000000 */
[----:B------:R-:W-:Y:S02]  /*102e0*/  FSEL R94, R94, -INF , !P4 ;  /* 0xff8000005e5e7808 */ /* 0x000fe40006000000 */
[----:B------:R-:W-:Y:S02]  /*102f0*/  ISETP.GT.AND P4, PT, R79, 0x11, !P5 ;  /* 0x000000114f00780c */ /* 0x000fe40006f84270 */
[----:B------:R-:W-:-:S02]  /*10300*/  ISETP.GE.AND P5, PT, R78, 0x19, PT ;  /* 0x000000194e00780c */ /* 0x000fc40003fa6270 */
[----:B------:R-:W-:Y:S02]  /*10310*/  ISETP.LT.OR P4, PT, R82, 0x12, P4 ;  /* 0x000000125200780c */ /* 0x000fe40002781670 */
[----:B------:R-:W-:Y:S02]  /*10320*/  P2R R126, PR, RZ, 0x20 ;  /* 0x00000020ff7e7803 */ /* 0x000fe40000000000 */
[----:B------:R-:W-:Y:S02]  /*10330*/  FSEL R95, R95, -INF , !P4 ;  /* 0xff8000005f5f7808 */ /* 0x000fe40006000000 */
[----:B------:R-:W-:Y:S02]  /*10340*/  ISETP.GT.AND P4, PT, R79, 0x18, !P5 ;  /* 0x000000184f00780c */ /* 0x000fe40006f84270 */
[----:B------:R-:W-:Y:S02]  /*10350*/  ISETP.GE.AND P5, PT, R78, 0x1a, PT ;  /* 0x0000001a4e00780c */ /* 0x000fe40003fa6270 */
[----:B------:R-:W-:-:S02]  /*10360*/  ISETP.LT.OR P4, PT, R82, 0x19, P4 ;  /* 0x000000195200780c */ /* 0x000fc40002781670 */
[----:B------:R-:W-:Y:S02]  /*10370*/  P2R R86, PR, RZ, 0x20 ;  /* 0x00000020ff567803 */ /* 0x000fe40000000000 */
[----:B------:R-:W-:Y:S02]  /*10380*/  FSEL R96, R96, -INF , !P4 ;  /* 0xff80000060607808 */ /* 0x000fe40006000000 */
[----:B------:R-:W-:Y:S02]  /*10390*/  ISETP.GT.AND P4, PT, R79, 0x19, !P5 ;  /* 0x000000194f00780c */ /* 0x000fe40006f84270 */
[----:B------:R-:W-:Y:S02]  /*103a0*/  ISETP.GE.AND P5, PT, R78, 0x21, PT ;  /* 0x000000214e00780c */ /* 0x000fe40003fa6270 */
[----:B------:R-:W-:Y:S02]  /*103b0*/  ISETP.LT.OR P4, PT, R82, 0x1a, P4 ;  /* 0x0000001a5200780c */ /* 0x000fe40002781670 */
[----:B------:R-:W-:-:S02]  /*103c0*/  P2R R87, PR, RZ, 0x20 ;  /* 0x00000020ff577803 */ /* 0x000fc40000000000 */
[----:B------:R-:W-:Y:S02]  /*103d0*/  FSEL R97, R97, -INF , !P4 ;  /* 0xff80000061617808 */ /* 0x000fe40006000000 */
[----:B------:R-:W-:Y:S02]  /*103e0*/  ISETP.GT.AND P4, PT, R79, 0x20, !P5 ;  /* 0x000000204f00780c */ /* 0x000fe40006f84270 */
[----:B------:R-:W-:Y:S02]  /*103f0*/  ISETP.GE.AND P5, PT, R78, 0x22, PT ;  /* 0x000000224e00780c */ /* 0x000fe40003fa6270 */
[----:B------:R-:W-:Y:S02]  /*10400*/  ISETP.LT.OR P4, PT, R82, 0x21, P4 ;  /* 0x000000215200780c */ /* 0x000fe40002781670 */
[----:B------:R-:W-:Y:S02]  /*10410*/  P2R R90, PR, RZ, 0x20 ;  /* 0x00000020ff5a7803 */ /* 0x000fe40000000000 */
[----:B------:R-:W-:-:S02]  /*10420*/  FSEL R98, R98, -INF , !P4 ;  /* 0xff80000062627808 */ /* 0x000fc40006000000 */
[----:B------:R-:W-:Y:S02]  /*10430*/  ISETP.GT.AND P4, PT, R79, 0x21, !P5 ;  /* 0x000000214f00780c */ /* 0x000fe40006f84270 */
[----:B------:R-:W-:Y:S02]  /*10440*/  ISETP.GE.AND P5, PT, R78, 0x29, PT ;  /* 0x000000294e00780c */ /* 0x000fe40003fa6270 */
[----:B------:R-:W-:Y:S02]  /*10450*/  ISETP.LT.OR P4, PT, R82, 0x22, P4 ;  /* 0x000000225200780c */ /* 0x000fe40002781670 */
[----:B------:R-:W-:Y:S02]  /*10460*/  P2R R108, PR, RZ, 0x20 ;  /* 0x00000020ff6c7803 */ /* 0x000fe40000000000 */
[----:B------:R-:W-:Y:S02]  /*10470*/  FSEL R99, R99, -INF , !P4 ;  /* 0xff80000063637808 */ /* 0x000fe40006000000 */
        /* <DEDUP_REMOVED lines=89> */
[----:B------:R-:W-:Y:S02]  /*10a10*/  FSEL R68, R68, -INF , !P4 ;  /* 0xff80000044447808 */ /* 0x000fe40006000000 */
        /* <DEDUP_REMOVED lines=10> */
[----:B------:R-:W-:Y:S01]  /*10ac0*/  FSEL R58, R71, -INF , !P6 ;  /* 0xff800000473a7808 */ /* 0x000fe20007000000 */
[----:B-1----:R-:W-:Y:S01]  /*10ad0*/  IMAD.IADD R71, R75, 0x1, R73 ;  /* 0x000000014b477824 */ /* 0x002fe200078e0249 */
[----:B------:R-:W-:-:S04]  /*10ae0*/  ISETP.GE.AND P6, PT, R78, 0x1, PT ;  /* 0x000000014e00780c */ /* 0x000fc80003fc6270 */
[----:B------:R-:W-:Y:S02]  /*10af0*/  P2R R125, PR, RZ, 0x40 ;  /* 0x00000040ff7d7803 */ /* 0x000fe40000000000 */
[----:B------:R-:W-:-:S04]  /*10b00*/  ISETP.GT.AND P6, PT, R79, RZ, !P6 ;  /* 0x000000ff4f00720c */ /* 0x000fc800077c4270 */
[----:B------:R-:W-:-:S04]  /*10b10*/  ISETP.LT.OR P6, PT, R82, 0x1, P6 ;  /* 0x000000015200780c */ /* 0x000fc800037c1670 */
[----:B------:R-:W-:Y:S02]  /*10b20*/  FSEL R74, R6, -INF , !P6 ;  /* 0xff800000064a7808 */ /* 0x000fe40007000000 */
[----:B------:R-:W-:-:S04]  /*10b30*/  ISETP.GE.AND P6, PT, R78, 0x7a, PT ;  /* 0x0000007a4e00780c */ /* 0x000fc80003fc6270 */
[----:B------:R-:W-:Y:S02]  /*10b40*/  P2R R78, PR, RZ, 0x40 ;  /* 0x00000040ff4e7803 */ /* 0x000fe40000000000 */
[----:B------:R-:W-:-:S04]  /*10b50*/  ISETP.GT.AND P6, PT, R79, 0x79, !P6 ;  /* 0x000000794f00780c */ /* 0x000fc800077c4270 */
[----:B------:R-:W-:-:S04]  /*10b60*/  ISETP.LT.OR P6, PT, R82, 0x7a, P6 ;  /* 0x0000007a5200780c */ /* 0x000fc800037c1670 */
[----:B------:R-:W-:Y:S02]  /*10b70*/  FSEL R6, R72, -INF , !P6 ;  /* 0xff80000048067808 */ /* 0x000fe40007000000 */
[----:B------:R-:W-:Y:S01]  /*10b80*/  VIADDMNMX R72, R73, R80, R77, PT ;  /* 0x0000005049487246 */ /* 0x000fe2000380014d */
[----:B------:R-:W-:Y:S06]  /*10b90*/  @!P2 BRA `(.L_x_1868) ;  /* 0x000000000050a947 */ /* 0x000fec0003800000 */
[----:B------:R-:W-:Y:S01]  /*10ba0*/  IADD3 R73, -R194, R196, R73 ;  /* 0x000000c4c2497210 */ /* 0x000fe20007ffe149 */
[----:B------:R-:W-:Y:S03]  /*10bb0*/  BSSY B0, `(.L_x_1869) ;  /* 0x000000e000007945 */ /* 0x000fe60003800000 */
        /* <DEDUP_REMOVED lines=9> */
.L_x_1870:
[----:B------:R-:W-:-:S13]  /*10c50*/  ISETP.NE.AND P6, PT, R25, 0x1, PT ;  /* 0x000000011900780c */ /* 0x000fda0003fc5270 */
[----:B------:R-:W0:Y:S02]  /*10c60*/  @P6 LDC.64 R26, c[0x0][0x9e8] ;  /* 0x00027a00ff1a6b82 */ /* 0x000e240000000a00 */
[----:B0-----:R-:W-:-:S05]  /*10c70*/  @P6 IMAD.HI.U32 R26, R73, R26, RZ ;  /* 0x0000001a491a6227 */ /* 0x001fca00078e00ff */
[----:B------:R-:W-:-:S07]  /*10c80*/  @P6 SHF.R.U32.HI R73, RZ, R27, R26 ;  /* 0x0000001bff496219 */ /* 0x000fce000001161a */
.L_x_1871:
[----:B------:R-:W-:Y:S05]  /*10c90*/  BSYNC B0 ;  /* 0x0000000000007941 */ /* 0x000fea0003800000 */
.L_x_1869:
[----:B------:R-:W-:-:S04]  /*10ca0*/  IMAD R76, R73, R25, -R76 ;  /* 0x00000019494c7224 */ /* 0x000fc800078e0a4c */
[----:B------:R-:W-:-:S05]  /*10cb0*/  IMAD.IADD R76, R76, 0x1, -R189 ;  /* 0x000000014c4c7824 */ /* 0x000fca00078e0abd */
[----:B------:R-:W-:Y:S02]  /*10cc0*/  VIMNMX R71, R71, R76, !PT ;  /* 0x0000004c47477248 */ /* 0x000fe40007fe0100 */
[----:B------:R-:W-:-:S07]  /*10cd0*/  VIADDMNMX R72, R76, R25, R72, PT ;  /* 0x000000194c487246 */ /* 0x000fce0003800148 */
.L_x_1868:
[----:B------:R-:W-:Y:S01]  /*10ce0*/  ISETP.GT.AND P3, PT, R71, 0x1, !P3 ;  /* 0x000000014700780c */ /* 0x000fe20005f64270 */
[----:B------:R-:W-:Y:S01]  /*10cf0*/  ULDC UR51, c[0x0][0x988] ;  /* 0x0002620000337ab9 */ /* 0x000fe20000000800 */
        /* <DEDUP_REMOVED lines=29> */
[C---:B------:R-:W-:Y:S02]  /*10ed0*/  ISETP.LT.OR P3, PT, R72.reuse, 0x12, P3 ;  /* 0x000000124800780c */ /* 0x040fe40001f61670 */
[----:B------:R-:W-:Y:S02]  /*10ee0*/  FMNMX.FTZ R27, R103, R26, !PT ;  /* 0x0000001a671b7209 */ /* 0x000fe40007810000 */
[----:B------:R-:W-:Y:S02]  /*10ef0*/  FSEL R31, R31, -INF , !P3 ;  /* 0xff8000001f1f7808 */ /* 0x000fe40005800000 */
        /* <DEDUP_REMOVED lines=45> */
[----:B------:R-:W-:Y:S01]  /*111d0*/  ISETP.GT.AND P4, PT, R71, 0x71, !P4 ;  /* 0x000000714700780c */ /* 0x000fe20006784270 */
[----:B------:R-:W0:Y:S01]  /*111e0*/  SHFL.BFLY PT, R26, R27, 0x2, 0x1f ;  /* 0x0c401f001b1a7f89 */ /* 0x000e2200000e0000 */
[----:B------:R-:W-:Y:S02]  /*111f0*/  FSEL R39, R39, -INF , !P3 ;  /* 0xff80000027277808 */ /* 0x000fe40005800000 */
[----:B------:R-:W-:Y:S02]  /*11200*/  ISETP.NE.AND P3, PT, R111, RZ, PT ;  /* 0x000000ff6f00720c */ /* 0x000fe40003f65270 */
[C---:B------:R-:W-:Y:S02]  /*11210*/  ISETP.GT.AND P5, PT, R71.reuse, 0x78, !P5 ;  /* 0x000000784700780c */ /* 0x040fe40006fa4270 */
[----:B------:R-:W-:Y:S02]  /*11220*/  ISETP.GT.AND P3, PT, R71, 0x31, !P3 ;  /* 0x000000314700780c */ /* 0x000fe40005f64270 */
[----:B------:R-:W-:-:S02]  /*11230*/  ISETP.LT.OR P4, PT, R72, 0x72, P4 ;  /* 0x000000724800780c */ /* 0x000fc40002781670 */
[C---:B------:R-:W-:Y:S02]  /*11240*/  ISETP.LT.OR P3, PT, R72.reuse, 0x32, P3 ;  /* 0x000000324800780c */ /* 0x040fe40001f61670 */
[----:B------:R-:W-:Y:S02]  /*11250*/  ISETP.LT.OR P5, PT, R72, 0x79, P5 ;  /* 0x000000794800780c */ /* 0x000fe40002fa1670 */
[----:B------:R-:W-:Y:S02]  /*11260*/  FSEL R38, R38, -INF , !P3 ;  /* 0xff80000026267808 */ /* 0x000fe40005800000 */
[----:B------:R-:W-:Y:S02]  /*11270*/  ISETP.NE.AND P3, PT, R112, RZ, PT ;  /* 0x000000ff7000720c */ /* 0x000fe40003f65270 */
[----:B------:R-:W-:Y:S02]  /*11280*/  FSEL R42, R42, -INF , !P4 ;  /* 0xff8000002a2a7808 */ /* 0x000fe40006000000 */
[----:B------:R-:W-:-:S02]  /*11290*/  ISETP.GT.AND P3, PT, R71, 0x38, !P3 ;  /* 0x000000384700780c */ /* 0x000fc40005f64270 */
[----:B0-----:R-:W-:Y:S02]  /*112a0*/  FMNMX.FTZ R26, R27, R26, !PT ;  /* 0x0000001a1b1a7209 */ /* 0x001fe40007810000 */
[----:B------:R-:W-:-:S03]  /*112b0*/  ISETP.LT.OR P3, PT, R72, 0x39, P3 ;  /* 0x000000394800780c */ /* 0x000fc60001f61670 */
[----:B------:R-:W0:Y:S01]  /*112c0*/  SHFL.BFLY PT, R217, R26, 0x1, 0x1f ;  /* 0x0c201f001ad97f89 */ /* 0x000e2200000e0000 */
[----:B------:R-:W-:Y:S02]  /*112d0*/  FSEL R41, R41, -INF , !P3 ;  /* 0xff80000029297808 */ /* 0x000fe40005800000 */
[----:B------:R-:W-:-:S04]  /*112e0*/  ISETP.NE.AND P3, PT, R113, RZ, PT ;  /* 0x000000ff7100720c */ /* 0x000fc80003f65270 */
[----:B------:R-:W-:-:S04]  /*112f0*/  ISETP.GT.AND P3, PT, R71, 0x39, !P3 ;  /* 0x000000394700780c */ /* 0x000fc80005f64270 */
[----:B------:R-:W-:-:S04]  /*11300*/  ISETP.LT.OR P3, PT, R72, 0x3a, P3 ;  /* 0x0000003a4800780c */ /* 0x000fc80001f61670 */
[----:B------:R-:W-:Y:S02]  /*11310*/  FSEL R40, R40, -INF , !P3 ;  /* 0xff80000028287808 */ /* 0x000fe40005800000 */
[----:B------:R-:W-:-:S04]  /*11320*/  ISETP.NE.AND P3, PT, R114, RZ, PT ;  /* 0x000000ff7200720c */ /* 0x000fc80003f65270 */
[----:B------:R-:W-:Y:S02]  /*11330*/  ISETP.GT.AND P3, PT, R71, 0x40, !P3 ;  /* 0x000000404700780c */ /* 0x000fe40005f64270 */
[----:B0-----:R-:W-:Y:S02]  /*11340*/  FMNMX.FTZ R217, R26, R217, !PT ;  /* 0x000000d91ad97209 */ /* 0x001fe40007810000 */
[----:B------:R-:W-:-:S03]  /*11350*/  ISETP.LT.OR P3, PT, R72, 0x41, P3 ;  /* 0x000000414800780c */ /* 0x000fc60001f61670 */
[----:B------:R-:W-:Y:S01]  /*11360*/  FMUL.FTZ R81, R217, UR51 ;  /* 0x00000033d9517c20 */ /* 0x000fe20008410000 */
[----:B------:R-:W-:Y:S02]  /*11370*/  FSEL R46, R46, -INF , !P3 ;  /* 0xff8000002e2e7808 */ /* 0x000fe40005800000 */
[----:B------:R-:W-:Y:S02]  /*11380*/  ISETP.GT.AND P3, PT, R71, 0x41, !P6 ;  /* 0x000000414700780c */ /* 0x000fe40007764270 */
[----:B------:R-:W-:Y:S02]  /*11390*/  ISETP.NE.AND P6, PT, R128, RZ, PT ;  /* 0x000000ff8000720c */ /* 0x000fe40003fc5270 */
        /* <DEDUP_REMOVED lines=44> */
[----:B------:R-:W-:-:S04]  /*11660*/  ISETP.LT.OR P3, PT, R72, 0x71, P3 ;  /* 0x000000714800780c */ /* 0x000fc80001f61670 */
[----:B------:R-:W-:Y:S02]  /*11670*/  FSEL R57, R57, -INF , !P3 ;  /* 0xff80000039397808 */ /* 0x000fe40005800000 */
[----:B------:R-:W-:-:S04]  /*11680*/  FSETP.NEU.FTZ.AND P3, PT, R217, -INF , PT ;  /* 0xff800000d900780b */ /* 0x000fc80003f7d000 */
[----:B------:R-:W-:Y:S02]  /*11690*/  FSEL R81, R81, RZ, P3 ;  /* 0x000000ff51517208 */ /* 0x000fe40001800000 */
[----:B------:R-:W-:Y:S02]  /*116a0*/  ISETP.GT.AND P3, PT, R71, RZ, !P6 ;  /* 0x000000ff4700720c */ /* 0x000fe40007764270 */
[----:B------:R-:W-:Y:S01]  /*116b0*/  ISETP.NE.AND P6, PT, R78, RZ, PT ;  /* 0x000000ff4e00720c */ /* 0x000fe20003fc5270 */
[--C-:B------:R-:W-:Y:S01]  /*116c0*/  FFMA.FTZ R27, R89, UR51, -R81.reuse ;  /* 0x00000033591b7c23 */ /* 0x100fe20008010851 */
[----:B------:R-:W-:Y:S01]  /*116d0*/  ISETP.LT.OR P3, PT, R72, 0x1, P3 ;  /* 0x000000014800780c */ /* 0x000fe20001f61670 */
[--C-:B------:R-:W-:Y:S01]  /*116e0*/  FFMA.FTZ R166, R62, UR51, -R81.reuse ;  /* 0x000000333ea67c23 */ /* 0x100fe20008010851 */
[--C-:B------:R-:W-:Y:S01]  /*116f0*/  FFMA.FTZ R180, R74, UR51, -R81.reuse ;  /* 0x000000334ab47c23 */ /* 0x100fe20008010851 */
[--C-:B------:R-:W-:Y:S01]  /*11700*/  FFMA.FTZ R182, R91, UR51, -R81.reuse ;  /* 0x000000335bb67c23 */ /* 0x100fe20008010851 */
[----:B------:R-:W-:Y:S01]  /*11710*/  FSEL R0, R0, -INF , !P3 ;  /* 0xff80000000007808 */ /* 0x000fe20005800000 */
[----:B------:R-:W-:Y:S01]  /*11720*/  MUFU.EX2 R27, R27 ;  /* 0x0000001b001b7308 */ /* 0x000fe20000000800 */
[----:B------:R-:W-:Y:S01]  /*11730*/  ISETP.GT.AND P3, PT, R71, 0x79, !P6 ;  /* 0x000000794700780c */ /* 0x000fe20007764270 */
[--C-:B------:R-:W-:Y:S01]  /*11740*/  FFMA.FTZ R73, R92, UR51, -R81.reuse ;  /* 0x000000335c497c23 */ /* 0x100fe20008010851 */
[----:B------:R-:W-:Y:S01]  /*11750*/  FMNMX.FTZ R75, R0, R3, !PT ;  /* 0x00000003004b7209 */ /* 0x000fe20007810000 */
[--C-:B------:R-:W-:Y:S01]  /*11760*/  FFMA.FTZ R154, R58, UR51, -R81.reuse ;  /* 0x000000333a9a7c23 */ /* 0x100fe20008010851 */
[----:B------:R-:W-:Y:S01]  /*11770*/  ISETP.LT.OR P3, PT, R72, 0x7a, P3 ;  /* 0x0000007a4800780c */ /* 0x000fe20001f61670 */
[--C-:B------:R-:W-:Y:S01]  /*11780*/  FFMA.FTZ R176, R94, UR51, -R81.reuse ;  /* 0x000000335eb07c23 */ /* 0x100fe20008010851 */
[----:B------:R-:W-:Y:S01]  /*11790*/  FMNMX.FTZ R26, R28, R75, !PT ;  /* 0x0000004b1c1a7209 */ /* 0x000fe20007810000 */
[----:B------:R-:W0:Y:S01]  /*117a0*/  MUFU.EX2 R180, R180 ;  /* 0x000000b400b47308 */ /* 0x000e220000000800 */
[----:B------:R-:W-:Y:S01]  /*117b0*/  FSEL R44, R44, -INF , !P3 ;  /* 0xff8000002c2c7808 */ /* 0x000fe20005800000 */
[--C-:B------:R-:W-:Y:S01]  /*117c0*/  FFMA.FTZ R162, R63, UR51, -R81.reuse ;  /* 0x000000333fa27c23 */ /* 0x100fe20008010851 */
[----:B------:R-:W-:Y:S01]  /*117d0*/  FMNMX.FTZ R75, R29, R26, !PT ;  /* 0x0000001a1d4b7209 */ /* 0x000fe20007810000 */
[--C-:B------:R-:W-:Y:S01]  /*117e0*/  FFMA.FTZ R156, R65, UR51, -R81.reuse ;  /* 0x00000033419c7c23 */ /* 0x100fe20008010851 */
[--C-:B------:R-:W-:Y:S01]  /*117f0*/  FFMA.FTZ R158, R67, UR51, -R81.reuse ;  /* 0x00000033439e7c23 */ /* 0x100fe20008010851 */
[--C-:B------:R-:W-:Y:S01]  /*11800*/  FFMA.FTZ R152, R69, UR51, -R81.reuse ;  /* 0x0000003345987c23 */ /* 0x100fe20008010851 */
[----:B------:R-:W-:Y:S01]  /*11810*/  FMNMX.FTZ R26, R30, R75, !PT ;  /* 0x0000004b1e1a7209 */ /* 0x000fe20007810000 */
[----:B------:R-:W1:Y:S01]  /*11820*/  MUFU.EX2 R182, R182 ;  /* 0x000000b600b67308 */ /* 0x000e620000000800 */
[--C-:B------:R-:W-:Y:S01]  /*11830*/  FFMA.FTZ R95, R95, UR51, -R81.reuse ;  /* 0x000000335f5f7c23 */ /* 0x100fe20008010851 */
        /* <DEDUP_REMOVED lines=26> */
[----:B------:R-:W-:Y:S01]  /*119e0*/  FFMA.FTZ R79, R99, UR51, -R81 ;  /* 0x00000033634f7c23 */ /* 0x000fe20008010851 */
[----:B------:R-:W3:Y:S01]  /*119f0*/  MUFU.EX2 R176, R176 ;  /* 0x000000b000b07308 */ /* 0x000ee20000000800 */
[----:B------:R-:W-:Y:S01]  /*11a00*/  IMAD.MOV.U32 R60, RZ, RZ, R198 ;  /* 0x000000ffff3c7224 */ /* 0x000fe200078e00c6 */
[----:B------:R-:W-:-:S04]  /*11a10*/  FMNMX.FTZ R83, R39, R26, !PT ;  /* 0x0000001a27537209 */ /* 0x000fc80007810000 */
[----:B------:R-:W-:Y:S02]  /*11a20*/  FMNMX.FTZ R26, R38, R83, !PT ;  /* 0x00000053261a7209 */ /* 0x000fe40007810000 */
[----:B------:R-:W4:Y:S02]  /*11a30*/  MUFU.EX2 R75, R95 ;  /* 0x0000005f004b7308 */ /* 0x000f240000000800 */
[----:B------:R-:W-:-:S04]  /*11a40*/  FMNMX.FTZ R83, R41, R26, !PT ;  /* 0x0000001a29537209 */ /* 0x000fc80007810000 */
[----:B------:R-:W-:Y:S02]  /*11a50*/  FMNMX.FTZ R83, R40, R83, !PT ;  /* 0x0000005328537209 */ /* 0x000fe40007810000 */
[----:B------:R-:W5:Y:S02]  /*11a60*/  MUFU.EX2 R178, R178 ;  /* 0x000000b200b27308 */ /* 0x000f640000000800 */
[----:B------:R-:W-:-:S04]  /*11a70*/  FMNMX.FTZ R26, R46, R83, !PT ;  /* 0x000000532e1a7209 */ /* 0x000fc80007810000 */
[----:B------:R-:W-:Y:S02]  /*11a80*/  FMNMX.FTZ R85, R45, R26, !PT ;  /* 0x0000001a2d557209 */ /* 0x000fe40007810000 */
[----:B------:R-:W5:Y:S02]  /*11a90*/  MUFU.EX2 R77, R77 ;  /* 0x0000004d004d7308 */ /* 0x000f640000000800 */
[----:B------:R-:W-:-:S04]  /*11aa0*/  FMNMX.FTZ R26, R48, R85, !PT ;  /* 0x00000055301a7209 */ /* 0x000fc80007810000 */
[----:B------:R-:W-:Y:S02]  /*11ab0*/  FMNMX.FTZ R85, R47, R26, !PT ;  /* 0x0000001a2f557209 */ /* 0x000fe40007810000 */
[----:B------:R-:W-:Y:S02]  /*11ac0*/  MUFU.EX2 R172, R172 ;  /* 0x000000ac00ac7308 */ /* 0x000fe40000000800 */
        /* <DEDUP_REMOVED lines=12> */
[----:B------:R-:W-:Y:S02]  /*11b90*/  FMNMX.FTZ R71, R57, R26, !PT ;  /* 0x0000001a39477209 */ /* 0x000fe40007810000 */
[----:B------:R-:W-:Y:S02]  /*11ba0*/  FSEL R26, R43, -INF , !P5 ;  /* 0xff8000002b1a7808 */ /* 0x000fe40006800000 */
[----:B------:R-:W-:Y:S02]  /*11bb0*/  FMNMX.FTZ R71, R42, R71, !PT ;  /* 0x000000472a477209 */ /* 0x000fe40007810000 */
[----:B------:R-:W-:Y:S02]  /*11bc0*/  MUFU.EX2 R85, R103 ;  /* 0x0000006700557308 */ /* 0x000fe40000000800 */
[----:B------:R-:W-:-:S04]  /*11bd0*/  FMNMX.FTZ R71, R26, R71, !PT ;  /* 0x000000471a477209 */ /* 0x000fc80007810000 */
[----:B------:R-:W-:Y:S02]  /*11be0*/  FMNMX.FTZ R71, R44, R71, !PT ;  /* 0x000000472c477209 */ /* 0x000fe40007810000 */
[----:B------:R-:W-:Y:S03]  /*11bf0*/  MUFU.EX2 R170, R170 ;  /* 0x000000aa00aa7308 */ /* 0x000fe60000000800 */
[----:B------:R-:W0:Y:S05]  /*11c00*/  SHFL.BFLY PT, R62, R71, 0x2, 0x1f ;  /* 0x0c401f00473e7f89 */ /* 0x000e2a00000e0000 */
[----:B------:R-:W-:Y:S08]  /*11c10*/  MUFU.EX2 R87, R105 ;  /* 0x0000006900577308 */ /* 0x000ff00000000800 */
[----:B------:R-:W-:Y:S08]  /*11c20*/  MUFU.EX2 R164, R164 ;  /* 0x000000a400a47308 */ /* 0x000ff00000000800 */
[----:B------:R-:W-:Y:S01]  /*11c30*/  MUFU.EX2 R43, R107 ;  /* 0x0000006b002b7308 */ /* 0x000fe20000000800 */
[----:B0-----:R-:W-:-:S05]  /*11c40*/  FMNMX.FTZ R62, R71, R62, !PT ;  /* 0x0000003e473e7209 */ /* 0x001fca0007810000 */
[----:B------:R-:W0:Y:S02]  /*11c50*/  SHFL.BFLY PT, R71, R62, 0x1, 0x1f ;  /* 0x0c201f003e477f89 */ /* 0x000e2400000e0000 */
[----:B------:R-:W-:Y:S08]  /*11c60*/  MUFU.EX2 R166, R166 ;  /* 0x000000a600a67308 */ /* 0x000ff00000000800 */
[----:B------:R-:W-:Y:S08]  /*11c70*/  MUFU.EX2 R59, R59 ;  /* 0x0000003b003b7308 */ /* 0x000ff00000000800 */
[----:B------:R-:W-:Y:S01]  /*11c80*/  MUFU.EX2 R160, R160 ;  /* 0x000000a000a07308 */ /* 0x000fe20000000800 */
[----:B0-----:R-:W-:Y:S01]  /*11c90*/  FMNMX.FTZ R218, R62, R71, !PT ;  /* 0x000000473eda7209 */ /* 0x001fe20007810000 */
[----:B------:R-:W-:-:S06]  /*11ca0*/  FFMA.FTZ R71, R6, UR51, -R81 ;  /* 0x0000003306477c23 */ /* 0x000fcc0008010851 */
[----:B------:R-:W-:Y:S01]  /*11cb0*/  MUFU.EX2 R61, R61 ;  /* 0x0000003d003d7308 */ /* 0x000fe20000000800 */
[----:B------:R-:W0:Y:S01]  /*11cc0*/  @P1 LDC R62, c[0x0][0x450] ;  /* 0x00011400ff3e1b82 */ /* 0x000e220000000800 */
[C---:B------:R-:W-:Y:S01]  /*11cd0*/  FSETP.NEU.FTZ.AND P3, PT, R218.reuse, -INF , PT ;  /* 0xff800000da00780b */ /* 0x040fe20003f7d000 */
[----:B------:R-:W-:-:S05]  /*11ce0*/  FMUL.FTZ R58, R218, UR51 ;  /* 0x00000033da3a7c20 */ /* 0x000fca0008410000 */
[----:B------:R-:W-:Y:S01]  /*11cf0*/  FSEL R81, R58, RZ, P3 ;  /* 0x000000ff3a517208 */ /* 0x000fe20001800000 */
[----:B------:R-:W-:Y:S04]  /*11d00*/  MUFU.EX2 R162, R162 ;  /* 0x000000a200a27308 */ /* 0x000fe80000000800 */
[--C-:B------:R-:W-:Y:S01]  /*11d10*/  FFMA.FTZ R181, R0, UR51, -R81.reuse ;  /* 0x0000003300b57c23 */ /* 0x100fe20008010851 */
[----:B------:R-:W-:Y:S01]  /*11d20*/  FFMA.FTZ R0, R3, UR51, -R81 ;  /* 0x0000003303007c23 */ /* 0x000fe20008010851 */
[----:B------:R-:W-:Y:S01]  /*11d30*/  FADD.FTZ R3, R180, R27 ;  /* 0x0000001bb4037221 */ /* 0x000fe20000010000 */
[--C-:B------:R-:W-:Y:S01]  /*11d40*/  FFMA.FTZ R183, R28, UR51, -R81.reuse ;  /* 0x000000331cb77c23 */ /* 0x100fe20008010851 */
        /* <DEDUP_REMOVED lines=10> */
[----:B------:R-:W1:Y:S01]  /*11df0*/  MUFU.EX2 R0, R0 ;  /* 0x0000000000007308 */ /* 0x000e620000000800 */
[----:B---3--:R-:W-:Y:S01]  /*11e00*/  FADD.FTZ R6, R176, R3 ;  /* 0x00000003b0067221 */ /* 0x008fe20000010000 */
[--C-:B------:R-:W-:Y:S01]  /*11e10*/  FFMA.FTZ R34, R34, UR51, -R81.reuse ;  /* 0x0000003322227c23 */ /* 0x100fe20008010851 */
[--C-:B------:R-:W-:Y:S01]  /*11e20*/  FFMA.FTZ R175, R37, UR51, -R81.reuse ;  /* 0x0000003325af7c23 */ /* 0x100fe20008010851 */
[--C-:B------:R-:W-:Y:S01]  /*11e30*/  FFMA.FTZ R161, R50, UR51, -R81.reuse ;  /* 0x0000003332a17c23 */ /* 0x100fe20008010851 */
[----:B----4-:R-:W-:Y:S01]  /*11e40*/  FADD.FTZ R3, R75, R6 ;  /* 0x000000064b037221 */ /* 0x010fe20000010000 */
[--C-:B------:R-:W-:Y:S01]  /*11e50*/  FFMA.FTZ R36, R36, UR51, -R81.reuse ;  /* 0x0000003324247c23 */ /* 0x100fe20008010851 */
[----:B------:R-:W-:Y:S01]  /*11e60*/  FFMA.FTZ R169, R39, UR51, -R81 ;  /* 0x0000003327a97c23 */ /* 0x000fe20008010851 */
[----:B------:R-:W2:Y:S01]  /*11e70*/  MUFU.EX2 R183, R183 ;  /* 0x000000b700b77308 */ /* 0x000ea20000000800 */
[----:B-----5:R-:W-:Y:S01]  /*11e80*/  FADD.FTZ R48, R178, R3 ;  /* 0x00000003b2307221 */ /* 0x020fe20000010000 */
[--C-:B------:R-:W-:Y:S01]  /*11e90*/  FFMA.FTZ R38, R38, UR51, -R81.reuse ;  /* 0x0000003326267c23 */ /* 0x100fe20008010851 */
[--C-:B------:R-:W-:Y:S01]  /*11ea0*/  FFMA.FTZ R171, R41, UR51, -R81.reuse ;  /* 0x0000003329ab7c23 */ /* 0x100fe20008010851 */
[--C-:B------:R-:W-:Y:S01]  /*11eb0*/  FFMA.FTZ R40, R40, UR51, -R81.reuse ;  /* 0x0000003328287c23 */ /* 0x100fe20008010851 */
[----:B------:R-:W-:Y:S01]  /*11ec0*/  FADD.FTZ R29, R77, R48 ;  /* 0x000000304d1d7221 */ /* 0x000fe20000010000 */
[--C-:B------:R-:W-:Y:S01]  /*11ed0*/  FFMA.FTZ R165, R46, UR51, -R81.reuse ;  /* 0x000000332ea57c23 */ /* 0x100fe20008010851 */
[----:B------:R-:W-:Y:S01]  /*11ee0*/  FFMA.FTZ R46, R45, UR51, -R81 ;  /* 0x000000332d2e7c23 */ /* 0x000fe20008010851 */
[----:B------:R-:W3:Y:S01]  /*11ef0*/  MUFU.EX2 R28, R28 ;  /* 0x0000001c001c7308 */ /* 0x000ee20000000800 */
[----:B-1----:R-:W-:Y:S01]  /*11f00*/  FADD.FTZ R6, R181, R0 ;  /* 0x00000000b5067221 */ /* 0x002fe20000010000 */
[----:B------:R-:W-:Y:S01]  /*11f10*/  FADD.FTZ R58, R172, R29 ;  /* 0x0000001dac3a7221 */ /* 0x000fe20000010000 */
[--C-:B------:R-:W-:Y:S01]  /*11f20*/  FFMA.FTZ R48, R47, UR51, -R81.reuse ;  /* 0x000000332f307c23 */ /* 0x100fe20008010851 */
[--C-:B------:R-:W-:Y:S01]  /*11f30*/  FFMA.FTZ R163, R52, UR51, -R81.reuse ;  /* 0x0000003334a37c23 */ /* 0x100fe20008010851 */
[----:B------:R-:W-:Y:S01]  /*11f40*/  FFMA.FTZ R52, R51, UR51, -R81 ;  /* 0x0000003333347c23 */ /* 0x000fe20008010851 */
[----:B------:R-:W-:Y:S01]  /*11f50*/  FADD.FTZ R29, R79, R58 ;  /* 0x0000003a4f1d7221 */ /* 0x000fe20000010000 */
[----:B------:R-:W-:Y:S01]  /*11f60*/  F2FP.BF16.F32.PACK_AB R180, R27, R180 ;  /* 0x000000b41bb4723e */ /* 0x000fe200000010ff */
        /* <DEDUP_REMOVED lines=9> */
[----:B---3--:R-:W-:Y:S01]  /*12000*/  FADD.FTZ R6, R28, R3 ;  /* 0x000000031c067221 */ /* 0x008fe20000010000 */
[----:B------:R-:W-:Y:S01]  /*12010*/  FADD.FTZ R58, R168, R29 ;  /* 0x0000001da83a7221 */ /* 0x000fe20000010000 */
[--C-:B------:R-:W-:Y:S01]  /*12020*/  FFMA.FTZ R55, R55, UR51, -R81.reuse ;  /* 0x0000003337377c23 */ /* 0x100fe20008010851 */
[----:B------:R-:W3:Y:S01]  /*12030*/  @P1 LDC R31, c[0x0][0x44c] ;  /* 0x00011300ff1f1b82 */ /* 0x000ee20000000800 */
[--C-:B------:R-:W-:Y:S01]  /*12040*/  FFMA.FTZ R57, R57, UR51, -R81.reuse ;  /* 0x0000003339397c23 */ /* 0x100fe20008010851 */
[----:B------:R-:W-:Y:S01]  /*12050*/  FADD.FTZ R29, R85, R58 ;  /* 0x0000003a551d7221 */ /* 0x000fe20000010000 */
[----:B------:R-:W-:Y:S01]  /*12060*/  FFMA.FTZ R42, R42, UR51, -R81 ;  /* 0x000000332a2a7c23 */ /* 0x000fe20008010851 */
[----:B------:R-:W4:Y:S01]  /*12070*/  MUFU.EX2 R179, R179 ;  /* 0x000000b300b37308 */ /* 0x000f220000000800 */
[----:B-1----:R-:W-:Y:S01]  /*12080*/  FADD.FTZ R3, R177, R6 ;  /* 0x00000006b1037221 */ /* 0x002fe20000010000 */
[----:B------:R-:W-:Y:S01]  /*12090*/  FADD.FTZ R58, R170, R29 ;  /* 0x0000001daa3a7221 */ /* 0x000fe20000010000 */
[--C-:B------:R-:W-:Y:S01]  /*120a0*/  FFMA.FTZ R26, R26, UR51, -R81.reuse ;  /* 0x000000331a1a7c23 */ /* 0x100fe20008010851 */
[----:B------:R-:W-:Y:S01]  /*120b0*/  FFMA.FTZ R44, R44, UR51, -R81 ;  /* 0x000000332c2c7c23 */ /* 0x000fe20008010851 */
[----:B------:R-:W-:Y:S01]  /*120c0*/  F2FP.BF16.F32.PACK_AB R181, R0, R181 ;  /* 0x000000b500b5723e */ /* 0x000fe200000010ff */
[----:B------:R-:W-:Y:S01]  /*120d0*/  FADD.FTZ R29, R87, R58 ;  /* 0x0000003a571d7221 */ /* 0x000fe20000010000 */
[----:B------:R-:W-:Y:S01]  /*120e0*/  F2FP.BF16.F32.PACK_AB R182, R73, R182 ;  /* 0x000000b649b6723e */ /* 0x000fe200000010ff */
[----:B------:R-:W1:Y:S01]  /*120f0*/  MUFU.EX2 R32, R32 ;  /* 0x0000002000207308 */ /* 0x000e620000000800 */
[----:B--2---:R-:W-:Y:S01]  /*12100*/  FADD.FTZ R6, R30, R3 ;  /* 0x000000031e067221 */ /* 0x004fe20000010000 */
[----:B------:R-:W-:Y:S01]  /*12110*/  FADD.FTZ R58, R164, R29 ;  /* 0x0000001da43a7221 */ /* 0x000fe20000010000 */
[----:B------:R-:W-:-:S02]  /*12120*/  F2FP.BF16.F32.PACK_AB R176, R75, R176 ;  /* 0x000000b04bb0723e */ /* 0x000fc400000010ff */
[----:B------:R-:W-:Y:S01]  /*12130*/  F2FP.BF16.F32.PACK_AB R178, R77, R178 ;  /* 0x000000b24db2723e */ /* 0x000fe200000010ff */
[----:B------:R-:W-:Y:S01]  /*12140*/  FADD.FTZ R29, R43, R58 ;  /* 0x0000003a2b1d7221 */ /* 0x000fe20000010000 */
[----:B------:R-:W-:Y:S01]  /*12150*/  F2FP.BF16.F32.PACK_AB R172, R79, R172 ;  /* 0x000000ac4fac723e */ /* 0x000fe200000010ff */
[----:B------:R-:W2:Y:S01]  /*12160*/  MUFU.EX2 R173, R173 ;  /* 0x000000ad00ad7308 */ /* 0x000ea20000000800 */
[----:B----4-:R-:W-:Y:S01]  /*12170*/  FADD.FTZ R3, R179, R6 ;  /* 0x00000006b3037221 */ /* 0x010fe20000010000 */
[----:B------:R-:W-:Y:S01]  /*12180*/  FADD.FTZ R58, R166, R29 ;  /* 0x0000001da63a7221 */ /* 0x000fe20000010000 */
[----:B------:R-:W-:Y:S01]  /*12190*/  F2FP.BF16.F32.PACK_AB R174, R83, R174 ;  /* 0x000000ae53ae723e */ /* 0x000fe200000010ff */
[----:B---3--:R-:W-:Y:S01]  /*121a0*/  @P1 IMAD.HI.U32 R31, R198, R31, RZ ;  /* 0x0000001fc61f1227 */ /* 0x008fe200078e00ff */
[----:B------:R-:W-:-:S03]  /*121b0*/  F2FP.BF16.F32.PACK_AB R168, R85, R168 ;  /* 0x000000a855a8723e */ /* 0x000fc600000010ff */
[----:B------:R-:W-:Y:S01]  /*121c0*/  FADD.FTZ R29, R59, R58 ;  /* 0x0000003a3b1d7221 */ /* 0x000fe20000010000 */
[----:B------:R-:W-:Y:S01]  /*121d0*/  F2FP.BF16.F32.PACK_AB R170, R87, R170 ;  /* 0x000000aa57aa723e */ /* 0x000fe200000010ff */
[----:B------:R-:W3:Y:S01]  /*121e0*/  MUFU.EX2 R34, R34 ;  /* 0x0000002200227308 */ /* 0x000ee20000000800 */
[----:B-1----:R-:W-:Y:S01]  /*121f0*/  FADD.FTZ R6, R32, R3 ;  /* 0x0000000320067221 */ /* 0x002fe20000010000 */
[----:B------:R-:W-:Y:S01]  /*12200*/  FADD.FTZ R58, R160, R29 ;  /* 0x0000001da03a7221 */ /* 0x000fe20000010000 */
[----:B0-----:R-:W-:Y:S02]  /*12210*/  @P1 SHF.R.U32.HI R60, RZ, R62, R31 ;  /* 0x0000003eff3c1219 */ /* 0x001fe4000001161f */
[----:B------:R-:W-:Y:S01]  /*12220*/  F2FP.BF16.F32.PACK_AB R164, R43, R164 ;  /* 0x000000a42ba4723e */ /* 0x000fe200000010ff */
[----:B------:R-:W-:Y:S01]  /*12230*/  FADD.FTZ R29, R61, R58 ;  /* 0x0000003a3d1d7221 */ /* 0x000fe20000010000 */
[----:B------:R-:W-:Y:S01]  /*12240*/  F2FP.BF16.F32.PACK_AB R166, R59, R166 ;  /* 0x000000a63ba6723e */ /* 0x000fe200000010ff */
[----:B------:R-:W0:Y:S01]  /*12250*/  MUFU.EX2 R175, R175 ;  /* 0x000000af00af7308 */ /* 0x000e220000000800 */
[----:B--2---:R-:W-:Y:S01]  /*12260*/  FADD.FTZ R3, R173, R6 ;  /* 0x00000006ad037221 */ /* 0x004fe20000010000 */
[----:B------:R-:W-:Y:S01]  /*12270*/  FADD.FTZ R58, R162, R29 ;  /* 0x0000001da23a7221 */ /* 0x000fe20000010000 */
[----:B------:R-:W-:Y:S01]  /*12280*/  IMAD.IADD R93, R93, 0x1, R60 ;  /* 0x000000015d5d7824 */ /* 0x000fe200078e023c */
[----:B------:R-:W-:-:S02]  /*12290*/  F2FP.BF16.F32.PACK_AB R160, R61, R160 ;  /* 0x000000a03da0723e */ /* 0x000fc400000010ff */
[----:B------:R-:W-:Y:S01]  /*122a0*/  F2FP.BF16.F32.PACK_AB R183, R28, R183 ;  /* 0x000000b71cb7723e */ /* 0x000fe200000010ff */
[----:B------:R-:W-:Y:S01]  /*122b0*/  IMAD.IADD R24, R93, 0x1, R24 ;  /* 0x000000015d187824 */ /* 0x000fe200078e0218 */
[----:B------:R-:W1:Y:S01]  /*122c0*/  MUFU.EX2 R36, R36 ;  /* 0x0000002400247308 */ /* 0x000e620000000800 */
[----:B---3--:R-:W-:Y:S01]  /*122d0*/  FADD.FTZ R6, R34, R3 ;  /* 0x0000000322067221 */ /* 0x008fe20000010000 */
[----:B------:R-:W-:Y:S02]  /*122e0*/  F2FP.BF16.F32.PACK_AB R177, R30, R177 ;  /* 0x000000b11eb1723e */ /* 0x000fe400000010ff */
[----:B------:R-:W-:Y:S02]  /*122f0*/  F2FP.BF16.F32.PACK_AB R179, R32, R179 ;  /* 0x000000b320b3723e */ /* 0x000fe400000010ff */
[----:B------:R-:W-:Y:S02]  /*12300*/  F2FP.BF16.F32.PACK_AB R173, R34, R173 ;  /* 0x000000ad22ad723e */ /* 0x000fe400000010ff */
        /* <DEDUP_REMOVED lines=71> */
[----:B-1----:R-:W-:Y:S01]  /*12780*/  FADD.FTZ R58, R154, R27 ;  /* 0x0000001b9a3a7221 */ /* 0x002fe20000010000 */
[C---:B--2---:R-:W-:Y:S01]  /*12790*/  FADD.FTZ R3, R155.reuse, R0 ;  /* 0x000000009b037221 */ /* 0x044fe20000010000 */
[----:B------:R-:W-:Y:S01]  /*127a0*/  F2FP.BF16.F32.PACK_AB R155, R155, R26 ;  /* 0x0000001a9b9b723e */ /* 0x000fe200000010ff */
[----:B------:R-:W-:Y:S02]  /*127b0*/  VIADD R0, R88, 0xfffffffe ;  /* 0xfffffffe58007836 */ /* 0x000fe40000000000 */
[C---:B0-----:R-:W-:Y:S01]  /*127c0*/  FADD.FTZ R6, R71.reuse, R58 ;  /* 0x0000003a47067221 */ /* 0x041fe20000010000 */
[----:B------:R-:W-:Y:S01]  /*127d0*/  F2FP.BF16.F32.PACK_AB R154, R71, R154 ;  /* 0x0000009a479a723e */ /* 0x000fe200000010ff */
        /* <DEDUP_REMOVED lines=12> */
.L_x_1874:
[----:B------:R-:W-:-:S13]  /*128a0*/  ISETP.NE.AND P3, PT, R25, 0x1, PT ;  /* 0x000000011900780c */ /* 0x000fda0003f65270 */
[----:B------:R-:W0:Y:S02]  /*128b0*/  @P3 LDC.64 R28, c[0x0][0x9e8] ;  /* 0x00027a00ff1c3b82 */ /* 0x000e240000000a00 */
[----:B0-----:R-:W-:-:S05]  /*128c0*/  @P3 IMAD.HI.U32 R28, R26, R28, RZ ;  /* 0x0000001c1a1c3227 */ /* 0x001fca00078e00ff */
[----:B------:R-:W-:-:S07]  /*128d0*/  @P3 SHF.R.U32.HI R26, RZ, R29, R28 ;  /* 0x0000001dff1a3219 */ /* 0x000fce000001161c */
.L_x_1875:
[----:B------:R-:W-:Y:S05]  /*128e0*/  BSYNC B0 ;  /* 0x0000000000007941 */ /* 0x000fea0003800000 */
.L_x_1873:
[----:B------:R-:W-:-:S05]  /*128f0*/  IMAD R25, R26, R25, R25 ;  /* 0x000000191a197224 */ /* 0x000fca00078e0219 */
[----:B------:R-:W-:-:S07]  /*12900*/  VIMNMX R24, R24, R25, PT ;  /* 0x0000001918187248 */ /* 0x000fce0003fe0100 */
.L_x_1872:
[----:B------:R-:W-:Y:S01]  /*12910*/  SHF.R.S32.HI R25, RZ, 0x1f, R24 ;  /* 0x0000001fff197819 */ /* 0x000fe20000011418 */
[----:B------:R-:W-:Y:S01]  /*12920*/  ULDC UR41, c[0x0][0x9e4] ;  /* 0x0002790000297ab9 */ /* 0x000fe20000000800 */
[----:B------:R-:W-:Y:S01]  /*12930*/  ULDC UR5, c[0x0][0x9e4] ;  /* 0x0002790000057ab9 */ /* 0x000fe20000000800 */
[----:B------:R-:W-:Y:S01]  /*12940*/  ULDC UR43, c[0x0][0x9d8] ;  /* 0x00027600002b7ab9 */ /* 0x000fe20000000800 */
[----:B------:R-:W-:Y:S01]  /*12950*/  LEA.HI R25, R25, R24, RZ, 0x7 ;  /* 0x0000001819197211 */ /* 0x000fe200078f38ff */
[----:B------:R-:W-:Y:S01]  /*12960*/  ULDC UR50, c[0x0][0x9d8] ;  /* 0x0002760000327ab9 */ /* 0x000fe20000000800 */
[----:B------:R-:W-:Y:S01]  /*12970*/  ULDC UR48, c[0x0][0x9d8] ;  /* 0x0002760000307ab9 */ /* 0x000fe20000000800 */
[----:B------:R-:W-:Y:S01]  /*12980*/  ULDC UR4, c[0x0][0x988] ;  /* 0x0002620000047ab9 */ /* 0x000fe20000000800 */
[----:B------:R-:W-:Y:S01]  /*12990*/  SHF.R.S32.HI R25, RZ, 0x7, R25 ;  /* 0x00000007ff197819 */ /* 0x000fe20000011419 */
[----:B------:R-:W-:Y:S01]  /*129a0*/  ULDC UR7, c[0x0][0x988] ;  /* 0x0002620000077ab9 */ /* 0x000fe20000000800 */
[----:B------:R-:W-:Y:S01]  /*129b0*/  ULDC UR6, c[0x0][0x988] ;  /* 0x0002620000067ab9 */ /* 0x000fe20000000800 */
[----:B------:R-:W-:Y:S01]  /*129c0*/  ULDC UR49, c[0x0][0x9e0] ;  /* 0x0002780000317ab9 */ /* 0x000fe20000000800 */
[----:B------:R-:W-:Y:S01]  /*129d0*/  VIMNMX R213, R206, R25, !PT ;  /* 0x00000019ced57248 */ /* 0x000fe20007fe0100 */
[----:B------:R-:W-:Y:S01]  /*129e0*/  ULDC UR42, c[0x0][0x9e0] ;  /* 0x00027800002a7ab9 */ /* 0x000fe20000000800 */
[----:B------:R-:W-:-:S02]  /*129f0*/  CS2R R150, SRZ ;  /* 0x0000000000967805 */ /* 0x000fc4000001ff00 */
[----:B------:R-:W-:Y:S02]  /*12a00*/  CS2R R148, SRZ ;  /* 0x0000000000947805 */ /* 0x000fe4000001ff00 */
[----:B------:R-:W-:Y:S02]  /*12a10*/  ISETP.GE.AND P3, PT, R0, R213, PT ;  /* 0x000000d50000720c */ /* 0x000fe40003f66270 */
        /* <DEDUP_REMOVED lines=31> */
[----:B------:R-:W-:-:S07]  /*12c10*/  IMAD.MOV.U32 R151, RZ, RZ, RZ ;  /* 0x000000ffff977224 */ /* 0x000fce00078e00ff */
.L_x_1896:
[----:B------:R-:W-:Y:S01]  /*12c20*/  ISETP.NE.AND P3, PT, R199, RZ, PT ;  /* 0x000000ffc700720c */ /* 0x000fe20003f65270 */
[----:B------:R-:W-:Y:S01]  /*12c30*/  VIADD R214, R184, 0x1 ;  /* 0x00000001b8d67836 */ /* 0x000fe20000000000 */
[----:B------:R-:W-:Y:S05]  /*12c40*/  YIELD ;  /* 0x0000000000007946 */ /* 0x000fea0003800000 */
[----:B------:R-:W-:-:S04]  /*12c50*/  ISETP.NE.AND P4, PT, R214, 0x2, PT ;  /* 0x00000002d600780c */ /* 0x000fc80003f85270 */
[----:B------:R-:W-:Y:S02]  /*12c60*/  SEL R24, RZ, 0x1, P4 ;  /* 0x00000001ff187807 */ /* 0x000fe40002000000 */
[----:B------:R-:W-:Y:S02]  /*12c70*/  SEL R214, R214, RZ, P4 ;  /* 0x000000ffd6d67207 */ /* 0x000fe40002000000 */
[----:B------:R-:W-:Y:S01]  /*12c80*/  LOP3.LUT R215, R187, R24, RZ, 0x3c, !PT ;  /* 0x00000018bbd77212 */ /* 0x000fe200078e3cff */
[----:B------:R-:W-:Y:S06]  /*12c90*/  @P3 BRA `(.L_x_1877) ;  /* 0x0000000000303947 */ /* 0x000fec0003800000 */
[----:B------:R-:W-:Y:S05]  /*12ca0*/  @!P0 BRA `(.L_x_1878) ;  /* 0x0000000000048947 */ /* 0x000fea0003800000 */
[----:B------:R-:W-:Y:S01]  /*12cb0*/  BPT.TRAP 0x1 ;  /* 0x000000040000795c */ /* 0x000fe20000300000 */
.L_x_1878:
[----:B------:R-:W-:Y:S01]  /*12cc0*/  IMAD R25, R214, 0x8, R18 ;  /* 0x00000008d6197824 */ /* 0x000fe200078e0212 */
[----:B------:R-:W-:-:S04]  /*12cd0*/  SHF.L.U32 R24, R215, 0x1f, RZ ;  /* 0x0000001fd7187819 */ /* 0x000fc800000006ff */
[----:B------:R0:W1:Y:S01]  /*12ce0*/  SYNCS.PHASECHK.TRANS64.TRYWAIT P4, [R25+URZ+0x28830], R24 ;  /* 0x02883018190075a7 */ /* 0x000062000808017f */
[----:B------:R-:W-:Y:S05]  /*12cf0*/  @!P0 BRA `(.L_x_1879) ;  /* 0x0000000000048947 */ /* 0x000fea0003800000 */
[----:B------:R-:W-:Y:S01]  /*12d00*/  BPT.TRAP 0x1 ;  /* 0x000000040000795c */ /* 0x000fe20000300000 */
.L_x_1879:
[----:B------:R-:W-:Y:S04]  /*12d10*/  BSSY B0, `(.L_x_1877) ;  /* 0x0000004000007945 */ /* 0x000fe80003800000 */
[----:B-1----:R-:W-:Y:S05]  /*12d20*/  @P4 BRA `(.L_x_1880) ;  /* 0x0000000000084947 */ /* 0x002fea0003800000 */
[----:B------:R-:W1:Y:S02]  /*12d30*/  SYNCS.PHASECHK.TRANS64.TRYWAIT P4, [R25+URZ+0x28830], R24 ;  /* 0x02883018190075a7 */ /* 0x000e64000808017f */
[----:B-1----:R-:W-:Y:S05]  /*12d40*/  @!P4 BRA `(.L_x_1881) ;  /* 0x0000018000a8c947 */ /* 0x002fea0003800000 */
.L_x_1880:
[----:B------:R-:W-:Y:S05]  /*12d50*/  BSYNC B0 ;  /* 0x0000000000007941 */ /* 0x000fea0003800000 */
.L_x_1877:
[----:B------:R-:W2:Y:S01]  /*12d60*/  S2R R26, SR_TID.X ;  /* 0x00000000001a7919 */ /* 0x000ea20000002100 */
[----:B------:R-:W-:Y:S05]  /*12d70*/  WARPSYNC.ALL ;  /* 0x0000000000007948 */ /* 0x000fea0003800000 */
[----:B01----:R-:W-:Y:S01]  /*12d80*/  IMAD R24, R214, 0x800, R7 ;  /* 0x00000800d6187824 */ /* 0x003fe200078e0207 */
[----:B------:R-:W-:Y:S01]  /*12d90*/  R2UR UR8, R4 ;  /* 0x00000000040872ca */ /* 0x000fe200000e0000 */
[----:B------:R-:W-:Y:S01]  /*12da0*/  IMAD.MOV.U32 R25, RZ, RZ, 0x40000040 ;  /* 0x40000040ff197424 */ /* 0x000fe200078e00ff */
[----:B------:R-:W-:Y:S01]  /*12db0*/  R2UR UR9, R5 ;  /* 0x00000000050972ca */ /* 0x000fe200000e0000 */
[C---:B------:R-:W-:Y:S01]  /*12dc0*/  VIADD R28, R24.reuse, 0x2 ;  /* 0x00000002181c7836 */ /* 0x040fe20000000000 */
[----:B------:R-:W-:Y:S01]  /*12dd0*/  R2UR UR10, R24 ;  /* 0x00000000180a72ca */ /* 0x000fe200000e0000 */
[----:B------:R-:W-:Y:S01]  /*12de0*/  IMAD.MOV.U32 R29, RZ, RZ, 0x40000040 ;  /* 0x40000040ff1d7424 */ /* 0x000fe200078e00ff */
[----:B------:R-:W-:Y:S01]  /*12df0*/  R2UR UR11, R25 ;  /* 0x00000000190b72ca */ /* 0x000fe200000e0000 */
[----:B------:R-:W-:Y:S01]  /*12e00*/  IMAD.MOV.U32 R27, RZ, RZ, 0x40000040 ;  /* 0x40000040ff1b7424 */ /* 0x000fe200078e00ff */
[----:B------:R-:W-:Y:S01]  /*12e10*/  R2UR UR14, R28 ;  /* 0x000000001c0e72ca */ /* 0x000fe200000e0000 */
[----:B------:R-:W-:Y:S01]  /*12e20*/  VIADD R28, R24, 0x6 ;  /* 0x00000006181c7836 */ /* 0x000fe20000000000 */
[----:B------:R-:W-:Y:S01]  /*12e30*/  R2UR UR15, R29 ;  /* 0x000000001d0f72ca */ /* 0x000fe200000e0000 */
[----:B------:R-:W-:Y:S01]  /*12e40*/  IMAD.MOV.U32 R31, RZ, RZ, 0x40000040 ;  /* 0x40000040ff1f7424 */ /* 0x000fe200078e00ff */
[----:B------:R-:W-:-:S02]  /*12e50*/  R2UR UR19, R27 ;  /* 0x000000001b1372ca */ /* 0x000fc400000e0000 */
[----:B------:R-:W-:Y:S01]  /*12e60*/  R2UR UR22, R28 ;  /* 0x000000001c1672ca */ /* 0x000fe200000e0000 */
[----:B------:R-:W-:Y:S01]  /*12e70*/  VIADD R28, R24, 0x402 ;  /* 0x00000402181c7836 */ /* 0x000fe20000000000 */
[----:B------:R-:W-:Y:S02]  /*12e80*/  R2UR UR23, R29 ;  /* 0x000000001d1772ca */ /* 0x000fe400000e0000 */
[----:B------:R-:W-:Y:S02]  /*12e90*/  R2UR UR27, R27 ;  /* 0x000000001b1b72ca */ /* 0x000fe400000e0000 */
[----:B------:R-:W-:Y:S02]  /*12ea0*/  R2UR UR30, R28 ;  /* 0x000000001c1e72ca */ /* 0x000fe400000e0000 */
[----:B------:R-:W-:Y:S02]  /*12eb0*/  R2UR UR31, R29 ;  /* 0x000000001d1f72ca */ /* 0x000fe400000e0000 */
[----:B------:R-:W-:-:S02]  /*12ec0*/  R2UR UR35, R31 ;  /* 0x000000001f2372ca */ /* 0x000fc400000e0000 */
[----:B--2---:R-:W-:Y:S02]  /*12ed0*/  SHF.R.U32.HI R26, RZ, 0x7, R26 ;  /* 0x00000007ff1a7819 */ /* 0x004fe4000001161a */
[----:B------:R-:W-:Y:S02]  /*12ee0*/  R2UR UR47, R25 ;  /* 0x00000000192f72ca */ /* 0x000fe400000e0000 */
[----:B------:R-:W-:Y:S01]  /*12ef0*/  R2UR UR12, R192 ;  /* 0x00000000c00c72ca */ /* 0x000fe200000e0000 */
[----:B------:R-:W-:Y:S01]  /*12f00*/  VIADD R30, R26, 0x8 ;  /* 0x000000081a1e7836 */ /* 0x000fe20000000000 */
[----:B------:R-:W-:Y:S01]  /*12f10*/  R2UR UR13, R193 ;  /* 0x00000000c10d72ca */ /* 0x000fe200000e0000 */
[----:B------:R-:W-:Y:S01]  /*12f20*/  VIADD R26, R24, 0x4 ;  /* 0x00000004181a7836 */ /* 0x000fe20000000000 */
[----:B------:R-:W-:Y:S02]  /*12f30*/  R2UR UR16, R190 ;  /* 0x00000000be1072ca */ /* 0x000fe400000e0000 */
[----:B------:R0:W-:Y:S01]  /*12f40*/  BAR.SYNC.DEFER_BLOCKING R30, 0x100 ;  /* 0x0004001e0000751d */ /* 0x0001e20000010000 */
[----:B------:R-:W-:-:S02]  /*12f50*/  R2UR UR17, R191 ;  /* 0x00000000bf1172ca */ /* 0x000fc400000e0000 */
[----:B------:R-:W-:Y:S01]  /*12f60*/  R2UR UR18, R26 ;  /* 0x000000001a1272ca */ /* 0x000fe200000e0000 */
[----:B------:R-:W-:Y:S01]  /*12f70*/  VIADD R26, R24, 0x400 ;  /* 0x00000400181a7836 */ /* 0x000fe20000000000 */
[----:B------:R-:W-:Y:S02]  /*12f80*/  R2UR UR20, R20 ;  /* 0x00000000141472ca */ /* 0x000fe400000e0000 */
[----:B------:R-:W-:Y:S01]  /*12f90*/  R2UR UR21, R21 ;  /* 0x00000000151572ca */ /* 0x000fe200000e0000 */
[----:B0-----:R-:W-:Y:S01]  /*12fa0*/  VIADD R30, R24, 0x404 ;  /* 0x00000404181e7836 */ /* 0x001fe20000000000 */
[----:B------:R-:W-:Y:S01]  /*12fb0*/  R2UR UR26, R26 ;  /* 0x000000001a1a72ca */ /* 0x000fe200000e0000 */
[----:B------:R-:W-:Y:S01]  /*12fc0*/  VIADD R24, R24, 0x406 ;  /* 0x0000040618187836 */ /* 0x000fe20000000000 */
[----:B------:R-:W-:Y:S02]  /*12fd0*/  R2UR UR24, R14 ;  /* 0x000000000e1872ca */ /* 0x000fe400000e0000 */
[----:B------:R-:W-:-:S02]  /*12fe0*/  R2UR UR34, R30 ;  /* 0x000000001e2272ca */ /* 0x000fc400000e0000 */
[----:B------:R-:W-:Y:S02]  /*12ff0*/  R2UR UR46, R24 ;  /* 0x00000000182e72ca */ /* 0x000fe400000e0000 */
[----:B------:R-:W-:Y:S02]  /*13000*/  R2UR UR25, R15 ;  /* 0x000000000f1972ca */ /* 0x000fe400000e0000 */
[----:B------:R-:W-:Y:S02]  /*13010*/  R2UR UR28, R12 ;  /* 0x000000000c1c72ca */ /* 0x000fe400000e0000 */
[----:B------:R-:W-:Y:S02]  /*13020*/  R2UR UR29, R13 ;  /* 0x000000000d1d72ca */ /* 0x000fe400000e0000 */
[----:B------:R-:W-:Y:S01]  /*13030*/  R2UR UR32, R10 ;  /* 0x000000000a2072ca */ /* 0x000fe200000e0000 */
[----:B------:R-:W-:Y:S01]  /*13040*/  WARPGROUP.ARRIVE ;  /* 0x00000000000079c5 */ /* 0x000fe20000000000 */
[----:B------:R-:W-:-:S02]  /*13050*/  R2UR UR33, R11 ;  /* 0x000000000b2172ca */ /* 0x000fc400000e0000 */
[----:B------:R-:W-:Y:S02]  /*13060*/  R2UR UR44, R8 ;  /* 0x00000000082c72ca */ /* 0x000fe400000e0000 */
[----:B------:R-:W-:Y:S01]  /*13070*/  R2UR UR45, R9 ;  /* 0x00000000092d72ca */ /* 0x000fe200000e0000 */
        /* <DEDUP_REMOVED lines=26> */
.L_x_1883:
[----:B------:R-:W-:Y:S01]  /*13220*/  SHF.L.U32 R187, R187, 0x1f, RZ ;  /* 0x0000001fbbbb7819 */ /* 0x000fe200000006ff */
[----:B------:R-:W-:-:S04]  /*13230*/  IMAD R204, R184, 0x8, R18 ;  /* 0x00000008b8cc7824 */ /* 0x000fc800078e0212 */
[----:B------:R0:W1:Y:S01]  /*13240*/  SYNCS.PHASECHK.TRANS64.TRYWAIT P3, [R204+URZ+0x28850], R187 ;  /* 0x028850bbcc0075a7 */ /* 0x000062000806017f */
[----:B------:R-:W-:Y:S05]  /*13250*/  @!P0 BRA `(.L_x_1884) ;  /* 0x0000000000048947 */ /* 0x000fea0003800000 */
[----:B------:R-:W-:Y:S01]  /*13260*/  BPT.TRAP 0x1 ;  /* 0x000000040000795c */ /* 0x000fe20000300000 */
.L_x_1884:
[----:B-1----:R-:W-:Y:S05]  /*13270*/  @P3 BRA `(.L_x_1882) ;  /* 0x0000000000083947 */ /* 0x002fea0003800000 */
[----:B------:R-:W1:Y:S02]  /*13280*/  SYNCS.PHASECHK.TRANS64.TRYWAIT P3, [R204+URZ+0x28850], R187 ;  /* 0x028850bbcc0075a7 */ /* 0x000e64000806017f */
[----:B-1----:R-:W-:Y:S05]  /*13290*/  @!P3 BRA `(.L_x_1885) ;  /* 0x0000017c0068b947 */ /* 0x002fea0003800000 */
.L_x_1882:
[----:B01----:R-:W-:Y:S01]  /*132a0*/  VIADD R187, R18, 0x400 ;  /* 0x0000040012bb7836 */ /* 0x003fe20000000000 */
[----:B------:R-:W-:Y:S05]  /*132b0*/  WARPSYNC.ALL ;  /* 0x0000000000007948 */ /* 0x000fea0003800000 */
[----:B------:R-:W-:Y:S01]  /*132c0*/  SHF.R.U32.HI R187, RZ, 0x4, R187 ;  /* 0x00000004ffbb7819 */ /* 0x000fe200000116bb */
[----:B------:R-:W-:Y:S01]  /*132d0*/  IMAD.MOV.U32 R205, RZ, RZ, 0x40000040 ;  /* 0x40000040ffcd7424 */ /* 0x000fe200078e00ff */
[----:B------:R-:W-:-:S06]  /*132e0*/  WARPGROUP.ARRIVE ;  /* 0x00000000000079c5 */ /* 0x000fcc0000000000 */
[----:B------:R-:W0:Y:S01]  /*132f0*/  S2R R216, SR_TID.X ;  /* 0x0000000000d87919 */ /* 0x000e220000002100 */
[----:B------:R-:W-:Y:S02]  /*13300*/  LOP3.LUT R187, R187, 0x3fff, RZ, 0xc0, !PT ;  /* 0x00003fffbbbb7812 */ /* 0x000fe400078ec0ff */
[----:B------:R-:W-:Y:S01]  /*13310*/  R2UR UR11, R205 ;  /* 0x00000000cd0b72ca */ /* 0x000fe200000e0000 */
[----:B------:R-:W-:Y:S01]  /*13320*/  IMAD.MOV.U32 R205, RZ, RZ, 0x40000040 ;  /* 0x40000040ffcd7424 */ /* 0x000fe200078e00ff */
[----:B------:R-:W-:-:S05]  /*13330*/  LOP3.LUT R187, R187, 0x4000000, RZ, 0xfc, !PT ;  /* 0x04000000bbbb7812 */ /* 0x000fca00078efcff */
[----:B------:R-:W-:-:S05]  /*13340*/  IMAD R204, R184, 0x800, R187 ;  /* 0x00000800b8cc7824 */ /* 0x000fca00078e02bb */
[----:B------:R-:W-:-:S13]  /*13350*/  R2UR UR10, R204 ;  /* 0x00000000cc0a72ca */ /* 0x000fda00000e0000 */
[----:B------:R-:W-:Y:S01]  /*13360*/  HGMMA.64x128x16.F32.BF16 R88, R180, gdesc[UR8].tnspB, R88, gsb0 ;  /* 0x41e00008b4587df0 */ /* 0x000fe20008001858 */
[----:B0-----:R-:W-:Y:S02]  /*13370*/  SHF.R.U32.HI R216, RZ, 0x7, R216 ;  /* 0x00000007ffd87819 */ /* 0x001fe400000116d8 */
[----:B------:R-:W-:Y:S02]  /*13380*/  WARPGROUP.DEPBAR.LE gsb0, 0x0 ;  /* 0x00008000000079c5 */ /* 0x000fe40000010000 */
[----:B------:R-:W-:Y:S01]  /*13390*/  VIADD R180, R204, 0x80 ;  /* 0x00000080ccb47836 */ /* 0x000fe20000000000 */
[----:B------:R-:W-:Y:S01]  /*133a0*/  WARPGROUP.ARRIVE ;  /* 0x00000000000079c5 */ /* 0x000fe20000000000 */
[----:B------:R-:W-:-:S03]  /*133b0*/  IMAD.MOV.U32 R181, RZ, RZ, 0x40000040 ;  /* 0x40000040ffb57424 */ /* 0x000fc600078e00ff */
[----:B------:R-:W-:Y:S02]  /*133c0*/  R2UR UR10, R180 ;  /* 0x00000000b40a72ca */ /* 0x000fe400000e0000 */
[----:B------:R-:W-:-:S13]  /*133d0*/  R2UR UR11, R181 ;  /* 0x00000000b50b72ca */ /* 0x000fda00000e0000 */
[----:B------:R-:W-:Y:S03]  /*133e0*/  HGMMA.64x128x16.F32.BF16 R88, R176, gdesc[UR8].tnspB, R88, gsb0 ;  /* 0x41e00008b0587df0 */ /* 0x000fe60008001858 */
        /* <DEDUP_REMOVED lines=29> */
[C---:B------:R-:W-:Y:S01]  /*135c0*/  VIADD R160, R204.reuse, 0x300 ;  /* 0x00000300cca07836 */ /* 0x040fe20000000000 */
[----:B------:R-:W-:Y:S01]  /*135d0*/  WARPGROUP.ARRIVE ;  /* 0x00000000000079c5 */ /* 0x000fe20000000000 */
[----:B------:R-:W-:Y:S02]  /*135e0*/  IMAD.MOV.U32 R161, RZ, RZ, 0x40000040 ;  /* 0x40000040ffa17424 */ /* 0x000fe400078e00ff */
[----:B------:R-:W-:Y:S01]  /*135f0*/  VIADD R204, R204, 0x380 ;  /* 0x00000380cccc7836 */ /* 0x000fe20000000000 */
[----:B------:R-:W-:-:S02]  /*13600*/  R2UR UR10, R160 ;  /* 0x00000000a00a72ca */ /* 0x000fc400000e0000 */
[----:B------:R-:W-:-:S13]  /*13610*/  R2UR UR11, R161 ;  /* 0x00000000a10b72ca */ /* 0x000fda00000e0000 */
[----:B------:R-:W-:Y:S01]  /*13620*/  HGMMA.64x128x16.F32.BF16 R88, R156, gdesc[UR8].tnspB, R88, gsb0 ;  /* 0x41e000089c587df0 */ /* 0x000fe20008001858 */
[----:B------:R-:W-:Y:S02]  /*13630*/  R2UR UR10, R204 ;  /* 0x00000000cc0a72ca */ /* 0x000fe400000e0000 */
[----:B------:R-:W-:Y:S01]  /*13640*/  R2UR UR11, R205 ;  /* 0x00000000cd0b72ca */ /* 0x000fe200000e0000 */
[----:B------:R-:W-:Y:S02]  /*13650*/  WARPGROUP.DEPBAR.LE gsb0, 0x0 ;  /* 0x00008000000079c5 */ /* 0x000fe40000010000 */
[----:B------:R-:W-:-:S10]  /*13660*/  WARPGROUP.ARRIVE ;  /* 0x00000000000079c5 */ /* 0x000fd40000000000 */
[----:B------:R-:W-:Y:S03]  /*13670*/  HGMMA.64x128x16.F32.BF16 R88, R152, gdesc[UR8].tnspB, R88, gsb0 ;  /* 0x41e0000898587df0 */ /* 0x000fe60008001858 */
[----:B------:R-:W-:Y:S02]  /*13680*/  WARPGROUP.DEPBAR.LE gsb0, 0x0 ;  /* 0x00008000000079c5 */ /* 0x000fe40000010000 */
[----:B------:R-:W-:-:S05]  /*13690*/  IADD3 R152, -R216, 0xb, RZ ;  /* 0x0000000bd8987810 */ /* 0x000fca0007ffe1ff */
[----:B------:R0:W-:Y:S06]  /*136a0*/  BAR.ARV R152, 0x100 ;  /* 0x000400980000751d */ /* 0x0001ec0000002000 */
[----:B------:R-:W-:Y:S05]  /*136b0*/  @!P0 BRA `(.L_x_1886) ;  /* 0x0000000000048947 */ /* 0x000fea0003800000 */
[----:B------:R-:W-:Y:S01]  /*136c0*/  BPT.TRAP 0x1 ;  /* 0x000000040000795c */ /* 0x000fe20000300000 */
.L_x_1886:
[----:B------:R-:W1:Y:S01]  /*136d0*/  @P1 LDC R153, c[0x0][0x44c] ;  /* 0x00011300ff991b82 */ /* 0x000e620000000800 */
[----:B0-----:R-:W-:Y:S02]  /*136e0*/  IMAD.IADD R152, R200, 0x1, R198 ;  /* 0x00000001c8987824 */ /* 0x001fe400078e02c6 */
        /* <DEDUP_REMOVED lines=22> */
[----:B-1----:R-:W-:-:S04]  /*13850*/  @P1 IMAD.HI.U32 R153, R152, R153, RZ ;  /* 0x0000009998991227 */ /* 0x002fc800078e00ff */
[----:B------:R-:W-:Y:S01]  /*13860*/  FMUL.FTZ R32, R32, UR50 ;  /* 0x0000003220207c20 */ /* 0x000fe20008410000 */
[----:B------:R-:W-:Y:S01]  /*13870*/  FMUL.FTZ R33, R33, UR50 ;  /* 0x0000003221217c20 */ /* 0x000fe20008410000 */
[----:B------:R-:W-:Y:S01]  /*13880*/  FMUL.FTZ R34, R34, UR50 ;  /* 0x0000003222227c20 */ /* 0x000fe20008410000 */
[----:B------:R-:W-:Y:S01]  /*13890*/  FMUL.FTZ R35, R35, UR50 ;  /* 0x0000003223237c20 */ /* 0x000fe20008410000 */
[----:B------:R-:W-:Y:S01]  /*138a0*/  FMUL.FTZ R36, R36, UR50 ;  /* 0x0000003224247c20 */ /* 0x000fe20008410000 */
[----:B------:R-:W-:Y:S01]  /*138b0*/  FMUL.FTZ R37, R37, UR50 ;  /* 0x0000003225257c20 */ /* 0x000fe20008410000 */
[----:B------:R-:W-:Y:S01]  /*138c0*/  FMUL.FTZ R38, R38, UR50 ;  /* 0x0000003226267c20 */ /* 0x000fe20008410000 */
[----:B0-----:R-:W-:Y:S01]  /*138d0*/  @P1 SHF.R.U32.HI R152, RZ, R154, R153 ;  /* 0x0000009aff981219 */ /* 0x001fe20000011699 */
[----:B------:R-:W-:Y:S01]  /*138e0*/  FMUL.FTZ R153, R44, UR50 ;  /* 0x000000322c997c20 */ /* 0x000fe20008410000 */
[----:B------:R-:W-:Y:S02]  /*138f0*/  IMAD R44, R214, 0x8, R18 ;  /* 0x00000008d62c7824 */ /* 0x000fe400078e0212 */
[----:B------:R-:W-:Y:S01]  /*13900*/  FMUL.FTZ R154, R45, UR50 ;  /* 0x000000322d9a7c20 */ /* 0x000fe20008410000 */
[----:B------:R-:W-:-:S02]  /*13910*/  IMAD.U32 R45, RZ, RZ, UR38 ;  /* 0x00000026ff2d7e24 */ /* 0x000fc4000f8e00ff */
[----:B------:R-:W-:Y:S01]  /*13920*/  FMUL.FTZ R39, R39, UR50 ;  /* 0x0000003227277c20 */ /* 0x000fe20008410000 */
[----:B------:R-:W-:Y:S02]  /*13930*/  VIADD R44, R44, 0x28840 ;  /* 0x000288402c2c7836 */ /* 0x000fe40000000000 */
[----:B------:R-:W-:Y:S01]  /*13940*/  FMUL.FTZ R40, R40, UR50 ;  /* 0x0000003228287c20 */ /* 0x000fe20008410000 */
[----:B------:R-:W-:Y:S01]  /*13950*/  FMUL.FTZ R41, R41, UR50 ;  /* 0x0000003229297c20 */ /* 0x000fe20008410000 */
[----:B------:R-:W-:Y:S01]  /*13960*/  FMUL.FTZ R42, R42, UR50 ;  /* 0x000000322a2a7c20 */ /* 0x000fe20008410000 */
[----:B------:R-:W-:Y:S01]  /*13970*/  FMUL.FTZ R43, R43, UR50 ;  /* 0x000000322b2b7c20 */ /* 0x000fe20008410000 */
[----:B------:R-:W-:Y:S01]  /*13980*/  PRMT R44, R45, 0x654, R44 ;  /* 0x000006542d2c7816 */ /* 0x000fe2000000002c */
        /* <DEDUP_REMOVED lines=31> */
[----:B------:R-:W1:Y:S01]  /*13b80*/  MUFU.TANH R24, R24 ;  /* 0x0000001800187308 */ /* 0x000e620000002400 */
[----:B------:R2:W-:Y:S01]  /*13b90*/  SYNCS.ARRIVE.TRANS64.RED.A1T0 RZ, [R44+URZ], RZ ;  /* 0x000000ff2cff79a7 */ /* 0x0005e2000810043f */
[----:B------:R-:W-:-:S04]  /*13ba0*/  IADD3 R87, -R189, 0x1, -R83 ;  /* 0x00000001bd577810 */ /* 0x000fc80007ffe953 */
[----:B------:R-:W-:Y:S02]  /*13bb0*/  IADD3 R87, -R194, R87, R196 ;  /* 0x00000057c2577210 */ /* 0x000fe40007ffe1c4 */
[----:B------:R-:W3:Y:S03]  /*13bc0*/  MUFU.TANH R25, R25 ;  /* 0x0000001900197308 */ /* 0x000ee60000002400 */
[C---:B------:R-:W-:Y:S02]  /*13bd0*/  VIADD R159, R87.reuse, UR49 ;  /* 0x00000031579f7c36 */ /* 0x040fe40008000000 */
[----:B------:R-:W-:-:S03]  /*13be0*/  VIADD R158, R87, UR52 ;  /* 0x00000034579e7c36 */ /* 0x000fc60008000000 */
[----:B------:R-:W4:Y:S01]  /*13bf0*/  MUFU.TANH R26, R26 ;  /* 0x0000001a001a7308 */ /* 0x000f220000002400 */
[--C-:B0-----:R-:W-:Y:S02]  /*13c00*/  IMAD.IADD R87, R159, 0x1, R45.reuse ;  /* 0x000000019f577824 */ /* 0x101fe400078e022d */
[----:B------:R-:W-:-:S05]  /*13c10*/  IMAD.IADD R86, R158, 0x1, R45 ;  /* 0x000000019e567824 */ /* 0x000fca00078e022d */
        /* <DEDUP_REMOVED lines=74> */
.L_x_1889:
[----:B------:R-:W-:-:S05]  /*140c0*/  IMAD.U32 R162, RZ, RZ, UR41 ;  /* 0x00000029ffa27e24 */ /* 0x000fca000f8e00ff */
[----:B------:R-:W-:-:S13]  /*140d0*/  ISETP.NE.AND P3, PT, R162, 0x1, PT ;  /* 0x00000001a200780c */ /* 0x000fda0003f65270 */
[----:B------:R-:W1:Y:S02]  /*140e0*/  @P3 LDC.64 R44, c[0x0][0x9e8] ;  /* 0x00027a00ff2c3b82 */ /* 0x000e640000000a00 */
[----:B-1----:R-:W-:-:S05]  /*140f0*/  @P3 IMAD.HI.U32 R44, R160, R44, RZ ;  /* 0x0000002ca02c3227 */ /* 0x002fca00078e00ff */
[----:B------:R-:W-:-:S07]  /*14100*/  @P3 SHF.R.U32.HI R160, RZ, R45, R44 ;  /* 0x0000002dffa03219 */ /* 0x000fce000001162c */
.L_x_1890:
[----:B------:R-:W-:Y:S05]  /*14110*/  BSYNC B0 ;  /* 0x0000000000007941 */ /* 0x000fea0003800000 */
.L_x_1888:
[----:B------:R-:W-:-:S04]  /*14120*/  IMAD R160, R160, R162, -R83 ;  /* 0x000000a2a0a07224 */ /* 0x000fc800078e0a53 */
[----:B------:R-:W-:-:S05]  /*14130*/  IMAD.IADD R45, R160, 0x1, -R189 ;  /* 0x00000001a02d7824 */ /* 0x000fca00078e0abd */
[----:B------:R-:W-:Y:S02]  /*14140*/  VIADDMNMX R87, R45, R162, R87, PT ;  /* 0x000000a22d577246 */ /* 0x000fe40003800157 */
[----:B------:R-:W-:-:S07]  /*14150*/  VIMNMX R86, R86, R45, !PT ;  /* 0x0000002d56567248 */ /* 0x000fce0007fe0100 */
.L_x_1887:
[----:B------:R-:W-:Y:S01]  /*14160*/  ISETP.GT.AND P3, PT, R0, -0x1, PT ;  /* 0xffffffff0000780c */ /* 0x000fe20003f64270 */
[----:B------:R-:W1:Y:S03]  /*14170*/  SHFL.IDX PT, R152, R152, 0x1, 0x1c1f ;  /* 0x003c1f0098987f89 */ /* 0x000e6600000e0000 */
[C---:B------:R-:W-:Y:S02]  /*14180*/  ISETP.GT.AND P5, PT, R86.reuse, RZ, P3 ;  /* 0x000000ff5600720c */ /* 0x040fe40001fa4270 */
[----:B------:R-:W-:Y:S02]  /*14190*/  ISETP.GT.AND P4, PT, R86, 0x1, P3 ;  /* 0x000000015600780c */ /* 0x000fe40001f84270 */
[C---:B------:R-:W-:Y:S02]  /*141a0*/  ISETP.LT.OR P5, PT, R87.reuse, 0x1, P5 ;  /* 0x000000015700780c */ /* 0x040fe40002fa1670 */
[----:B------:R-:W-:-:S02]  /*141b0*/  ISETP.LT.OR P4, PT, R87, 0x2, P4 ;  /* 0x000000025700780c */ /* 0x000fc40002781670 */
[----:B------:R-:W-:Y:S02]  /*141c0*/  FSEL R44, R24, -INF , !P5 ;  /* 0xff800000182c7808 */ /* 0x000fe40006800000 */
[----:B------:R-:W-:Y:S02]  /*141d0*/  FSEL R45, R25, -INF , !P4 ;  /* 0xff800000192d7808 */ /* 0x000fe40006000000 */
[C---:B------:R-:W-:Y:S02]  /*141e0*/  ISETP.GT.AND P5, PT, R86.reuse, 0x8, P3 ;  /* 0x000000085600780c */ /* 0x040fe40001fa4270 */
[----:B------:R-:W-:Y:S02]  /*141f0*/  ISETP.GT.AND P4, PT, R86, 0x9, P3 ;  /* 0x000000095600780c */ /* 0x000fe40001f84270 */
[C---:B------:R-:W-:Y:S02]  /*14200*/  ISETP.LT.OR P5, PT, R87.reuse, 0x9, P5 ;  /* 0x000000095700780c */ /* 0x040fe40002fa1670 */
[----:B------:R-:W-:-:S02]  /*14210*/  ISETP.LT.OR P4, PT, R87, 0xa, P4 ;  /* 0x0000000a5700780c */ /* 0x000fc40002781670 */
[----:B0-----:R-:W-:Y:S01]  /*14220*/  FSEL R28, R28, -INF , !P5 ;  /* 0xff8000001c1c7808 */ /* 0x001fe20006800000 */
[--C-:B-1----:R-:W-:Y:S01]  /*14230*/  IMAD.IADD R159, R159, 0x1, R152.reuse ;  /* 0x000000019f9f7824 */ /* 0x102fe200078e0298 */
[----:B------:R-:W-:Y:S01]  /*14240*/  FSEL R29, R29, -INF , !P4 ;  /* 0xff8000001d1d7808 */ /* 0x000fe20006000000 */
[----:B------:R-:W-:Y:S01]  /*14250*/  IMAD.IADD R158, R158, 0x1, R152 ;  /* 0x000000019e9e7824 */ /* 0x000fe200078e0298 */
[C---:B------:R-:W-:Y:S02]  /*14260*/  ISETP.GT.AND P5, PT, R86.reuse, 0x10, P3 ;  /* 0x000000105600780c */ /* 0x040fe40001fa4270 */
        /* <DEDUP_REMOVED lines=82> */
[----:B------:R-:W-:Y:S01]  /*14790*/  FSEL R85, R85, -INF , !P4 ;  /* 0xff80000055557808 */ /* 0x000fe20006000000 */
[----:B------:R-:W-:Y:S08]  /*147a0*/  @!P2 BRA `(.L_x_1891) ;  /* 0x000000000058a947 */ /* 0x000ff00003800000 */
[----:B------:R-:W-:Y:S01]  /*147b0*/  IADD3 R87, -R194, R196, R152 ;  /* 0x000000c4c2577210 */ /* 0x000fe20007ffe198 */
[----:B------:R-:W-:Y:S03]  /*147c0*/  BSSY B0, `(.L_x_1892) ;  /* 0x0000010000007945 */ /* 0x000fe60003800000 */
        /* <DEDUP_REMOVED lines=10> */
.L_x_1893:
[----:B------:R-:W-:-:S05]  /*14870*/  IMAD.U32 R86, RZ, RZ, UR41 ;  /* 0x00000029ff567e24 */ /* 0x000fca000f8e00ff */
[----:B------:R-:W-:-:S13]  /*14880*/  ISETP.NE.AND P4, PT, R86, 0x1, PT ;  /* 0x000000015600780c */ /* 0x000fda0003f85270 */
[----:B------:R-:W0:Y:S02]  /*14890*/  @P4 LDC.64 R24, c[0x0][0x9e8] ;  /* 0x00027a00ff184b82 */ /* 0x000e240000000a00 */
[----:B0-----:R-:W-:-:S05]  /*148a0*/  @P4 IMAD.HI.U32 R24, R87, R24, RZ ;  /* 0x0000001857184227 */ /* 0x001fca00078e00ff */
[----:B------:R-:W-:-:S07]  /*148b0*/  @P4 SHF.R.U32.HI R87, RZ, R25, R24 ;  /* 0x00000019ff574219 */ /* 0x000fce0000011618 */
.L_x_1894:
[----:B------:R-:W-:Y:S05]  /*148c0*/  BSYNC B0 ;  /* 0x0000000000007941 */ /* 0x000fea0003800000 */
.L_x_1892:
[----:B------:R-:W-:-:S04]  /*148d0*/  IMAD R24, R87, R86, -R83 ;  /* 0x0000005657187224 */ /* 0x000fc800078e0a53 */
[----:B------:R-:W-:-:S05]  /*148e0*/  IMAD.IADD R25, R24, 0x1, -R189 ;  /* 0x0000000118197824 */ /* 0x000fca00078e0abd */
[----:B------:R-:W-:Y:S02]  /*148f0*/  VIADDMNMX R159, R25, R86, R159, PT ;  /* 0x00000056199f7246 */ /* 0x000fe4000380019f */
[----:B------:R-:W-:-:S07]  /*14900*/  VIMNMX R158, R158, R25, !PT ;  /* 0x000000199e9e7248 */ /* 0x000fce0007fe0100 */
.L_x_1891:
[----:B------:R-:W-:Y:S01]  /*14910*/  FMNMX.FTZ R24, R44, R217, !PT ;  /* 0x000000d92c187209 */ /* 0x000fe20007810000 */
[----:B------:R-:W-:Y:S01]  /*14920*/  UMOV UR51, UR7 ;  /* 0x0000000700337c82 */ /* 0x000fe20008000000 */
[----:B------:R-:W-:Y:S02]  /*14930*/  ISETP.GT.AND P5, PT, R158, 0x8, P3 ;  /* 0x000000089e00780c */ /* 0x000fe40001fa4270 */
[----:B------:R-:W-:Y:S02]  /*14940*/  FMNMX.FTZ R25, R45, R24, !PT ;  /* 0x000000182d197209 */ /* 0x000fe40007810000 */
[----:B------:R-:W-:Y:S02]  /*14950*/  ISETP.LT.OR P5, PT, R159, 0x9, P5 ;  /* 0x000000099f00780c */ /* 0x000fe40002fa1670 */
        /* <DEDUP_REMOVED lines=44> */
[----:B------:R-:W-:Y:S02]  /*14c20*/  ISETP.LT.OR P5, PT, R159, 0x29, P5 ;  /* 0x000000299f00780c */ /* 0x000fe40002fa1670 */
[----:B------:R-:W-:Y:S02]  /*14c30*/  FMNMX.FTZ R24, R72, R25, !PT ;  /* 0x0000001948187209 */ /* 0x000fe40007810000 */
[----:B------:R-:W-:Y:S02]  /*14c40*/  FSEL R39, R39, -INF , !P4 ;  /* 0xff80000027277808 */ /* 0x000fe40006000000 */
[----:B------:R-:W-:Y:S02]  /*14c50*/  ISETP.GT.AND P4, PT, R158, 0x21, P3 ;  /* 0x000000219e00780c */ /* 0x000fe40001f84270 */
[----:B------:R-:W-:Y:S02]  /*14c60*/  FSEL R46, R46, -INF , !P5 ;  /* 0xff8000002e2e7808 */ /* 0x000fe40006800000 */
[----:B------:R-:W-:-:S02]  /*14c70*/  FMNMX.FTZ R25, R73, R24, !PT ;  /* 0x0000001849197209 */ /* 0x000fc40007810000 */
[----:B------:R-:W-:Y:S02]  /*14c80*/  ISETP.GT.AND P5, PT, R158, 0x30, P3 ;  /* 0x000000309e00780c */ /* 0x000fe40001fa4270 */
[C---:B------:R-:W-:Y:S02]  /*14c90*/  ISETP.LT.OR P4, PT, R159.reuse, 0x22, P4 ;  /* 0x000000229f00780c */ /* 0x040fe40002781670 */
[----:B------:R-:W-:Y:S02]  /*14ca0*/  FMNMX.FTZ R24, R76, R25, !PT ;  /* 0x000000194c187209 */ /* 0x000fe40007810000 */
[----:B------:R-:W-:Y:S02]  /*14cb0*/  ISETP.LT.OR P5, PT, R159, 0x31, P5 ;  /* 0x000000319f00780c */ /* 0x000fe40002fa1670 */
[----:B------:R-:W-:Y:S02]  /*14cc0*/  FSEL R43, R43, -INF , !P4 ;  /* 0xff8000002b2b7808 */ /* 0x000fe40006000000 */
[----:B------:R-:W-:-:S02]  /*14cd0*/  ISETP.GT.AND P4, PT, R158, 0x29, P3 ;  /* 0x000000299e00780c */ /* 0x000fc40001f84270 */
[----:B------:R-:W-:Y:S02]  /*14ce0*/  FMNMX.FTZ R25, R77, R24, !PT ;  /* 0x000000184d197209 */ /* 0x000fe40007810000 */
[----:B------:R-:W-:Y:S02]  /*14cf0*/  FSEL R50, R50, -INF , !P5 ;  /* 0xff80000032327808 */ /* 0x000fe40006800000 */
[----:B------:R-:W-:Y:S02]  /*14d00*/  ISETP.GT.AND P5, PT, R158, 0x38, P3 ;  /* 0x000000389e00780c */ /* 0x000fe40001fa4270 */
[C---:B------:R-:W-:Y:S02]  /*14d10*/  ISETP.LT.OR P4, PT, R159.reuse, 0x2a, P4 ;  /* 0x0000002a9f00780c */ /* 0x040fe40002781670 */
[----:B------:R-:W-:Y:S02]  /*14d20*/  FMNMX.FTZ R24, R80, R25, !PT ;  /* 0x0000001950187209 */ /* 0x000fe40007810000 */
[----:B------:R-:W-:-:S02]  /*14d30*/  ISETP.LT.OR P5, PT, R159, 0x39, P5 ;  /* 0x000000399f00780c */ /* 0x000fc40002fa1670 */
[----:B------:R-:W-:Y:S02]  /*14d40*/  FSEL R47, R47, -INF , !P4 ;  /* 0xff8000002f2f7808 */ /* 0x000fe40006000000 */
[----:B------:R-:W-:Y:S02]  /*14d50*/  FMNMX.FTZ R24, R81, R24, !PT ;  /* 0x0000001851187209 */ /* 0x000fe40007810000 */
[----:B------:R-:W-:Y:S02]  /*14d60*/  ISETP.GT.AND P4, PT, R158, 0x31, P3 ;  /* 0x000000319e00780c */ /* 0x000fe40001f84270 */
[----:B------:R-:W-:Y:S02]  /*14d70*/  FSEL R54, R54, -INF , !P5 ;  /* 0xff80000036367808 */ /* 0x000fe40006800000 */
[----:B------:R-:W-:Y:S02]  /*14d80*/  ISETP.GT.AND P5, PT, R158, 0x40, P3 ;  /* 0x000000409e00780c */ /* 0x000fe40001fa4270 */
[----:B------:R-:W-:-:S02]  /*14d90*/  FMNMX.FTZ R24, R157, R24, !PT ;  /* 0x000000189d187209 */ /* 0x000fc40007810000 */
[C---:B------:R-:W-:Y:S02]  /*14da0*/  ISETP.LT.OR P4, PT, R159.reuse, 0x32, P4 ;  /* 0x000000329f00780c */ /* 0x040fe40002781670 */
[----:B------:R-:W-:Y:S02]  /*14db0*/  ISETP.LT.OR P5, PT, R159, 0x41, P5 ;  /* 0x000000419f00780c */ /* 0x000fe40002fa1670 */
[----:B------:R-:W-:Y:S02]  /*14dc0*/  FMNMX.FTZ R25, R85, R24, !PT ;  /* 0x0000001855197209 */ /* 0x000fe40007810000 */
[----:B------:R-:W-:Y:S02]  /*14dd0*/  FSEL R51, R51, -INF , !P4 ;  /* 0xff80000033337808 */ /* 0x000fe40006000000 */
[----:B------:R-:W-:Y:S01]  /*14de0*/  ISETP.GT.AND P4, PT, R158, 0x39, P3 ;  /* 0x000000399e00780c */ /* 0x000fe20001f84270 */
[----:B------:R-:W0:Y:S01]  /*14df0*/  SHFL.BFLY PT, R24, R25, 0x2, 0x1f ;  /* 0x0c401f0019187f89 */ /* 0x000e2200000e0000 */
[----:B------:R-:W-:-:S02]  /*14e00*/  FSEL R58, R58, -INF , !P5 ;  /* 0xff8000003a3a7808 */ /* 0x000fc40006800000 */
[C---:B------:R-:W-:Y:S02]  /*14e10*/  ISETP.GT.AND P5, PT, R158.reuse, 0x48, P3 ;  /* 0x000000489e00780c */ /* 0x040fe40001fa4270 */
[C---:B------:R-:W-:Y:S02]  /*14e20*/  ISETP.LT.OR P4, PT, R159.reuse, 0x3a, P4 ;  /* 0x0000003a9f00780c */ /* 0x040fe40002781670 */
[----:B------:R-:W-:Y:S02]  /*14e30*/  ISETP.LT.OR P5, PT, R159, 0x49, P5 ;  /* 0x000000499f00780c */ /* 0x000fe40002fa1670 */
[----:B------:R-:W-:Y:S02]  /*14e40*/  FSEL R55, R55, -INF , !P4 ;  /* 0xff80000037377808 */ /* 0x000fe40006000000 */
[----:B------:R-:W-:Y:S02]  /*14e50*/  ISETP.GT.AND P4, PT, R158, 0x41, P3 ;  /* 0x000000419e00780c */ /* 0x000fe40001f84270 */
        /* <DEDUP_REMOVED lines=12> */
[----:B0-----:R-:W-:-:S02]  /*14f20*/  FMNMX.FTZ R83, R25, R24, !PT ;  /* 0x0000001819537209 */ /* 0x001fc40007810000 */
[----:B------:R-:W-:Y:S02]  /*14f30*/  FSEL R66, R66, -INF , !P5 ;  /* 0xff80000042427808 */ /* 0x000fe40006800000 */
[C---:B------:R-:W-:Y:S01]  /*14f40*/  ISETP.GT.AND P5, PT, R158.reuse, 0x60, P3 ;  /* 0x000000609e00780c */ /* 0x040fe20001fa4270 */
[----:B------:R-:W0:Y:S01]  /*14f50*/  SHFL.BFLY PT, R24, R83, 0x1, 0x1f ;  /* 0x0c201f0053187f89 */ /* 0x000e2200000e0000 */
[C---:B------:R-:W-:Y:S02]  /*14f60*/  ISETP.LT.OR P4, PT, R159.reuse, 0x52, P4 ;  /* 0x000000529f00780c */ /* 0x040fe40002781670 */
[----:B------:R-:W-:Y:S02]  /*14f70*/  ISETP.LT.OR P5, PT, R159, 0x61, P5 ;  /* 0x000000619f00780c */ /* 0x000fe40002fa1670 */
[----:B------:R-:W-:Y:S02]  /*14f80*/  FSEL R65, R65, -INF , !P4 ;  /* 0xff80000041417808 */ /* 0x000fe40006000000 */
[----:B------:R-:W-:-:S02]  /*14f90*/  ISETP.GT.AND P4, PT, R158, 0x59, P3 ;  /* 0x000000599e00780c */ /* 0x000fc40001f84270 */
[----:B------:R-:W-:Y:S02]  /*14fa0*/  FSEL R70, R70, -INF , !P5 ;  /* 0xff80000046467808 */ /* 0x000fe40006800000 */
[C---:B------:R-:W-:Y:S02]  /*14fb0*/  ISETP.GT.AND P5, PT, R158.reuse, 0x68, P3 ;  /* 0x000000689e00780c */ /* 0x040fe40001fa4270 */
        /* <DEDUP_REMOVED lines=11> */
[----:B------:R-:W-:Y:S02]  /*15070*/  ISETP.GT.AND P5, PT, R158, 0x71, P3 ;  /* 0x000000719e00780c */ /* 0x000fe40001fa4270 */
[----:B0-----:R-:W-:Y:S02]  /*15080*/  FMNMX.FTZ R24, R83, R24, !PT ;  /* 0x0000001853187209 */ /* 0x001fe40007810000 */
[C---:B------:R-:W-:Y:S02]  /*15090*/  ISETP.LT.OR P4, PT, R159.reuse, 0x6a, P4 ;  /* 0x0000006a9f00780c */ /* 0x040fe40002781670 */
[----:B------:R-:W-:Y:S01]  /*150a0*/  ISETP.LT.OR P5, PT, R159, 0x72, P5 ;  /* 0x000000729f00780c */ /* 0x000fe20002fa1670 */
[----:B------:R-:W-:Y:S01]  /*150b0*/  FMUL.FTZ R86, R24, UR51 ;  /* 0x0000003318567c20 */ /* 0x000fe20008410000 */
[----:B------:R-:W-:-:S02]  /*150c0*/  FSEL R75, R75, -INF , !P4 ;  /* 0xff8000004b4b7808 */ /* 0x000fc40006000000 */
[----:B------:R-:W-:Y:S02]  /*150d0*/  FSETP.NEU.FTZ.AND P4, PT, R24, -INF , PT ;  /* 0xff8000001800780b */ /* 0x000fe40003f9d000 */
[----:B------:R-:W-:Y:S02]  /*150e0*/  FSEL R79, R79, -INF , !P5 ;  /* 0xff8000004f4f7808 */ /* 0x000fe40006800000 */
[----:B------:R-:W-:Y:S02]  /*150f0*/  ISETP.GT.AND P5, PT, R158, RZ, P3 ;  /* 0x000000ff9e00720c */ /* 0x000fe40001fa4270 */
[----:B------:R-:W-:Y:S02]  /*15100*/  FSEL R86, R86, RZ, P4 ;  /* 0x000000ff56567208 */ /* 0x000fe40002000000 */
[----:B------:R-:W-:-:S03]  /*15110*/  ISETP.LT.OR P5, PT, R159, 0x1, P5 ;  /* 0x000000019f00780c */ /* 0x000fc60002fa1670 */
[--C-:B------:R-:W-:Y:S01]  /*15120*/  FFMA.FTZ R182, R28, UR51, -R86.reuse ;  /* 0x000000331cb67c23 */ /* 0x100fe20008010856 */
[----:B------:R-:W-:Y:S01]  /*15130*/  FSEL R28, R26, -INF , !P5 ;  /* 0xff8000001a1c7808 */ /* 0x000fe20006800000 */
        /* <DEDUP_REMOVED lines=9> */
[----:B------:R-:W-:Y:S01]  /*151d0*/  ISETP.GT.AND P5, PT, R158, 0x78, P3 ;  /* 0x000000789e00780c */ /* 0x000fe20001fa4270 */
        /* <DEDUP_REMOVED lines=11> */
[----:B------:R-:W-:Y:S01]  /*15290*/  ISETP.LT.OR P3, PT, R159, 0x7a, P3 ;  /* 0x0000007a9f00780c */ /* 0x000fe20001f61670 */
[----:B------:R-:W-:Y:S01]  /*152a0*/  MUFU.EX2 R180, R180 ;  /* 0x000000b400b47308 */ /* 0x000fe20000000800 */
[----:B------:R-:W-:Y:S01]  /*152b0*/  FMNMX.FTZ R29, R35, R32, !PT ;  /* 0x00000020231d7209 */ /* 0x000fe20007810000 */
[--C-:B------:R-:W-:Y:S01]  /*152c0*/  FFMA.FTZ R162, R68, UR51, -R86.reuse ;  /* 0x0000003344a27c23 */ /* 0x100fe20008010856 */
[----:B------:R-:W-:Y:S01]  /*152d0*/  FSEL R82, R82, -INF , !P5 ;  /* 0xff80000052527808 */ /* 0x000fe20006800000 */
[--C-:B------:R-:W-:Y:S01]  /*152e0*/  FFMA.FTZ R45, R33, UR51, -R86.reuse ;  /* 0x00000033212d7c23 */ /* 0x100fe20008010856 */
[----:B------:R-:W-:Y:S01]  /*152f0*/  FMNMX.FTZ R32, R38, R29, !PT ;  /* 0x0000001d26207209 */ /* 0x000fe20007810000 */
[--C-:B------:R-:W-:Y:S01]  /*15300*/  FFMA.FTZ R178, R36, UR51, -R86.reuse ;  /* 0x0000003324b27c23 */ /* 0x100fe20008010856 */
[----:B------:R-:W-:Y:S01]  /*15310*/  FSEL R84, R84, -INF , !P3 ;  /* 0xff80000054547808 */ /* 0x000fe20005800000 */
[----:B------:R-:W-:Y:S01]  /*15320*/  MUFU.EX2 R25, R25 ;  /* 0x0000001900197308 */ /* 0x000fe20000000800 */
[----:B------:R-:W-:Y:S01]  /*15330*/  FMNMX.FTZ R29, R39, R32, !PT ;  /* 0x00000020271d7209 */ /* 0x000fe20007810000 */
[--C-:B------:R-:W-:Y:S01]  /*15340*/  FFMA.FTZ R174, R153, UR51, -R86.reuse ;  /* 0x0000003399ae7c23 */ /* 0x100fe20008010856 */
[----:B------:R-:W-:Y:S01]  /*15350*/  FSEL R60, R24, RZ, P4 ;  /* 0x000000ff183c7208 */ /* 0x000fe20002000000 */
[--C-:B------:R-:W-:Y:S01]  /*15360*/  FFMA.FTZ R36, R154, UR51, -R86.reuse ;  /* 0x000000339a247c23 */ /* 0x100fe20008010856 */
[----:B------:R-:W-:Y:S01]  /*15370*/  FMNMX.FTZ R32, R42, R29, !PT ;  /* 0x0000001d2a207209 */ /* 0x000fe20007810000 */
[--C-:B------:R-:W-:Y:S01]  /*15380*/  FFMA.FTZ R168, R48, UR51, -R86.reuse ;  /* 0x0000003330a87c23 */ /* 0x100fe20008010856 */
[--C-:B------:R-:W-:Y:S01]  /*15390*/  FFMA.FTZ R33, R49, UR51, -R86.reuse ;  /* 0x0000003331217c23 */ /* 0x100fe20008010856 */
[----:B------:R-:W-:Y:S01]  /*153a0*/  MUFU.EX2 R182, R182 ;  /* 0x000000b600b67308 */ /* 0x000fe20000000800 */
[----:B------:R-:W-:Y:S01]  /*153b0*/  FMNMX.FTZ R29, R43, R32, !PT ;  /* 0x000000202b1d7209 */ /* 0x000fe20007810000 */
[--C-:B------:R-:W-:Y:S01]  /*153c0*/  FFMA.FTZ R160, R155, UR51, -R86.reuse ;  /* 0x000000339ba07c23 */ /* 0x100fe20008010856 */
[--C-:B------:R-:W-:Y:S01]  /*153d0*/  FFMA.FTZ R154, R157, UR51, -R86.reuse ;  /* 0x000000339d9a7c23 */ /* 0x100fe20008010856 */
[--C-:B------:R-:W-:Y:S01]  /*153e0*/  FFMA.FTZ R49, R73, UR51, -R86.reuse ;  /* 0x0000003349317c23 */ /* 0x100fe20008010856 */
[----:B------:R-:W-:Y:S01]  /*153f0*/  FMNMX.FTZ R32, R46, R29, !PT ;  /* 0x0000001d2e207209 */ /* 0x000fe20007810000 */
[--C-:B------:R-:W-:Y:S01]  /*15400*/  FFMA.FTZ R158, R76, UR51, -R86.reuse ;  /* 0x000000334c9e7c23 */ /* 0x100fe20008010856 */
[--C-:B------:R-:W-:Y:S01]  /*15410*/  FFMA.FTZ R48, R77, UR51, -R86.reuse ;  /* 0x000000334d307c23 */ /* 0x100fe20008010856 */
[----:B------:R-:W-:Y:S01]  /*15420*/  MUFU.EX2 R26, R26 ;  /* 0x0000001a001a7308 */ /* 0x000fe20000000800 */
[----:B------:R-:W-:Y:S01]  /*15430*/  FMNMX.FTZ R29, R47, R32, !PT ;  /* 0x000000202f1d7209 */ /* 0x000fe20007810000 */
[--C-:B------:R-:W-:Y:S01]  /*15440*/  FFMA.FTZ R152, R80, UR51, -R86.reuse ;  /* 0x0000003350987c23 */ /* 0x100fe20008010856 */
[----:B------:R-:W-:-:S02]  /*15450*/  FFMA.FTZ R85, R85, UR51, -R86 ;  /* 0x0000003355557c23 */ /* 0x000fc40008010856 */
        /* <DEDUP_REMOVED lines=14> */
[----:B------:R-:W-:Y:S01]  /*15540*/  FMNMX.FTZ R29, R65, R32, !PT ;  /* 0x00000020411d7209 */ /* 0x000fe20007810000 */
[--C-:B------:R-:W-:Y:S01]  /*15550*/  FFMA.FTZ R32, R53, UR51, -R86.reuse ;  /* 0x0000003335207c23 */ /* 0x100fe20008010856 */
[--C-:B------:R-:W-:Y:S01]  /*15560*/  FFMA.FTZ R53, R156, UR51, -R86.reuse ;  /* 0x000000339c357c23 */ /* 0x100fe20008010856 */
[----:B------:R-:W-:Y:S01]  /*15570*/  FFMA.FTZ R156, R72, UR51, -R86 ;  /* 0x00000033489c7c23 */ /* 0x000fe20008010856 */
[----:B------:R-:W-:-:S03]  /*15580*/  FMNMX.FTZ R40, R66, R29, !PT ;  /* 0x0000001d42287209 */ /* 0x000fc60007810000 */
[----:B------:R-:W-:Y:S01]  /*15590*/  MUFU.EX2 R37, R37 ;  /* 0x0000002500257308 */ /* 0x000fe20000000800 */
[----:B------:R-:W-:-:S04]  /*155a0*/  FMNMX.FTZ R29, R67, R40, !PT ;  /* 0x00000028431d7209 */ /* 0x000fc80007810000 */
[----:B------:R-:W-:-:S03]  /*155b0*/  FMNMX.FTZ R40, R70, R29, !PT ;  /* 0x0000001d46287209 */ /* 0x000fc60007810000 */
[----:B------:R-:W-:Y:S01]  /*155c0*/  MUFU.EX2 R174, R174 ;  /* 0x000000ae00ae7308 */ /* 0x000fe20000000800 */
[----:B------:R-:W-:-:S04]  /*155d0*/  FMNMX.FTZ R29, R71, R40, !PT ;  /* 0x00000028471d7209 */ /* 0x000fc80007810000 */
[----:B------:R-:W-:-:S03]  /*155e0*/  FMNMX.FTZ R40, R74, R29, !PT ;  /* 0x0000001d4a287209 */ /* 0x000fc60007810000 */
[----:B------:R0:W-:Y:S01]  /*155f0*/  MUFU.EX2 R29, R57 ;  /* 0x00000039001d7308 */ /* 0x0001e20000000800 */
[----:B------:R-:W-:-:S04]  /*15600*/  FMNMX.FTZ R41, R75, R40, !PT ;  /* 0x000000284b297209 */ /* 0x000fc80007810000 */
[----:B------:R-:W-:-:S03]  /*15610*/  FMNMX.FTZ R40, R78, R41, !PT ;  /* 0x000000294e287209 */ /* 0x000fc60007810000 */
[----:B------:R-:W-:Y:S01]  /*15620*/  MUFU.EX2 R36, R36 ;  /* 0x0000002400247308 */ /* 0x000fe20000000800 */
[----:B------:R-:W-:-:S04]  /*15630*/  FMNMX.FTZ R41, R79, R40, !PT ;  /* 0x000000284f297209 */ /* 0x000fc80007810000 */
[----:B------:R-:W-:-:S03]  /*15640*/  FMNMX.FTZ R41, R82, R41, !PT ;  /* 0x0000002952297209 */ /* 0x000fc60007810000 */
[----:B------:R-:W-:Y:S01]  /*15650*/  MUFU.EX2 R168, R168 ;  /* 0x000000a800a87308 */ /* 0x000fe20000000800 */
[----:B------:R-:W-:Y:S01]  /*15660*/  FMNMX.FTZ R40, R84, R41, !PT ;  /* 0x0000002954287209 */ /* 0x000fe20007810000 */
[----:B------:R-:W-:-:S04]  /*15670*/  FFMA.FTZ R41, R81, UR51, -R86 ;  /* 0x0000003351297c23 */ /* 0x000fc80008010856 */
[----:B0-----:R-:W0:Y:S02]  /*15680*/  SHFL.BFLY PT, R57, R40, 0x2, 0x1f ;  /* 0x0c401f0028397f89 */ /* 0x001e2400000e0000 */
        /* <DEDUP_REMOVED lines=9> */
[----:B0-----:R-:W-:Y:S01]  /*15720*/  FMNMX.FTZ R40, R57, R40, !PT ;  /* 0x0000002839287209 */ /* 0x001fe20007810000 */
[----:B------:R-:W-:-:S03]  /*15730*/  FADD.FTZ R57, -R60, R217 ;  /* 0x000000d93c397221 */ /* 0x000fc60000010100 */
[C---:B------:R-:W-:Y:S01]  /*15740*/  FSETP.NEU.FTZ.AND P3, PT, R40.reuse, -INF , PT ;  /* 0xff8000002800780b */ /* 0x040fe20003f7d000 */
[----:B------:R-:W-:Y:S01]  /*15750*/  FMUL.FTZ R61, R40, UR51 ;  /* 0x00000033283d7c20 */ /* 0x000fe20008410000 */
[----:B------:R-:W-:Y:S01]  /*15760*/  FMUL.FTZ R57, R57, UR51 ;  /* 0x0000003339397c20 */ /* 0x000fe20008410000 */
[----:B------:R-:W-:Y:S03]  /*15770*/  MUFU.EX2 R53, R53 ;  /* 0x0000003500357308 */ /* 0x000fe60000000800 */
[----:B------:R-:W-:-:S05]  /*15780*/  FSEL R61, R61, RZ, P3 ;  /* 0x000000ff3d3d7208 */ /* 0x000fca0001800000 */
[--C-:B------:R-:W-:Y:S01]  /*15790*/  FFMA.FTZ R69, R27, UR51, -R61.reuse ;  /* 0x000000331b457c23 */ /* 0x100fe2000801083d */
[----:B------:R-:W-:Y:S01]  /*157a0*/  FSEL R27, R40, RZ, P3 ;  /* 0x000000ff281b7208 */ /* 0x000fe20001800000 */
[--C-:B------:R-:W-:Y:S01]  /*157b0*/  FFMA.FTZ R181, R28, UR51, -R61.reuse ;  /* 0x000000331cb57c23 */ /* 0x100fe2000801083d */
[----:B------:R-:W0:Y:S01]  /*157c0*/  MUFU.EX2 R57, R57 ;  /* 0x0000003900397308 */ /* 0x000e220000000800 */
[--C-:B------:R-:W-:Y:S01]  /*157d0*/  FFMA.FTZ R183, R30, UR51, -R61.reuse ;  /* 0x000000331eb77c23 */ /* 0x100fe2000801083d */
[--C-:B------:R-:W-:Y:S01]  /*157e0*/  FFMA.FTZ R68, R31, UR51, -R61.reuse ;  /* 0x000000331f447c23 */ /* 0x100fe2000801083d */
[----:B------:R-:W-:Y:S01]  /*157f0*/  FADD.FTZ R27, -R27, R218 ;  /* 0x000000da1b1b7221 */ /* 0x000fe20000010100 */
[--C-:B------:R-:W-:Y:S01]  /*15800*/  FFMA.FTZ R177, R34, UR51, -R61.reuse ;  /* 0x0000003322b17c23 */ /* 0x100fe2000801083d */
[--C-:B------:R-:W-:Y:S01]  /*15810*/  FFMA.FTZ R35, R35, UR51, -R61.reuse ;  /* 0x0000003323237c23 */ /* 0x100fe2000801083d */
[--C-:B------:R-:W-:Y:S01]  /*15820*/  FFMA.FTZ R165, R58, UR51, -R61.reuse ;  /* 0x000000333aa57c23 */ /* 0x100fe2000801083d */
[----:B------:R-:W-:Y:S01]  /*15830*/  FMUL.FTZ R27, R27, UR51 ;  /* 0x000000331b1b7c20 */ /* 0x000fe20008410000 */
[----:B------:R-:W-:Y:S01]  /*15840*/  MUFU.EX2 R181, R181 ;  /* 0x000000b500b57308 */ /* 0x000fe20000000800 */
[--C-:B------:R-:W-:Y:S01]  /*15850*/  FFMA.FTZ R179, R38, UR51, -R61.reuse ;  /* 0x0000003326b37c23 */ /* 0x100fe2000801083d */
[--C-:B------:R-:W-:Y:S01]  /*15860*/  FFMA.FTZ R34, R39, UR51, -R61.reuse ;  /* 0x0000003327227c23 */ /* 0x100fe2000801083d */
[--C-:B------:R-:W-:Y:S01]  /*15870*/  FFMA.FTZ R38, R55, UR51, -R61.reuse ;  /* 0x0000003337267c23 */ /* 0x100fe2000801083d */
[--C-:B------:R-:W-:Y:S01]  /*15880*/  FFMA.FTZ R173, R42, UR51, -R61.reuse ;  /* 0x000000332aad7c23 */ /* 0x100fe2000801083d */
[--C-:B------:R-:W-:Y:S01]  /*15890*/  FFMA.FTZ R31, R43, UR51, -R61.reuse ;  /* 0x000000332b1f7c23 */ /* 0x100fe2000801083d */
[--C-:B------:R-:W-:Y:S01]  /*158a0*/  FFMA.FTZ R175, R46, UR51, -R61.reuse ;  /* 0x000000332eaf7c23 */ /* 0x100fe2000801083d */
        /* <DEDUP_REMOVED lines=8> */
[--C-:B------:R-:W-:Y:S01]  /*15930*/  FFMA.FTZ R54, R63, UR51, -R61.reuse ;  /* 0x000000333f367c23 */ /* 0x100fe2000801083d */
[----:B------:R-:W0:Y:S01]  /*15940*/  MUFU.EX2 R69, R69 ;  /* 0x0000004500457308 */ /* 0x000e220000000800 */
[--C-:B------:R-:W-:Y:S01]  /*15950*/  FFMA.FTZ R161, R64, UR51, -R61.reuse ;  /* 0x0000003340a17c23 */ /* 0x100fe2000801083d */
[--C-:B------:R-:W-:Y:S01]  /*15960*/  FFMA.FTZ R51, R65, UR51, -R61.reuse ;  /* 0x0000003341337c23 */ /* 0x100fe2000801083d */
[--C-:B------:R-:W-:Y:S01]  /*15970*/  FFMA.FTZ R163, R66, UR51, -R61.reuse ;  /* 0x0000003342a37c23 */ /* 0x100fe2000801083d */
[--C-:B------:R-:W-:Y:S01]  /*15980*/  FFMA.FTZ R47, R67, UR51, -R61.reuse ;  /* 0x00000033432f7c23 */ /* 0x100fe2000801083d */
[--C-:B------:R-:W-:Y:S01]  /*15990*/  FFMA.FTZ R157, R70, UR51, -R61.reuse ;  /* 0x00000033469d7c23 */ /* 0x100fe2000801083d */
[--C-:B------:R-:W-:Y:S01]  /*159a0*/  FFMA.FTZ R46, R71, UR51, -R61.reuse ;  /* 0x00000033472e7c23 */ /* 0x100fe2000801083d */
[----:B------:R-:W-:Y:S01]  /*159b0*/  FFMA.FTZ R159, R74, UR51, -R61 ;  /* 0x000000334a9f7c23 */ /* 0x000fe2000801083d */
[----:B------:R-:W2:Y:S01]  /*159c0*/  MUFU.EX2 R183, R183 ;  /* 0x000000b700b77308 */ /* 0x000ea20000000800 */
[----:B-1----:R-:W-:Y:S01]  /*159d0*/  FFMA.FTZ R58, R27, R3, R181 ;  /* 0x000000031b3a7223 */ /* 0x002fe200000100b5 */
[----:B------:R-:W-:Y:S01]  /*159e0*/  FADD.FTZ R3, R25, R6 ;  /* 0x0000000619037221 */ /* 0x000fe20000010000 */
[--C-:B------:R-:W-:Y:S01]  /*159f0*/  FFMA.FTZ R43, R75, UR51, -R61.reuse ;  /* 0x000000334b2b7c23 */ /* 0x100fe2000801083d */
[--C-:B------:R-:W-:Y:S01]  /*15a00*/  FFMA.FTZ R153, R78, UR51, -R61.reuse ;  /* 0x000000334e997c23 */ /* 0x100fe2000801083d */
[----:B------:R-:W-:Y:S01]  /*15a10*/  FFMA.FTZ R42, R79, UR51, -R61 ;  /* 0x000000334f2a7c23 */ /* 0x000fe2000801083d */
[----:B------:R-:W-:Y:S01]  /*15a20*/  FADD.FTZ R3, R182, R3 ;  /* 0x00000003b6037221 */ /* 0x000fe20000010000 */
[----:B------:R-:W-:Y:S01]  /*15a30*/  FFMA.FTZ R155, R82, UR51, -R61 ;  /* 0x00000033529b7c23 */ /* 0x000fe2000801083d */
[----:B------:R-:W1:Y:S01]  /*15a40*/  MUFU.EX2 R68, R68 ;  /* 0x0000004400447308 */ /* 0x000e620000000800 */
[----:B0-----:R-:W-:Y:S01]  /*15a50*/  FADD.FTZ R58, R69, R58 ;  /* 0x0000003a453a7221 */ /* 0x001fe20000010000 */
[----:B------:R-:W-:Y:S01]  /*15a60*/  FADD.FTZ R3, R26, R3 ;  /* 0x000000031a037221 */ /* 0x000fe20000010000 */
[----:B------:R-:W-:-:S05]  /*15a70*/  FFMA.FTZ R39, R84, UR51, -R61 ;  /* 0x0000003354277c23 */ /* 0x000fca000801083d */
[----:B------:R-:W0:Y:S01]  /*15a80*/  MUFU.EX2 R177, R177 ;  /* 0x000000b100b17308 */ /* 0x000e220000000800 */
[----:B--2---:R-:W-:Y:S01]  /*15a90*/  FADD.FTZ R55, R183, R58 ;  /* 0x0000003ab7377221 */ /* 0x004fe20000010000 */
[----:B------:R-:W-:-:S04]  /*15aa0*/  FADD.FTZ R58, R176, R3 ;  /* 0x00000003b03a7221 */ /* 0x000fc80000010000 */
[----:B------:R-:W-:Y:S02]  /*15ab0*/  FADD.FTZ R3, R45, R58 ;  /* 0x0000003a2d037221 */ /* 0x000fe40000010000 */
[----:B------:R-:W2:Y:S01]  /*15ac0*/  MUFU.EX2 R35, R35 ;  /* 0x0000002300237308 */ /* 0x000ea20000000800 */
[----:B-1----:R-:W-:Y:S01]  /*15ad0*/  FADD.FTZ R6, R68, R55 ;  /* 0x0000003744067221 */ /* 0x002fe20000010000 */
[----:B------:R-:W-:-:S04]  /*15ae0*/  FADD.FTZ R3, R178, R3 ;  /* 0x00000003b2037221 */ /* 0x000fc80000010000 */
[----:B------:R-:W-:Y:S02]  /*15af0*/  FADD.FTZ R3, R44, R3 ;  /* 0x000000032c037221 */ /* 0x000fe40000010000 */
[----:B------:R-:W1:Y:S01]  /*15b00*/  MUFU.EX2 R179, R179 ;  /* 0x000000b300b37308 */ /* 0x000e620000000800 */
[----:B0-----:R-:W-:Y:S01]  /*15b10*/  FADD.FTZ R6, R177, R6 ;  /* 0x00000006b1067221 */ /* 0x001fe20000010000 */
[----:B------:R-:W-:-:S04]  /*15b20*/  FADD.FTZ R58, R172, R3 ;  /* 0x00000003ac3a7221 */ /* 0x000fc80000010000 */
[----:B------:R-:W-:Y:S02]  /*15b30*/  FADD.FTZ R3, R37, R58 ;  /* 0x0000003a25037221 */ /* 0x000fe40000010000 */
[----:B------:R-:W0:Y:S01]  /*15b40*/  MUFU.EX2 R34, R34 ;  /* 0x0000002200227308 */ /* 0x000e220000000800 */
[----:B--2---:R-:W-:Y:S01]  /*15b50*/  FADD.FTZ R6, R35, R6 ;  /* 0x0000000623067221 */ /* 0x004fe20000010000 */
[----:B------:R-:W-:-:S04]  /*15b60*/  FADD.FTZ R3, R174, R3 ;  /* 0x00000003ae037221 */ /* 0x000fc80000010000 */
[----:B------:R-:W-:Y:S02]  /*15b70*/  FADD.FTZ R3, R36, R3 ;  /* 0x0000000324037221 */ /* 0x000fe40000010000 */
[----:B------:R-:W2:Y:S01]  /*15b80*/  MUFU.EX2 R173, R173 ;  /* 0x000000ad00ad7308 */ /* 0x000ea20000000800 */
[----:B-1----:R-:W-:Y:S01]  /*15b90*/  FADD.FTZ R55, R179, R6 ;  /* 0x00000006b3377221 */ /* 0x002fe20000010000 */
[----:B------:R-:W-:-:S06]  /*15ba0*/  FADD.FTZ R58, R168, R3 ;  /* 0x00000003a83a7221 */ /* 0x000fcc0000010000 */
        /* <DEDUP_REMOVED lines=33> */
[----:B0-----:R-:W-:Y:S01]  /*15dc0*/  FADD.FTZ R6, R54, R3 ;  /* 0x0000000336067221 */ /* 0x001fe20000010000 */
[----:B------:R-:W-:-:S06]  /*15dd0*/  FADD.FTZ R3, R53, R58 ;  /* 0x0000003a35037221 */ /* 0x000fcc0000010000 */
        /* <DEDUP_REMOVED lines=44> */
.L_x_1895:
[----:B------:R-:W-:Y:S01]  /*160a0*/  IMAD R55, R184, 0x8, R18 ;  /* 0x00000008b8377824 */ /* 0x000fe200078e0212 */
[----:B------:R-:W-:Y:S01]  /*160b0*/  ISETP.GT.AND P3, PT, R0, R213, PT ;  /* 0x000000d50000720c */ /* 0x000fe20003f64270 */
[----:B------:R-:W-:Y:S01]  /*160c0*/  IMAD.U32 R58, RZ, RZ, UR38 ;  /* 0x00000026ff3a7e24 */ /* 0x000fe2000f8e00ff */
[----:B------:R-:W-:Y:S01]  /*160d0*/  F2FP.BF16.F32.PACK_AB R180, R25, R180 ;  /* 0x000000b419b4723e */ /* 0x000fe200000010ff */
[----:B------:R-:W-:Y:S01]  /*160e0*/  VIADD R55, R55, 0x28860 ;  /* 0x0002886037377836 */ /* 0x000fe20000000000 */
[----:B------:R-:W-:Y:S01]  /*160f0*/  F2FP.BF16.F32.PACK_AB R181, R69, R181 ;  /* 0x000000b545b5723e */ /* 0x000fe200000010ff */
[-C--:B------:R-:W-:Y:S01]  /*16100*/  FMUL.FTZ R88, R88, R57.reuse ;  /* 0x0000003958587220 */ /* 0x080fe20000410000 */
[----:B------:R-:W-:Y:S01]  /*16110*/  F2FP.BF16.F32.PACK_AB R182, R26, R182 ;  /* 0x000000b61ab6723e */ /* 0x000fe200000010ff */
[-C--:B------:R-:W-:Y:S01]  /*16120*/  FMUL.FTZ R89, R89, R57.reuse ;  /* 0x0000003959597220 */ /* 0x080fe20000410000 */
[----:B------:R-:W-:Y:S01]  /*16130*/  PRMT R55, R58, 0x654, R55 ;  /* 0x000006543a377816 */ /* 0x000fe20000000037 */
[----:B------:R-:W-:Y:S01]  /*16140*/  FMUL.FTZ R92, R92, R57 ;  /* 0x000000395c5c7220 */ /* 0x000fe20000410000 */
[----:B------:R-:W-:Y:S01]  /*16150*/  F2FP.BF16.F32.PACK_AB R183, R68, R183 ;  /* 0x000000b744b7723e */ /* 0x000fe200000010ff */
[-C--:B------:R-:W-:Y:S01]  /*16160*/  FMUL.FTZ R93, R93, R57.reuse ;  /* 0x000000395d5d7220 */ /* 0x080fe20000410000 */
[----:B------:R0:W-:Y:S01]  /*16170*/  SYNCS.ARRIVE.TRANS64.RED.A1T0 RZ, [R55+URZ], RZ ;  /* 0x000000ff37ff79a7 */ /* 0x0001e2000810043f */
        /* <DEDUP_REMOVED lines=88> */
[----:B------:R-:W-:-:S02]  /*16700*/  VIADD R0, R0, 0xffffffff ;  /* 0xffffffff00007836 */ /* 0x000fc40000000000 */
[----:B------:R-:W-:Y:S02]  /*16710*/  IMAD.MOV.U32 R218, RZ, RZ, R40 ;  /* 0x000000ffffda7224 */ /* 0x000fe400078e0028 */
[----:B------:R-:W-:Y:S02]  /*16720*/  IMAD.MOV.U32 R217, RZ, RZ, R24 ;  /* 0x000000ffffd97224 */ /* 0x000fe400078e0018 */
[----:B------:R-:W-:Y:S02]  /*16730*/  IMAD.MOV.U32 R187, RZ, RZ, R215 ;  /* 0x000000ffffbb7224 */ /* 0x000fe400078e00d7 */
[----:B------:R-:W-:Y:S01]  /*16740*/  IMAD.MOV.U32 R184, RZ, RZ, R214 ;  /* 0x000000ffffb87224 */ /* 0x000fe200078e00d6 */
[----:B0-----:R-:W-:Y:S06]  /*16750*/  @P3 BRA `(.L_x_1896) ;  /* 0xffffffc400303947 */ /* 0x001fec000383ffff */
[----:B------:R-:W-:Y:S02]  /*16760*/  IMAD.MOV.U32 R218, RZ, RZ, R40 ;  /* 0x000000ffffda7224 */ /* 0x000fe400078e0028 */
[----:B------:R-:W-:Y:S02]  /*16770*/  IMAD.MOV.U32 R217, RZ, RZ, R24 ;  /* 0x000000ffffd97224 */ /* 0x000fe400078e0018 */
[----:B------:R-:W-:Y:S02]  /*16780*/  IMAD.MOV.U32 R184, RZ, RZ, R214 ;  /* 0x000000ffffb87224 */ /* 0x000fe400078e00d6 */
[----:B------:R-:W-:-:S07]  /*16790*/  IMAD.MOV.U32 R187, RZ, RZ, R215 ;  /* 0x000000ffffbb7224 */ /* 0x000fce00078e00d7 */
.L_x_1876:
[----:B------:R-:W0:Y:S01]  /*167a0*/  LDC R24, c[0x0][0x448] ;  /* 0x00011200ff187b82 */ /* 0x000e220000000800 */
[----:B------:R-:W-:Y:S01]  /*167b0*/  IADD3 R27, R196, 0x1, -R194 ;  /* 0x00000001c41b7810 */ /* 0x000fe20007ffe8c2 */
[----:B------:R-:W-:-:S06]  /*167c0*/  ULDC UR8, c[0x0][0x9dc] ;  /* 0x0002770000087ab9 */ /* 0x000fcc0000000800 */
[----:B------:R-:W1:Y:S01]  /*167d0*/  LDC R28, c[0x0][0x9e4] ;  /* 0x00027900ff1c7b82 */ /* 0x000e620000000800 */
[----:B0-----:R-:W-:Y:S01]  /*167e0*/  ISETP.NE.AND P4, PT, R24, 0x1, PT ;  /* 0x000000011800780c */ /* 0x001fe20003f85270 */
[----:B------:R-:W-:Y:S01]  /*167f0*/  VIADD R24, R198, 0x7f ;  /* 0x0000007fc6187836 */ /* 0x000fe20000000000 */
[----:B-1----:R-:W-:-:S11]  /*16800*/  ISETP.GE.AND P5, PT, R28, 0x1, PT ;  /* 0x000000011c00780c */ /* 0x002fd60003fa6270 */
[----:B------:R-:W0:Y:S08]  /*16810*/  @P4 LDC R25, c[0x0][0x44c] ;  /* 0x00011300ff194b82 */ /* 0x000e300000000800 */
[----:B------:R-:W1:Y:S01]  /*16820*/  @P4 LDC R26, c[0x0][0x450] ;  /* 0x00011400ff1a4b82 */ /* 0x000e620000000800 */
[----:B0-----:R-:W-:-:S05]  /*16830*/  @P4 IMAD.HI.U32 R25, R24, R25, RZ ;  /* 0x0000001918194227 */ /* 0x001fca00078e00ff */
[----:B-1----:R-:W-:-:S05]  /*16840*/  @P4 SHF.R.U32.HI R24, RZ, R26, R25 ;  /* 0x0000001aff184219 */ /* 0x002fca0000011619 */
[----:B------:R-:W-:-:S04]  /*16850*/  IMAD.IADD R24, R27, 0x1, R24 ;  /* 0x000000011b187824 */ /* 0x000fc800078e0218 */
[----:B------:R-:W-:Y:S01]  /*16860*/  VIADD R26, R24, -UR8 ;  /* 0x80000008181a7c36 */ /* 0x000fe20008000000 */
        /* <DEDUP_REMOVED lines=12> */
.L_x_1899:
[----:B------:R-:W-:-:S13]  /*16930*/  ISETP.NE.AND P1, PT, R28, 0x1, PT ;  /* 0x000000011c00780c */ /* 0x000fda0003f25270 */
[----:B------:R-:W0:Y:S02]  /*16940*/  @P1 LDC.64 R24, c[0x0][0x9e8] ;  /* 0x00027a00ff181b82 */ /* 0x000e240000000a00 */
[----:B0-----:R-:W-:-:S05]  /*16950*/  @P1 IMAD.HI.U32 R24, R27, R24, RZ ;  /* 0x000000181b181227 */ /* 0x001fca00078e00ff */
[----:B------:R-:W-:-:S07]  /*16960*/  @P1 SHF.R.U32.HI R27, RZ, R25, R24 ;  /* 0x00000019ff1b1219 */ /* 0x000fce0000011618 */
.L_x_1900:
[----:B------:R-:W-:Y:S05]  /*16970*/  BSYNC B0 ;  /* 0x0000000000007941 */ /* 0x000fea0003800000 */
.L_x_1898:
[----:B------:R-:W-:-:S05]  /*16980*/  IMAD R27, R27, R28, RZ ;  /* 0x0000001c1b1b7224 */ /* 0x000fca00078e02ff */
[----:B------:R-:W-:-:S07]  /*16990*/  VIMNMX R26, R26, R27, !PT ;  /* 0x0000001b1a1a7248 */ /* 0x000fce0007fe0100 */
.L_x_1897:
[----:B------:R-:W-:-:S05]  /*169a0*/  VIADD R26, R26, 0x7f ;  /* 0x0000007f1a1a7836 */ /* 0x000fca0000000000 */
[----:B------:R-:W-:-:S04]  /*169b0*/  SHF.R.S32.HI R25, RZ, 0x1f, R26 ;  /* 0x0000001fff197819 */ /* 0x000fc8000001141a */
[----:B------:R-:W-:-:S04]  /*169c0*/  LEA.HI R25, R25, R26, RZ, 0x7 ;  /* 0x0000001a19197211 */ /* 0x000fc800078f38ff */
[----:B------:R-:W-:-:S04]  /*169d0*/  SHF.R.S32.HI R25, RZ, 0x7, R25 ;  /* 0x00000007ff197819 */ /* 0x000fc80000011419 */
[----:B------:R-:W-:-:S04]  /*169e0*/  VIMNMX R213, R206, R25, !PT ;  /* 0x00000019ced57248 */ /* 0x000fc80007fe0100 */
[----:B------:R-:W-:-:S13]  /*169f0*/  ISETP.GE.AND P1, PT, R0, R213, PT ;  /* 0x000000d50000720c */ /* 0x000fda0003f26270 */
[----:B------:R-:W-:Y:S05]  /*16a00*/  @!P1 BRA `(.L_x_1901) ;  /* 0x0000002800dc9947 */ /* 0x000fea0003800000 */
[----:B------:R-:W-:Y:S02]  /*16a10*/  IMAD.MOV.U32 R214, RZ, RZ, R218 ;  /* 0x000000ffffd67224 */ /* 0x000fe400078e00da */
[----:B------:R-:W-:Y:S02]  /*16a20*/  IMAD.MOV.U32 R215, RZ, RZ, R217 ;  /* 0x000000ffffd77224 */ /* 0x000fe400078e00d9 */
[----:B------:R-:W-:Y:S02]  /*16a30*/  IMAD.MOV.U32 R204, RZ, RZ, R187 ;  /* 0x000000ffffcc7224 */ /* 0x000fe400078e00bb */
[----:B------:R-:W-:-:S07]  /*16a40*/  IMAD.MOV.U32 R216, RZ, RZ, R184 ;  /* 0x000000ffffd87224 */ /* 0x000fce00078e00b8 */
.L_x_1913:
        /* <DEDUP_REMOVED lines=8> */
.L_x_1903:
[----:B------:R-:W-:-:S05]  /*16ad0*/  VIADD R24, R216, 0x1 ;  /* 0x00000001d8187836 */ /* 0x000fca0000000000 */
[----:B------:R-:W-:-:S04]  /*16ae0*/  ISETP.NE.AND P2, PT, R24, 0x2, PT ;  /* 0x000000021800780c */ /* 0x000fc80003f45270 */
[----:B------:R-:W-:Y:S02]  /*16af0*/  SEL R25, R24, RZ, P2 ;  /* 0x000000ff18197207 */ /* 0x000fe40001000000 */
[----:B------:R-:W-:-:S03]  /*16b00*/  SHF.L.U32 R24, R187, 0x1f, RZ ;  /* 0x0000001fbb187819 */ /* 0x000fc600000006ff */
[----:B------:R-:W-:-:S04]  /*16b10*/  IMAD R25, R25, 0x8, R18 ;  /* 0x0000000819197824 */ /* 0x000fc800078e0212 */
[----:B------:R0:W1:Y:S01]  /*16b20*/  SYNCS.PHASECHK.TRANS64.TRYWAIT P2, [R25+URZ+0x28830], R24 ;  /* 0x02883018190075a7 */ /* 0x000062000804017f */
[----:B------:R-:W-:Y:S05]  /*16b30*/  @!P0 BRA `(.L_x_1904) ;  /* 0x0000000000048947 */ /* 0x000fea0003800000 */
[----:B------:R-:W-:Y:S01]  /*16b40*/  BPT.TRAP 0x1 ;  /* 0x000000040000795c */ /* 0x000fe20000300000 */
.L_x_1904:
[----:B------:R-:W-:Y:S04]  /*16b50*/  BSSY B0, `(.L_x_1902) ;  /* 0x0000004000007945 */ /* 0x000fe80003800000 */
[----:B-1----:R-:W-:Y:S05]  /*16b60*/  @P2 BRA `(.L_x_1905) ;  /* 0x0000000000082947 */ /* 0x002fea0003800000 */
[----:B------:R-:W1:Y:S02]  /*16b70*/  SYNCS.PHASECHK.TRANS64.TRYWAIT P2, [R25+URZ+0x28830], R24 ;  /* 0x02883018190075a7 */ /* 0x000e64000804017f */
[----:B-1----:R-:W-:Y:S05]  /*16b80*/  @!P2 BRA `(.L_x_1906) ;  /* 0x000001440040a947 */ /* 0x002fea0003800000 */
.L_x_1905:
[----:B------:R-:W-:Y:S05]  /*16b90*/  BSYNC B0 ;  /* 0x0000000000007941 */ /* 0x000fea0003800000 */
.L_x_1902:
[----:B01----:R-:W0:Y:S01]  /*16ba0*/  S2R R24, SR_TID.X ;  /* 0x0000000000187919 */ /* 0x003e220000002100 */
[----:B------:R-:W-:Y:S01]  /*16bb0*/  VIADD R184, R216, 0x1 ;  /* 0x00000001d8b87836 */ /* 0x000fe20000000000 */
[----:B------:R-:W-:Y:S05]  /*16bc0*/  WARPSYNC.ALL ;  /* 0x0000000000007948 */ /* 0x000fea0003800000 */
[----:B------:R-:W-:Y:S01]  /*16bd0*/  ISETP.NE.AND P2, PT, R184, 0x2, PT ;  /* 0x00000002b800780c */ /* 0x000fe20003f45270 */
[----:B------:R-:W-:Y:S01]  /*16be0*/  IMAD.MOV.U32 R25, RZ, RZ, 0x40000040 ;  /* 0x40000040ff197424 */ /* 0x000fe200078e00ff */
[----:B------:R-:W-:Y:S01]  /*16bf0*/  R2UR UR8, R4 ;  /* 0x00000000040872ca */ /* 0x000fe200000e0000 */
[----:B------:R-:W-:Y:S01]  /*16c00*/  IMAD.MOV.U32 R29, RZ, RZ, 0x40000040 ;  /* 0x40000040ff1d7424 */ /* 0x000fe200078e00ff */
[----:B------:R-:W-:Y:S01]  /*16c10*/  SEL R184, R184, RZ, P2 ;  /* 0x000000ffb8b87207 */ /* 0x000fe20001000000 */
[----:B------:R-:W-:Y:S01]  /*16c20*/  IMAD.MOV.U32 R27, RZ, RZ, 0x40000040 ;  /* 0x40000040ff1b7424 */ /* 0x000fe200078e00ff */
[----:B------:R-:W-:Y:S01]  /*16c30*/  R2UR UR11, R25 ;  /* 0x00000000190b72ca */ /* 0x000fe200000e0000 */
[----:B------:R-:W-:Y:S01]  /*16c40*/  IMAD.MOV.U32 R31, RZ, RZ, 0x40000040 ;  /* 0x40000040ff1f7424 */ /* 0x000fe200078e00ff */
[----:B------:R-:W-:-:S02]  /*16c50*/  R2UR UR9, R5 ;  /* 0x00000000050972ca */ /* 0x000fc400000e0000 */
[----:B------:R-:W-:Y:S02]  /*16c60*/  R2UR UR15, R29 ;  /* 0x000000001d0f72ca */ /* 0x000fe400000e0000 */
[----:B------:R-:W-:Y:S02]  /*16c70*/  R2UR UR19, R27 ;  /* 0x000000001b1372ca */ /* 0x000fe400000e0000 */
[----:B------:R-:W-:Y:S02]  /*16c80*/  R2UR UR23, R29 ;  /* 0x000000001d1772ca */ /* 0x000fe400000e0000 */
[----:B------:R-:W-:Y:S02]  /*16c90*/  R2UR UR27, R27 ;  /* 0x000000001b1b72ca */ /* 0x000fe400000e0000 */
[----:B------:R-:W-:Y:S02]  /*16ca0*/  R2UR UR31, R29 ;  /* 0x000000001d1f72ca */ /* 0x000fe400000e0000 */
[----:B------:R-:W-:-:S02]  /*16cb0*/  R2UR UR35, R31 ;  /* 0x000000001f2372ca */ /* 0x000fc400000e0000 */
[----:B------:R-:W-:Y:S02]  /*16cc0*/  R2UR UR47, R25 ;  /* 0x00000000192f72ca */ /* 0x000fe400000e0000 */
[----:B------:R-:W-:Y:S02]  /*16cd0*/  R2UR UR12, R192 ;  /* 0x00000000c00c72ca */ /* 0x000fe400000e0000 */
[----:B0-----:R-:W-:Y:S02]  /*16ce0*/  SHF.R.U32.HI R24, RZ, 0x7, R24 ;  /* 0x00000007ff187819 */ /* 0x001fe40000011618 */
[----:B------:R-:W-:Y:S02]  /*16cf0*/  R2UR UR13, R193 ;  /* 0x00000000c10d72ca */ /* 0x000fe400000e0000 */
[----:B------:R-:W-:Y:S01]  /*16d00*/  R2UR UR16, R190 ;  /* 0x00000000be1072ca */ /* 0x000fe200000e0000 */
[----:B------:R-:W-:Y:S01]  /*16d10*/  VIADD R30, R24, 0x8 ;  /* 0x00000008181e7836 */ /* 0x000fe20000000000 */
[----:B------:R-:W-:Y:S01]  /*16d20*/  R2UR UR17, R191 ;  /* 0x00000000bf1172ca */ /* 0x000fe200000e0000 */
[----:B------:R-:W-:Y:S01]  /*16d30*/  IMAD R24, R184, 0x800, R7 ;  /* 0x00000800b8187824 */ /* 0x000fe200078e0207 */
[----:B------:R-:W-:-:S02]  /*16d40*/  R2UR UR20, R20 ;  /* 0x00000000141472ca */ /* 0x000fc400000e0000 */
[----:B------:R0:W-:Y:S01]  /*16d50*/  BAR.SYNC.DEFER_BLOCKING R30, 0x100 ;  /* 0x0004001e0000751d */ /* 0x0001e20000010000 */
[C---:B------:R-:W-:Y:S01]  /*16d60*/  VIADD R28, R24.reuse, 0x2 ;  /* 0x00000002181c7836 */ /* 0x040fe20000000000 */
[C---:B------:R-:W-:Y:S01]  /*16d70*/  R2UR UR10, R24.reuse ;  /* 0x00000000180a72ca */ /* 0x040fe200000e0000 */
[----:B------:R-:W-:Y:S01]  /*16d80*/  VIADD R26, R24, 0x4 ;  /* 0x00000004181a7836 */ /* 0x000fe20000000000 */
[----:B------:R-:W-:Y:S02]  /*16d90*/  R2UR UR21, R21 ;  /* 0x00000000151572ca */ /* 0x000fe400000e0000 */
[----:B------:R-:W-:Y:S01]  /*16da0*/  R2UR UR14, R28 ;  /* 0x000000001c0e72ca */ /* 0x000fe200000e0000 */
[----:B------:R-:W-:Y:S01]  /*16db0*/  VIADD R28, R24, 0x6 ;  /* 0x00000006181c7836 */ /* 0x000fe20000000000 */
[----:B------:R-:W-:Y:S01]  /*16dc0*/  R2UR UR18, R26 ;  /* 0x000000001a1272ca */ /* 0x000fe200000e0000 */
[----:B------:R-:W-:Y:S01]  /*16dd0*/  VIADD R26, R24, 0x400 ;  /* 0x00000400181a7836 */ /* 0x000fe20000000000 */
[----:B------:R-:W-:Y:S01]  /*16de0*/  R2UR UR24, R14 ;  /* 0x000000000e1872ca */ /* 0x000fe200000e0000 */
[----:B0-----:R-:W-:Y:S01]  /*16df0*/  VIADD R30, R24, 0x404 ;  /* 0x00000404181e7836 */ /* 0x001fe20000000000 */
[----:B------:R-:W-:Y:S01]  /*16e00*/  R2UR UR22, R28 ;  /* 0x000000001c1672ca */ /* 0x000fe200000e0000 */
[----:B------:R-:W-:Y:S01]  /*16e10*/  VIADD R28, R24, 0x402 ;  /* 0x00000402181c7836 */ /* 0x000fe20000000000 */
[----:B------:R-:W-:Y:S01]  /*16e20*/  R2UR UR26, R26 ;  /* 0x000000001a1a72ca */ /* 0x000fe200000e0000 */
[----:B------:R-:W-:Y:S01]  /*16e30*/  VIADD R24, R24, 0x406 ;  /* 0x0000040618187836 */ /* 0x000fe20000000000 */
[----:B------:R-:W-:-:S02]  /*16e40*/  R2UR UR34, R30 ;  /* 0x000000001e2272ca */ /* 0x000fc400000e0000 */
[----:B------:R-:W-:Y:S02]  /*16e50*/  R2UR UR30, R28 ;  /* 0x000000001c1e72ca */ /* 0x000fe400000e0000 */
[----:B------:R-:W-:Y:S02]  /*16e60*/  R2UR UR46, R24 ;  /* 0x00000000182e72ca */ /* 0x000fe400000e0000 */
[----:B------:R-:W-:Y:S01]  /*16e70*/  R2UR UR25, R15 ;  /* 0x000000000f1972ca */ /* 0x000fe200000e0000 */
[----:B------:R-:W-:Y:S01]  /*16e80*/  WARPGROUP.ARRIVE ;  /* 0x00000000000079c5 */ /* 0x000fe20000000000 */
[----:B------:R-:W-:Y:S02]  /*16e90*/  R2UR UR28, R12 ;  /* 0x000000000c1c72ca */ /* 0x000fe400000e0000 */
[----:B------:R-:W-:Y:S02]  /*16ea0*/  R2UR UR29, R13 ;  /* 0x000000000d1d72ca */ /* 0x000fe400000e0000 */
[----:B------:R-:W-:Y:S01]  /*16eb0*/  R2UR UR32, R10 ;  /* 0x000000000a2072ca */ /* 0x000fe200000e0000 */
[----:B------:R-:W-:Y:S01]  /*16ec0*/  HGMMA.64x128x16.F32.BF16 R24, gdesc[UR8], RZ, !UPT, gsb0 ;  /* 0x01e00000081879f0 */ /* 0x000fe2000c0018ff */
[----:B------:R-:W-:-:S02]  /*16ed0*/  R2UR UR33, R11 ;  /* 0x000000000b2172ca */ /* 0x000fc400000e0000 */
        /* <DEDUP_REMOVED lines=27> */
.L_x_1908:
[----:B------:R-:W-:Y:S01]  /*17090*/  SHF.L.U32 R204, R204, 0x1f, RZ ;  /* 0x0000001fcccc7819 */ /* 0x000fe200000006ff */
[----:B------:R-:W-:-:S04]  /*170a0*/  IMAD R205, R216, 0x8, R18 ;  /* 0x00000008d8cd7824 */ /* 0x000fc800078e0212 */
[----:B------:R0:W1:Y:S01]  /*170b0*/  SYNCS.PHASECHK.TRANS64.TRYWAIT P1, [R205+URZ+0x28850], R204 ;  /* 0x028850cccd0075a7 */ /* 0x000062000802017f */
[----:B------:R-:W-:Y:S05]  /*170c0*/  @!P0 BRA `(.L_x_1909) ;  /* 0x0000000000048947 */ /* 0x000fea0003800000 */
[----:B------:R-:W-:Y:S01]  /*170d0*/  BPT.TRAP 0x1 ;  /* 0x000000040000795c */ /* 0x000fe20000300000 */
.L_x_1909:
[----:B-1----:R-:W-:Y:S05]  /*170e0*/  @P1 BRA `(.L_x_1907) ;  /* 0x0000000000081947 */ /* 0x002fea0003800000 */
[----:B------:R-:W1:Y:S02]  /*170f0*/  SYNCS.PHASECHK.TRANS64.TRYWAIT P1, [R205+URZ+0x28850], R204 ;  /* 0x028850cccd0075a7 */ /* 0x000e64000802017f */
[----:B-1----:R-:W-:Y:S05]  /*17100*/  @!P1 BRA `(.L_x_1910) ;  /* 0x0000013c00f49947 */ /* 0x002fea0003800000 */
.L_x_1907:
        /* <DEDUP_REMOVED lines=67> */
.L_x_1911:
        /* <DEDUP_REMOVED lines=15> */
[----:B0-----:R-:W-:Y:S01]  /*17630*/  FMUL.FTZ R152, R57, UR48 ;  /* 0x0000003039987c20 */ /* 0x001fe20008410000 */
        /* <DEDUP_REMOVED lines=66> */
[----:B------:R-:W-:-:S04]  /*17a60*/  UMOV UR51, UR6 ;  /* 0x0000000600337c82 */ /* 0x000fc80008000000 */
        /* <DEDUP_REMOVED lines=107> */
[----:B--2---:R-:W-:-:S05]  /*18120*/  FMNMX.FTZ R58, R85, R58, !PT ;  /* 0x0000003a553a7209 */ /* 0x004fca0007810000 */
[----:B------:R-:W2:Y:S01]  /*18130*/  SHFL.BFLY PT, R57, R58, 0x2, 0x1f ;  /* 0x0c401f003a397f89 */ /* 0x000ea200000e0000 */
[----:B0-----:R-:W-:-:S04]  /*18140*/  FMNMX.FTZ R154, R86, R155, !PT ;  /* 0x0000009b569a7209 */ /* 0x001fc80007810000 */
[----:B-1----:R-:W-:-:S05]  /*18150*/  FMNMX.FTZ R154, R87, R154, !PT ;  /* 0x0000009a579a7209 */ /* 0x002fca0007810000 */
[----:B------:R-:W0:Y:S01]  /*18160*/  SHFL.BFLY PT, R157, R154, 0x2, 0x1f ;  /* 0x0c401f009a9d7f89 */ /* 0x000e2200000e0000 */
[----:B--2---:R-:W-:-:S05]  /*18170*/  FMNMX.FTZ R155, R58, R57, !PT ;  /* 0x000000393a9b7209 */ /* 0x004fca0007810000 */
[----:B------:R-:W1:Y:S01]  /*18180*/  SHFL.BFLY PT, R156, R155, 0x1, 0x1f ;  /* 0x0c201f009b9c7f89 */ /* 0x000e6200000e0000 */
[----:B0-----:R-:W-:-:S05]  /*18190*/  FMNMX.FTZ R157, R154, R157, !PT ;  /* 0x0000009d9a9d7209 */ /* 0x001fca0007810000 */
[----:B------:R-:W0:Y:S01]  /*181a0*/  SHFL.BFLY PT, R218, R157, 0x1, 0x1f ;  /* 0x0c201f009dda7f89 */ /* 0x000e2200000e0000 */
[----:B-1----:R-:W-:-:S05]  /*181b0*/  FMNMX.FTZ R217, R155, R156, !PT ;  /* 0x0000009c9bd97209 */ /* 0x002fca0007810000 */
[C---:B------:R-:W-:Y:S01]  /*181c0*/  FADD.FTZ R57, -R217.reuse, R215 ;  /* 0x000000d7d9397221 */ /* 0x040fe20000010100 */
[----:B------:R-:W-:-:S03]  /*181d0*/  FMUL.FTZ R155, R217, UR51 ;  /* 0x00000033d99b7c20 */ /* 0x000fc60008410000 */
[----:B------:R-:W-:Y:S01]  /*181e0*/  FMUL.FTZ R156, R57, UR51 ;  /* 0x00000033399c7c20 */ /* 0x000fe20008410000 */
[--C-:B------:R-:W-:Y:S01]  /*181f0*/  FFMA.FTZ R164, R56, UR51, -R155.reuse ;  /* 0x0000003338a47c23 */ /* 0x100fe2000801089b */
[--C-:B------:R-:W-:Y:S01]  /*18200*/  FFMA.FTZ R180, R24, UR51, -R155.reuse ;  /* 0x0000003318b47c23 */ /* 0x100fe2000801089b */
[--C-:B------:R-:W-:Y:S01]  /*18210*/  FFMA.FTZ R165, R25, UR51, -R155.reuse ;  /* 0x0000003319a57c23 */ /* 0x100fe2000801089b */
[--C-:B------:R-:W-:Y:S01]  /*18220*/  FFMA.FTZ R168, R48, UR51, -R155.reuse ;  /* 0x0000003330a87c23 */ /* 0x100fe2000801089b */
[----:B------:R-:W-:Y:S01]  /*18230*/  MUFU.EX2 R58, R156 ;  /* 0x0000009c003a7308 */ /* 0x000fe20000000800 */
[--C-:B------:R-:W-:Y:S01]  /*18240*/  FFMA.FTZ R182, R28, UR51, -R155.reuse ;  /* 0x000000331cb67c23 */ /* 0x100fe2000801089b */
[----:B0-----:R-:W-:Y:S01]  /*18250*/  FMNMX.FTZ R218, R157, R218, !PT ;  /* 0x000000da9dda7209 */ /* 0x001fe20007810000 */
[--C-:B------:R-:W-:Y:S01]  /*18260*/  FFMA.FTZ R157, R41, UR51, -R155.reuse ;  /* 0x00000033299d7c23 */ /* 0x100fe2000801089b */
[--C-:B------:R-:W-:Y:S01]  /*18270*/  FFMA.FTZ R163, R29, UR51, -R155.reuse ;  /* 0x000000331da37c23 */ /* 0x100fe2000801089b */
[--C-:B------:R-:W-:Y:S01]  /*18280*/  FFMA.FTZ R41, R45, UR51, -R155.reuse ;  /* 0x000000332d297c23 */ /* 0x100fe2000801089b */
[--C-:B------:R-:W-:Y:S01]  /*18290*/  FFMA.FTZ R176, R32, UR51, -R155.reuse ;  /* 0x0000003320b07c23 */ /* 0x100fe2000801089b */
[C---:B------:R-:W-:Y:S01]  /*182a0*/  FADD.FTZ R57, -R218.reuse, R214 ;  /* 0x000000d6da397221 */ /* 0x040fe20000010100 */
[----:B------:R-:W-:Y:S01]  /*182b0*/  FMUL.FTZ R56, R218, UR51 ;  /* 0x00000033da387c20 */ /* 0x000fe20008410000 */
[----:B------:R-:W0:Y:S01]  /*182c0*/  MUFU.EX2 R180, R180 ;  /* 0x000000b400b47308 */ /* 0x000e220000000800 */
[----:B------:R-:W-:Y:S01]  /*182d0*/  FFMA.FTZ R161, R33, UR51, -R155 ;  /* 0x0000003321a17c23 */ /* 0x000fe2000801089b */
[----:B------:R-:W-:Y:S01]  /*182e0*/  FMUL.FTZ R57, R57, UR51 ;  /* 0x0000003339397c20 */ /* 0x000fe20008410000 */
[--C-:B------:R-:W-:Y:S01]  /*182f0*/  FFMA.FTZ R181, R26, UR51, -R56.reuse ;  /* 0x000000331ab57c23 */ /* 0x100fe20008010838 */
[--C-:B------:R-:W-:Y:S01]  /*18300*/  FFMA.FTZ R48, R27, UR51, -R56.reuse ;  /* 0x000000331b307c23 */ /* 0x100fe20008010838 */
[--C-:B------:R-:W-:Y:S01]  /*18310*/  FFMA.FTZ R183, R30, UR51, -R56.reuse ;  /* 0x000000331eb77c23 */ /* 0x100fe20008010838 */
[----:B------:R-:W-:Y:S01]  /*18320*/  FFMA.FTZ R45, R31, UR51, -R56 ;  /* 0x000000331f2d7c23 */ /* 0x000fe20008010838 */
[----:B------:R-:W-:Y:S01]  /*18330*/  IMAD R26, R184, 0x8, R18 ;  /* 0x00000008b81a7824 */ /* 0x000fe200078e0212 */
[----:B------:R-:W-:Y:S01]  /*18340*/  MUFU.EX2 R57, R57 ;  /* 0x0000003900397308 */ /* 0x000fe20000000800 */
[--C-:B------:R-:W-:Y:S01]  /*18350*/  FFMA.FTZ R177, R34, UR51, -R56.reuse ;  /* 0x0000003322b17c23 */ /* 0x100fe20008010838 */
[----:B------:R-:W-:Y:S01]  /*18360*/  FFMA.FTZ R34, R39, UR51, -R56 ;  /* 0x0000003327227c23 */ /* 0x000fe20008010838 */
[----:B------:R-:W-:-:S02]  /*18370*/  VIADD R26, R26, 0x28840 ;  /* 0x000288401a1a7836 */ /* 0x000fc40000000000 */
[--C-:B------:R-:W-:Y:S01]  /*18380*/  FFMA.FTZ R35, R35, UR51, -R56.reuse ;  /* 0x0000003323237c23 */ /* 0x100fe20008010838 */
[----:B------:R-:W-:Y:S02]  /*18390*/  IMAD.U32 R39, RZ, RZ, UR38 ;  /* 0x00000026ff277e24 */ /* 0x000fe4000f8e00ff */
[--C-:B------:R-:W-:Y:S01]  /*183a0*/  FFMA.FTZ R178, R36, UR51, -R155.reuse ;  /* 0x0000003324b27c23 */ /* 0x100fe2000801089b */
[----:B------:R-:W-:Y:S01]  /*183b0*/  FFMA.FTZ R179, R38, UR51, -R56 ;  /* 0x0000003326b37c23 */ /* 0x000fe20008010838 */
[----:B------:R-:W1:Y:S01]  /*183c0*/  MUFU.EX2 R181, R181 ;  /* 0x000000b500b57308 */ /* 0x000e620000000800 */
[----:B0-----:R-:W-:Y:S01]  /*183d0*/  FFMA.FTZ R6, R58, R6, R180 ;  /* 0x000000063a067223 */ /* 0x001fe200000100b4 */
[----:B------:R-:W-:Y:S01]  /*183e0*/  PRMT R26, R39, 0x654, R26 ;  /* 0x00000654271a7816 */ /* 0x000fe2000000001a */
        /* <DEDUP_REMOVED lines=8> */
[----:B------:R-:W-:Y:S01]  /*18470*/  FFMA.FTZ R173, R42, UR51, -R56 ;  /* 0x000000332aad7c23 */ /* 0x000fe20008010838 */
[----:B------:R2:W-:Y:S01]  /*18480*/  SYNCS.ARRIVE.TRANS64.RED.A1T0 RZ, [R26+URZ], RZ ;  /* 0x000000ff1aff79a7 */ /* 0x0005e2000810043f */
[--C-:B------:R-:W-:Y:S01]  /*18490*/  FFMA.FTZ R40, R49, UR51, -R155.reuse ;  /* 0x0000003331287c23 */ /* 0x100fe2000801089b */
[--C-:B------:R-:W-:Y:S01]  /*184a0*/  FFMA.FTZ R37, R53, UR51, -R155.reuse ;  /* 0x0000003335257c23 */ /* 0x100fe2000801089b */
[----:B------:R-:W-:Y:S01]  /*184b0*/  FFMA.FTZ R166, R60, UR51, -R155 ;  /* 0x000000333ca67c23 */ /* 0x000fe2000801089b */
[----:B------:R-:W3:Y:S01]  /*184c0*/  MUFU.EX2 R48, R48 ;  /* 0x0000003000307308 */ /* 0x000ee20000000800 */
[----:B-1----:R-:W-:Y:S01]  /*184d0*/  FFMA.FTZ R3, R57, R3, R181 ;  /* 0x0000000339037223 */ /* 0x002fe200000100b5 */
[--C-:B------:R-:W-:Y:S01]  /*184e0*/  FFMA.FTZ R33, R61, UR51, -R155.reuse ;  /* 0x000000333d217c23 */ /* 0x100fe2000801089b */
[--C-:B------:R-:W-:Y:S01]  /*184f0*/  FFMA.FTZ R160, R64, UR51, -R155.reuse ;  /* 0x0000003340a07c23 */ /* 0x100fe2000801089b */
[--C-:B------:R-:W-:Y:S01]  /*18500*/  FFMA.FTZ R32, R65, UR51, -R155.reuse ;  /* 0x0000003341207c23 */ /* 0x100fe2000801089b */
[--C-:B------:R-:W-:Y:S01]  /*18510*/  FFMA.FTZ R162, R68, UR51, -R155.reuse ;  /* 0x0000003344a27c23 */ /* 0x100fe2000801089b */
[--C-:B------:R-:W-:Y:S01]  /*18520*/  FFMA.FTZ R29, R69, UR51, -R155.reuse ;  /* 0x00000033451d7c23 */ /* 0x100fe2000801089b */
[--C-:B------:R-:W-:Y:S01]  /*18530*/  FFMA.FTZ R156, R72, UR51, -R155.reuse ;  /* 0x00000033489c7c23 */ /* 0x100fe2000801089b */
[----:B------:R-:W-:Y:S01]  /*18540*/  MUFU.EX2 R182, R182 ;  /* 0x000000b600b67308 */ /* 0x000fe20000000800 */
[----:B0-----:R-:W-:Y:S01]  /*18550*/  FADD.FTZ R59, R165, R6 ;  /* 0x00000006a53b7221 */ /* 0x001fe20000010000 */
[--C-:B------:R-:W-:Y:S01]  /*18560*/  FFMA.FTZ R28, R73, UR51, -R155.reuse ;  /* 0x00000033491c7c23 */ /* 0x100fe2000801089b */
[--C-:B------:R-:W-:Y:S01]  /*18570*/  FFMA.FTZ R158, R76, UR51, -R155.reuse ;  /* 0x000000334c9e7c23 */ /* 0x100fe2000801089b */
[--C-:B------:R-:W-:Y:S01]  /*18580*/  FFMA.FTZ R25, R77, UR51, -R155.reuse ;  /* 0x000000334d197c23 */ /* 0x100fe2000801089b */
[--C-:B------:R-:W-:Y:S01]  /*18590*/  FFMA.FTZ R152, R80, UR51, -R155.reuse ;  /* 0x0000003350987c23 */ /* 0x100fe2000801089b */
[--C-:B------:R-:W-:Y:S01]  /*185a0*/  FFMA.FTZ R24, R81, UR51, -R155.reuse ;  /* 0x0000003351187c23 */ /* 0x100fe2000801089b */
[----:B------:R-:W-:Y:S01]  /*185b0*/  FFMA.FTZ R154, R84, UR51, -R155 ;  /* 0x00000033549a7c23 */ /* 0x000fe2000801089b */
[----:B------:R-:W0:Y:S01]  /*185c0*/  MUFU.EX2 R183, R183 ;  /* 0x000000b700b77308 */ /* 0x000e220000000800 */
[----:B---3--:R-:W-:Y:S01]  /*185d0*/  FADD.FTZ R6, R48, R3 ;  /* 0x0000000330067221 */ /* 0x008fe20000010000 */
[----:B------:R-:W-:Y:S01]  /*185e0*/  FFMA.FTZ R44, R85, UR51, -R155 ;  /* 0x00000033552c7c23 */ /* 0x000fe2000801089b */
[--C-:B------:R-:W-:Y:S01]  /*185f0*/  FFMA.FTZ R31, R43, UR51, -R56.reuse ;  /* 0x000000332b1f7c23 */ /* 0x100fe20008010838 */
[--C-:B------:R-:W-:Y:S01]  /*18600*/  FFMA.FTZ R175, R46, UR51, -R56.reuse ;  /* 0x000000332eaf7c23 */ /* 0x100fe20008010838 */
[--C-:B------:R-:W-:Y:S01]  /*18610*/  FFMA.FTZ R30, R47, UR51, -R56.reuse ;  /* 0x000000332f1e7c23 */ /* 0x100fe20008010838 */
[--C-:B------:R-:W-:Y:S01]  /*18620*/  FFMA.FTZ R169, R50, UR51, -R56.reuse ;  /* 0x0000003332a97c23 */ /* 0x100fe20008010838 */
[--C-:B------:R-:W-:Y:S01]  /*18630*/  FFMA.FTZ R27, R51, UR51, -R56.reuse ;  /* 0x00000033331b7c23 */ /* 0x100fe20008010838 */
        /* <DEDUP_REMOVED lines=9> */
[--C-:B------:R-:W-:Y:S01]  /*186d0*/  FFMA.FTZ R51, R71, UR51, -R56.reuse ;  /* 0x0000003347337c23 */ /* 0x100fe20008010838 */
[--C-:B------:R-:W-:Y:S01]  /*186e0*/  FFMA.FTZ R47, R74, UR51, -R56.reuse ;  /* 0x000000334a2f7c23 */ /* 0x100fe20008010838 */
[--C-:B------:R-:W-:Y:S01]  /*186f0*/  FFMA.FTZ R49, R75, UR51, -R56.reuse ;  /* 0x000000334b317c23 */ /* 0x100fe20008010838 */
[--C-:B------:R-:W-:Y:S01]  /*18700*/  FFMA.FTZ R43, R78, UR51, -R56.reuse ;  /* 0x000000334e2b7c23 */ /* 0x100fe20008010838 */
[--C-:B------:R-:W-:Y:S01]  /*18710*/  FFMA.FTZ R46, R79, UR51, -R56.reuse ;  /* 0x000000334f2e7c23 */ /* 0x100fe20008010838 */
[--C-:B------:R-:W-:Y:S01]  /*18720*/  FFMA.FTZ R153, R82, UR51, -R56.reuse ;  /* 0x0000003352997c23 */ /* 0x100fe20008010838 */
[--C-:B------:R-:W-:Y:S01]  /*18730*/  FFMA.FTZ R39, R83, UR51, -R56.reuse ;  /* 0x0000003353277c23 */ /* 0x100fe20008010838 */
[----:B------:R-:W-:Y:S01]  /*18740*/  MUFU.EX2 R176, R176 ;  /* 0x000000b000b07308 */ /* 0x000fe20000000800 */
[----:B------:R-:W-:Y:S01]  /*18750*/  FFMA.FTZ R155, R86, UR51, -R56 ;  /* 0x00000033569b7c23 */ /* 0x000fe20008010838 */
[----:B0-----:R-:W-:-:S06]  /*18760*/  FADD.FTZ R6, R183, R6 ;  /* 0x00000006b7067221 */ /* 0x001fcc0000010000 */
[----:B------:R-:W0:Y:S01]  /*18770*/  MUFU.EX2 R177, R177 ;  /* 0x000000b100b17308 */ /* 0x000e220000000800 */
[----:B-1----:R-:W-:-:S07]  /*18780*/  FADD.FTZ R6, R45, R6 ;  /* 0x000000062d067221 */ /* 0x002fce0000010000 */
[----:B------:R-:W-:Y:S08]  /*18790*/  MUFU.EX2 R161, R161 ;  /* 0x000000a100a17308 */ /* 0x000ff00000000800 */
[----:B------:R-:W1:Y:S01]  /*187a0*/  MUFU.EX2 R35, R35 ;  /* 0x0000002300237308 */ /* 0x000e620000000800 */
[----:B0-----:R-:W-:-:S07]  /*187b0*/  FADD.FTZ R6, R177, R6 ;  /* 0x00000006b1067221 */ /* 0x001fce0000010000 */
[----:B--2---:R0:W-:Y:S08]  /*187c0*/  MUFU.EX2 R26, R38 ;  /* 0x00000026001a7308 */ /* 0x0041f00000000800 */
[----:B------:R-:W2:Y:S01]  /*187d0*/  MUFU.EX2 R178, R178 ;  /* 0x000000b200b27308 */ /* 0x000ea20000000800 */
[----:B0-----:R-:W-:Y:S01]  /*187e0*/  FFMA.FTZ R38, R87, UR51, -R56 ;  /* 0x0000003357267c23 */ /* 0x001fe20008010838 */
[----:B------:R-:W-:Y:S01]  /*187f0*/  FADD.FTZ R56, R182, R59 ;  /* 0x0000003bb6387221 */ /* 0x000fe20000010000 */
[----:B-1----:R-:W-:-:S03]  /*18800*/  FADD.FTZ R6, R35, R6 ;  /* 0x0000000623067221 */ /* 0x002fc60000010000 */
[----:B------:R-:W-:Y:S02]  /*18810*/  FADD.FTZ R3, R163, R56 ;  /* 0x00000038a3037221 */ /* 0x000fe40000010000 */
[----:B------:R-:W0:Y:S02]  /*18820*/  MUFU.EX2 R179, R179 ;  /* 0x000000b300b37308 */ /* 0x000e240000000800 */
[----:B------:R-:W-:-:S04]  /*18830*/  FADD.FTZ R56, R176, R3 ;  /* 0x00000003b0387221 */ /* 0x000fc80000010000 */
[----:B------:R-:W-:Y:S02]  /*18840*/  FADD.FTZ R3, R161, R56 ;  /* 0x00000038a1037221 */ /* 0x000fe40000010000 */
[----:B------:R-:W1:Y:S02]  /*18850*/  MUFU.EX2 R159, R159 ;  /* 0x0000009f009f7308 */ /* 0x000e640000000800 */
[----:B--2---:R-:W-:-:S06]  /*18860*/  FADD.FTZ R56, R178, R3 ;  /* 0x00000003b2387221 */ /* 0x004fcc0000010000 */
        /* <DEDUP_REMOVED lines=33> */
[----:B-1----:R-:W-:-:S04]  /*18a80*/  FADD.FTZ R3, R171, R6 ;  /* 0x00000006ab037221 */ /* 0x002fc80000010000 */
[----:B------:R-:W-:-:S03]  /*18a90*/  FADD.FTZ R3, R26, R3 ;  /* 0x000000031a037221 */ /* 0x000fc60000010000 */
        /* <DEDUP_REMOVED lines=66> */
.L_x_1912:
[----:B------:R-:W-:Y:S01]  /*18ec0*/  IMAD R56, R216, 0x8, R18 ;  /* 0x00000008d8387824 */ /* 0x000fe200078e0212 */
[----:B------:R-:W-:Y:S01]  /*18ed0*/  ISETP.GT.AND P1, PT, R0, R213, PT ;  /* 0x000000d50000720c */ /* 0x000fe20003f24270 */
[----:B------:R-:W-:Y:S01]  /*18ee0*/  IMAD.U32 R59, RZ, RZ, UR38 ;  /* 0x00000026ff3b7e24 */ /* 0x000fe2000f8e00ff */
[----:B------:R-:W-:Y:S01]  /*18ef0*/  F2FP.BF16.F32.PACK_AB R180, R165, R180 ;  /* 0x000000b4a5b4723e */ /* 0x000fe200000010ff */
[----:B------:R-:W-:Y:S01]  /*18f00*/  VIADD R56, R56, 0x28860 ;  /* 0x0002886038387836 */ /* 0x000fe20000000000 */
[----:B------:R-:W-:Y:S01]  /*18f10*/  F2FP.BF16.F32.PACK_AB R182, R163, R182 ;  /* 0x000000b6a3b6723e */ /* 0x000fe200000010ff */
[----:B------:R-:W-:Y:S01]  /*18f20*/  FMUL.FTZ R88, R88, R58 ;  /* 0x0000003a58587220 */ /* 0x000fe20000410000 */
[----:B------:R-:W-:Y:S01]  /*18f30*/  F2FP.BF16.F32.PACK_AB R176, R161, R176 ;  /* 0x000000b0a1b0723e */ /* 0x000fe200000010ff */
[-C--:B------:R-:W-:Y:S01]  /*18f40*/  FMUL.FTZ R89, R89, R58.reuse ;  /* 0x0000003a59597220 */ /* 0x080fe20000410000 */
[----:B------:R-:W-:Y:S01]  /*18f50*/  PRMT R56, R59, 0x654, R56 ;  /* 0x000006543b387816 */ /* 0x000fe20000000038 */
[----:B------:R-:W-:Y:S01]  /*18f60*/  FMUL.FTZ R92, R92, R58 ;  /* 0x0000003a5c5c7220 */ /* 0x000fe20000410000 */
[----:B------:R-:W-:Y:S01]  /*18f70*/  F2FP.BF16.F32.PACK_AB R178, R159, R178 ;  /* 0x000000b29fb2723e */ /* 0x000fe200000010ff */
[----:B------:R-:W-:Y:S01]  /*18f80*/  FMUL.FTZ R93, R93, R58 ;  /* 0x0000003a5d5d7220 */ /* 0x000fe20000410000 */
[----:B------:R0:W-:Y:S01]  /*18f90*/  SYNCS.ARRIVE.TRANS64.RED.A1T0 RZ, [R56+URZ], RZ ;  /* 0x000000ff38ff79a7 */ /* 0x0001e2000810043f */
        /* <DEDUP_REMOVED lines=94> */
.L_x_1901:
[----:B------:R-:W-:-:S13]  /*19580*/  ISETP.GE.AND P1, PT, R0, R206, PT ;  /* 0x000000ce0000720c */ /* 0x000fda0003f26270 */
[----:B------:R-:W-:Y:S05]  /*19590*/  @!P1 BRA `(.L_x_1914) ;  /* 0x0000003800f09947 */ /* 0x000fea0003800000 */
[----:B------:R-:W-:Y:S02]  /*195a0*/  IMAD.MOV.U32 R213, RZ, RZ, R218 ;  /* 0x000000ffffd57224 */ /* 0x000fe400078e00da */
[----:B------:R-:W-:Y:S02]  /*195b0*/  IMAD.MOV.U32 R214, RZ, RZ, R217 ;  /* 0x000000ffffd67224 */ /* 0x000fe400078e00d9 */
[----:B------:R-:W-:Y:S02]  /*195c0*/  IMAD.MOV.U32 R204, RZ, RZ, R187 ;  /* 0x000000ffffcc7224 */ /* 0x000fe400078e00bb */
[----:B------:R-:W-:-:S07]  /*195d0*/  IMAD.MOV.U32 R215, RZ, RZ, R184 ;  /* 0x000000ffffd77224 */ /* 0x000fce00078e00b8 */
.L_x_1934:
        /* <DEDUP_REMOVED lines=8> */
.L_x_1916:
        /* <DEDUP_REMOVED lines=8> */
.L_x_1917:
[----:B------:R-:W-:Y:S04]  /*196e0*/  BSSY B0, `(.L_x_1915) ;  /* 0x0000004000007945 */ /* 0x000fe80003800000 */
[----:B-1----:R-:W-:Y:S05]  /*196f0*/  @P2 BRA `(.L_x_1918) ;  /* 0x0000000000082947 */ /* 0x002fea0003800000 */
[----:B------:R-:W1:Y:S02]  /*19700*/  SYNCS.PHASECHK.TRANS64.TRYWAIT P2, [R25+URZ+0x28830], R24 ;  /* 0x02883018190075a7 */ /* 0x000e64000804017f */
[----:B-1----:R-:W-:Y:S05]  /*19710*/  @!P2 BRA `(.L_x_1919) ;  /* 0x000001180084a947 */ /* 0x002fea0003800000 */
.L_x_1918:
[----:B------:R-:W-:Y:S05]  /*19720*/  BSYNC B0 ;  /* 0x0000000000007941 */ /* 0x000fea0003800000 */
.L_x_1915:
        /* <DEDUP_REMOVED lines=79> */
.L_x_1921:
[----:B------:R-:W-:Y:S01]  /*19c20*/  SHF.L.U32 R204, R204, 0x1f, RZ ;  /* 0x0000001fcccc7819 */ /* 0x000fe200000006ff */
[----:B------:R-:W-:-:S04]  /*19c30*/  IMAD R205, R215, 0x8, R18 ;  /* 0x00000008d7cd7824 */ /* 0x000fc800078e0212 */
[----:B------:R0:W1:Y:S01]  /*19c40*/  SYNCS.PHASECHK.TRANS64.TRYWAIT P1, [R205+URZ+0x28850], R204 ;  /* 0x028850cccd0075a7 */ /* 0x000062000802017f */
[----:B------:R-:W-:Y:S05]  /*19c50*/  @!P0 BRA `(.L_x_1922) ;  /* 0x0000000000048947 */ /* 0x000fea0003800000 */
[----:B------:R-:W-:Y:S01]  /*19c60*/  BPT.TRAP 0x1 ;  /* 0x000000040000795c */ /* 0x000fe20000300000 */
.L_x_1922:
[----:B-1----:R-:W-:Y:S05]  /*19c70*/  @P1 BRA `(.L_x_1920) ;  /* 0x0000000000081947 */ /* 0x002fea0003800000 */
[----:B------:R-:W1:Y:S02]  /*19c80*/  SYNCS.PHASECHK.TRANS64.TRYWAIT P1, [R205+URZ+0x28850], R204 ;  /* 0x028850cccd0075a7 */ /* 0x000e64000802017f */
[----:B-1----:R-:W-:Y:S05]  /*19c90*/  @!P1 BRA `(.L_x_1923) ;  /* 0x0000011400389947 */ /* 0x002fea0003800000 */
.L_x_1920:
        /* <DEDUP_REMOVED lines=67> */
.L_x_1924:
        /* <DEDUP_REMOVED lines=47> */
[----:B------:R-:W-:-:S02]  /*1a3c0*/  IMAD R42, R184, 0x8, R18 ;  /* 0x00000008b82a7824 */ /* 0x000fc400078e0212 */
[----:B------:R-:W-:Y:S01]  /*1a3d0*/  FMUL.FTZ R154, R43, UR43 ;  /* 0x0000002b2b9a7c20 */ /* 0x000fe20008410000 */
[----:B------:R-:W-:Y:S02]  /*1a3e0*/  IMAD.U32 R43, RZ, RZ, UR38 ;  /* 0x00000026ff2b7e24 */ /* 0x000fe4000f8e00ff */
        /* <DEDUP_REMOVED lines=109> */
.L_x_1927:
[----:B------:R-:W-:-:S05]  /*1aac0*/  IMAD.U32 R160, RZ, RZ, UR5 ;  /* 0x00000005ffa07e24 */ /* 0x000fca000f8e00ff */
[----:B------:R-:W-:-:S13]  /*1aad0*/  ISETP.NE.AND P1, PT, R160, 0x1, PT ;  /* 0x00000001a000780c */ /* 0x000fda0003f25270 */
[----:B------:R-:W1:Y:S02]  /*1aae0*/  @P1 LDC.64 R42, c[0x0][0x9e8] ;  /* 0x00027a00ff2a1b82 */ /* 0x000e640000000a00 */
[----:B-1----:R-:W-:-:S05]  /*1aaf0*/  @P1 IMAD.HI.U32 R42, R161, R42, RZ ;  /* 0x0000002aa12a1227 */ /* 0x002fca00078e00ff */
[----:B------:R-:W-:-:S07]  /*1ab00*/  @P1 SHF.R.U32.HI R161, RZ, R43, R42 ;  /* 0x0000002bffa11219 */ /* 0x000fce000001162a */
.L_x_1928:
[----:B------:R-:W-:Y:S05]  /*1ab10*/  BSYNC B0 ;  /* 0x0000000000007941 */ /* 0x000fea0003800000 */
.L_x_1926:
[----:B------:R-:W-:-:S04]  /*1ab20*/  IMAD R42, R161, R160, -R83 ;  /* 0x000000a0a12a7224 */ /* 0x000fc800078e0a53 */
[----:B------:R-:W-:-:S05]  /*1ab30*/  IMAD.IADD R43, R42, 0x1, -R189 ;  /* 0x000000012a2b7824 */ /* 0x000fca00078e0abd */
[----:B------:R-:W-:Y:S02]  /*1ab40*/  VIADDMNMX R87, R43, R160, R87, PT ;  /* 0x000000a02b577246 */ /* 0x000fe40003800157 */
[----:B------:R-:W-:-:S07]  /*1ab50*/  VIMNMX R86, R86, R43, !PT ;  /* 0x0000002b56567248 */ /* 0x000fce0007fe0100 */
.L_x_1925:
        /* <DEDUP_REMOVED lines=113> */
.L_x_1931:
[----:B------:R-:W-:-:S05]  /*1b270*/  IMAD.U32 R86, RZ, RZ, UR5 ;  /* 0x00000005ff567e24 */ /* 0x000fca000f8e00ff */
[----:B------:R-:W-:-:S13]  /*1b280*/  ISETP.NE.AND P2, PT, R86, 0x1, PT ;  /* 0x000000015600780c */ /* 0x000fda0003f45270 */
[----:B------:R-:W0:Y:S02]  /*1b290*/  @P2 LDC.64 R42, c[0x0][0x9e8] ;  /* 0x00027a00ff2a2b82 */ /* 0x000e240000000a00 */
[----:B0-----:R-:W-:-:S05]  /*1b2a0*/  @P2 IMAD.HI.U32 R42, R87, R42, RZ ;  /* 0x0000002a572a2227 */ /* 0x001fca00078e00ff */
[----:B------:R-:W-:-:S07]  /*1b2b0*/  @P2 SHF.R.U32.HI R87, RZ, R43, R42 ;  /* 0x0000002bff572219 */ /* 0x000fce000001162a */
.L_x_1932:
[----:B------:R-:W-:Y:S05]  /*1b2c0*/  BSYNC B0 ;  /* 0x0000000000007941 */ /* 0x000fea0003800000 */
.L_x_1930:
[----:B------:R-:W-:-:S04]  /*1b2d0*/  IMAD R42, R87, R86, -R83 ;  /* 0x00000056572a7224 */ /* 0x000fc800078e0a53 */
[----:B------:R-:W-:-:S05]  /*1b2e0*/  IMAD.IADD R43, R42, 0x1, -R189 ;  /* 0x000000012a2b7824 */ /* 0x000fca00078e0abd */
[----:B------:R-:W-:Y:S02]  /*1b2f0*/  VIADDMNMX R159, R43, R86, R159, PT ;  /* 0x000000562b9f7246 */ /* 0x000fe4000380019f */
[----:B------:R-:W-:-:S07]  /*1b300*/  VIMNMX R158, R158, R43, !PT ;  /* 0x0000002b9e9e7248 */ /* 0x000fce0007fe0100 */
.L_x_1929:
[----:B------:R-:W-:Y:S01]  /*1b310*/  FMNMX.FTZ R42, R24, R214, !PT ;  /* 0x000000d6182a7209 */ /* 0x000fe20007810000 */
[----:B------:R-:W-:Y:S01]  /*1b320*/  UMOV UR51, UR4 ;  /* 0x0000000400337c82 */ /* 0x000fe20008000000 */
[C---:B------:R-:W-:Y:S02]  /*1b330*/  ISETP.GT.AND P3, PT, R158.reuse, 0x8, P1 ;  /* 0x000000089e00780c */ /* 0x040fe40000f64270 */
        /* <DEDUP_REMOVED lines=53> */
[----:B------:R-:W-:Y:S02]  /*1b690*/  ISETP.LT.OR P2, PT, R159, 0x22, P2 ;  /* 0x000000229f00780c */ /* 0x000fe40001741670 */
[----:B------:R-:W-:Y:S02]  /*1b6a0*/  FMNMX.FTZ R42, R75, R42, !PT ;  /* 0x0000002a4b2a7209 */ /* 0x000fe40007810000 */
[----:B------:R-:W-:Y:S02]  /*1b6b0*/  ISETP.LT.OR P3, PT, R159, 0x31, P3 ;  /* 0x000000319f00780c */ /* 0x000fe40001f61670 */
[----:B------:R-:W-:Y:S02]  /*1b6c0*/  FSEL R154, R154, -INF , !P2 ;  /* 0xff8000009a9a7808 */ /* 0x000fe40005000000 */
[----:B------:R-:W-:-:S02]  /*1b6d0*/  ISETP.GT.AND P2, PT, R158, 0x29, P1 ;  /* 0x000000299e00780c */ /* 0x000fc40000f44270 */
[----:B------:R-:W-:Y:S02]  /*1b6e0*/  FMNMX.FTZ R42, R77, R42, !PT ;  /* 0x0000002a4d2a7209 */ /* 0x000fe40007810000 */
[----:B------:R-:W-:Y:S02]  /*1b6f0*/  FSEL R48, R48, -INF , !P3 ;  /* 0xff80000030307808 */ /* 0x000fe40005800000 */
[----:B------:R-:W-:Y:S02]  /*1b700*/  ISETP.GT.AND P3, PT, R158, 0x38, P1 ;  /* 0x000000389e00780c */ /* 0x000fe40000f64270 */
[----:B------:R-:W-:Y:S02]  /*1b710*/  ISETP.LT.OR P2, PT, R159, 0x2a, P2 ;  /* 0x0000002a9f00780c */ /* 0x000fe40001741670 */
        /* <DEDUP_REMOVED lines=15> */
[----:B------:R-:W-:Y:S02]  /*1b810*/  ISETP.GT.AND P3, PT, R158, 0x48, P1 ;  /* 0x000000489e00780c */ /* 0x000fe40000f64270 */
[C---:B------:R-:W-:Y:S02]  /*1b820*/  ISETP.LT.OR P2, PT, R159.reuse, 0x3a, P2 ;  /* 0x0000003a9f00780c */ /* 0x040fe40001741670 */
[----:B------:R-:W-:Y:S02]  /*1b830*/  ISETP.LT.OR P3, PT, R159, 0x49, P3 ;  /* 0x000000499f00780c */ /* 0x000fe40001f61670 */
[----:B------:R-:W-:Y:S02]  /*1b840*/  FSEL R54, R54, -INF , !P2 ;  /* 0xff80000036367808 */ /* 0x000fe40005000000 */
[----:B------:R-:W-:Y:S02]  /*1b850*/  ISETP.GT.AND P2, PT, R158, 0x41, P1 ;  /* 0x000000419e00780c */ /* 0x000fe40000f44270 */
[----:B------:R-:W-:-:S02]  /*1b860*/  FSEL R60, R60, -INF , !P3 ;  /* 0xff8000003c3c7808 */ /* 0x000fc40005800000 */
[----:B------:R-:W-:Y:S02]  /*1b870*/  ISETP.GT.AND P3, PT, R158, 0x50, P1 ;  /* 0x000000509e00780c */ /* 0x000fe40000f64270 */
        /* <DEDUP_REMOVED lines=19> */
[----:B------:R-:W-:Y:S02]  /*1b9b0*/  ISETP.GT.AND P3, PT, R158, 0x68, P1 ;  /* 0x000000689e00780c */ /* 0x000fe40000f64270 */
        /* <DEDUP_REMOVED lines=49> */
[----:B------:R-:W-:Y:S01]  /*1bcd0*/  FSEL R82, R82, -INF , !P1 ;  /* 0xff80000052527808 */ /* 0x000fe20004800000 */
[--C-:B------:R-:W-:Y:S01]  /*1bce0*/  FFMA.FTZ R168, R47, UR51, -R42.reuse ;  /* 0x000000332fa87c23 */ /* 0x100fe2000801082a */
[----:B------:R-:W-:Y:S01]  /*1bcf0*/  FMNMX.FTZ R29, R36, R29, !PT ;  /* 0x0000001d241d7209 */ /* 0x000fe20007810000 */
[--C-:B------:R-:W-:Y:S01]  /*1bd00*/  FFMA.FTZ R33, R49, UR51, -R42.reuse ;  /* 0x0000003331217c23 */ /* 0x100fe2000801082a */
[----:B------:R-:W-:Y:S01]  /*1bd10*/  FSEL R55, R217, RZ, P2 ;  /* 0x000000ffd9377208 */ /* 0x000fe20001000000 */
        /* <DEDUP_REMOVED lines=16> */
[----:B------:R-:W-:Y:S01]  /*1be20*/  FFMA.FTZ R85, R85, UR51, -R42 ;  /* 0x0000003355557c23 */ /* 0x000fe2000801082a */
        /* <DEDUP_REMOVED lines=25> */
[----:B------:R0:W-:Y:S03]  /*1bfc0*/  MUFU.EX2 R29, R57 ;  /* 0x00000039001d7308 */ /* 0x0001e60000000800 */
[----:B------:R-:W-:-:S04]  /*1bfd0*/  FMNMX.FTZ R39, R76, R39, !PT ;  /* 0x000000274c277209 */ /* 0x000fc80007810000 */
[----:B------:R-:W-:Y:S01]  /*1bfe0*/  FMNMX.FTZ R39, R78, R39, !PT ;  /* 0x000000274e277209 */ /* 0x000fe20007810000 */
[----:B------:R-:W-:Y:S03]  /*1bff0*/  MUFU.EX2 R172, R172 ;  /* 0x000000ac00ac7308 */ /* 0x000fe60000000800 */
[----:B------:R-:W-:-:S04]  /*1c000*/  FMNMX.FTZ R39, R80, R39, !PT ;  /* 0x0000002750277209 */ /* 0x000fc80007810000 */
[----:B------:R-:W-:Y:S01]  /*1c010*/  FMNMX.FTZ R39, R82, R39, !PT ;  /* 0x0000002752277209 */ /* 0x000fe20007810000 */
[----:B------:R-:W-:Y:S04]  /*1c020*/  MUFU.EX2 R37, R37 ;  /* 0x0000002500257308 */ /* 0x000fe80000000800 */
[----:B------:R-:W1:Y:S04]  /*1c030*/  SHFL.BFLY PT, R44, R39, 0x2, 0x1f ;  /* 0x0c401f00272c7f89 */ /* 0x000e6800000e0000 */
[----:B------:R-:W-:Y:S08]  /*1c040*/  MUFU.EX2 R174, R174 ;  /* 0x000000ae00ae7308 */ /* 0x000ff00000000800 */
[----:B------:R-:W-:Y:S08]  /*1c050*/  MUFU.EX2 R35, R35 ;  /* 0x0000002300237308 */ /* 0x000ff00000000800 */
[----:B------:R-:W-:Y:S01]  /*1c060*/  MUFU.EX2 R168, R168 ;  /* 0x000000a800a87308 */ /* 0x000fe20000000800 */
[----:B-1----:R-:W-:Y:S01]  /*1c070*/  FMNMX.FTZ R53, R39, R44, !PT ;  /* 0x0000002c27357209 */ /* 0x002fe20007810000 */
[--C-:B------:R-:W-:Y:S01]  /*1c080*/  FFMA.FTZ R44, R73, UR51, -R42.reuse ;  /* 0x00000033492c7c23 */ /* 0x100fe2000801082a */
[----:B------:R-:W-:Y:S01]  /*1c090*/  FFMA.FTZ R39, R81, UR51, -R42 ;  /* 0x0000003351277c23 */ /* 0x000fe2000801082a */
[----:B------:R-:W-:-:S04]  /*1c0a0*/  FADD.FTZ R42, -R55, R214 ;  /* 0x000000d6372a7221 */ /* 0x000fc80000010100 */
[----:B------:R-:W-:Y:S01]  /*1c0b0*/  MUFU.EX2 R33, R33 ;  /* 0x0000002100217308 */ /* 0x000fe20000000800 */
[----:B------:R-:W1:Y:S01]  /*1c0c0*/  SHFL.BFLY PT, R218, R53, 0x1, 0x1f ;  /* 0x0c201f0035da7f89 */ /* 0x000e6200000e0000 */
[----:B------:R-:W-:-:S06]  /*1c0d0*/  FMUL.FTZ R42, R42, UR51 ;  /* 0x000000332a2a7c20 */ /* 0x000fcc0008410000 */
[----:B------:R-:W-:Y:S08]  /*1c0e0*/  MUFU.EX2 R170, R170 ;  /* 0x000000aa00aa7308 */ /* 0x000ff00000000800 */
[----:B------:R-:W2:Y:S08]  /*1c0f0*/  MUFU.EX2 R42, R42 ;  /* 0x0000002a002a7308 */ /* 0x000eb00000000800 */
[----:B------:R-:W-:Y:S01]  /*1c100*/  MUFU.EX2 R31, R31 ;  /* 0x0000001f001f7308 */ /* 0x000fe20000000800 */
[----:B-1----:R-:W-:-:S04]  /*1c110*/  FMNMX.FTZ R218, R53, R218, !PT ;  /* 0x000000da35da7209 */ /* 0x002fc80007810000 */
[C---:B------:R-:W-:Y:S01]  /*1c120*/  FSETP.NEU.FTZ.AND P1, PT, R218.reuse, -INF , PT ;  /* 0xff800000da00780b */ /* 0x040fe20003f3d000 */
[----:B0-----:R-:W-:Y:S02]  /*1c130*/  FMUL.FTZ R57, R218, UR51 ;  /* 0x00000033da397c20 */ /* 0x001fe40008410000 */
[----:B------:R-:W-:Y:S03]  /*1c140*/  MUFU.EX2 R164, R164 ;  /* 0x000000a400a47308 */ /* 0x000fe60000000800 */
[----:B------:R-:W-:-:S05]  /*1c150*/  FSEL R57, R57, RZ, P1 ;  /* 0x000000ff39397208 */ /* 0x000fca0000800000 */
[--C-:B------:R-:W-:Y:S01]  /*1c160*/  FFMA.FTZ R64, R26, UR51, -R57.reuse ;  /* 0x000000331a407c23 */ /* 0x100fe20008010839 */
[----:B------:R-:W-:Y:S01]  /*1c170*/  FSEL R26, R218, RZ, P1 ;  /* 0x000000ffda1a7208 */ /* 0x000fe20000800000 */
[--C-:B------:R-:W-:Y:S01]  /*1c180*/  FFMA.FTZ R181, R27, UR51, -R57.reuse ;  /* 0x000000331bb57c23 */ /* 0x100fe20008010839 */
[--C-:B------:R-:W-:Y:S01]  /*1c190*/  FFMA.FTZ R183, R28, UR51, -R57.reuse ;  /* 0x000000331cb77c23 */ /* 0x100fe20008010839 */
[--C-:B------:R-:W-:Y:S01]  /*1c1a0*/  FFMA.FTZ R59, R30, UR51, -R57.reuse ;  /* 0x000000331e3b7c23 */ /* 0x100fe20008010839 */
[----:B------:R-:W-:Y:S01]  /*1c1b0*/  FFMA.FTZ R177, R32, UR51, -R57 ;  /* 0x0000003320b17c23 */ /* 0x000fe20008010839 */
        /* <DEDUP_REMOVED lines=32> */
[----:B------:R-:W-:Y:S01]  /*1c3c0*/  FFMA.FTZ R38, R82, UR51, -R57 ;  /* 0x0000003352267c23 */ /* 0x000fe20008010839 */
[----:B------:R-:W3:Y:S01]  /*1c3d0*/  MUFU.EX2 R59, R59 ;  /* 0x0000003b003b7308 */ /* 0x000ee20000000800 */
[----:B--2---:R-:W-:Y:S01]  /*1c3e0*/  FFMA.FTZ R57, R42, R6, R180 ;  /* 0x000000062a397223 */ /* 0x004fe200000100b4 */
[----:B0-----:R-:W-:-:S03]  /*1c3f0*/  FFMA.FTZ R3, R26, R3, R181 ;  /* 0x000000031a037223 */ /* 0x001fc600000100b5 */
[----:B------:R-:W-:Y:S01]  /*1c400*/  FADD.FTZ R57, R24, R57 ;  /* 0x0000003918397221 */ /* 0x000fe20000010000 */
[----:B------:R-:W-:Y:S02]  /*1c410*/  FADD.FTZ R6, R64, R3 ;  /* 0x0000000340067221 */ /* 0x000fe40000010000 */
[----:B------:R-:W0:Y:S01]  /*1c420*/  MUFU.EX2 R177, R177 ;  /* 0x000000b100b17308 */ /* 0x000e220000000800 */
[----:B------:R-:W-:Y:S01]  /*1c430*/  FADD.FTZ R56, R182, R57 ;  /* 0x00000039b6387221 */ /* 0x000fe20000010000 */
[----:B-1----:R-:W-:-:S03]  /*1c440*/  FADD.FTZ R6, R183, R6 ;  /* 0x00000006b7067221 */ /* 0x002fc60000010000 */
[----:B------:R-:W-:-:S03]  /*1c450*/  FADD.FTZ R3, R25, R56 ;  /* 0x0000003819037221 */ /* 0x000fc60000010000 */
[----:B------:R-:W1:Y:S01]  /*1c460*/  MUFU.EX2 R34, R34 ;  /* 0x0000002200227308 */ /* 0x000e620000000800 */
[----:B---3--:R-:W-:Y:S01]  /*1c470*/  FADD.FTZ R6, R59, R6 ;  /* 0x000000063b067221 */ /* 0x008fe20000010000 */
        /* <DEDUP_REMOVED lines=16> */
[----:B------:R-:W-:-:S06]  /*1c580*/  FADD.FTZ R56, R168, R57 ;  /* 0x00000039a8387221 */ /* 0x000fcc0000010000 */
        /* <DEDUP_REMOVED lines=81> */
.L_x_1933:
        /* <DEDUP_REMOVED lines=10> */
[-C--:B------:R-:W-:Y:S01]  /*1cb40*/  FMUL.FTZ R92, R92, R42.reuse ;  /* 0x0000002a5c5c7220 */ /* 0x080fe20000410000 */
[----:B------:R-:W-:Y:S01]  /*1cb50*/  F2FP.BF16.F32.PACK_AB R183, R59, R183 ;  /* 0x000000b73bb7723e */ /* 0x000fe200000010ff */
[----:B------:R-:W-:Y:S01]  /*1cb60*/  FMUL.FTZ R93, R93, R42 ;  /* 0x0000002a5d5d7220 */ /* 0x000fe20000410000 */
[----:B------:R0:W-:Y:S01]  /*1cb70*/  SYNCS.ARRIVE.TRANS64.RED.A1T0 RZ, [R56+URZ], RZ ;  /* 0x000000ff38ff79a7 */ /* 0x0001e2000810043f */
        /* <DEDUP_REMOVED lines=94> */
.L_x_1914:
[----:B------:R-:W-:Y:S05]  /*1d160*/  WARPSYNC.ALL ;  /* 0x0000000000007948 */ /* 0x000fea0003800000 */
[----:B------:R-:W-:Y:S06]  /*1d170*/  BAR.ARV 0x8, 0x180 ;  /* 0x0206000000007b1d */ /* 0x000fec0000002000 */
[----:B------:R-:W-:Y:S05]  /*1d180*/  @!P0 BRA `(.L_x_1935) ;  /* 0x0000000000048947 */ /* 0x000fea0003800000 */
[----:B------:R-:W-:Y:S01]  /*1d190*/  BPT.TRAP 0x1 ;  /* 0x000000040000795c */ /* 0x000fe20000300000 */
.L_x_1935:
[----:B------:R-:W-:Y:S01]  /*1d1a0*/  IMAD R11, R184, 0x8, R18 ;  /* 0x00000008b80b7824 */ /* 0x000fe200078e0212 */
[----:B------:R-:W-:-:S04]  /*1d1b0*/  SHF.L.U32 R0, R187, 0x1f, RZ ;  /* 0x0000001fbb007819 */ /* 0x000fc800000006ff */
[----:B------:R0:W1:Y:S01]  /*1d1c0*/  SYNCS.PHASECHK.TRANS64.TRYWAIT P1, [R11+URZ+0x28850], R0 ;  /* 0x028850000b0075a7 */ /* 0x000062000802017f */
[----:B------:R-:W-:Y:S05]  /*1d1d0*/  @!P0 BRA `(.L_x_1936) ;  /* 0x0000000000048947 */ /* 0x000fea0003800000 */
[----:B------:R-:W-:Y:S01]  /*1d1e0*/  BPT.TRAP 0x1 ;  /* 0x000000040000795c */ /* 0x000fe20000300000 */
.L_x_1936:
[----:B------:R-:W-:-:S05]  /*1d1f0*/  VIADD R18, R18, 0x400 ;  /* 0x0000040012127836 */ /* 0x000fca0000000000 */
[----:B------:R-:W-:-:S04]  /*1d200*/  SHF.R.U32.HI R18, RZ, 0x4, R18 ;  /* 0x00000004ff127819 */ /* 0x000fc80000011612 */
[----:B------:R-:W-:-:S04]  /*1d210*/  LOP3.LUT R18, R18, 0x3fff, RZ, 0xc0, !PT ;  /* 0x00003fff12127812 */ /* 0x000fc800078ec0ff */
[----:B------:R-:W-:Y:S01]  /*1d220*/  LOP3.LUT R5, R18, 0x4000000, RZ, 0xfc, !PT ;  /* 0x0400000012057812 */ /* 0x000fe200078efcff */
[----:B-1----:R-:W-:Y:S06]  /*1d230*/  @P1 BRA `(.L_x_1937) ;  /* 0x0000000000081947 */ /* 0x002fec0003800000 */
[----:B------:R-:W1:Y:S02]  /*1d240*/  SYNCS.PHASECHK.TRANS64.TRYWAIT P1, [R11+URZ+0x28850], R0 ;  /* 0x028850000b0075a7 */ /* 0x000e64000802017f */
[----:B-1----:R-:W-:Y:S05]  /*1d250*/  @!P1 BRA `(.L_x_1938) ;  /* 0x000000dc00dc9947 */ /* 0x002fea0003800000 */
.L_x_1937:
        /* <DEDUP_REMOVED lines=10> */
[----:B------:R-:W-:-:S08]  /*1d300*/  IMAD.U32 R14, RZ, RZ, UR51 ;  /* 0x00000033ff0e7e24 */ /* 0x000fd0000f8e00ff */
        /* <DEDUP_REMOVED lines=37> */
[----:B------:R-:W-:Y:S01]  /*1d560*/  R2UR UR6, R8 ;  /* 0x00000000080672ca */ /* 0x000fe200000e0000 */
[----:B------:R-:W-:Y:S01]  /*1d570*/  IMAD.MOV.U32 R8, RZ, RZ, RZ ;  /* 0x000000ffff087224 */ /* 0x000fe200078e00ff */
[----:B------:R-:W-:Y:S01]  /*1d580*/  R2UR UR7, R9 ;  /* 0x00000000090772ca */ /* 0x000fe200000e0000 */
[----:B------:R-:W-:Y:S02]  /*1d590*/  WARPGROUP.DEPBAR.LE gsb0, 0x0 ;  /* 0x00008000000079c5 */ /* 0x000fe40000010000 */
[----:B------:R-:W-:-:S10]  /*1d5a0*/  WARPGROUP.ARRIVE ;  /* 0x00000000000079c5 */ /* 0x000fd40000000000 */
[----:B------:R-:W-:Y:S01]  /*1d5b0*/  HGMMA.64x128x16.F32.BF16 R88, R156, gdesc[UR4].tnspB, R88, gsb0 ;  /* 0x41e000049c587df0 */ /* 0x000fe20008001858 */
[----:B------:R-:W-:Y:S01]  /*1d5c0*/  R2UR UR6, R4 ;  /* 0x00000000040672ca */ /* 0x000fe200000e0000 */
[----:B0-----:R-:W-:Y:S01]  /*1d5d0*/  FADD.FTZ R4, R0, R3 ;  /* 0x0000000300047221 */ /* 0x001fe20000010000 */
[----:B------:R-:W-:Y:S01]  /*1d5e0*/  R2UR UR7, R5 ;  /* 0x00000000050772ca */ /* 0x000fe200000e0000 */
[----:B------:R-:W-:Y:S01]  /*1d5f0*/  IMAD.MOV.U32 R3, RZ, RZ, -0x800000 ;  /* 0xff800000ff037424 */ /* 0x000fe200078e00ff */
[----:B------:R-:W0:Y:S04]  /*1d600*/  SHFL.BFLY PT, R5, R6, 0x2, 0x1f ;  /* 0x0c401f0006057f89 */ /* 0x000e2800000e0000 */
[----:B------:R-:W1:Y:S01]  /*1d610*/  SHFL.BFLY PT, R7, R4, 0x1, 0x1f ;  /* 0x0c201f0004077f89 */ /* 0x000e6200000e0000 */
[----:B0-----:R-:W-:Y:S01]  /*1d620*/  FADD.FTZ R5, R5, R6 ;  /* 0x0000000605057221 */ /* 0x001fe20000010000 */
[----:B------:R-:W-:-:S02]  /*1d630*/  IMAD.MOV.U32 R6, RZ, RZ, RZ ;  /* 0x000000ffff067224 */ /* 0x000fc400078e00ff */
[----:B-1----:R-:W-:Y:S02]  /*1d640*/  FADD.FTZ R12, R4, R7 ;  /* 0x00000007040c7221 */ /* 0x002fe40000010000 */
[----:B------:R-:W0:Y:S03]  /*1d650*/  SHFL.BFLY PT, R0, R5, 0x1, 0x1f ;  /* 0x0c201f0005007f89 */ /* 0x000e2600000e0000 */
[----:B------:R-:W-:-:S13]  /*1d660*/  FSETP.NE.FTZ.AND P2, PT, R12, RZ, PT ;  /* 0x000000ff0c00720b */ /* 0x000fda0003f55000 */
[----:B------:R-:W1:Y:S01]  /*1d670*/  @P2 MUFU.LG2 R9, R12 ;  /* 0x0000000c00092308 */ /* 0x000e620000000c00 */
[----:B------:R-:W-:Y:S01]  /*1d680*/  @P2 FMUL.FTZ R14, R14, 0.69314718246459960938 ;  /* 0x3f3172180e0e2820 */ /* 0x000fe20000410000 */
[----:B0-----:R-:W-:-:S06]  /*1d690*/  FADD.FTZ R10, R5, R0 ;  /* 0x00000000050a7221 */ /* 0x001fcc0000010000 */
[----:B------:R-:W-:Y:S01]  /*1d6a0*/  @P2 MUFU.RCP R8, R12 ;  /* 0x0000000c00082308 */ /* 0x000fe20000001000 */
[----:B------:R-:W-:Y:S02]  /*1d6b0*/  IMAD.U32 R5, RZ, RZ, UR51 ;  /* 0x00000033ff057e24 */ /* 0x000fe4000f8e00ff */
[----:B------:R-:W-:Y:S01]  /*1d6c0*/  IMAD.MOV.U32 R0, RZ, RZ, -0x800000 ;  /* 0xff800000ff007424 */ /* 0x000fe200078e00ff */
[----:B------:R-:W-:Y:S01]  /*1d6d0*/  FSETP.NE.FTZ.AND P1, PT, R10, RZ, PT ;  /* 0x000000ff0a00720b */ /* 0x000fe20003f35000 */
[----:B-1----:R-:W-:-:S04]  /*1d6e0*/  @P2 FMUL.FTZ R9, R9, 0.69314718246459960938 ;  /* 0x3f31721809092820 */ /* 0x002fc80000410000 */
[----:B------:R-:W-:-:S08]  /*1d6f0*/  @P2 FFMA.FTZ R0, R14, R218, R9 ;  /* 0x000000da0e002223 */ /* 0x000fd00000010009 */
[----:B------:R-:W0:Y:S01]  /*1d700*/  @P1 MUFU.LG2 R7, R10 ;  /* 0x0000000a00071308 */ /* 0x000e220000000c00 */
[----:B------:R-:W-:-:S07]  /*1d710*/  @P1 FMUL.FTZ R4, R5, 0.69314718246459960938 ;  /* 0x3f31721805041820 */ /* 0x000fce0000410000 */
[----:B------:R1:W2:Y:S01]  /*1d720*/  @P1 MUFU.RCP R6, R10 ;  /* 0x0000000a00061308 */ /* 0x0002a20000001000 */
[----:B0-----:R-:W-:-:S04]  /*1d730*/  @P1 FMUL.FTZ R7, R7, 0.69314718246459960938 ;  /* 0x3f31721807071820 */ /* 0x001fc80000410000 */
[----:B------:R-:W-:Y:S01]  /*1d740*/  @P1 FFMA.FTZ R3, R4, R217, R7 ;  /* 0x000000d904031223 */ /* 0x000fe20000010007 */
[----:B------:R-:W-:Y:S02]  /*1d750*/  WARPGROUP.DEPBAR.LE gsb0, 0x0 ;  /* 0x00008000000079c5 */ /* 0x000fe40000010000 */
[----:B------:R-:W-:-:S06]  /*1d760*/  WARPGROUP.ARRIVE ;  /* 0x00000000000079c5 */ /* 0x000fcc0000000000 */
[----:B------:R-:W-:Y:S03]  /*1d770*/  HGMMA.64x128x16.F32.BF16 R88, R152, gdesc[UR4].tnspB, R88, gsb0 ;  /* 0x41e0000498587df0 */ /* 0x000fe60008001858 */
[----:B------:R-:W-:Y:S02]  /*1d780*/  WARPGROUP.DEPBAR.LE gsb0, 0x0 ;  /* 0x00008000000079c5 */ /* 0x000fe40000010000 */
[----:B-12---:R-:W-:Y:S05]  /*1d790*/  @!P0 BRA `(.L_x_1939) ;  /* 0x0000000000048947 */ /* 0x006fea0003800000 */
[----:B------:R-:W-:Y:S01]  /*1d7a0*/  BPT.TRAP 0x1 ;  /* 0x000000040000795c */ /* 0x000fe20000300000 */
.L_x_1939:
[----:B------:R-:W-:Y:S02]  /*1d7b0*/  VIADD R4, R11, 0x28860 ;  /* 0x000288600b047836 */ /* 0x000fe40000000000 */
[-C--:B------:R-:W-:Y:S01]  /*1d7c0*/  FMUL.FTZ R20, R88, R6.reuse ;  /* 0x0000000658147220 */ /* 0x080fe20000410000 */
[----:B------:R-:W-:Y:S02]  /*1d7d0*/  IMAD.U32 R5, RZ, RZ, UR38 ;  /* 0x00000026ff057e24 */ /* 0x000fe4000f8e00ff */
[-C--:B------:R-:W-:Y:S01]  /*1d7e0*/  FMUL.FTZ R21, R89, R6.reuse ;  /* 0x0000000659157220 */ /* 0x080fe20000410000 */
        /* <DEDUP_REMOVED lines=15> */
[----:B0-----:R-:W-:Y:S01]  /*1d8e0*/  SEL R4, RZ, 0x1, P1 ;  /* 0x00000001ff047807 */ /* 0x001fe20000800000 */
        /* <DEDUP_REMOVED lines=54> */
[----:B------:R-:W-:-:S11]  /*1dc50*/  SEL R184, R184, RZ, P1 ;  /* 0x000000ffb8b87207 */ /* 0x000fd60000800000 */
.L_x_1803:
[----:B------:R-:W-:Y:S05]  /*1dc60*/  WARPSYNC.ALL ;  /* 0x0000000000007948 */ /* 0x000fea0003800000 */
[----:B------:R-:W0:Y:S08]  /*1dc70*/  S2UR UR38, SR_CgaCtaId ;  /* 0x00000000002679c3 */ /* 0x000e300000008800 */
[----:B------:R-:W-:Y:S06]  /*1dc80*/  BAR.SYNC.DEFER_BLOCKING 0x5, 0x180 ;  /* 0x0146000000007b1d */ /* 0x000fec0000010000 */
[----:B------:R-:W-:Y:S01]  /*1dc90*/  UMOV UR4, 0x400 ;  /* 0x0000040000047882 */ /* 0x000fe20000000000 */
[----:B------:R-:W-:Y:S01]  /*1dca0*/  BSSY B0, `(.L_x_1940) ;  /* 0x0000303000007945 */ /* 0x000fe20003800000 */
[----:B0-----:R-:W-:-:S06]  /*1dcb0*/  ULEA UR4, UR38, UR4, 0x18 ;  /* 0x0000000426047291 */ /* 0x001fcc000f8ec03f */
[----:B------:R-:W-:-:S05]  /*1dcc0*/  IMAD.U32 R18, RZ, RZ, UR4 ;  /* 0x00000004ff127e24 */ /* 0x000fca000f8e00ff */
[----:B------:R0:W3:Y:S01]  /*1dcd0*/  LDS.128 R28, [R18+0x288d0] ;  /* 0x0288d000121c7984 */ /* 0x0000e20000000c00 */
[----:B------:R-:W-:Y:S06]  /*1dce0*/  BAR.ARV 0x4, 0x180 ;  /* 0x0106000000007b1d */ /* 0x000fec0000002000 */
[----:B------:R-:W-:Y:S05]  /*1dcf0*/  @P0 BRA `(.L_x_1941) ;  /* 0x0000002000f40947 */ /* 0x000fea0003800000 */
[----:B------:R-:W2:Y:S01]  /*1dd00*/  LDL R4, [R1+0x3c] ;  /* 0x00003c0001047983 */ /* 0x000ea20000100800 */
[----:B------:R-:W-:Y:S01]  /*1dd10*/  ULDC UR4, c[0x0][0xad4] ;  /* 0x0002b50000047ab9 */ /* 0x000fe20000000800 */
[----:B------:R-:W-:Y:S01]  /*1dd20*/  F2FP.BF16.F32.PACK_AB R34, R133, R132 ;  /* 0x000000848522723e */ /* 0x000fe200000010ff */
[----:B------:R-:W1:Y:S01]  /*1dd30*/  S2R R5, SR_SWINHI ;  /* 0x0000000000057919 */ /* 0x000e620000002f00 */
[----:B------:R-:W-:Y:S02]  /*1dd40*/  MOV R38, R18 ;  /* 0x0000001200267202 */ /* 0x000fe40000000f00 */
[----:B-1----:R-:W-:-:S03]  /*1dd50*/  MOV R39, R5 ;  /* 0x0000000500277202 */ /* 0x002fc60000000f00 */
[----:B--2---:R-:W-:-:S03]  /*1dd60*/  IMAD.WIDE R4, R4, 0x2, R38 ;  /* 0x0000000204047825 */ /* 0x004fc600078e0226 */
[C---:B------:R-:W-:Y:S02]  /*1dd70*/  IADD3 R10, P0, R4.reuse, 0x40, RZ ;  /* 0x00000040040a7810 */ /* 0x040fe40007f1e0ff */
[C---:B------:R-:W-:Y:S02]  /*1dd80*/  LOP3.LUT R7, R4.reuse, 0x380, RZ, 0xc0, !PT ;  /* 0x0000038004077812 */ /* 0x040fe400078ec0ff */
[C---:B------:R-:W-:Y:S01]  /*1dd90*/  IADD3 R35, P5, R4.reuse, 0x20, RZ ;  /* 0x0000002004237810 */ /* 0x040fe20007fbe0ff */
[--C-:B------:R-:W-:Y:S01]  /*1dda0*/  IMAD.X R25, RZ, RZ, R5.reuse, P0 ;  /* 0x000000ffff197224 */ /* 0x100fe200000e0605 */
[----:B------:R-:W-:Y:S02]  /*1ddb0*/  ISETP.NE.AND P0, PT, R221, RZ, PT ;  /* 0x000000ffdd00720c */ /* 0x000fe40003f05270 */
[----:B------:R-:W-:Y:S01]  /*1ddc0*/  SHF.R.U64 R7, R7, 0x3, RZ ;  /* 0x0000000307077819 */ /* 0x000fe200000012ff */
[--C-:B------:R-:W-:Y:S01]  /*1ddd0*/  IMAD.X R27, RZ, RZ, R5.reuse, P5 ;  /* 0x000000ffff1b7224 */ /* 0x100fe200028e0605 */
[----:B------:R-:W-:Y:S01]  /*1dde0*/  SEL R221, R221, UR4, P0 ;  /* 0x00000004dddd7c07 */ /* 0x000fe20008000000 */
[----:B------:R-:W-:Y:S05]  /*1ddf0*/  WARPSYNC.ALL ;  /* 0x0000000000007948 */ /* 0x000fea0003800000 */
[----:B------:R-:W-:Y:S01]  /*1de00*/  IADD3 R41, P1, R4, 0x60, RZ ;  /* 0x0000006004297810 */ /* 0x000fe20007f3e0ff */
[----:B------:R-:W-:Y:S01]  /*1de10*/  ULDC.64 UR6, c[0x0][0xc08] ;  /* 0x0003020000067ab9 */ /* 0x000fe20000000a00 */
[----:B------:R-:W-:Y:S01]  /*1de20*/  LOP3.LUT R8, R10, 0x380, RZ, 0xc0, !PT ;  /* 0x000003800a087812 */ /* 0x000fe200078ec0ff */
[----:B------:R-:W-:Y:S01]  /*1de30*/  ULDC.64 UR4, c[0x0][0xc00] ;  /* 0x0003000000047ab9 */ /* 0x000fe20000000a00 */
[----:B------:R-:W-:Y:S01]  /*1de40*/  LOP3.LUT R6, R35, 0x380, RZ, 0xc0, !PT ;  /* 0x0000038023067812 */ /* 0x000fe200078ec0ff */
[----:B------:R-:W-:Y:S01]  /*1de50*/  IMAD.X R15, RZ, RZ, R5, P1 ;  /* 0x000000ffff0f7224 */ /* 0x000fe200008e0605 */
[----:B------:R-:W-:-:S02]  /*1de60*/  IADD3 R43, P2, R4, 0x4000, RZ ;  /* 0x00004000042b7810 */ /* 0x000fc40007f5e0ff */
[C---:B---3--:R-:W-:Y:S02]  /*1de70*/  IADD3 R28, P3, R4.reuse, 0x4020, RZ ;  /* 0x00004020041c7810 */ /* 0x048fe40007f7e0ff */
[C---:B------:R-:W-:Y:S01]  /*1de80*/  IADD3 R45, P4, R4.reuse, 0x4040, RZ ;  /* 0x00004040042d7810 */ /* 0x040fe20007f9e0ff */
[--C-:B------:R-:W-:Y:S01]  /*1de90*/  IMAD.X R13, RZ, RZ, R5.reuse, P2 ;  /* 0x000000ffff0d7224 */ /* 0x100fe200010e0605 */
[----:B------:R-:W-:Y:S01]  /*1dea0*/  BAR.SYNC.DEFER_BLOCKING 0x1, 0x100 ;  /* 0x0044000000007b1d */ /* 0x000fe20000010000 */
[----:B------:R-:W-:Y:S01]  /*1deb0*/  IADD3 R47, P5, R4, 0x4060, RZ ;  /* 0x00004060042f7810 */ /* 0x000fe20007fbe0ff */
[--C-:B------:R-:W-:Y:S01]  /*1dec0*/  IMAD.X R11, RZ, RZ, R5.reuse, P3 ;  /* 0x000000ffff0b7224 */ /* 0x100fe200018e0605 */
[----:B------:R-:W-:Y:S01]  /*1ded0*/  LOP3.LUT R4, R7, R4, RZ, 0x3c, !PT ;  /* 0x0000000407047212 */ /* 0x000fe200078e3cff */
[--C-:B------:R-:W-:Y:S01]  /*1dee0*/  IMAD.X R9, RZ, RZ, R5.reuse, P4 ;  /* 0x000000ffff097224 */ /* 0x100fe200020e0605 */
[----:B------:R-:W-:Y:S01]  /*1def0*/  LOP3.LUT R12, R41, 0x380, RZ, 0xc0, !PT ;  /* 0x00000380290c7812 */ /* 0x000fe200078ec0ff */
[----:B------:R-:W-:Y:S01]  /*1df00*/  IMAD.X R33, RZ, RZ, R5, P5 ;  /* 0x000000ffff217224 */ /* 0x000fe200028e0605 */
[----:B------:R-:W-:-:S02]  /*1df10*/  SHF.R.U64 R7, R8, 0x3, RZ ;  /* 0x0000000308077819 */ /* 0x000fc400000012ff */
[----:B------:R-:W-:Y:S02]  /*1df20*/  SHF.R.U64 R6, R6, 0x3, RZ ;  /* 0x0000000306067819 */ /* 0x000fe400000012ff */
[----:B------:R-:W-:Y:S02]  /*1df30*/  SHF.R.U64 R8, R12, 0x3, RZ ;  /* 0x000000030c087819 */ /* 0x000fe400000012ff */
[----:B-----5:R-:W-:Y:S02]  /*1df40*/  LOP3.LUT R24, R7, R10, RZ, 0x3c, !PT ;  /* 0x0000000a07187212 */ /* 0x020fe400078e3cff */
[----:B------:R-:W-:Y:S02]  /*1df50*/  LOP3.LUT R26, R6, R35, RZ, 0x3c, !PT ;  /* 0x00000023061a7212 */ /* 0x000fe400078e3cff */
[----:B------:R-:W-:Y:S02]  /*1df60*/  LOP3.LUT R7, R28, 0x380, RZ, 0xc0, !PT ;  /* 0x000003801c077812 */ /* 0x000fe400078ec0ff */
[----:B------:R-:W-:-:S02]  /*1df70*/  LOP3.LUT R6, R43, 0x380, RZ, 0xc0, !PT ;  /* 0x000003802b067812 */ /* 0x000fc400078ec0ff */
[----:B------:R-:W-:Y:S02]  /*1df80*/  LOP3.LUT R14, R8, R41, RZ, 0x3c, !PT ;  /* 0x00000029080e7212 */ /* 0x000fe400078e3cff */
[----:B------:R-:W-:Y:S01]  /*1df90*/  LOP3.LUT R8, R45, 0x380, RZ, 0xc0, !PT ;  /* 0x000003802d087812 */ /* 0x000fe200078ec0ff */
[----:B------:R-:W1:Y:S01]  /*1dfa0*/  LDC.64 R40, c[0x0][0xc00] ;  /* 0x00030000ff287b82 */ /* 0x000e620000000a00 */
[----:B------:R-:W-:Y:S02]  /*1dfb0*/  SHF.R.U64 R7, R7, 0x3, RZ ;  /* 0x0000000307077819 */ /* 0x000fe400000012ff */
[----:B------:R-:W-:Y:S02]  /*1dfc0*/  SHF.R.U64 R6, R6, 0x3, RZ ;  /* 0x0000000306067819 */ /* 0x000fe400000012ff */
[----:B------:R-:W-:Y:S02]  /*1dfd0*/  LOP3.LUT R32, R47, 0x380, RZ, 0xc0, !PT ;  /* 0x000003802f207812 */ /* 0x000fe400078ec0ff */
[----:B------:R-:W-:-:S02]  /*1dfe0*/  ISETP.NE.U32.AND P0, PT, RZ, UR6, PT ;  /* 0x00000006ff007c0c */ /* 0x000fc4000bf05070 */
[----:B------:R-:W-:Y:S02]  /*1dff0*/  SHF.R.U64 R8, R8, 0x3, RZ ;  /* 0x0000000308087819 */ /* 0x000fe400000012ff */
[----:B------:R-:W-:Y:S02]  /*1e000*/  LOP3.LUT R10, R7, R28, RZ, 0x3c, !PT ;  /* 0x0000001c070a7212 */ /* 0x000fe400078e3cff */
[----:B------:R-:W-:Y:S02]  /*1e010*/  LOP3.LUT R12, R6, R43, RZ, 0x3c, !PT ;  /* 0x0000002b060c7212 */ /* 0x000fe400078e3cff */
[----:B------:R-:W-:Y:S02]  /*1e020*/  MOV R28, R4 ;  /* 0x00000004001c7202 */ /* 0x000fe40000000f00 */
[----:B------:R-:W-:Y:S02]  /*1e030*/  F2FP.BF16.F32.PACK_AB R4, R21, R20 ;  /* 0x000000141504723e */ /* 0x000fe400000010ff */
[----:B------:R-:W-:-:S02]  /*1e040*/  F2FP.BF16.F32.PACK_AB R5, R91, R90 ;  /* 0x0000005a5b05723e */ /* 0x000fc400000010ff */
[----:B------:R-:W-:Y:S02]  /*1e050*/  F2FP.BF16.F32.PACK_AB R6, R37, R36 ;  /* 0x000000242506723e */ /* 0x000fe400000010ff */
[----:B------:R-:W-:Y:S01]  /*1e060*/  F2FP.BF16.F32.PACK_AB R7, R95, R94 ;  /* 0x0000005e5f07723e */ /* 0x000fe200000010ff */
[----:B-1----:R-:W-:Y:S01]  /*1e070*/  IMAD.WIDE R40, R222, 0x4, R40 ;  /* 0x00000004de287825 */ /* 0x002fe200078e0228 */
[----:B------:R-:W-:Y:S02]  /*1e080*/  SHF.R.U64 R32, R32, 0x3, RZ ;  /* 0x0000000320207819 */ /* 0x000fe400000012ff */
[----:B------:R-:W-:Y:S01]  /*1e090*/  ISETP.NE.AND.EX P0, PT, RZ, UR7, PT, P0 ;  /* 0x00000007ff007c0c */ /* 0x000fe2000bf05300 */
[----:B------:R1:W-:Y:S01]  /*1e0a0*/  STSM.16.M88.4 [R28], R4 ;  /* 0x000000041c007844 */ /* 0x0003e20000000200 */
[----:B------:R-:W-:Y:S02]  /*1e0b0*/  LOP3.LUT R8, R8, R45, RZ, 0x3c, !PT ;  /* 0x0000002d08087212 */ /* 0x000fe400078e3cff */
[----:B------:R-:W-:-:S02]  /*1e0c0*/  LOP3.LUT R32, R32, R47, RZ, 0x3c, !PT ;  /* 0x0000002f20207212 */ /* 0x000fc400078e3cff */
[----:B------:R-:W-:Y:S02]  /*1e0d0*/  MOV R47, R26 ;  /* 0x0000001a002f7202 */ /* 0x000fe40000000f00 */
[----:B------:R-:W-:Y:S02]  /*1e0e0*/  MOV R43, R10 ;  /* 0x0000000a002b7202 */ /* 0x000fe40000000f00 */
[----:B------:R-:W-:Y:S02]  /*1e0f0*/  MOV R42, R8 ;  /* 0x00000008002a7202 */ /* 0x000fe40000000f00 */
[----:B------:R-:W-:Y:S02]  /*1e100*/  MOV R46, R24 ;  /* 0x00000018002e7202 */ /* 0x000fe40000000f00 */
[----:B------:R-:W-:Y:S02]  /*1e110*/  MOV R45, R14 ;  /* 0x0000000e002d7202 */ /* 0x000fe40000000f00 */
[----:B------:R-:W-:-:S02]  /*1e120*/  MOV R44, R12 ;  /* 0x0000000c002c7202 */ /* 0x000fc40000000f00 */
[----:B-1----:R-:W-:Y:S02]  /*1e130*/  F2FP.BF16.F32.PACK_AB R4, R97, R96 ;  /* 0x000000606104723e */ /* 0x002fe400000010ff */
        /* <DEDUP_REMOVED lines=10> */
[----:B------:R-:W-:Y:S01]  /*1e1e0*/  STSM.16.M88.4 [R46], R8 ;  /* 0x000000082e007844 */ /* 0x000fe20000000200 */
[----:B------:R-:W-:Y:S02]  /*1e1f0*/  F2FP.BF16.F32.PACK_AB R14, R117, R116 ;  /* 0x00000074750e723e */ /* 0x000fe400000010ff */
[----:B------:R-:W-:Y:S02]  /*1e200*/  F2FP.BF16.F32.PACK_AB R15, R119, R118 ;  /* 0x00000076770f723e */ /* 0x000fe400000010ff */
[----:B------:R-:W-:-:S02]  /*1e210*/  F2FP.BF16.F32.PACK_AB R24, R121, R120 ;  /* 0x000000787918723e */ /* 0x000fc400000010ff */
[----:B------:R-:W-:Y:S01]  /*1e220*/  F2FP.BF16.F32.PACK_AB R25, R123, R122 ;  /* 0x0000007a7b19723e */ /* 0x000fe200000010ff */
[----:B------:R2:W-:Y:S01]  /*1e230*/  STSM.16.M88.4 [R45], R12 ;  /* 0x0000000c2d007844 */ /* 0x0005e20000000200 */
[----:B------:R-:W-:Y:S02]  /*1e240*/  F2FP.BF16.F32.PACK_AB R26, R125, R124 ;  /* 0x0000007c7d1a723e */ /* 0x000fe400000010ff */
[----:B------:R-:W-:Y:S02]  /*1e250*/  F2FP.BF16.F32.PACK_AB R27, R127, R126 ;  /* 0x0000007e7f1b723e */ /* 0x000fe400000010ff */
[----:B------:R-:W-:Y:S02]  /*1e260*/  MOV R28, R32 ;  /* 0x00000020001c7202 */ /* 0x000fe40000000f00 */
[----:B------:R-:W-:Y:S01]  /*1e270*/  F2FP.BF16.F32.PACK_AB R32, R129, R128 ;  /* 0x000000808120723e */ /* 0x000fe200000010ff */
[----:B------:R-:W-:Y:S01]  /*1e280*/  STSM.16.M88.4 [R44], R24 ;  /* 0x000000182c007844 */ /* 0x000fe20000000200 */
[----:B------:R-:W-:-:S02]  /*1e290*/  F2FP.BF16.F32.PACK_AB R33, R131, R130 ;  /* 0x000000828321723e */ /* 0x000fc400000010ff */
[----:B------:R-:W-:Y:S02]  /*1e2a0*/  F2FP.BF16.F32.PACK_AB R35, R135, R134 ;  /* 0x000000868723723e */ /* 0x000fe400000010ff */
[----:B-1----:R-:W-:Y:S02]  /*1e2b0*/  F2FP.BF16.F32.PACK_AB R4, R137, R136 ;  /* 0x000000888904723e */ /* 0x002fe400000010ff */
[----:B------:R-:W-:Y:S01]  /*1e2c0*/  F2FP.BF16.F32.PACK_AB R5, R139, R138 ;  /* 0x0000008a8b05723e */ /* 0x000fe200000010ff */
[----:B--2---:R-:W1:Y:S01]  /*1e2d0*/  @P0 LDC.64 R14, c[0x0][0xc08] ;  /* 0x00030200ff0e0b82 */ /* 0x004e620000000a00 */
[----:B------:R-:W-:Y:S01]  /*1e2e0*/  F2FP.BF16.F32.PACK_AB R6, R141, R140 ;  /* 0x0000008c8d06723e */ /* 0x000fe200000010ff */
[----:B------:R1:W-:Y:S01]  /*1e2f0*/  STSM.16.M88.4 [R43], R32 ;  /* 0x000000202b007844 */ /* 0x0003e20000000200 */
[----:B------:R-:W-:Y:S02]  /*1e300*/  F2FP.BF16.F32.PACK_AB R7, R143, R142 ;  /* 0x0000008e8f07723e */ /* 0x000fe400000010ff */
[----:B------:R-:W-:Y:S01]  /*1e310*/  ISETP.NE.U32.AND P3, PT, RZ, UR4, PT ;  /* 0x00000004ff007c0c */ /* 0x000fe2000bf65070 */
[----:B------:R-:W-:Y:S01]  /*1e320*/  ULDC UR6, c[0x0][0xa88] ;  /* 0x0002a20000067ab9 */ /* 0x000fe20000000800 */
[----:B------:R-:W-:Y:S01]  /*1e330*/  F2FP.BF16.F32.PACK_AB R8, R145, R144 ;  /* 0x000000909108723e */ /* 0x000fe200000010ff */
[----:B------:R2:W-:Y:S01]  /*1e340*/  STSM.16.M88.4 [R42], R4 ;  /* 0x000000042a007844 */ /* 0x0005e20000000200 */
[----:B------:R-:W-:Y:S01]  /*1e350*/  F2FP.BF16.F32.PACK_AB R9, R147, R146 ;  /* 0x000000929309723e */ /* 0x000fe200000010ff */
[----:B------:R-:W-:Y:S01]  /*1e360*/  IMAD.MOV.U32 R12, RZ, RZ, RZ ;  /* 0x000000ffff0c7224 */ /* 0x000fe200078e00ff */
[----:B------:R-:W-:-:S02]  /*1e370*/  F2FP.BF16.F32.PACK_AB R10, R149, R148 ;  /* 0x00000094950a723e */ /* 0x000fc400000010ff */
[----:B------:R-:W-:Y:S02]  /*1e380*/  F2FP.BF16.F32.PACK_AB R11, R151, R150 ;  /* 0x00000096970b723e */ /* 0x000fe400000010ff */
[----:B------:R-:W-:-:S03]  /*1e390*/  ISETP.NE.AND.EX P3, PT, RZ, UR5, PT, P3 ;  /* 0x00000005ff007c0c */ /* 0x000fc6000bf65330 */
[----:B------:R3:W-:Y:S01]  /*1e3a0*/  STSM.16.M88.4 [R28], R8 ;  /* 0x000000081c007844 */ /* 0x0007e20000000200 */
[----:B------:R-:W-:Y:S01]  /*1e3b0*/  BAR.SYNC.DEFER_BLOCKING 0x1, 0x100 ;  /* 0x0044000000007b1d */ /* 0x000fe20000010000 */
[----:B------:R-:W-:Y:S02]  /*1e3c0*/  IMAD.U32 R13, RZ, RZ, UR6 ;  /* 0x00000006ff0d7e24 */ /* 0x000fe4000f8e00ff */
[----:B-1----:R-:W-:Y:S01]  /*1e3d0*/  @P0 IMAD.WIDE R32, R222, 0x4, R14 ;  /* 0x00000004de200825 */ /* 0x002fe200078e020e */
[----:B------:R-:W-:-:S03]  /*1e3e0*/  ISETP.GT.AND P1, PT, R221, 0x1, PT ;  /* 0x00000001dd00780c */ /* 0x000fc60003f24270 */
[----:B--2---:R-:W-:Y:S01]  /*1e3f0*/  IMAD.MOV.U32 R6, RZ, RZ, 0x9b8 ;  /* 0x000009b8ff067424 */ /* 0x004fe200078e00ff */
[----:B---3--:R-:W1:Y:S01]  /*1e400*/  LDC R8, c[0x0][0xbe8] ;  /* 0x0002fa00ff087b82 */ /* 0x008e620000000800 */
[----:B------:R2:W5:Y:S04]  /*1e410*/  @P3 LDG.E R12, desc[UR54][R40.64] ;  /* 0x00000036280c3981 */ /* 0x000568000c1e1900 */
[----:B------:R2:W5:Y:S01]  /*1e420*/  @P0 LDG.E R13, desc[UR54][R32.64] ;  /* 0x00000036200d0981 */ /* 0x000562000c1e1900 */
[----:B------:R-:W-:-:S04]  /*1e430*/  SEL R6, R6, 0x978, P1 ;  /* 0x0000097806067807 */ /* 0x000fc80000800000 */
[----:B------:R2:W3:Y:S01]  /*1e440*/  LDC.64 R24, c[0x0][R6+0x220] ;  /* 0x0000880006187b82 */ /* 0x0004e20000000a00 */
[----:B-1----:R-:W-:-:S07]  /*1e450*/  ISETP.NE.AND P2, PT, R8, 0x1, PT ;  /* 0x000000010800780c */ /* 0x002fce0003f45270 */
[----:B------:R2:W1:Y:S08]  /*1e460*/  LDC.64 R26, c[0x0][R6+0x218] ;  /* 0x00008600061a7b82 */ /* 0x0004700000000a00 */
[----:B------:R2:W0:Y:S01]  /*1e470*/  LDC.64 R14, c[0x0][R6+0x228] ;  /* 0x00008a00060e7b82 */ /* 0x0004220000000a00 */
[----:B---3--:R-:W-:Y:S05]  /*1e480*/  @P0 BRA `(.L_x_1942) ;  /* 0x0000000000100947 */ /* 0x008fea0003800000 */
[----:B------:R-:W-:Y:S05]  /*1e490*/  @!P3 BRA `(.L_x_1942) ;  /* 0x00000000000cb947 */ /* 0x000fea0003800000 */
[----:B------:R-:W3:Y:S04]  /*1e4a0*/  LDG.E R4, desc[UR54][R40.64] ;  /* 0x0000003628047981 */ /* 0x000ee8000c1e1900 */
[----:B-----5:R-:W3:Y:S02]  /*1e4b0*/  LDG.E R13, desc[UR54][R40.64+0x4] ;  /* 0x00000436280d7981 */ /* 0x020ee4000c1e1900 */
[----:B---3--:R-:W-:-:S07]  /*1e4c0*/  IMAD.IADD R13, R13, 0x1, -R4 ;  /* 0x000000010d0d7824 */ /* 0x008fce00078e0a04 */
.L_x_1942:
[----:B--2---:R-:W2:Y:S04]  /*1e4d0*/  LDL R40, [R1+0x38] ;  /* 0x0000380001287983 */ /* 0x004ea80000100800 */
[----:B------:R-:W3:Y:S01]  /*1e4e0*/  LDL R34, [R1+0x8] ;  /* 0x0000080001227983 */ /* 0x000ee20000100800 */
[----:B------:R-:W4:Y:S01]  /*1e4f0*/  LDC.64 R6, c[0x0][R6+0x210] ;  /* 0x0000840006067b82 */ /* 0x000f220000000a00 */
[----:B------:R-:W-:Y:S01]  /*1e500*/  ISETP.NE.U32.AND P0, PT, RZ, UR4, PT ;  /* 0x00000004ff007c0c */ /* 0x000fe2000bf05070 */
[----:B------:R-:W-:Y:S01]  /*1e510*/  IMAD.IADD R41, R200, 0x1, R198 ;  /* 0x00000001c8297824 */ /* 0x000fe200078e02c6 */
[----:B------:R-:W-:Y:S02]  /*1e520*/  SHF.R.S32.HI R9, RZ, 0x1f, R222 ;  /* 0x0000001fff097819 */ /* 0x000fe400000114de */
[----:B------:R-:W-:-:S03]  /*1e530*/  ISETP.NE.AND.EX P0, PT, RZ, UR5, PT, P0 ;  /* 0x00000005ff007c0c */ /* 0x000fc6000bf05300 */
[----:B------:R-:W0:Y:S01]  /*1e540*/  @P2 LDC R28, c[0x0][0xbec] ;  /* 0x0002fb00ff1c2b82 */ /* 0x000e220000000800 */
[----:B------:R-:W-:Y:S02]  /*1e550*/  SEL R10, R222, RZ, !P0 ;  /* 0x000000ffde0a7207 */ /* 0x000fe40004000000 */
[----:B------:R-:W-:-:S03]  /*1e560*/  SEL R9, R9, RZ, !P0 ;  /* 0x000000ff09097207 */ /* 0x000fc60004000000 */
[-C--:B------:R-:W-:Y:S02]  /*1e570*/  IMAD R11, R25, R10.reuse, RZ ;  /* 0x0000000a190b7224 */ /* 0x080fe400078e02ff */
[----:B------:R-:W4:Y:S02]  /*1e580*/  @P2 LDC R35, c[0x0][0xbf0] ;  /* 0x0002fc00ff232b82 */ /* 0x000f240000000800 */
[----:B------:R-:W-:Y:S01]  /*1e590*/  IMAD R33, R24, R9, R11 ;  /* 0x0000000918217224 */ /* 0x000fe200078e020b */
[----:B------:R-:W-:Y:S01]  /*1e5a0*/  SEL R9, R223, RZ, P1 ;  /* 0x000000ffdf097207 */ /* 0x000fe20000800000 */
[-C--:B-1----:R-:W-:Y:S02]  /*1e5b0*/  IMAD R11, R27, R195.reuse, RZ ;  /* 0x000000c31b0b7224 */ /* 0x082fe400078e02ff */
[----:B------:R-:W-:Y:S02]  /*1e5c0*/  IMAD.WIDE.U32 R26, R26, R195, RZ ;  /* 0x000000c31a1a7225 */ /* 0x000fe400078e00ff */
[----:B------:R-:W1:Y:S02]  /*1e5d0*/  LDC.64 R4, c[0x0][0xba8] ;  /* 0x0002ea00ff047b82 */ /* 0x000e640000000a00 */
[----:B------:R-:W-:-:S04]  /*1e5e0*/  IMAD.WIDE.U32 R24, R24, R10, RZ ;  /* 0x0000000a18187225 */ /* 0x000fc800078e00ff */
[----:B------:R-:W-:Y:S01]  /*1e5f0*/  IMAD.IADD R33, R25, 0x1, R33 ;  /* 0x0000000119217824 */ /* 0x000fe200078e0221 */
[----:B-----5:R-:W-:Y:S01]  /*1e600*/  IADD3 R26, P0, P3, R24, R26, R12 ;  /* 0x0000001a181a7210 */ /* 0x020fe20007b1e00c */
[----:B0-----:R-:W-:-:S04]  /*1e610*/  @P2 IMAD.HI.U32 R24, R41, R28, RZ ;  /* 0x0000001c29182227 */ /* 0x001fc800078e00ff */
[----:B------:R-:W-:Y:S02]  /*1e620*/  IMAD.MOV.U32 R25, RZ, RZ, R41 ;  /* 0x000000ffff197224 */ /* 0x000fe400078e0029 */
[----:B------:R-:W-:Y:S01]  /*1e630*/  IMAD.IADD R32, R27, 0x1, R11 ;  /* 0x000000011b207824 */ /* 0x000fe200078e020b */
[----:B------:R-:W-:Y:S01]  /*1e640*/  SHF.R.S32.HI R11, RZ, 0x1f, R12 ;  /* 0x0000001fff0b7819 */ /* 0x000fe2000001140c */
[----:B------:R-:W-:Y:S01]  /*1e650*/  IMAD R27, R15, R9, RZ ;  /* 0x000000090f1b7224 */ /* 0x000fe200078e02ff */
[----:B----4-:R-:W-:Y:S01]  /*1e660*/  @P2 SHF.R.U32.HI R25, RZ, R35, R24 ;  /* 0x00000023ff192219 */ /* 0x010fe20000011618 */
[----:B------:R-:W-:Y:S01]  /*1e670*/  IMAD.WIDE.U32 R14, R14, R9, RZ ;  /* 0x000000090e0e7225 */ /* 0x000fe200078e00ff */
[----:B------:R-:W-:-:S03]  /*1e680*/  IADD3.X R24, R33, R32, R11, P0, P3 ;  /* 0x0000002021187210 */ /* 0x000fc600007e640b */
[----:B------:R-:W-:Y:S01]  /*1e690*/  IMAD.MOV R9, RZ, RZ, -R25 ;  /* 0x000000ffff097224 */ /* 0x000fe200078e0a19 */
[----:B------:R-:W-:Y:S01]  /*1e6a0*/  IADD3 R14, P0, P3, R25, R26, R14 ;  /* 0x0000001a190e7210 */ /* 0x000fe20007b1e00e */
[----:B-1----:R-:W0:Y:S01]  /*1e6b0*/  @!P1 LDC R4, c[0x0][0xb50] ;  /* 0x0002d400ff049b82 */ /* 0x002e220000000800 */
[----:B------:R-:W-:Y:S01]  /*1e6c0*/  IMAD.IADD R27, R15, 0x1, R27 ;  /* 0x000000010f1b7824 */ /* 0x000fe200078e021b */
[----:B------:R-:W-:Y:S01]  /*1e6d0*/  SHF.R.S32.HI R15, RZ, 0x1f, R25 ;  /* 0x0000001fff0f7819 */ /* 0x000fe20000011419 */
[----:B------:R-:W-:-:S03]  /*1e6e0*/  IMAD R9, R8, R9, R41 ;  /* 0x0000000908097224 */ /* 0x000fc600078e0229 */
[----:B------:R-:W-:Y:S01]  /*1e6f0*/  IADD3.X R15, R15, R24, R27, P0, P3 ;  /* 0x000000180f0f7210 */ /* 0x000fe200007e641b */
[----:B------:R-:W-:Y:S01]  /*1e700*/  IMAD R7, R7, R9, RZ ;  /* 0x0000000907077224 */ /* 0x000fe200078e02ff */
[----:B------:R-:W1:Y:S01]  /*1e710*/  @!P1 LDC R5, c[0x0][0xb54] ;  /* 0x0002d500ff059b82 */ /* 0x000e620000000800 */
[----:B------:R-:W-:-:S05]  /*1e720*/  SHF.R.S32.HI R25, RZ, 0x1f, R9 ;  /* 0x0000001fff197819 */ /* 0x000fca0000011409 */
[C---:B------:R-:W-:Y:S02]  /*1e730*/  IMAD R25, R6.reuse, R25, R7 ;  /* 0x0000001906197224 */ /* 0x040fe400078e0207 */
[----:B------:R-:W-:-:S04]  /*1e740*/  IMAD.WIDE.U32 R6, R6, R9, R14 ;  /* 0x0000000906067225 */ /* 0x000fc800078e000e */
[----:B------:R-:W-:Y:S02]  /*1e750*/  IMAD.IADD R7, R7, 0x1, R25 ;  /* 0x0000000107077824 */ /* 0x000fe400078e0219 */
[----:B------:R-:W-:Y:S01]  /*1e760*/  IMAD R9, R13, R8, RZ ;  /* 0x000000080d097224 */ /* 0x000fe200078e02ff */
[----:B0-----:R-:W-:-:S05]  /*1e770*/  LEA R24, P0, R6, R4, 0x2 ;  /* 0x0000000406187211 */ /* 0x001fca00078010ff */
[----:B------:R-:W-:Y:S01]  /*1e780*/  SHFL.IDX PT, R4, R24, RZ, 0x1c1f ;  /* 0x001c1fff18047589 */ /* 0x000fe200000e0000 */
[----:B-1----:R-:W-:-:S03]  /*1e790*/  LEA.HI.X R7, R6, R5, R7, 0x2, P0 ;  /* 0x0000000506077211 */ /* 0x002fc600000f1407 */
[----:B------:R-:W-:Y:S04]  /*1e7a0*/  SHFL.IDX PT, R14, R24, 0x1, 0x1c1f ;  /* 0x003c1f00180e7f89 */ /* 0x000fe800000e0000 */
[----:B------:R-:W0:Y:S04]  /*1e7b0*/  SHFL.IDX PT, R5, R7, RZ, 0x1c1f ;  /* 0x001c1fff07057589 */ /* 0x000e2800000e0000 */
[----:B------:R-:W1:Y:S01]  /*1e7c0*/  SHFL.IDX PT, R15, R7, 0x1, 0x1c1f ;  /* 0x003c1f00070f7f89 */ /* 0x000e6200000e0000 */
[----:B--2---:R-:W-:Y:S01]  /*1e7d0*/  IMAD.IADD R26, R40, 0x1, R198 ;  /* 0x00000001281a7824 */ /* 0x004fe200078e02c6 */
[----:B---3--:R-:W-:-:S03]  /*1e7e0*/  LOP3.LUT P0, RZ, R34, 0x3, RZ, 0xc0, !PT ;  /* 0x0000000322ff7812 */ /* 0x008fc6000780c0ff */
[C---:B------:R-:W-:Y:S01]  /*1e7f0*/  VIADD R6, R26.reuse, 0x8 ;  /* 0x000000081a067836 */ /* 0x040fe20000000000 */
[----:B------:R-:W-:-:S04]  /*1e800*/  ISETP.GE.OR P3, PT, R26, R9, P0 ;  /* 0x000000091a00720c */ /* 0x000fc80000766670 */
[----:B------:R-:W-:-:S09]  /*1e810*/  ISETP.GE.OR P0, PT, R6, R9, P0 ;  /* 0x000000090600720c */ /* 0x000fd20000706670 */
[----:B0-----:R0:W-:Y:S04]  /*1e820*/  @!P3 ST.E desc[UR54][R4.64], R3 ;  /* 0x000000030400b985 */ /* 0x0011e8000c101936 */
[----:B-1----:R0:W-:Y:S01]  /*1e830*/  @!P0 ST.E desc[UR54][R14.64], R0 ;  /* 0x000000000e008985 */ /* 0x0021e2000c101936 */
[----:B------:R-:W-:Y:S05]  /*1e840*/  @P1 BRA `(.L_x_1943) ;  /* 0x0000000800a41947 */ /* 0x000fea0003800000 */
[----:B0-----:R-:W-:Y:S01]  /*1e850*/  IMAD R3, R188, 0x8, R220 ;  /* 0x00000008bc037824 */ /* 0x001fe200078e02dc */
[----:B------:R-:W0:Y:S01]  /*1e860*/  @P2 LDC R15, c[0x0][0xbec] ;  /* 0x0002fb00ff0f2b82 */ /* 0x000e220000000800 */
[----:B------:R-:W-:Y:S02]  /*1e870*/  ULDC.64 UR4, c[0x0][0xaa0] ;  /* 0x0002a80000047ab9 */ /* 0x000fe40000000a00 */
[----:B------:R-:W-:-:S04]  /*1e880*/  IMAD.SHL.U32 R3, R3, 0x8, RZ ;  /* 0x0000000803037824 */ /* 0x000fc800078e00ff */
        /* <DEDUP_REMOVED lines=8> */
[----:B------:R-:W-:Y:S01]  /*1e910*/  LOP3.LUT R24, R24, R25, RZ, 0x3c, !PT ;  /* 0x0000001918187212 */ /* 0x000fe200078e3cff */
[--C-:B------:R-:W-:Y:S01]  /*1e920*/  IMAD.X R25, RZ, RZ, R39.reuse, P5 ;  /* 0x000000ffff197224 */ /* 0x100fe200028e0627 */
[----:B------:R-:W-:Y:S01]  /*1e930*/  LOP3.LUT R32, R32, R33, RZ, 0x3c, !PT ;  /* 0x0000002120207212 */ /* 0x000fe200078e3cff */
[----:B------:R-:W-:Y:S01]  /*1e940*/  IMAD.X R33, RZ, RZ, R39, P0 ;  /* 0x000000ffff217224 */ /* 0x000fe200000e0627 */
[C---:B------:R-:W-:Y:S02]  /*1e950*/  IADD3 R37, P1, R38.reuse, 0x3000, RZ ;  /* 0x0000300026257810 */ /* 0x040fe40007f3e0ff */
[C---:B------:R-:W-:Y:S01]  /*1e960*/  IADD3 R41, P3, R38.reuse, 0x4000, RZ ;  /* 0x0000400026297810 */ /* 0x040fe20007f7e0ff */
[----:B------:R-:W-:Y:S01]  /*1e970*/  IMAD R11, R11, UR4, RZ ;  /* 0x000000040b0b7c24 */ /* 0x000fe2000f8e02ff */
[C---:B------:R-:W-:Y:S01]  /*1e980*/  IADD3 R45, P4, R38.reuse, 0x5000, RZ ;  /* 0x00005000262d7810 */ /* 0x040fe20007f9e0ff */
[----:B------:R-:W5:Y:S01]  /*1e990*/  LD.E.128 R24, desc[UR54][R24.64] ;  /* 0x0000003618187980 */ /* 0x000f62000c101d00 */
[----:B------:R-:W-:-:S02]  /*1e9a0*/  IADD3 R49, P5, R38, 0x6000, RZ ;  /* 0x0000600026317810 */ /* 0x000fc40007fbe0ff */
[C---:B------:R-:W-:Y:S01]  /*1e9b0*/  IADD3 R3, P0, R38.reuse, 0x7000, RZ ;  /* 0x0000700026037810 */ /* 0x040fe20007f1e0ff */
[----:B------:R-:W5:Y:S01]  /*1e9c0*/  LD.E.128 R32, desc[UR54][R32.64] ;  /* 0x0000003620207980 */ /* 0x000f62000c101d00 */
[----:B------:R-:W-:Y:S02]  /*1e9d0*/  LOP3.LUT R36, R37, 0x380, RZ, 0xc0, !PT ;  /* 0x0000038025247812 */ /* 0x000fe400078ec0ff */
[----:B------:R-:W-:Y:S01]  /*1e9e0*/  LOP3.LUT R40, R41, 0x380, RZ, 0xc0, !PT ;  /* 0x0000038029287812 */ /* 0x000fe200078ec0ff */
[----:B------:R-:W-:Y:S01]  /*1e9f0*/  IMAD.X R53, RZ, RZ, R39, P0 ;  /* 0x000000ffff357224 */ /* 0x000fe200000e0627 */
[----:B------:R-:W-:Y:S02]  /*1ea00*/  LOP3.LUT R44, R45, 0x380, RZ, 0xc0, !PT ;  /* 0x000003802d2c7812 */ /* 0x000fe400078ec0ff */
[----:B------:R-:W-:Y:S02]  /*1ea10*/  LOP3.LUT R48, R49, 0x380, RZ, 0xc0, !PT ;  /* 0x0000038031307812 */ /* 0x000fe400078ec0ff */
[----:B------:R-:W-:-:S02]  /*1ea20*/  LOP3.LUT R5, R38, 0x380, RZ, 0xc0, !PT ;  /* 0x0000038026057812 */ /* 0x000fc400078ec0ff */
[----:B------:R-:W-:Y:S02]  /*1ea30*/  LOP3.LUT R0, R3, 0x380, RZ, 0xc0, !PT ;  /* 0x0000038003007812 */ /* 0x000fe400078ec0ff */
[----:B------:R-:W-:Y:S02]  /*1ea40*/  SHF.R.U64 R36, R36, 0x3, RZ ;  /* 0x0000000324247819 */ /* 0x000fe400000012ff */
[----:B------:R-:W-:Y:S02]  /*1ea50*/  SHF.R.U64 R40, R40, 0x3, RZ ;  /* 0x0000000328287819 */ /* 0x000fe400000012ff */
[----:B------:R-:W-:Y:S02]  /*1ea60*/  SHF.R.U64 R44, R44, 0x3, RZ ;  /* 0x000000032c2c7819 */ /* 0x000fe400000012ff */
[----:B------:R-:W-:Y:S02]  /*1ea70*/  SHF.R.U64 R48, R48, 0x3, RZ ;  /* 0x0000000330307819 */ /* 0x000fe400000012ff */
[----:B------:R-:W-:-:S02]  /*1ea80*/  SHF.R.U64 R5, R5, 0x3, RZ ;  /* 0x0000000305057819 */ /* 0x000fc400000012ff */
[----:B------:R-:W-:Y:S02]  /*1ea90*/  SHF.R.U64 R0, R0, 0x3, RZ ;  /* 0x0000000300007819 */ /* 0x000fe400000012ff */
        /* <DEDUP_REMOVED lines=10> */
[----:B------:R-:W-:Y:S01]  /*1eb40*/  LOP3.LUT R52, R0, R3, RZ, 0x3c, !PT ;  /* 0x0000000300347212 */ /* 0x000fe200078e3cff */
[C---:B------:R-:W-:Y:S01]  /*1eb50*/  IMAD R11, R12.reuse, UR5, R11 ;  /* 0x000000050c0b7c24 */ /* 0x040fe2000f8e020b */
[----:B------:R-:W5:Y:S01]  /*1eb60*/  LD.E.128 R36, desc[UR54][R36.64] ;  /* 0x0000003624247980 */ /* 0x000f62000c101d00 */
[----:B------:R-:W-:Y:S01]  /*1eb70*/  IMAD.WIDE.U32 R12, R12, UR4, RZ ;  /* 0x000000040c0c7c25 */ /* 0x000fe2000f8e00ff */
[----:B------:R-:W-:-:S02]  /*1eb80*/  ULDC.64 UR4, c[0x0][0xae8] ;  /* 0x0002ba0000047ab9 */ /* 0x000fc40000000a00 */
[----:B------:R-:W5:Y:S01]  /*1eb90*/  LD.E.128 R4, desc[UR54][R4.64] ;  /* 0x0000003604047980 */ /* 0x000f62000c101d00 */
[----:B------:R-:W-:Y:S02]  /*1eba0*/  IMAD R3, R220, 0x20, R188 ;  /* 0x00000020dc037824 */ /* 0x000fe400078e02bc */
[----:B------:R-:W-:Y:S01]  /*1ebb0*/  IMAD.IADD R13, R13, 0x1, R11 ;  /* 0x000000010d0d7824 */ /* 0x000fe200078e020b */
[----:B------:R-:W5:Y:S01]  /*1ebc0*/  LD.E.128 R40, desc[UR54][R40.64] ;  /* 0x0000003628287980 */ /* 0x000f62000c101d00 */
[----:B------:R-:W-:-:S03]  /*1ebd0*/  IMAD.IADD R14, R198, 0x1, R3 ;  /* 0x00000001c60e7824 */ /* 0x000fc600078e0203 */
[----:B------:R-:W5:Y:S04]  /*1ebe0*/  LD.E.128 R44, desc[UR54][R44.64] ;  /* 0x000000362c2c7980 */ /* 0x000f68000c101d00 */
[----:B------:R-:W5:Y:S04]  /*1ebf0*/  LD.E.128 R48, desc[UR54][R48.64] ;  /* 0x0000003630307980 */ /* 0x000f68000c101d00 */
[----:B------:R-:W5:Y:S01]  /*1ec00*/  LD.E.128 R52, desc[UR54][R52.64] ;  /* 0x0000003634347980 */ /* 0x000f62000c101d00 */
[----:B------:R-:W-:Y:S01]  /*1ec10*/  IMAD.WIDE.U32 R12, R195, UR4, R12 ;  /* 0x00000004c30c7c25 */ /* 0x000fe2000f8e000c */
[----:B------:R-:W-:Y:S01]  /*1ec20*/  @!PT LDS RZ, [RZ] ;  /* 0x00000000fffff984 */ /* 0x000fe20000000800 */
[----:B------:R-:W-:Y:S01]  /*1ec30*/  @!PT LDS RZ, [RZ] ;  /* 0x00000000fffff984 */ /* 0x000fe20000000800 */
[----:B------:R-:W-:Y:S01]  /*1ec40*/  @!PT LDS RZ, [RZ] ;  /* 0x00000000fffff984 */ /* 0x000fe20000000800 */
[----:B------:R-:W-:Y:S01]  /*1ec50*/  @!PT LDS RZ, [RZ] ;  /* 0x00000000fffff984 */ /* 0x000fe20000000800 */
[----:B------:R2:W-:Y:S06]  /*1ec60*/  MEMBAR.ALL.CTA ;  /* 0x0000000000007992 */ /* 0x0005ec0000008000 */
[----:B--2---:R-:W2:Y:S01]  /*1ec70*/  FENCE.VIEW.ASYNC.S ;  /* 0x00000000000073c6 */ /* 0x004ea20000000000 */
[----:B------:R-:W-:Y:S01]  /*1ec80*/  SHF.R.S32.HI R11, RZ, 0x1f, R10 ;  /* 0x0000001fff0b7819 */ /* 0x000fe2000001140a */
[----:B0-----:R-:W-:-:S04]  /*1ec90*/  @P2 IMAD.HI.U32 R0, R14, R15, RZ ;  /* 0x0000000f0e002227 */ /* 0x001fc800078e00ff */
[----:B------:R-:W-:Y:S01]  /*1eca0*/  IMAD R13, R195, UR5, R13 ;  /* 0x00000005c30d7c24 */ /* 0x000fe2000f8e020d */
[----:B------:R-:W-:Y:S01]  /*1ecb0*/  ULDC.64 UR4, c[0x0][0xaf0] ;  /* 0x0002bc0000047ab9 */ /* 0x000fe20000000a00 */
[----:B------:R-:W-:Y:S01]  /*1ecc0*/  IMAD.MOV.U32 R3, RZ, RZ, R14 ;  /* 0x000000ffff037224 */ /* 0x000fe200078e000e */
[----:B-1----:R-:W-:Y:S01]  /*1ecd0*/  @P2 SHF.R.U32.HI R3, RZ, R21, R0 ;  /* 0x00000015ff032219 */ /* 0x002fe20000011600 */
[----:B------:R-:W-:Y:S02]  /*1ece0*/  IMAD R11, R11, UR4, RZ ;  /* 0x000000040b0b7c24 */ /* 0x000fe4000f8e02ff */
[----:B------:R-:W-:Y:S02]  /*1ecf0*/  VIADD R0, R18, 0x28820 ;  /* 0x0002882012007836 */ /* 0x000fe40000000000 */
[C---:B------:R-:W-:Y:S02]  /*1ed00*/  IMAD R15, R10.reuse, UR5, R11 ;  /* 0x000000050a0f7c24 */ /* 0x040fe4000f8e020b */
[----:B------:R-:W-:Y:S01]  /*1ed10*/  IMAD.WIDE.U32 R10, R10, UR4, R12 ;  /* 0x000000040a0a7c25 */ /* 0x000fe2000f8e000c */
[----:B------:R-:W-:Y:S01]  /*1ed20*/  SHF.R.S32.HI R12, RZ, 0x1f, R3 ;  /* 0x0000001fff0c7819 */ /* 0x000fe20000011403 */
[----:B------:R-:W-:-:S02]  /*1ed30*/  ULDC.64 UR4, c[0x0][0xae0] ;  /* 0x0002b80000047ab9 */ /* 0x000fc40000000a00 */
[----:B------:R-:W-:Y:S01]  /*1ed40*/  IMAD.MOV R13, RZ, RZ, -R3 ;  /* 0x000000ffff0d7224 */ /* 0x000fe200078e0a03 */
[----:B------:R-:W-:Y:S01]  /*1ed50*/  PRMT R0, RZ, 0x654, R0 ;  /* 0x00000654ff007816 */ /* 0x000fe20000000000 */
[----:B------:R-:W-:Y:S02]  /*1ed60*/  IMAD.IADD R11, R11, 0x1, R15 ;  /* 0x000000010b0b7824 */ /* 0x000fe400078e020f */
[----:B------:R-:W-:Y:S01]  /*1ed70*/  IMAD R13, R8, R13, R14 ;  /* 0x0000000d080d7224 */ /* 0x000fe200078e020e */
[----:B--2---:R0:W-:Y:S01]  /*1ed80*/  SYNCS.ARRIVE.TRANS64.RED.A1T0 RZ, [R0+URZ], RZ ;  /* 0x000000ff00ff79a7 */ /* 0x0041e2000810043f */
[----:B------:R-:W-:Y:S02]  /*1ed90*/  IMAD R12, R12, UR4, RZ ;  /* 0x000000040c0c7c24 */ /* 0x000fe4000f8e02ff */
[----:B------:R-:W-:-:S04]  /*1eda0*/  IMAD.WIDE.U32 R10, R3, UR4, R10 ;  /* 0x00000004030a7c25 */ /* 0x000fc8000f8e000a */
[----:B------:R-:W-:Y:S01]  /*1edb0*/  IMAD R15, R3, UR5, R12 ;  /* 0x00000005030f7c24 */ /* 0x000fe2000f8e020c */
[----:B0-----:R-:W-:Y:S01]  /*1edc0*/  SHF.R.S32.HI R0, RZ, 0x1f, R13 ;  /* 0x0000001fff007819 */ /* 0x001fe2000001140d */
[----:B------:R-:W-:Y:S02]  /*1edd0*/  ULDC.64 UR4, c[0x0][0xad8] ;  /* 0x0002b60000047ab9 */ /* 0x000fe40000000a00 */
[----:B------:R-:W-:Y:S02]  /*1ede0*/  IMAD.IADD R11, R11, 0x1, R15 ;  /* 0x000000010b0b7824 */ /* 0x000fe400078e020f */
[----:B------:R-:W-:Y:S02]  /*1edf0*/  IMAD R0, R0, UR4, RZ ;  /* 0x0000000400007c24 */ /* 0x000fe4000f8e02ff */
[----:B------:R-:W-:-:S04]  /*1ee00*/  IMAD.WIDE.U32 R10, R13, UR4, R10 ;  /* 0x000000040d0a7c25 */ /* 0x000fc8000f8e000a */
[----:B------:R-:W-:Y:S01]  /*1ee10*/  IMAD R3, R13, UR5, R0 ;  /* 0x000000050d037c24 */ /* 0x000fe2000f8e0200 */
[----:B------:R-:W-:Y:S02]  /*1ee20*/  ULDC.64 UR4, c[0x0][0xa80] ;  /* 0x0002a00000047ab9 */ /* 0x000fe40000000a00 */
[----:B------:R-:W-:Y:S01]  /*1ee30*/  LEA R0, P0, R10, UR4, 0x1 ;  /* 0x000000040a007c11 */ /* 0x000fe2000f8008ff */
[----:B------:R-:W-:Y:S01]  /*1ee40*/  IMAD.IADD R3, R11, 0x1, R3 ;  /* 0x000000010b037824 */ /* 0x000fe200078e0203 */
[----:B------:R-:W-:Y:S01]  /*1ee50*/  UMOV UR4, 0xffffffff ;  /* 0xffffffff00047882 */ /* 0x000fe20000000000 */
[----:B------:R-:W-:-:S03]  /*1ee60*/  IMAD.IADD R198, R188, 0x1, R198 ;  /* 0x00000001bcc67824 */ /* 0x000fc600078e02c6 */
[----:B------:R-:W-:Y:S01]  /*1ee70*/  LEA.HI.X R8, R10, UR5, R3, 0x1, P0 ;  /* 0x000000050a087c11 */ /* 0x000fe200080f0c03 */
[----:B------:R-:W-:Y:S06]  /*1ee80*/  BRA.DIV UR4, `(.L_x_1944) ;  /* 0x000000c204e47947 */ /* 0x000fec000b800000 */
[----:B------:R0:W1:Y:S04]  /*1ee90*/  SHFL.IDX PT, R3, R8, RZ, 0x181f ;  /* 0x00181fff08037589 */ /* 0x00006800000e0000 */
[----:B------:R0:W2:Y:S02]  /*1eea0*/  SHFL.IDX PT, R14, R0, RZ, 0x181f ;  /* 0x00181fff000e7589 */ /* 0x0000a400000e0000 */
.L_x_2216:
[----:B------:R-:W-:Y:S01]  /*1eeb0*/  ISETP.GE.AND P0, PT, R198, R9, PT ;  /* 0x00000009c600720c */ /* 0x000fe20003f06270 */
[----:B------:R-:W-:-:S12]  /*1eec0*/  BSSY B1, `(.L_x_1945) ;  /* 0x000000b000017945 */ /* 0x000fd80003800000 */
[----:B------:R-:W-:Y:S05]  /*1eed0*/  @P0 BRA `(.L_x_1946) ;  /* 0x0000000000240947 */ /* 0x000fea0003800000 */
[----:B------:R-:W-:Y:S02]  /*1eee0*/  ULDC UR4, c[0x0][0xac8] ;  /* 0x0002b20000047ab9 */ /* 0x000fe40000000800 */
[----:B------:R-:W-:Y:S02]  /*1eef0*/  ISETP.GE.AND P0, PT, R16, UR4, PT ;  /* 0x0000000410007c0c */ /* 0x000fe4000bf06270 */
[----:B------:R-:W-:-:S11]  /*1ef00*/  ISETP.GE.AND P1, PT, R2, UR4, PT ;  /* 0x0000000402007c0c */ /* 0x000fd6000bf26270 */
[-C--:B--2---:R-:W-:Y:S02]  /*1ef10*/  @!P0 LEA R10, P2, R16, R14.reuse, 0x1 ;  /* 0x0000000e100a8211 */ /* 0x084fe400078408ff */
[----:B------:R-:W-:Y:S02]  /*1ef20*/  @!P1 LEA R14, P3, R2, R14, 0x1 ;  /* 0x0000000e020e9211 */ /* 0x000fe400078608ff */
[-C--:B-1----:R-:W-:Y:S02]  /*1ef30*/  @!P0 LEA.HI.X R11, R16, R3.reuse, R17, 0x1, P2 ;  /* 0x00000003100b8211 */ /* 0x082fe400010f0c11 */
[----:B------:R-:W-:-:S03]  /*1ef40*/  @!P1 LEA.HI.X R15, R2, R3, R185, 0x1, P3 ;  /* 0x00000003020f9211 */ /* 0x000fc600018f0cb9 */
[----:B-----5:R3:W-:Y:S04]  /*1ef50*/  @!P0 ST.E.128 desc[UR54][R10.64], R4 ;  /* 0x000000040a008985 */ /* 0x0207e8000c101d36 */
[----:B------:R3:W-:Y:S02]  /*1ef60*/  @!P1 ST.E.128 desc[UR54][R14.64], R40 ;  /* 0x000000280e009985 */ /* 0x0007e4000c101d36 */
.L_x_1946:
[----:B------:R-:W-:Y:S05]  /*1ef70*/  BSYNC B1 ;  /* 0x0000000000017941 */ /* 0x000fea0003800000 */
.L_x_1945:
[----:B------:R-:W-:-:S03]  /*1ef80*/  UMOV UR4, 0xffffffff ;  /* 0xffffffff00047882 */ /* 0x000fc60000000000 */
[----:B------:R-:W-:Y:S05]  /*1ef90*/  BRA.DIV UR4, `(.L_x_1947) ;  /* 0x000000c204d47947 */ /* 0x000fea000b800000 */
[----:B-1----:R1:W4:Y:S04]  /*1efa0*/  SHFL.IDX PT, R3, R8, 0x1, 0x181f ;  /* 0x00381f0008037f89 */ /* 0x00232800000e0000 */
[----:B--23--:R1:W2:Y:S02]  /*1efb0*/  SHFL.IDX PT, R14, R0, 0x1, 0x181f ;  /* 0x00381f00000e7f89 */ /* 0x00c2a400000e0000 */
.L_x_2220:
[----:B-----5:R-:W-:Y:S01]  /*1efc0*/  VIADD R4, R198, 0x20 ;  /* 0x00000020c6047836 */ /* 0x020fe20000000000 */
[----:B------:R-:W-:Y:S04]  /*1efd0*/  BSSY B1, `(.L_x_1948) ;  /* 0x000000c000017945 */ /* 0x000fe80003800000 */
[----:B------:R-:W-:-:S13]  /*1efe0*/  ISETP.GE.AND P0, PT, R4, R9, PT ;  /* 0x000000090400720c */ /* 0x000fda0003f06270 */
[----:B------:R-:W-:Y:S05]  /*1eff0*/  @P0 BRA `(.L_x_1949) ;  /* 0x0000000000240947 */ /* 0x000fea0003800000 */
[----:B------:R-:W-:Y:S02]  /*1f000*/  ULDC UR4, c[0x0][0xac8] ;  /* 0x0002b20000047ab9 */ /* 0x000fe40000000800 */
[----:B------:R-:W-:Y:S02]  /*1f010*/  ISETP.GE.AND P2, PT, R16, UR4, PT ;  /* 0x0000000410007c0c */ /* 0x000fe4000bf46270 */
[----:B------:R-:W-:-:S11]  /*1f020*/  ISETP.GE.AND P3, PT, R2, UR4, PT ;  /* 0x0000000402007c0c */ /* 0x000fd6000bf66270 */
[-C--:B--2---:R-:W-:Y:S02]  /*1f030*/  @!P2 LEA R4, P0, R16, R14.reuse, 0x1 ;  /* 0x0000000e1004a211 */ /* 0x084fe400078008ff */
[----:B------:R-:W-:Y:S02]  /*1f040*/  @!P3 LEA R14, P1, R2, R14, 0x1 ;  /* 0x0000000e020eb211 */ /* 0x000fe400078208ff */
[-C--:B----4-:R-:W-:Y:S02]  /*1f050*/  @!P2 LEA.HI.X R5, R16, R3.reuse, R17, 0x1, P0 ;  /* 0x000000031005a211 */ /* 0x090fe400000f0c11 */
[----:B------:R-:W-:-:S03]  /*1f060*/  @!P3 LEA.HI.X R15, R2, R3, R185, 0x1, P1 ;  /* 0x00000003020fb211 */ /* 0x000fc600008f0cb9 */
[----:B------:R3:W-:Y:S04]  /*1f070*/  @!P2 ST.E.128 desc[UR54][R4.64], R24 ;  /* 0x000000180400a985 */ /* 0x0007e8000c101d36 */
[----:B------:R3:W-:Y:S02]  /*1f080*/  @!P3 ST.E.128 desc[UR54][R14.64], R44 ;  /* 0x0000002c0e00b985 */ /* 0x0007e4000c101d36 */
.L_x_1949:
[----:B------:R-:W-:Y:S05]  /*1f090*/  BSYNC B1 ;  /* 0x0000000000017941 */ /* 0x000fea0003800000 */
.L_x_1948:
[----:B------:R-:W-:-:S03]  /*1f0a0*/  UMOV UR4, 0xffffffff ;  /* 0xffffffff00047882 */ /* 0x000fc60000000000 */
[----:B------:R-:W-:Y:S05]  /*1f0b0*/  BRA.DIV UR4, `(.L_x_1950) ;  /* 0x000000c204d47947 */ /* 0x000fea000b800000 */
[----:B----4-:R4:W0:Y:S04]  /*1f0c0*/  SHFL.IDX PT, R3, R8, 0x2, 0x181f ;  /* 0x00581f0008037f89 */ /* 0x01082800000e0000 */
[----:B--23--:R4:W2:Y:S02]  /*1f0d0*/  SHFL.IDX PT, R14, R0, 0x2, 0x181f ;  /* 0x00581f00000e7f89 */ /* 0x00c8a400000e0000 */
.L_x_2224:
[----:B------:R-:W-:Y:S01]  /*1f0e0*/  VIADD R4, R198, 0x40 ;  /* 0x00000040c6047836 */ /* 0x000fe20000000000 */
        /* <DEDUP_REMOVED lines=10> */
[----:B------:R3:W-:Y:S04]  /*1f190*/  @!P2 ST.E.128 desc[UR54][R4.64], R32 ;  /* 0x000000200400a985 */ /* 0x0007e8000c101d36 */
[----:B------:R3:W-:Y:S02]  /*1f1a0*/  @!P3 ST.E.128 desc[UR54][R14.64], R48 ;  /* 0x000000300e00b985 */ /* 0x0007e4000c101d36 */
.L_x_1952:
[----:B------:R-:W-:Y:S05]  /*1f1b0*/  BSYNC B1 ;  /* 0x0000000000017941 */ /* 0x000fea0003800000 */
.L_x_1951:
[----:B------:R-:W-:-:S03]  /*1f1c0*/  UMOV UR4, 0xffffffff ;  /* 0xffffffff00047882 */ /* 0x000fc60000000000 */
[----:B------:R-:W-:Y:S05]  /*1f1d0*/  BRA.DIV UR4, `(.L_x_1953) ;  /* 0x000000c204d47947 */ /* 0x000fea000b800000 */
[----:B0-----:R0:W0:Y:S04]  /*1f1e0*/  SHFL.IDX PT, R3, R8, 0x3, 0x181f ;  /* 0x00781f0008037f89 */ /* 0x00102800000e0000 */
[----:B--23--:R2:W3:Y:S02]  /*1f1f0*/  SHFL.IDX PT, R14, R0, 0x3, 0x181f ;  /* 0x00781f00000e7f89 */ /* 0x00c4e400000e0000 */
.L_x_2228:
[----:B-12-4-:R-:W-:-:S05]  /*1f200*/  VIADD R0, R198, 0x60 ;  /* 0x00000060c6007836 */ /* 0x016fca0000000000 */
        /* <DEDUP_REMOVED lines=13> */
.L_x_1943:
[----:B0-----:R-:W0:Y:S01]  /*1f2e0*/  @P2 LDC R0, c[0x0][0xbec] ;  /* 0x0002fb00ff002b82 */ /* 0x001e220000000800 */
[----:B------:R-:W-:Y:S01]  /*1f2f0*/  ULDC.64 UR4, c[0x0][0xb08] ;  /* 0x0002c20000047ab9 */ /* 0x000fe20000000a00 */
[----:B------:R-:W-:Y:S01]  /*1f300*/  SHF.R.S32.HI R3, RZ, 0x1f, R10 ;  /* 0x0000001fff037819 */ /* 0x000fe2000001140a */
[----:B------:R-:W-:Y:S01]  /*1f310*/  IMAD R11, R11, UR4, RZ ;  /* 0x000000040b0b7c24 */ /* 0x000fe2000f8e02ff */
[----:B------:R-:W-:Y:S01]  /*1f320*/  ULDC.64 UR6, c[0x0][0xb30] ;  /* 0x0002cc0000067ab9 */ /* 0x000fe20000000a00 */
[----:B------:R-:W-:-:S03]  /*1f330*/  IMAD.WIDE.U32 R4, R12, UR4, RZ ;  /* 0x000000040c047c25 */ /* 0x000fc6000f8e00ff */
[----:B------:R-:W1:Y:S01]  /*1f340*/  @P2 LDC R13, c[0x0][0xbf0] ;  /* 0x0002fc00ff0d2b82 */ /* 0x000e620000000800 */
[----:B------:R-:W-:Y:S01]  /*1f350*/  IMAD R11, R12, UR5, R11 ;  /* 0x000000050c0b7c24 */ /* 0x000fe2000f8e020b */
[----:B------:R-:W-:Y:S01]  /*1f360*/  ULDC.64 UR4, c[0x0][0xb38] ;  /* 0x0002ce0000047ab9 */ /* 0x000fe20000000a00 */
[----:B------:R-:W-:Y:S02]  /*1f370*/  VIADD R35, R189, 0x10 ;  /* 0x00000010bd237836 */ /* 0x000fe40000000000 */
[----:B------:R-:W-:Y:S02]  /*1f380*/  IMAD.IADD R5, R5, 0x1, R11 ;  /* 0x0000000105057824 */ /* 0x000fe400078e020b */
        /* <DEDUP_REMOVED lines=8> */
[----:B0-----:R-:W-:Y:S01]  /*1f410*/  @P2 IMAD.HI.U32 R0, R41, R0, RZ ;  /* 0x0000000029002227 */ /* 0x001fe200078e00ff */
[----:B------:R-:W-:-:S03]  /*1f420*/  SHF.R.S32.HI R40, RZ, 0x1f, R43 ;  /* 0x0000001fff287819 */ /* 0x000fc6000001142b */
[C---:B------:R-:W-:Y:S02]  /*1f430*/  IMAD R7, R10.reuse, UR5, R3 ;  /* 0x000000050a077c24 */ /* 0x040fe4000f8e0203 */
[----:B------:R-:W-:Y:S01]  /*1f440*/  IMAD.WIDE.U32 R10, R10, UR4, R4 ;  /* 0x000000040a0a7c25 */ /* 0x000fe2000f8e0004 */
[----:B------:R-:W-:-:S03]  /*1f450*/  ULDC.64 UR4, c[0x0][0xb48] ;  /* 0x0002d20000047ab9 */ /* 0x000fc60000000a00 */
[----:B------:R-:W-:Y:S01]  /*1f460*/  IMAD.MOV.U32 R3, RZ, RZ, R41 ;  /* 0x000000ffff037224 */ /* 0x000fe200078e0029 */
[----:B-1----:R-:W-:Y:S01]  /*1f470*/  @P2 SHF.R.U32.HI R3, RZ, R13, R0 ;  /* 0x0000000dff032219 */ /* 0x002fe20000011600 */
        /* <DEDUP_REMOVED lines=18> */
[----:B------:R-:W-:Y:S02]  /*1f5a0*/  VIADD R8, R18, 0x28820 ;  /* 0x0002882012087836 */ /* 0x000fe40000000000 */
[----:B------:R-:W-:Y:S01]  /*1f5b0*/  IMAD.IADD R5, R5, 0x1, R3 ;  /* 0x0000000105057824 */ /* 0x000fe200078e0203 */
[C---:B------:R-:W-:Y:S01]  /*1f5c0*/  LEA R3, P0, R4.reuse, UR4, 0x2 ;  /* 0x0000000404037c11 */ /* 0x040fe2000f8010ff */
[C---:B------:R-:W-:Y:S01]  /*1f5d0*/  VIADD R41, R189.reuse, 0x20 ;  /* 0x00000020bd297836 */ /* 0x040fe20000000000 */
[----:B------:R-:W-:Y:S01]  /*1f5e0*/  PRMT R8, RZ, 0x654, R8 ;  /* 0x00000654ff087816 */ /* 0x000fe20000000008 */
[C---:B------:R-:W-:Y:S01]  /*1f5f0*/  VIADD R47, R189.reuse, 0x38 ;  /* 0x00000038bd2f7836 */ /* 0x040fe20000000000 */
[----:B------:R-:W-:Y:S01]  /*1f600*/  LEA.HI.X R4, R4, UR5, R5, 0x2, P0 ;  /* 0x0000000504047c11 */ /* 0x000fe200080f1405 */
[C---:B------:R-:W-:Y:S01]  /*1f610*/  VIADD R5, R189.reuse, 0x8 ;  /* 0x00000008bd057836 */ /* 0x040fe20000000000 */
[----:B------:R-:W-:Y:S01]  /*1f620*/  UMOV UR4, 0xffffffff ;  /* 0xffffffff00047882 */ /* 0x000fe20000000000 */
[----:B------:R-:W-:Y:S01]  /*1f630*/  VIADD R49, R189, 0x40 ;  /* 0x00000040bd317836 */ /* 0x000fe20000000000 */
[----:B------:R0:W-:Y:S01]  /*1f640*/  SYNCS.ARRIVE.TRANS64.RED.A1T0 RZ, [R8+URZ], RZ ;  /* 0x000000ff08ff79a7 */ /* 0x0001e2000810043f */
[----:B------:R-:W-:-:S02]  /*1f650*/  SHF.R.S32.HI R38, RZ, 0x1f, R41 ;  /* 0x0000001fff267819 */ /* 0x000fc40000011429 */
[----:B------:R-:W-:Y:S02]  /*1f660*/  SHF.R.S32.HI R7, RZ, 0x1f, R5 ;  /* 0x0000001fff077819 */ /* 0x000fe40000011405 */
[----:B------:R-:W-:Y:S02]  /*1f670*/  SHF.R.S32.HI R44, RZ, 0x1f, R47 ;  /* 0x0000001fff2c7819 */ /* 0x000fe4000001142f */
[----:B------:R-:W-:Y:S02]  /*1f680*/  SHF.R.S32.HI R46, RZ, 0x1f, R49 ;  /* 0x0000001fff2e7819 */ /* 0x000fe40000011431 */
[----:B0-----:R-:W-:Y:S01]  /*1f690*/  SHF.R.S32.HI R8, RZ, 0x1f, R189 ;  /* 0x0000001fff087819 */ /* 0x001fe200000114bd */
[----:B------:R-:W-:Y:S06]  /*1f6a0*/  BRA.DIV UR4, `(.L_x_1955) ;  /* 0x000000be04e87947 */ /* 0x000fec000b800000 */
[----:B------:R0:W1:Y:S04]  /*1f6b0*/  SHFL.IDX PT, R0, R4, RZ, 0x1c1f ;  /* 0x001c1fff04007589 */ /* 0x00006800000e0000 */
[----:B------:R0:W2:Y:S02]  /*1f6c0*/  SHFL.IDX PT, R14, R3, RZ, 0x1c1f ;  /* 0x001c1fff030e7589 */ /* 0x0000a400000e0000 */
.L_x_2231:
[----:B------:R-:W-:Y:S01]  /*1f6d0*/  ISETP.GE.AND P0, PT, R26, R9, PT ;  /* 0x000000091a00720c */ /* 0x000fe20003f06270 */
[----:B------:R-:W-:-:S12]  /*1f6e0*/  BSSY B1, `(.L_x_1956) ;  /* 0x000004c000017945 */ /* 0x000fd80003800000 */
[----:B------:R-:W-:Y:S05]  /*1f6f0*/  @P0 BRA `(.L_x_1957) ;  /* 0x0000000400280947 */ /* 0x000fea0003800000 */
[----:B------:R-:W-:Y:S01]  /*1f700*/  ULDC UR4, c[0x0][0xac8] ;  /* 0x0002b20000047ab9 */ /* 0x000fe20000000800 */
[C---:B------:R-:W-:Y:S01]  /*1f710*/  VIADD R48, R189.reuse, 0x48 ;  /* 0x00000048bd307836 */ /* 0x040fe20000000000 */
[C---:B------:R-:W-:Y:S01]  /*1f720*/  ISETP.GE.AND P0, PT, R189.reuse, UR4, PT ;  /* 0x00000004bd007c0c */ /* 0x040fe2000bf06270 */
[----:B------:R-:W-:Y:S01]  /*1f730*/  VIADD R50, R189, 0x48 ;  /* 0x00000048bd327836 */ /* 0x000fe20000000000 */
[----:B------:R-:W-:Y:S02]  /*1f740*/  ISETP.GE.AND P2, PT, R5, UR4, PT ;  /* 0x0000000405007c0c */ /* 0x000fe4000bf46270 */
[----:B------:R-:W-:Y:S02]  /*1f750*/  ISETP.GE.AND P3, PT, R35, UR4, PT ;  /* 0x0000000423007c0c */ /* 0x000fe4000bf66270 */
[----:B------:R-:W-:Y:S02]  /*1f760*/  ISETP.GE.AND P1, PT, R39, UR4, PT ;  /* 0x0000000427007c0c */ /* 0x000fe4000bf26270 */
[----:B------:R-:W-:-:S02]  /*1f770*/  SHF.R.S32.HI R50, RZ, 0x1f, R50 ;  /* 0x0000001fff327819 */ /* 0x000fc40000011432 */
[----:B------:R-:W-:-:S03]  /*1f780*/  SHF.R.S32.HI R15, RZ, 0x1f, R229 ;  /* 0x0000001fff0f7819 */ /* 0x000fc600000114e5 */
[-C--:B--2---:R-:W-:Y:S02]  /*1f790*/  @!P0 LEA R10, P4, R189, R14.reuse, 0x2 ;  /* 0x0000000ebd0a8211 */ /* 0x084fe400078810ff */
[----:B------:R-:W-:Y:S02]  /*1f7a0*/  @!P2 LEA R12, P5, R5, R14, 0x2 ;  /* 0x0000000e050ca211 */ /* 0x000fe400078a10ff */
[-C--:B-1----:R-:W-:Y:S02]  /*1f7b0*/  @!P0 LEA.HI.X R11, R189, R0.reuse, R8, 0x2, P4 ;  /* 0x00000000bd0b8211 */ /* 0x082fe400020f1408 */
[----:B------:R-:W-:Y:S02]  /*1f7c0*/  @!P2 LEA.HI.X R13, R5, R0, R7, 0x2, P5 ;  /* 0x00000000050da211 */ /* 0x000fe400028f1407 */
[----:B------:R-:W-:Y:S01]  /*1f7d0*/  @!P3 LEA R24, P4, R35, R14, 0x2 ;  /* 0x0000000e2318b211 */ /* 0x000fe200078810ff */
[----:B------:R1:W-:Y:S01]  /*1f7e0*/  @!P0 ST.E.64 desc[UR54][R10.64], R20 ;  /* 0x000000140a008985 */ /* 0x0003e2000c101b36 */
[----:B------:R-:W-:-:S02]  /*1f7f0*/  ISETP.GE.AND P0, PT, R41, UR4, PT ;  /* 0x0000000429007c0c */ /* 0x000fc4000bf06270 */
[----:B------:R-:W-:Y:S01]  /*1f800*/  @!P1 LEA R26, P5, R39, R14, 0x2 ;  /* 0x0000000e271a9211 */ /* 0x000fe200078a10ff */
        /* <DEDUP_REMOVED lines=9> */
[----:B-1----:R-:W-:Y:S02]  /*1f8a0*/  @!P2 LEA R10, P5, R43, R14, 0x2 ;  /* 0x0000000e2b0aa211 */ /* 0x002fe400078a10ff */
[-C--:B------:R-:W-:Y:S02]  /*1f8b0*/  @!P0 LEA.HI.X R33, R41, R0.reuse, R38, 0x2, P3 ;  /* 0x0000000029218211 */ /* 0x080fe400018f1426 */
[----:B------:R-:W-:Y:S02]  /*1f8c0*/  ISETP.GE.AND P3, PT, R49, UR4, PT ;  /* 0x0000000431007c0c */ /* 0x000fe4000bf66270 */
[----:B------:R-:W-:Y:S01]  /*1f8d0*/  @!P2 LEA.HI.X R11, R43, R0, R40, 0x2, P5 ;  /* 0x000000002b0ba211 */ /* 0x000fe200028f1428 */
[----:B------:R-:W-:Y:S01]  /*1f8e0*/  @!P0 ST.E.64 desc[UR54][R32.64], R104 ;  /* 0x0000006820008985 */ /* 0x000fe2000c101b36 */
[----:B--2---:R-:W-:-:S03]  /*1f8f0*/  @!P4 LEA R12, P0, R45, R14, 0x2 ;  /* 0x0000000e2d0cc211 */ /* 0x004fc600078010ff */
[----:B------:R1:W-:Y:S01]  /*1f900*/  @!P2 ST.E.64 desc[UR54][R10.64], R108 ;  /* 0x0000006c0a00a985 */ /* 0x0003e2000c101b36 */
[----:B------:R-:W-:Y:S02]  /*1f910*/  @!P1 LEA R20, P5, R47, R14, 0x2 ;  /* 0x0000000e2f149211 */ /* 0x000fe400078a10ff */
[----:B------:R-:W-:Y:S02]  /*1f920*/  ISETP.GE.AND P2, PT, R48, UR4, PT ;  /* 0x0000000430007c0c */ /* 0x000fe4000bf46270 */
[-C--:B------:R-:W-:Y:S02]  /*1f930*/  @!P4 LEA.HI.X R13, R45, R0.reuse, R42, 0x2, P0 ;  /* 0x000000002d0dc211 */ /* 0x080fe400000f142a */
[----:B------:R-:W-:Y:S02]  /*1f940*/  ISETP.GE.AND P0, PT, R229, UR4, PT ;  /* 0x00000004e5007c0c */ /* 0x000fe4000bf06270 */
[----:B------:R-:W-:Y:S01]  /*1f950*/  @!P1 LEA.HI.X R21, R47, R0, R44, 0x2, P5 ;  /* 0x000000002f159211 */ /* 0x000fe200028f142c */
[----:B------:R2:W-:Y:S01]  /*1f960*/  @!P4 ST.E.64 desc[UR54][R12.64], R112 ;  /* 0x000000700c00c985 */ /* 0x0005e2000c101b36 */
[----:B---3--:R-:W-:-:S03]  /*1f970*/  @!P3 LEA R24, P5, R49, R14, 0x2 ;  /* 0x0000000e3118b211 */ /* 0x008fc600078a10ff */
[----:B------:R3:W-:Y:S01]  /*1f980*/  @!P1 ST.E.64 desc[UR54][R20.64], R116 ;  /* 0x0000007414009985 */ /* 0x0007e2000c101b36 */
[----:B------:R-:W-:Y:S02]  /*1f990*/  @!P3 LEA.HI.X R25, R49, R0, R46, 0x2, P5 ;  /* 0x000000003119b211 */ /* 0x000fe400028f142e */
[----:B------:R-:W-:Y:S02]  /*1f9a0*/  ISETP.GE.AND P1, PT, R228, UR4, PT ;  /* 0x00000004e4007c0c */ /* 0x000fe4000bf26270 */
[CC--:B----4-:R-:W-:Y:S01]  /*1f9b0*/  @!P2 LEA R26, P4, R48.reuse, R14.reuse, 0x2 ;  /* 0x0000000e301aa211 */ /* 0x0d0fe200078810ff */
[----:B------:R4:W-:Y:S01]  /*1f9c0*/  @!P3 ST.E.64 desc[UR54][R24.64], R120 ;  /* 0x000000781800b985 */ /* 0x0009e2000c101b36 */
[----:B-1----:R-:W-:Y:S02]  /*1f9d0*/  @!P0 LEA R10, P5, R229, R14, 0x2 ;  /* 0x0000000ee50a8211 */ /* 0x002fe400078a10ff */
[----:B------:R-:W-:Y:S02]  /*1f9e0*/  ISETP.GE.AND P3, PT, R227, UR4, PT ;  /* 0x00000004e3007c0c */ /* 0x000fe4000bf66270 */
[----:B------:R-:W-:-:S02]  /*1f9f0*/  @!P2 LEA.HI.X R27, R48, R0, R50, 0x2, P4 ;  /* 0x00000000301ba211 */ /* 0x000fc400020f1432 */
[----:B------:R-:W-:Y:S02]  /*1fa00*/  @!P0 LEA.HI.X R11, R229, R0, R15, 0x2, P5 ;  /* 0x00000000e50b8211 */ /* 0x000fe400028f140f */
[----:B------:R-:W-:Y:S01]  /*1fa10*/  ISETP.GE.AND P4, PT, R226, UR4, PT ;  /* 0x00000004e2007c0c */ /* 0x000fe2000bf86270 */
[----:B------:R1:W-:Y:S01]  /*1fa20*/  @!P2 ST.E.64 desc[UR54][R26.64], R124 ;  /* 0x0000007c1a00a985 */ /* 0x0003e2000c101b36 */
[----:B------:R-:W-:Y:S02]  /*1fa30*/  SHF.R.S32.HI R15, RZ, 0x1f, R228 ;  /* 0x0000001fff0f7819 */ /* 0x000fe400000114e4 */
[----:B--2---:R-:W-:Y:S01]  /*1fa40*/  @!P1 LEA R12, P5, R228, R14, 0x2 ;  /* 0x0000000ee40c9211 */ /* 0x004fe200078a10ff */
[----:B------:R2:W-:Y:S01]  /*1fa50*/  @!P0 ST.E.64 desc[UR54][R10.64], R128 ;  /* 0x000000800a008985 */ /* 0x0005e2000c101b36 */
[----:B------:R-:W-:Y:S02]  /*1fa60*/  ISETP.GE.AND P2, PT, R225, UR4, PT ;  /* 0x00000004e1007c0c */ /* 0x000fe4000bf46270 */
[----:B------:R-:W-:-:S02]  /*1fa70*/  ISETP.GE.AND P0, PT, R224, UR4, PT ;  /* 0x00000004e0007c0c */ /* 0x000fc4000bf06270 */
[----:B------:R-:W-:Y:S02]  /*1fa80*/  @!P1 LEA.HI.X R13, R228, R0, R15, 0x2, P5 ;  /* 0x00000000e40d9211 */ /* 0x000fe400028f140f */
[----:B------:R-:W-:Y:S02]  /*1fa90*/  SHF.R.S32.HI R15, RZ, 0x1f, R227 ;  /* 0x0000001fff0f7819 */ /* 0x000fe400000114e3 */
[CC--:B---3--:R-:W-:Y:S01]  /*1faa0*/  @!P3 LEA R20, P5, R227.reuse, R14.reuse, 0x2 ;  /* 0x0000000ee314b211 */ /* 0x0c8fe200078a10ff */
[----:B------:R2:W-:Y:S01]  /*1fab0*/  @!P1 ST.E.64 desc[UR54][R12.64], R132 ;  /* 0x000000840c009985 */ /* 0x0005e2000c101b36 */
[----:B----4-:R-:W-:Y:S02]  /*1fac0*/  @!P4 LEA R24, P1, R226, R14, 0x2 ;  /* 0x0000000ee218c211 */ /* 0x010fe400078210ff */
[----:B------:R-:W-:Y:S02]  /*1fad0*/  @!P3 LEA.HI.X R21, R227, R0, R15, 0x2, P5 ;  /* 0x00000000e315b211 */ /* 0x000fe400028f140f */
[----:B------:R-:W-:-:S02]  /*1fae0*/  SHF.R.S32.HI R15, RZ, 0x1f, R226 ;  /* 0x0000001fff0f7819 */ /* 0x000fc400000114e2 */
[C---:B-1----:R-:W-:Y:S01]  /*1faf0*/  @!P2 LEA R26, P5, R225.reuse, R14, 0x2 ;  /* 0x0000000ee11aa211 */ /* 0x042fe200078a10ff */
[----:B------:R2:W-:Y:S01]  /*1fb00*/  @!P3 ST.E.64 desc[UR54][R20.64], R136 ;  /* 0x000000881400b985 */ /* 0x0005e2000c101b36 */
[----:B------:R-:W-:Y:S02]  /*1fb10*/  SHF.R.S32.HI R50, RZ, 0x1f, R225 ;  /* 0x0000001fff327819 */ /* 0x000fe400000114e1 */
[----:B------:R-:W-:Y:S02]  /*1fb20*/  @!P4 LEA.HI.X R25, R226, R0, R15, 0x2, P1 ;  /* 0x00000000e219c211 */ /* 0x000fe400008f140f */
[----:B------:R-:W-:Y:S02]  /*1fb30*/  SHF.R.S32.HI R48, RZ, 0x1f, R224 ;  /* 0x0000001fff307819 */ /* 0x000fe400000114e0 */
[----:B------:R-:W-:Y:S01]  /*1fb40*/  @!P0 LEA R14, P1, R224, R14, 0x2 ;  /* 0x0000000ee00e8211 */ /* 0x000fe200078210ff */
[----:B------:R2:W-:Y:S01]  /*1fb50*/  @!P4 ST.E.64 desc[UR54][R24.64], R140 ;  /* 0x0000008c1800c985 */ /* 0x0005e2000c101b36 */
[----:B------:R-:W-:-:S02]  /*1fb60*/  @!P2 LEA.HI.X R27, R225, R0, R50, 0x2, P5 ;  /* 0x00000000e11ba211 */ /* 0x000fc400028f1432 */
[----:B------:R-:W-:-:S03]  /*1fb70*/  @!P0 LEA.HI.X R15, R224, R0, R48, 0x2, P1 ;  /* 0x00000000e00f8211 */ /* 0x000fc600008f1430 */
[----:B------:R2:W-:Y:S04]  /*1fb80*/  @!P2 ST.E.64 desc[UR54][R26.64], R144 ;  /* 0x000000901a00a985 */ /* 0x0005e8000c101b36 */
[----:B------:R2:W-:Y:S02]  /*1fb90*/  @!P0 ST.E.64 desc[UR54][R14.64], R148 ;  /* 0x000000940e008985 */ /* 0x0005e4000c101b36 */
.L_x_1957:
[----:B------:R-:W-:Y:S05]  /*1fba0*/  BSYNC B1 ;  /* 0x0000000000017941 */ /* 0x000fea0003800000 */
.L_x_1956:
[----:B------:R-:W-:-:S03]  /*1fbb0*/  UMOV UR4, 0xffffffff ;  /* 0xffffffff00047882 */ /* 0x000fc60000000000 */
[----:B------:R-:W-:Y:S05]  /*1fbc0*/  BRA.DIV UR4, `(.L_x_1958) ;  /* 0x000000ba04d47947 */ /* 0x000fea000b800000 */
[----:B-1----:R1:W3:Y:S04]  /*1fbd0*/  SHFL.IDX PT, R0, R4, 0x1, 0x1c1f ;  /* 0x003c1f0004007f89 */ /* 0x0022e800000e0000 */
[----:B--2---:R1:W2:Y:S02]  /*1fbe0*/  SHFL.IDX PT, R14, R3, 0x1, 0x1c1f ;  /* 0x003c1f00030e7f89 */ /* 0x0042a400000e0000 */
.L_x_2235:
[----:B------:R-:W-:-:S13]  /*1fbf0*/  ISETP.GE.AND P0, PT, R6, R9, PT ;  /* 0x000000090600720c */ /* 0x000fda0003f06270 */
[----:B------:R-:W-:Y:S05]  /*1fc00*/  @P0 BRA `(.L_x_1954) ;  /* 0x0000001000300947 */ /* 0x000fea0003800000 */
[----:B------:R-:W-:Y:S01]  /*1fc10*/  ULDC UR4, c[0x0][0xac8] ;  /* 0x0002b20000047ab9 */ /* 0x000fe20000000800 */
[----:B01----:R-:W-:Y:S01]  /*1fc20*/  VIADD R3, R189, 0x48 ;  /* 0x00000048bd037836 */ /* 0x003fe20000000000 */
[----:B------:R-:W-:Y:S01]  /*1fc30*/  ISETP.GE.AND P3, PT, R5, UR4, PT ;  /* 0x0000000405007c0c */ /* 0x000fe2000bf66270 */
[C---:B------:R-:W-:Y:S01]  /*1fc40*/  VIADD R15, R189.reuse, 0x48 ;  /* 0x00000048bd0f7836 */ /* 0x040fe20000000000 */
[----:B------:R-:W-:Y:S02]  /*1fc50*/  ISETP.GE.AND P1, PT, R189, UR4, PT ;  /* 0x00000004bd007c0c */ /* 0x000fe4000bf26270 */
[----:B------:R-:W-:Y:S02]  /*1fc60*/  ISETP.GE.AND P4, PT, R35, UR4, PT ;  /* 0x0000000423007c0c */ /* 0x000fe4000bf86270 */
[----:B------:R-:W-:Y:S02]  /*1fc70*/  ISETP.GE.AND P2, PT, R39, UR4, PT ;  /* 0x0000000427007c0c */ /* 0x000fe4000bf46270 */
[----:B------:R-:W-:-:S02]  /*1fc80*/  SHF.R.S32.HI R15, RZ, 0x1f, R15 ;  /* 0x0000001fff0f7819 */ /* 0x000fc4000001140f */
[----:B------:R-:W-:-:S03]  /*1fc90*/  SHF.R.S32.HI R24, RZ, 0x1f, R227 ;  /* 0x0000001fff187819 */ /* 0x000fc600000114e3 */
[-C--:B--2---:R-:W-:Y:S02]  /*1fca0*/  @!P3 LEA R6, P5, R5, R14.reuse, 0x2 ;  /* 0x0000000e0506b211 */ /* 0x084fe400078a10ff */
[----:B------:R-:W-:Y:S02]  /*1fcb0*/  @!P1 LEA R4, P0, R189, R14, 0x2 ;  /* 0x0000000ebd049211 */ /* 0x000fe400078010ff */
[-C--:B---3--:R-:W-:Y:S02]  /*1fcc0*/  @!P3 LEA.HI.X R7, R5, R0.reuse, R7, 0x2, P5 ;  /* 0x000000000507b211 */ /* 0x088fe400028f1407 */
[----:B------:R-:W-:Y:S02]  /*1fcd0*/  @!P1 LEA.HI.X R5, R189, R0, R8, 0x2, P0 ;  /* 0x00000000bd059211 */ /* 0x000fe400000f1408 */
[----:B------:R-:W-:Y:S02]  /*1fce0*/  ISETP.GE.AND P0, PT, R41, UR4, PT ;  /* 0x0000000429007c0c */ /* 0x000fe4000bf06270 */
[----:B------:R-:W-:Y:S01]  /*1fcf0*/  @!P4 LEA R8, P5, R35, R14, 0x2 ;  /* 0x0000000e2308c211 */ /* 0x000fe200078a10ff */
[----:B------:R0:W-:Y:S01]  /*1fd00*/  @!P1 ST.E.64 desc[UR54][R4.64], R90 ;  /* 0x0000005a04009985 */ /* 0x0001e2000c101b36 */
[----:B------:R-:W-:-:S02]  /*1fd10*/  ISETP.GE.AND P1, PT, R43, UR4, PT ;  /* 0x000000042b007c0c */ /* 0x000fc4000bf26270 */
[----:B------:R-:W-:Y:S01]  /*1fd20*/  @!P4 LEA.HI.X R9, R35, R0, R28, 0x2, P5 ;  /* 0x000000002309c211 */ /* 0x000fe200028f141c */
[----:B------:R1:W-:Y:S01]  /*1fd30*/  @!P3 ST.E.64 desc[UR54][R6.64], R94 ;  /* 0x0000005e0600b985 */ /* 0x0003e2000c101b36 */
[----:B------:R-:W-:Y:S02]  /*1fd40*/  @!P2 LEA R10, P5, R39, R14, 0x2 ;  /* 0x0000000e270aa211 */ /* 0x000fe400078a10ff */
[----:B------:R-:W-:Y:S01]  /*1fd50*/  ISETP.GE.AND P3, PT, R47, UR4, PT ;  /* 0x000000042f007c0c */ /* 0x000fe2000bf66270 */
[----:B------:R2:W-:Y:S01]  /*1fd60*/  @!P4 ST.E.64 desc[UR54][R8.64], R98 ;  /* 0x000000620800c985 */ /* 0x0005e2000c101b36 */
[----:B------:R-:W-:Y:S02]  /*1fd70*/  @!P2 LEA.HI.X R11, R39, R0, R34, 0x2, P5 ;  /* 0x00000000270ba211 */ /* 0x000fe400028f1422 */
        /* <DEDUP_REMOVED lines=11> */
[----:B-1----:R-:W-:Y:S02]  /*1fe30*/  @!P3 LEA R6, P1, R47, R14, 0x2 ;  /* 0x0000000e2f06b211 */ /* 0x002fe400078210ff */
[-C--:B------:R-:W-:Y:S02]  /*1fe40*/  @!P4 LEA.HI.X R5, R45, R0.reuse, R42, 0x2, P5 ;  /* 0x000000002d05c211 */ /* 0x080fe400028f142a */
[----:B------:R-:W-:Y:S02]  /*1fe50*/  @!P3 LEA.HI.X R7, R47, R0, R44, 0x2, P1 ;  /* 0x000000002f07b211 */ /* 0x000fe400008f142c */
[----:B------:R-:W-:Y:S01]  /*1fe60*/  ISETP.GE.AND P1, PT, R229, UR4, PT ;  /* 0x00000004e5007c0c */ /* 0x000fe2000bf26270 */
[----:B------:R0:W-:Y:S01]  /*1fe70*/  @!P4 ST.E.64 desc[UR54][R4.64], R114 ;  /* 0x000000720400c985 */ /* 0x0001e2000c101b36 */
[----:B--2---:R-:W-:-:S02]  /*1fe80*/  @!P2 LEA R8, P5, R49, R14, 0x2 ;  /* 0x0000000e3108a211 */ /* 0x004fc400078a10ff */
[----:B---3--:R-:W-:Y:S01]  /*1fe90*/  @!P0 LEA R10, P4, R3, R14, 0x2 ;  /* 0x0000000e030a8211 */ /* 0x008fe200078810ff */
[----:B------:R1:W-:Y:S01]  /*1fea0*/  @!P3 ST.E.64 desc[UR54][R6.64], R118 ;  /* 0x000000760600b985 */ /* 0x0003e2000c101b36 */
[-C--:B------:R-:W-:Y:S02]  /*1feb0*/  @!P2 LEA.HI.X R9, R49, R0.reuse, R46, 0x2, P5 ;  /* 0x000000003109a211 */ /* 0x080fe400028f142e */
[----:B------:R-:W-:Y:S02]  /*1fec0*/  ISETP.GE.AND P3, PT, R228, UR4, PT ;  /* 0x00000004e4007c0c */ /* 0x000fe4000bf66270 */
[----:B------:R-:W-:Y:S01]  /*1fed0*/  @!P0 LEA.HI.X R11, R3, R0, R15, 0x2, P4 ;  /* 0x00000000030b8211 */ /* 0x000fe200020f140f */
[----:B------:R2:W-:Y:S01]  /*1fee0*/  @!P2 ST.E.64 desc[UR54][R8.64], R122 ;  /* 0x0000007a0800a985 */ /* 0x0005e2000c101b36 */
[----:B------:R-:W-:Y:S02]  /*1fef0*/  ISETP.GE.AND P4, PT, R227, UR4, PT ;  /* 0x00000004e3007c0c */ /* 0x000fe4000bf86270 */
[----:B------:R-:W-:Y:S01]  /*1ff00*/  SHF.R.S32.HI R3, RZ, 0x1f, R229 ;  /* 0x0000001fff037819 */ /* 0x000fe200000114e5 */
[----:B------:R3:W-:Y:S01]  /*1ff10*/  @!P0 ST.E.64 desc[UR54][R10.64], R126 ;  /* 0x0000007e0a008985 */ /* 0x0007e2000c101b36 */
[----:B----4-:R-:W-:-:S02]  /*1ff20*/  @!P1 LEA R12, P5, R229, R14, 0x2 ;  /* 0x0000000ee50c9211 */ /* 0x010fc400078a10ff */
[----:B------:R-:W-:Y:S02]  /*1ff30*/  ISETP.GE.AND P2, PT, R226, UR4, PT ;  /* 0x00000004e2007c0c */ /* 0x000fe4000bf46270 */
[----:B------:R-:W-:Y:S02]  /*1ff40*/  ISETP.GE.AND P0, PT, R225, UR4, PT ;  /* 0x00000004e1007c0c */ /* 0x000fe4000bf06270 */
[----:B------:R-:W-:Y:S02]  /*1ff50*/  @!P1 LEA.HI.X R13, R229, R0, R3, 0x2, P5 ;  /* 0x00000000e50d9211 */ /* 0x000fe400028f1403 */
[----:B------:R-:W-:Y:S02]  /*1ff60*/  SHF.R.S32.HI R3, RZ, 0x1f, R228 ;  /* 0x0000001fff037819 */ /* 0x000fe400000114e4 */
[-C--:B0-----:R-:W-:Y:S01]  /*1ff70*/  @!P3 LEA R4, P5, R228, R14.reuse, 0x2 ;  /* 0x0000000ee404b211 */ /* 0x081fe200078a10ff */
[----:B------:R3:W-:Y:S01]  /*1ff80*/  @!P1 ST.E.64 desc[UR54][R12.64], R130 ;  /* 0x000000820c009985 */ /* 0x0007e2000c101b36 */
[----:B-1----:R-:W-:-:S02]  /*1ff90*/  @!P4 LEA R6, P1, R227, R14, 0x2 ;  /* 0x0000000ee306c211 */ /* 0x002fc400078210ff */
[----:B------:R-:W-:Y:S02]  /*1ffa0*/  @!P3 LEA.HI.X R5, R228, R0, R3, 0x2, P5 ;  /* 0x00000000e405b211 */ /* 0x000fe400028f1403 */
[C---:B--2---:R-:W-:Y:S02]  /*1ffb0*/  @!P2 LEA R8, P5, R226.reuse, R14, 0x2 ;  /* 0x0000000ee208a211 */ /* 0x044fe400078a10ff */
[----:B------:R-:W-:Y:S01]  /*1ffc0*/  SHF.R.S32.HI R15, RZ, 0x1f, R226 ;  /* 0x0000001fff0f7819 */ /* 0x000fe200000114e2 */
[----:B------:R3:W-:Y:S01]  /*1ffd0*/  @!P3 ST.E.64 desc[UR54][R4.64], R134 ;  /* 0x000000860400b985 */ /* 0x0007e2000c101b36 */
[----:B------:R-:W-:Y:S02]  /*1ffe0*/  @!P4 LEA.HI.X R7, R227, R0, R24, 0x2, P1 ;  /* 0x00000000e307c211 */ /* 0x000fe400008f1418 */
[----:B------:R-:W-:Y:S02]  /*1fff0*/  SHF.R.S32.HI R3, RZ, 0x1f, R225 ;  /* 0x0000001fff037819 */ /* 0x000fe400000114e1 */
[----:B------:R-:W-:Y:S01]  /*20000*/  @!P0 LEA R20, P1, R225, R14, 0x2 ;  /* 0x0000000ee1148211 */ /* 0x000fe200078210ff */
[----:B------:R3:W-:Y:S01]  /*20010*/  @!P4 ST.E.64 desc[UR54][R6.64], R138 ;  /* 0x0000008a0600c985 */ /* 0x0007e2000c101b36 */
[----:B------:R-:W-:-:S02]  /*20020*/  @!P2 LEA.HI.X R9, R226, R0, R15, 0x2, P5 ;  /* 0x00000000e209a211 */ /* 0x000fc400028f140f */
[----:B------:R-:W-:-:S03]  /*20030*/  @!P0 LEA.HI.X R21, R225, R0, R3, 0x2, P1 ;  /* 0x00000000e1158211 */ /* 0x000fc600008f1403 */
[----:B------:R3:W-:Y:S04]  /*20040*/  @!P2 ST.E.64 desc[UR54][R8.64], R142 ;  /* 0x0000008e0800a985 */ /* 0x0007e8000c101b36 */
[----:B------:R3:W-:Y:S01]  /*20050*/  @!P0 ST.E.64 desc[UR54][R20.64], R146 ;  /* 0x0000009214008985 */ /* 0x0007e2000c101b36 */
[----:B------:R-:W-:-:S13]  /*20060*/  ISETP.GE.AND P0, PT, R224, UR4, PT ;  /* 0x00000004e0007c0c */ /* 0x000fda000bf06270 */
[----:B---3--:R-:W-:Y:S05]  /*20070*/  @P0 BRA `(.L_x_1954) ;  /* 0x0000000c00140947 */ /* 0x008fea0003800000 */
[----:B------:R-:W-:Y:S02]  /*20080*/  SHF.R.S32.HI R3, RZ, 0x1f, R224 ;  /* 0x0000001fff037819 */ /* 0x000fe400000114e0 */
[----:B------:R-:W-:-:S04]  /*20090*/  LEA R14, P0, R224, R14, 0x2 ;  /* 0x0000000ee00e7211 */ /* 0x000fc800078010ff */
[----:B------:R-:W-:-:S05]  /*200a0*/  LEA.HI.X R15, R224, R0, R3, 0x2, P0 ;  /* 0x00000000e00f7211 */ /* 0x000fca00000f1403 */
[----:B------:R4:W-:Y:S01]  /*200b0*/  ST.E.64 desc[UR54][R14.64], R150 ;  /* 0x000000960e007985 */ /* 0x0009e2000c101b36 */
[----:B------:R-:W-:Y:S05]  /*200c0*/  BRA `(.L_x_1954) ;  /* 0x0000000c00007947 */ /* 0x000fea0003800000 */
.L_x_1941:
[----:B------:R-:W-:Y:S01]  /*200d0*/  ULDC.64 UR4, c[0x0][0xc08] ;  /* 0x0003020000047ab9 */ /* 0x000fe20000000a00 */
[----:B------:R-:W1:Y:S01]  /*200e0*/  LDC.64 R4, c[0x0][0xc00] ;  /* 0x00030000ff047b82 */ /* 0x000e620000000a00 */
[----:B------:R-:W-:Y:S01]  /*200f0*/  ISETP.NE.U32.AND P0, PT, RZ, UR4, PT ;  /* 0x00000004ff007c0c */ /* 0x000fe2000bf05070 */
[----:B------:R-:W-:-:S03]  /*20100*/  IMAD.MOV.U32 R3, RZ, RZ, RZ ;  /* 0x000000ffff037224 */ /* 0x000fc600078e00ff */
[----:B------:R-:W-:Y:S01]  /*20110*/  ISETP.NE.AND.EX P1, PT, RZ, UR5, PT, P0 ;  /* 0x00000005ff007c0c */ /* 0x000fe2000bf25300 */
[----:B------:R-:W-:Y:S02]  /*20120*/  ULDC.64 UR4, c[0x0][0xc00] ;  /* 0x0003000000047ab9 */ /* 0x000fe40000000a00 */
[----:B------:R-:W-:-:S04]  /*20130*/  ISETP.NE.U32.AND P0, PT, RZ, UR4, PT ;  /* 0x00000004ff007c0c */ /* 0x000fc8000bf05070 */
[----:B------:R-:W-:-:S06]  /*20140*/  ISETP.NE.AND.EX P0, PT, RZ, UR5, PT, P0 ;  /* 0x00000005ff007c0c */ /* 0x000fcc000bf05300 */
[----:B------:R-:W2:Y:S01]  /*20150*/  @P1 LDC.64 R6, c[0x0][0xc08] ;  /* 0x00030200ff061b82 */ /* 0x000ea20000000a00 */
[----:B------:R-:W-:Y:S02]  /*20160*/  ULDC UR4, c[0x0][0xa88] ;  /* 0x0002a20000047ab9 */ /* 0x000fe40000000800 */
[----:B------:R-:W-:Y:S02]  /*20170*/  IMAD.U32 R20, RZ, RZ, UR4 ;  /* 0x00000004ff147e24 */ /* 0x000fe4000f8e00ff */
[----:B-1----:R-:W-:-:S05]  /*20180*/  IMAD.WIDE R4, R222, 0x4, R4 ;  /* 0x00000004de047825 */ /* 0x002fca00078e0204 */
[----:B------:R1:W5:Y:S01]  /*20190*/  @P0 LDG.E R3, desc[UR54][R4.64] ;  /* 0x0000003604030981 */ /* 0x000362000c1e1900 */
[----:B--2---:R-:W-:-:S05]  /*201a0*/  @P1 IMAD.WIDE R6, R222, 0x4, R6 ;  /* 0x00000004de061825 */ /* 0x004fca00078e0206 */
[----:B------:R1:W5:Y:S01]  /*201b0*/  @P1 LDG.E R20, desc[UR54][R6.64] ;  /* 0x0000003606141981 */ /* 0x000362000c1e1900 */
[----:B------:R-:W-:Y:S02]  /*201c0*/  ISETP.NE.AND P2, PT, R221, RZ, PT ;  /* 0x000000ffdd00720c */ /* 0x000fe40003f45270 */
[----:B------:R-:W-:Y:S01]  /*201d0*/  SHF.R.S32.HI R26, RZ, 0x1f, R222 ;  /* 0x0000001fff1a7819 */ /* 0x000fe200000114de */
[----:B------:R-:W2:Y:S10]  /*201e0*/  S2R R27, SR_TID.X ;  /* 0x00000000001b7919 */ /* 0x000eb40000002100 */
[----:B------:R-:W4:Y:S01]  /*201f0*/  @!P2 LDC R221, c[0x0][0xad4] ;  /* 0x0002b500ffddab82 */ /* 0x000f220000000800 */
[----:B--2---:R-:W-:Y:S01]  /*20200*/  VIADD R0, R27, 0xffffff80 ;  /* 0xffffff801b007836 */ /* 0x004fe20000000000 */
[----:B----4-:R-:W-:-:S04]  /*20210*/  ISETP.GT.AND P2, PT, R221, 0x1, PT ;  /* 0x00000001dd00780c */ /* 0x010fc80003f44270 */
[----:B------:R-:W-:Y:S01]  /*20220*/  ISETP.GT.AND P3, PT, R0, 0x7f, PT ;  /* 0x0000007f0000780c */ /* 0x000fe20003f64270 */
[----:B-1----:R-:W-:-:S12]  /*20230*/  @P1 BRA `(.L_x_1959) ;  /* 0x0000000000101947 */ /* 0x002fd80003800000 */
[----:B------:R-:W-:Y:S05]  /*20240*/  @!P0 BRA `(.L_x_1959) ;  /* 0x00000000000c8947 */ /* 0x000fea0003800000 */
[----:B------:R-:W2:Y:S04]  /*20250*/  LDG.E R7, desc[UR54][R4.64] ;  /* 0x0000003604077981 */ /* 0x000ea8000c1e1900 */
[----:B-----5:R-:W2:Y:S02]  /*20260*/  LDG.E R20, desc[UR54][R4.64+0x4] ;  /* 0x0000043604147981 */ /* 0x020ea4000c1e1900 */
[----:B--2---:R-:W-:-:S07]  /*20270*/  IMAD.IADD R20, R20, 0x1, -R7 ;  /* 0x0000000114147824 */ /* 0x004fce00078e0a07 */
.L_x_1959:
[----:B------:R-:W-:Y:S01]  /*20280*/  BSSY B1, `(.L_x_1960) ;  /* 0x0000035000017945 */ /* 0x000fe20003800000 */
[----:B------:R-:W-:Y:S02]  /*20290*/  SEL R25, R222, RZ, !P0 ;  /* 0x000000ffde197207 */ /* 0x000fe40004000000 */
[----:B------:R-:W-:Y:S02]  /*202a0*/  SEL R26, R26, RZ, !P0 ;  /* 0x000000ff1a1a7207 */ /* 0x000fe40004000000 */
[----:B-----5:R-:W-:Y:S01]  /*202b0*/  SHF.R.S32.HI R24, RZ, 0x1f, R3 ;  /* 0x0000001fff187819 */ /* 0x020fe20000011403 */
[----:B------:R-:W-:Y:S06]  /*202c0*/  @P3 BRA `(.L_x_1961) ;  /* 0x0000000000c03947 */ /* 0x000fec0003800000 */
[----:B------:R-:W1:Y:S01]  /*202d0*/  LDC R35, c[0x0][0xbe8] ;  /* 0x0002fa00ff237b82 */ /* 0x000e620000000800 */
[----:B------:R-:W-:Y:S01]  /*202e0*/  IADD3 R27, R198, -0x80, R27 ;  /* 0xffffff80c61b7810 */ /* 0x000fe20007ffe01b */
[----:B-1----:R-:W-:-:S05]  /*202f0*/  IMAD R0, R20, R35, RZ ;  /* 0x0000002314007224 */ /* 0x002fca00078e02ff */
[----:B------:R-:W-:-:S13]  /*20300*/  ISETP.GE.AND P0, PT, R27, R0, PT ;  /* 0x000000001b00720c */ /* 0x000fda0003f06270 */
[----:B------:R-:W-:Y:S05]  /*20310*/  @P0 BRA `(.L_x_1961) ;  /* 0x0000000000ac0947 */ /* 0x000fea0003800000 */
[----:B------:R-:W-:Y:S01]  /*20320*/  IMAD.MOV.U32 R14, RZ, RZ, 0x9b8 ;  /* 0x000009b8ff0e7424 */ /* 0x000fe200078e00ff */
[----:B------:R-:W-:Y:S01]  /*20330*/  ISETP.GT.AND P0, PT, R221, 0x1, PT ;  /* 0x00000001dd00780c */ /* 0x000fe20003f04270 */
[----:B------:R-:W1:Y:S01]  /*20340*/  LDC.64 R32, c[0x0][0xba8] ;  /* 0x0002ea00ff207b82 */ /* 0x000e620000000a00 */
[----:B------:R-:W-:Y:S01]  /*20350*/  ISETP.NE.AND P1, PT, R35, 0x1, PT ;  /* 0x000000012300780c */ /* 0x000fe20003f25270 */
[----:B------:R-:W-:Y:S01]  /*20360*/  IMAD.MOV.U32 R15, RZ, RZ, R27 ;  /* 0x000000ffff0f7224 */ /* 0x000fe200078e001b */
[----:B------:R-:W-:Y:S02]  /*20370*/  SEL R14, R14, 0x978, P0 ;  /* 0x000009780e0e7807 */ /* 0x000fe40000000000 */
[----:B------:R-:W-:-:S03]  /*20380*/  SEL R223, R223, RZ, P0 ;  /* 0x000000ffdfdf7207 */ /* 0x000fc60000000000 */
[----:B------:R-:W2:Y:S08]  /*20390*/  LDC.64 R6, c[0x0][R14+0x220] ;  /* 0x000088000e067b82 */ /* 0x000eb00000000a00 */
[----:B------:R-:W4:Y:S08]  /*203a0*/  LDC.64 R4, c[0x0][R14+0x218] ;  /* 0x000086000e047b82 */ /* 0x000f300000000a00 */
[----:B------:R-:W5:Y:S08]  /*203b0*/  LDC.64 R8, c[0x0][R14+0x228] ;  /* 0x00008a000e087b82 */ /* 0x000f700000000a00 */
[----:B------:R-:W0:Y:S08]  /*203c0*/  LDC.64 R10, c[0x0][R14+0x210] ;  /* 0x000084000e0a7b82 */ /* 0x000e300000000a00 */
[----:B------:R-:W3:Y:S08]  /*203d0*/  @P1 LDC R0, c[0x0][0xbec] ;  /* 0x0002fb00ff001b82 */ /* 0x000ef00000000800 */
[----:B------:R-:W5:Y:S01]  /*203e0*/  @P1 LDC R37, c[0x0][0xbf0] ;  /* 0x0002fc00ff251b82 */ /* 0x000f620000000800 */
[----:B--2---:R-:W-:-:S07]  /*203f0*/  IMAD R7, R7, R25, RZ ;  /* 0x0000001907077224 */ /* 0x004fce00078e02ff */
[----:B-1----:R-:W1:Y:S01]  /*20400*/  @!P0 LDC R32, c[0x0][0xb50] ;  /* 0x0002d400ff208b82 */ /* 0x002e620000000800 */
        /* <DEDUP_REMOVED lines=9> */
[----:B------:R-:W-:Y:S02]  /*204a0*/  IMAD.IADD R12, R13, 0x1, R7 ;  /* 0x000000010d0c7824 */ /* 0x000fe400078e0207 */
[----:B------:R-:W-:Y:S02]  /*204b0*/  IMAD.MOV R6, RZ, RZ, -R15 ;  /* 0x000000ffff067224 */ /* 0x000fe400078e0a0f */
[----:B------:R-:W-:-:S04]  /*204c0*/  IMAD.WIDE.U32 R4, R8, R223, RZ ;  /* 0x000000df08047225 */ /* 0x000fc800078e00ff */
[----:B------:R-:W-:Y:S02]  /*204d0*/  IMAD R9, R9, R223, RZ ;  /* 0x000000df09097224 */ /* 0x000fe400078e02ff */
[----:B------:R-:W-:Y:S01]  /*204e0*/  IMAD R7, R35, R6, R27 ;  /* 0x0000000623077224 */ /* 0x000fe200078e021b */
[----:B------:R-:W-:Y:S01]  /*204f0*/  IADD3.X R6, R12, R21, R24, P1, P3 ;  /* 0x000000150c067210 */ /* 0x000fe20000fe6418 */
[----:B------:R-:W-:Y:S01]  /*20500*/  IMAD.IADD R9, R5, 0x1, R9 ;  /* 0x0000000105097824 */ /* 0x000fe200078e0209 */
[----:B------:R-:W-:Y:S01]  /*20510*/  IADD3 R4, P0, P1, R15, R0, R4 ;  /* 0x000000000f047210 */ /* 0x000fe2000791e004 */
[----:B0-----:R-:W-:Y:S01]  /*20520*/  IMAD R0, R11, R7, RZ ;  /* 0x000000070b007224 */ /* 0x001fe200078e02ff */
        /* <DEDUP_REMOVED lines=8> */
[----:B--2---:R-:W-:-:S05]  /*205b0*/  LEA.HI.X R7, R4, R33, R0, 0x2, P0 ;  /* 0x0000002104077211 */ /* 0x004fca00000f1400 */
[----:B------:R1:W-:Y:S02]  /*205c0*/  STG.E desc[UR54][R6.64], R5 ;  /* 0x0000000506007986 */ /* 0x0003e4000c101936 */
.L_x_1961:
[----:B------:R-:W-:Y:S05]  /*205d0*/  BSYNC B1 ;  /* 0x0000000000017941 */ /* 0x000fea0003800000 */
.L_x_1960:
[----:B------:R-:W-:Y:S05]  /*205e0*/  @P2 BRA `(.L_x_1954) ;  /* 0x0000000400b82947 */ /* 0x000fea0003800000 */
[----:B------:R-:W2:Y:S01]  /*205f0*/  LDC R21, c[0x0][0xbe8] ;  /* 0x0002fa00ff157b82 */ /* 0x000ea20000000800 */
[----:B------:R-:W-:Y:S01]  /*20600*/  ULDC.64 UR4, c[0x0][0xaa0] ;  /* 0x0002a80000047ab9 */ /* 0x000fe20000000a00 */
[----:B------:R-:W-:Y:S01]  /*20610*/  ULDC.64 UR6, c[0x0][0xaf0] ;  /* 0x0002bc0000067ab9 */ /* 0x000fe20000000a00 */
[----:B------:R-:W-:Y:S02]  /*20620*/  IMAD R0, R24, UR4, RZ ;  /* 0x0000000418007c24 */ /* 0x000fe4000f8e02ff */
[----:B-1----:R-:W-:-:S04]  /*20630*/  IMAD.WIDE.U32 R4, R3, UR4, RZ ;  /* 0x0000000403047c25 */ /* 0x002fc8000f8e00ff */
[----:B------:R-:W-:Y:S01]  /*20640*/  IMAD R7, R3, UR5, R0 ;  /* 0x0000000503077c24 */ /* 0x000fe2000f8e0200 */
[----:B------:R-:W-:Y:S01]  /*20650*/  ULDC.64 UR4, c[0x0][0xae8] ;  /* 0x0002ba0000047ab9 */ /* 0x000fe20000000a00 */
[----:B------:R-:W-:Y:S02]  /*20660*/  IMAD R3, R220, 0x20, R188 ;  /* 0x00000020dc037824 */ /* 0x000fe400078e02bc */
[----:B------:R-:W-:Y:S02]  /*20670*/  IMAD.IADD R5, R5, 0x1, R7 ;  /* 0x0000000105057824 */ /* 0x000fe400078e0207 */
[----:B------:R-:W-:Y:S02]  /*20680*/  IMAD.IADD R9, R198, 0x1, R3 ;  /* 0x00000001c6097824 */ /* 0x000fe400078e0203 */
[----:B------:R-:W-:-:S04]  /*20690*/  IMAD.WIDE.U32 R4, R195, UR4, R4 ;  /* 0x00000004c3047c25 */ /* 0x000fc8000f8e0004 */
[----:B------:R-:W-:Y:S02]  /*206a0*/  IMAD.MOV.U32 R3, RZ, RZ, R9 ;  /* 0x000000ffff037224 */ /* 0x000fe400078e0009 */
[----:B------:R-:W-:Y:S01]  /*206b0*/  IMAD R5, R195, UR5, R5 ;  /* 0x00000005c3057c24 */ /* 0x000fe2000f8e0205 */
[----:B--2---:R-:W-:Y:S01]  /*206c0*/  ISETP.NE.AND P0, PT, R21, 0x1, PT ;  /* 0x000000011500780c */ /* 0x004fe20003f05270 */
[----:B------:R-:W-:Y:S01]  /*206d0*/  ULDC.64 UR4, c[0x0][0xae0] ;  /* 0x0002b80000047ab9 */ /* 0x000fe20000000a00 */
[----:B------:R-:W-:Y:S02]  /*206e0*/  IMAD.IADD R198, R188, 0x1, R198 ;  /* 0x00000001bcc67824 */ /* 0x000fe400078e02c6 */
[----:B------:R-:W-:-:S09]  /*206f0*/  IMAD.WIDE.U32 R4, R25, UR6, R4 ;  /* 0x0000000619047c25 */ /* 0x000fd2000f8e0004 */
[----:B------:R-:W1:Y:S08]  /*20700*/  @P0 LDC R6, c[0x0][0xbec] ;  /* 0x0002fb00ff060b82 */ /* 0x000e700000000800 */
[----:B------:R-:W2:Y:S01]  /*20710*/  @P0 LDC R11, c[0x0][0xbf0] ;  /* 0x0002fc00ff0b0b82 */ /* 0x000ea20000000800 */
[----:B-1----:R-:W-:-:S04]  /*20720*/  @P0 IMAD.HI.U32 R0, R9, R6, RZ ;  /* 0x0000000609000227 */ /* 0x002fc800078e00ff */
[----:B------:R-:W-:Y:S01]  /*20730*/  IMAD R6, R26, UR6, RZ ;  /* 0x000000061a067c24 */ /* 0x000fe2000f8e02ff */
[----:B--2---:R-:W-:-:S03]  /*20740*/  @P0 SHF.R.U32.HI R3, RZ, R11, R0 ;  /* 0x0000000bff030219 */ /* 0x004fc60000011600 */
[----:B------:R-:W-:Y:S01]  /*20750*/  IMAD R7, R25, UR7, R6 ;  /* 0x0000000719077c24 */ /* 0x000fe2000f8e0206 */
[--C-:B------:R-:W-:Y:S01]  /*20760*/  SHF.R.S32.HI R0, RZ, 0x1f, R3.reuse ;  /* 0x0000001fff007819 */ /* 0x100fe20000011403 */
[----:B------:R-:W-:Y:S02]  /*20770*/  IMAD.MOV R6, RZ, RZ, -R3 ;  /* 0x000000ffff067224 */ /* 0x000fe400078e0a03 */
[----:B------:R-:W-:Y:S02]  /*20780*/  IMAD.IADD R5, R5, 0x1, R7 ;  /* 0x0000000105057824 */ /* 0x000fe400078e0207 */
[----:B------:R-:W-:Y:S02]  /*20790*/  IMAD R0, R0, UR4, RZ ;  /* 0x0000000400007c24 */ /* 0x000fe4000f8e02ff */
[----:B------:R-:W-:Y:S02]  /*207a0*/  IMAD R7, R21, R6, R9 ;  /* 0x0000000615077224 */ /* 0x000fe400078e0209 */
[----:B------:R-:W-:-:S02]  /*207b0*/  IMAD R9, R3, UR5, R0 ;  /* 0x0000000503097c24 */ /* 0x000fc4000f8e0200 */
[----:B------:R-:W-:Y:S01]  /*207c0*/  IMAD.WIDE.U32 R4, R3, UR4, R4 ;  /* 0x0000000403047c25 */ /* 0x000fe2000f8e0004 */
[----:B------:R-:W-:Y:S01]  /*207d0*/  SHF.R.S32.HI R0, RZ, 0x1f, R7 ;  /* 0x0000001fff007819 */ /* 0x000fe20000011407 */
        /* <DEDUP_REMOVED lines=8> */
[----:B------:R-:W-:-:S04]  /*20860*/  UMOV UR4, 0xffffffff ;  /* 0xffffffff00047882 */ /* 0x000fc80000000000 */
[----:B------:R-:W-:Y:S01]  /*20870*/  LEA.HI.X R4, R4, UR5, R3, 0x1, P0 ;  /* 0x0000000504047c11 */ /* 0x000fe200080f0c03 */
[----:B------:R-:W-:Y:S06]  /*20880*/  BRA.DIV UR4, `(.L_x_1962) ;  /* 0x000000ae04ec7947 */ /* 0x000fec000b800000 */
[----:B------:R1:W2:Y:S04]  /*20890*/  SHFL.IDX PT, R3, R4, RZ, 0x181f ;  /* 0x00181fff04037589 */ /* 0x0002a800000e0000 */
[----:B------:R1:W4:Y:S02]  /*208a0*/  SHFL.IDX PT, R14, R0, RZ, 0x181f ;  /* 0x00181fff000e7589 */ /* 0x00032400000e0000 */
.L_x_2238:
[----:B------:R-:W-:Y:S01]  /*208b0*/  IMAD R20, R20, R21, RZ ;  /* 0x0000001514147224 */ /* 0x000fe200078e02ff */
[----:B------:R-:W-:Y:S04]  /*208c0*/  BSSY B1, `(.L_x_1963) ;  /* 0x000000c000017945 */ /* 0x000fe80003800000 */
[----:B------:R-:W-:-:S13]  /*208d0*/  ISETP.GE.AND P0, PT, R198, R20, PT ;  /* 0x00000014c600720c */ /* 0x000fda0003f06270 */
[----:B------:R-:W-:Y:S05]  /*208e0*/  @P0 BRA `(.L_x_1964) ;  /* 0x0000000000240947 */ /* 0x000fea0003800000 */
[----:B------:R-:W-:Y:S02]  /*208f0*/  ULDC UR4, c[0x0][0xac8] ;  /* 0x0002b20000047ab9 */ /* 0x000fe40000000800 */
[----:B------:R-:W-:Y:S02]  /*20900*/  ISETP.GE.AND P2, PT, R16, UR4, PT ;  /* 0x0000000410007c0c */ /* 0x000fe4000bf46270 */
[----:B------:R-:W-:-:S11]  /*20910*/  ISETP.GE.AND P3, PT, R2, UR4, PT ;  /* 0x0000000402007c0c */ /* 0x000fd6000bf66270 */
[-C--:B----4-:R-:W-:Y:S02]  /*20920*/  @!P2 LEA R6, P0, R16, R14.reuse, 0x1 ;  /* 0x0000000e1006a211 */ /* 0x090fe400078008ff */
[----:B------:R-:W-:Y:S02]  /*20930*/  @!P3 LEA R14, P1, R2, R14, 0x1 ;  /* 0x0000000e020eb211 */ /* 0x000fe400078208ff */
[-C--:B--2---:R-:W-:Y:S02]  /*20940*/  @!P2 LEA.HI.X R7, R16, R3.reuse, R17, 0x1, P0 ;  /* 0x000000031007a211 */ /* 0x084fe400000f0c11 */
[----:B------:R-:W-:-:S03]  /*20950*/  @!P3 LEA.HI.X R15, R2, R3, R185, 0x1, P1 ;  /* 0x00000003020fb211 */ /* 0x000fc600008f0cb9 */
[----:B------:R2:W-:Y:S04]  /*20960*/  @!P2 ST.E.128 desc[UR54][R6.64], RZ ;  /* 0x000000ff0600a985 */ /* 0x0005e8000c101d36 */
[----:B------:R2:W-:Y:S02]  /*20970*/  @!P3 ST.E.128 desc[UR54][R14.64], RZ ;  /* 0x000000ff0e00b985 */ /* 0x0005e4000c101d36 */
.L_x_1964:
[----:B------:R-:W-:Y:S05]  /*20980*/  BSYNC B1 ;  /* 0x0000000000017941 */ /* 0x000fea0003800000 */
.L_x_1963:
[----:B------:R-:W-:-:S03]  /*20990*/  UMOV UR4, 0xffffffff ;  /* 0xffffffff00047882 */ /* 0x000fc60000000000 */
[----:B------:R-:W-:Y:S05]  /*209a0*/  BRA.DIV UR4, `(.L_x_1965) ;  /* 0x000000ae04d87947 */ /* 0x000fea000b800000 */
[----:B--2---:R2:W0:Y:S04]  /*209b0*/  SHFL.IDX PT, R3, R4, 0x1, 0x181f ;  /* 0x00381f0004037f89 */ /* 0x00442800000e0000 */
[----:B----4-:R2:W4:Y:S02]  /*209c0*/  SHFL.IDX PT, R14, R0, 0x1, 0x181f ;  /* 0x00381f00000e7f89 */ /* 0x01052400000e0000 */
.L_x_2242:
[----:B------:R-:W-:Y:S01]  /*209d0*/  VIADD R5, R198, 0x20 ;  /* 0x00000020c6057836 */ /* 0x000fe20000000000 */
        /* <DEDUP_REMOVED lines=12> */
.L_x_1967:
[----:B------:R-:W-:Y:S05]  /*20aa0*/  BSYNC B1 ;  /* 0x0000000000017941 */ /* 0x000fea0003800000 */
.L_x_1966:
[----:B------:R-:W-:-:S03]  /*20ab0*/  UMOV UR4, 0xffffffff ;  /* 0xffffffff00047882 */ /* 0x000fc60000000000 */
[----:B------:R-:W-:Y:S05]  /*20ac0*/  BRA.DIV UR4, `(.L_x_1968) ;  /* 0x000000ae04d87947 */ /* 0x000fea000b800000 */
[----:B0-----:R0:W0:Y:S04]  /*20ad0*/  SHFL.IDX PT, R3, R4, 0x2, 0x181f ;  /* 0x00581f0004037f89 */ /* 0x00102800000e0000 */
[----:B----4-:R4:W0:Y:S02]  /*20ae0*/  SHFL.IDX PT, R14, R0, 0x2, 0x181f ;  /* 0x00581f00000e7f89 */ /* 0x01082400000e0000 */
.L_x_2246:
[----:B------:R-:W-:Y:S01]  /*20af0*/  VIADD R5, R198, 0x40 ;  /* 0x00000040c6057836 */ /* 0x000fe20000000000 */
[----:B------:R-:W-:Y:S04]  /*20b00*/  BSSY B1, `(.L_x_1969) ;  /* 0x000000c000017945 */ /* 0x000fe80003800000 */
[----:B------:R-:W-:-:S13]  /*20b10*/  ISETP.GE.AND P0, PT, R5, R20, PT ;  /* 0x000000140500720c */ /* 0x000fda0003f06270 */
[----:B------:R-:W-:Y:S05]  /*20b20*/  @P0 BRA `(.L_x_1970) ;  /* 0x0000000000240947 */ /* 0x000fea0003800000 */
[----:B------:R-:W-:Y:S02]  /*20b30*/  ULDC UR4, c[0x0][0xac8] ;  /* 0x0002b20000047ab9 */ /* 0x000fe40000000800 */
[----:B------:R-:W-:Y:S02]  /*20b40*/  ISETP.GE.AND P2, PT, R16, UR4, PT ;  /* 0x0000000410007c0c */ /* 0x000fe4000bf46270 */
[----:B------:R-:W-:-:S11]  /*20b50*/  ISETP.GE.AND P3, PT, R2, UR4, PT ;  /* 0x0000000402007c0c */ /* 0x000fd6000bf66270 */
[-C--:B0-----:R-:W-:Y:S02]  /*20b60*/  @!P2 LEA R6, P0, R16, R14.reuse, 0x1 ;  /* 0x0000000e1006a211 */ /* 0x081fe400078008ff */
[----:B------:R-:W-:Y:S02]  /*20b70*/  @!P3 LEA R14, P1, R2, R14, 0x1 ;  /* 0x0000000e020eb211 */ /* 0x000fe400078208ff */
[-C--:B------:R-:W-:Y:S02]  /*20b80*/  @!P2 LEA.HI.X R7, R16, R3.reuse, R17, 0x1, P0 ;  /* 0x000000031007a211 */ /* 0x080fe400000f0c11 */
[----:B------:R-:W-:-:S03]  /*20b90*/  @!P3 LEA.HI.X R15, R2, R3, R185, 0x1, P1 ;  /* 0x00000003020fb211 */ /* 0x000fc600008f0cb9 */
[----:B------:R0:W-:Y:S04]  /*20ba0*/  @!P2 ST.E.128 desc[UR54][R6.64], RZ ;  /* 0x000000ff0600a985 */ /* 0x0001e8000c101d36 */
[----:B------:R0:W-:Y:S02]  /*20bb0*/  @!P3 ST.E.128 desc[UR54][R14.64], RZ ;  /* 0x000000ff0e00b985 */ /* 0x0001e4000c101d36 */
.L_x_1970:
[----:B------:R-:W-:Y:S05]  /*20bc0*/  BSYNC B1 ;  /* 0x0000000000017941 */ /* 0x000fea0003800000 */
.L_x_1969:
[----:B------:R-:W-:-:S03]  /*20bd0*/  UMOV UR4, 0xffffffff ;  /* 0xffffffff00047882 */ /* 0x000fc60000000000 */
[----:B------:R-:W-:Y:S05]  /*20be0*/  BRA.DIV UR4, `(.L_x_1971) ;  /* 0x000000ae04d87947 */ /* 0x000fea000b800000 */
[----:B0-----:R0:W0:Y:S04]  /*20bf0*/  SHFL.IDX PT, R3, R4, 0x3, 0x181f ;  /* 0x00781f0004037f89 */ /* 0x00102800000e0000 */
[----:B------:R0:W0:Y:S02]  /*20c00*/  SHFL.IDX PT, R14, R0, 0x3, 0x181f ;  /* 0x00781f00000e7f89 */ /* 0x00002400000e0000 */
.L_x_2250:
[----:B012-4-:R-:W-:-:S05]  /*20c10*/  VIADD R0, R198, 0x60 ;  /* 0x00000060c6007836 */ /* 0x017fca0000000000 */
[----:B------:R-:W-:-:S13]  /*20c20*/  ISETP.GE.AND P0, PT, R0, R20, PT ;  /* 0x000000140000720c */ /* 0x000fda0003f06270 */
[----:B------:R-:W-:Y:S05]  /*20c30*/  @P0 BRA `(.L_x_1954) ;  /* 0x0000000000240947 */ /* 0x000fea0003800000 */
[----:B------:R-:W-:Y:S02]  /*20c40*/  ULDC UR4, c[0x0][0xac8] ;  /* 0x0002b20000047ab9 */ /* 0x000fe40000000800 */
[----:B------:R-:W-:Y:S02]  /*20c50*/  ISETP.GE.AND P2, PT, R16, UR4, PT ;  /* 0x0000000410007c0c */ /* 0x000fe4000bf46270 */
[----:B------:R-:W-:-:S11]  /*20c60*/  ISETP.GE.AND P3, PT, R2, UR4, PT ;  /* 0x0000000402007c0c */ /* 0x000fd6000bf66270 */
[-C--:B------:R-:W-:Y:S02]  /*20c70*/  @!P2 LEA R4, P0, R16, R14.reuse, 0x1 ;  /* 0x0000000e1004a211 */ /* 0x080fe400078008ff */
[----:B------:R-:W-:Y:S02]  /*20c80*/  @!P3 LEA R14, P1, R2, R14, 0x1 ;  /* 0x0000000e020eb211 */ /* 0x000fe400078208ff */
[-C--:B------:R-:W-:Y:S02]  /*20c90*/  @!P2 LEA.HI.X R5, R16, R3.reuse, R17, 0x1, P0 ;  /* 0x000000031005a211 */ /* 0x080fe400000f0c11 */
[----:B------:R-:W-:-:S03]  /*20ca0*/  @!P3 LEA.HI.X R15, R2, R3, R185, 0x1, P1 ;  /* 0x00000003020fb211 */ /* 0x000fc600008f0cb9 */
[----:B------:R0:W-:Y:S04]  /*20cb0*/  @!P2 ST.E.128 desc[UR54][R4.64], RZ ;  /* 0x000000ff0400a985 */ /* 0x0001e8000c101d36 */
[----:B------:R0:W-:Y:S02]  /*20cc0*/  @!P3 ST.E.128 desc[UR54][R14.64], RZ ;  /* 0x000000ff0e00b985 */ /* 0x0001e4000c101d36 */
.L_x_1954:
[----:B------:R-:W-:Y:S05]  /*20cd0*/  BSYNC B0 ;  /* 0x0000000000007941 */ /* 0x000fea0003800000 */
.L_x_1940:
[----:B------:R-:W-:Y:S02]  /*20ce0*/  ULDC UR4, c[0x0][0xc3c] ;  /* 0x00030f0000047ab9 */ /* 0x000fe40000000800 */
[----:B---3--:R-:W-:-:S13]  /*20cf0*/  ISETP.GE.AND P0, PT, R31, UR4, PT ;  /* 0x000000041f007c0c */ /* 0x008fda000bf06270 */
[----:B------:R-:W-:Y:S05]  /*20d00*/  @!P0 BRA `(.L_x_1972) ;  /* 0xfffffe0400508947 */ /* 0x000fea000383ffff */
[----:B------:R-:W-:Y:S05]  /*20d10*/  BRA `(.L_x_1675) ;  /* 0x0000007c00d47947 */ /* 0x000fea0003800000 */
.L_x_1673:
[----:B------:R-:W-:-:S08]  /*20d20*/  NOP ;  /* 0x0000000000007918 */ /* 0x000fd00000000000 */
[----:B------:R-:W0:-:S00]  /*20d30*/  USETMAXREG.DEALLOC.CTAPOOL 0x28 ;  /* 0x00000028000079c8 */ /* 0x000e0000080e0500 */
        /* <DEDUP_REMOVED lines=14> */
.L_x_1973:
        /* <DEDUP_REMOVED lines=43> */
.L_x_1977:
[----:B------:R-:W0:Y:S01]  /*210d0*/  LDC R2, c[0x0][0xc3c] ;  /* 0x00030f00ff027b82 */ /* 0x000e220000000800 */
[----:B------:R-:W-:Y:S01]  /*210e0*/  UIADD3 UR4, UR4, 0x1f, URZ ;  /* 0x0000001f04047890 */ /* 0x000fe2000fffe03f */
[----:B------:R-:W-:Y:S02]  /*210f0*/  ULDC UR7, c[0x0][0xc3c] ;  /* 0x00030f0000077ab9 */ /* 0x000fe40000000800 */
[----:B------:R-:W-:-:S03]  /*21100*/  IMAD.U32 R19, RZ, RZ, UR7 ;  /* 0x00000007ff137e24 */ /* 0x000fc6000f8e00ff */
        /* <DEDUP_REMOVED lines=33> */
.L_x_1975:
        /* <DEDUP_REMOVED lines=13> */
.L_x_1978:
        /* <DEDUP_REMOVED lines=62> */
.L_x_1979:
        /* <DEDUP_REMOVED lines=61> */
.L_x_1980:
[----:B------:R-:W-:-:S05]  /*21ba0*/  LOP3.LUT R17, RZ, R2, RZ, 0x33, !PT ;  /* 0x00000002ff117212 */ /* 0x000fca00078e33ff */
[----:B------:R-:W-:Y:S01]  /*21bb0*/  IMAD.IADD R17, R6, 0x1, R17 ;  /* 0x0000000106117824 */ /* 0x000fe200078e0211 */
[----:B------:R-:W-:Y:S06]  /*21bc0*/  BRA `(.L_x_1981) ;  /* 0x00000000000c7947 */ /* 0x000fec0003800000 */
.L_x_1976:
[----:B------:R-:W-:Y:S02]  /*21bd0*/  IMAD.MOV.U32 R17, RZ, RZ, RZ ;  /* 0x000000ffff117224 */ /* 0x000fe400078e00ff */
[----:B------:R-:W-:Y:S02]  /*21be0*/  IMAD.U32 R16, RZ, RZ, UR6 ;  /* 0x00000006ff107e24 */ /* 0x000fe4000f8e00ff */
[----:B------:R-:W-:-:S07]  /*21bf0*/  IMAD.MOV.U32 R18, RZ, RZ, RZ ;  /* 0x000000ffff127224 */ /* 0x000fce00078e00ff */
.L_x_1981:
[----:B------:R-:W-:-:S13]  /*21c00*/  ISETP.NE.AND P0, PT, R7, RZ, PT ;  /* 0x000000ff0700720c */ /* 0x000fda0003f05270 */
[----:B------:R-:W0:Y:S01]  /*21c10*/  @!P0 S2R R3, SR_CgaCtaId ;  /* 0x0000000000038919 */ /* 0x000e220000008800 */
[----:B------:R-:W-:-:S04]  /*21c20*/  @!P0 MOV R2, 0x400 ;  /* 0x0000040000028802 */ /* 0x000fc80000000f00 */
[----:B0-----:R-:W-:-:S05]  /*21c30*/  @!P0 LEA R2, R3, R2, 0x18 ;  /* 0x0000000203028211 */ /* 0x001fca00078ec0ff */
[----:B------:R1:W-:Y:S01]  /*21c40*/  @!P0 STS.128 [R2+0x288d0], R16 ;  /* 0x0288d01002008388 */ /* 0x0003e20000000c00 */
[----:B------:R-:W-:Y:S06]  /*21c50*/  BAR.ARV 0x5, 0x180 ;  /* 0x0146000000007b1d */ /* 0x000fec0000002000 */
.L_x_1974:
[----:B------:R2:W-:Y:S01]  /*21c60*/  STL [R1+0x1c], RZ ;  /* 0x00001cff01007387 */ /* 0x0005e20000100800 */
[----:B------:R-:W-:Y:S01]  /*21c70*/  ULDC UR4, c[0x0][0xc3c] ;  /* 0x00030f0000047ab9 */ /* 0x000fe20000000800 */
[----:B------:R-:W-:Y:S01]  /*21c80*/  IMAD.MOV.U32 R28, RZ, RZ, 0x1 ;  /* 0x00000001ff1c7424 */ /* 0x000fe200078e00ff */
[----:B0-----:R-:W-:Y:S01]  /*21c90*/  ISETP.GE.AND P0, PT, R19, UR4, PT ;  /* 0x0000000413007c0c */ /* 0x001fe2000bf06270 */
[----:B------:R-:W-:-:S12]  /*21ca0*/  IMAD.MOV.U32 R24, RZ, RZ, RZ ;  /* 0x000000ffff187224 */ /* 0x000fd800078e00ff */
[----:B--2---:R-:W-:Y:S05]  /*21cb0*/  @P0 BRA `(.L_x_1982) ;  /* 0x0000006c00100947 */ /* 0x004fea0003800000 */
[----:B------:R-:W0:Y:S01]  /*21cc0*/  S2UR UR5, SR_CgaCtaId ;  /* 0x00000000000579c3 */ /* 0x000e220000008800 */
[C---:B------:R-:W-:Y:S01]  /*21cd0*/  IMAD.SHL.U32 R31, R0.reuse, 0x8, RZ ;  /* 0x00000008001f7824 */ /* 0x040fe200078e00ff */
[----:B------:R-:W-:Y:S01]  /*21ce0*/  LOP3.LUT R4, R0, 0x7f, RZ, 0xc0, !PT ;  /* 0x0000007f00047812 */ /* 0x000fe200078ec0ff */
[----:B------:R-:W-:Y:S01]  /*21cf0*/  UMOV UR4, 0x400 ;  /* 0x0000040000047882 */ /* 0x000fe20000000000 */
[----:B------:R2:W-:Y:S01]  /*21d00*/  STL [R1+0x1c], RZ ;  /* 0x00001cff01007387 */ /* 0x0005e20000100800 */
[----:B------:R-:W-:Y:S01]  /*21d10*/  BSSY B8, `(.L_x_1982) ;  /* 0x00006be000087945 */ /* 0x000fe20003800000 */
[C---:B------:R-:W-:Y:S01]  /*21d20*/  LOP3.LUT R3, R31.reuse, 0x1f8, RZ, 0xc0, !PT ;  /* 0x000001f81f037812 */ /* 0x040fe200078ec0ff */
[----:B------:R-:W-:Y:S01]  /*21d30*/  IMAD.SHL.U32 R35, R4, 0x8, RZ ;  /* 0x0000000804237824 */ /* 0x000fe200078e00ff */
[----:B------:R-:W-:Y:S01]  /*21d40*/  LOP3.LUT R31, R31, 0x38, RZ, 0xc0, !PT ;  /* 0x000000381f1f7812 */ /* 0x000fe200078ec0ff */
[----:B------:R-:W-:Y:S01]  /*21d50*/  IMAD.MOV.U32 R29, RZ, RZ, 0x1 ;  /* 0x00000001ff1d7424 */ /* 0x000fe200078e00ff */
[----:B-1----:R-:W-:Y:S01]  /*21d60*/  LOP3.LUT R2, R3, 0x38, R0, 0x78, !PT ;  /* 0x0000003803027812 */ /* 0x002fe200078e7800 */
[----:B------:R-:W-:Y:S01]  /*21d70*/  IMAD.SHL.U32 R0, R0, 0x10, RZ ;  /* 0x0000001000007824 */ /* 0x000fe200078e00ff */
[----:B------:R-:W-:Y:S01]  /*21d80*/  LOP3.LUT R30, R31, 0x40, RZ, 0xfc, !PT ;  /* 0x000000401f1e7812 */ /* 0x000fe200078efcff */
[----:B------:R-:W-:Y:S01]  /*21d90*/  IMAD.MOV.U32 R26, RZ, RZ, RZ ;  /* 0x000000ffff1a7224 */ /* 0x000fe200078e00ff */
[----:B------:R-:W-:Y:S01]  /*21da0*/  LOP3.LUT R35, R2, 0x200, R35, 0xf8, !PT ;  /* 0x0000020002237812 */ /* 0x000fe200078ef823 */
[----:B------:R-:W-:Y:S01]  /*21db0*/  IMAD.MOV.U32 R24, RZ, RZ, RZ ;  /* 0x000000ffff187224 */ /* 0x000fe200078e00ff */
[----:B------:R-:W-:Y:S01]  /*21dc0*/  SHF.R.U32.HI R2, RZ, 0x3, R4 ;  /* 0x00000003ff027819 */ /* 0x000fe20000011604 */
[----:B------:R-:W-:Y:S01]  /*21dd0*/  IMAD.MOV.U32 R28, RZ, RZ, 0x1 ;  /* 0x00000001ff1c7424 */ /* 0x000fe200078e00ff */
[----:B------:R-:W-:Y:S01]  /*21de0*/  LOP3.LUT R0, R0, 0x70, RZ, 0xc0, !PT ;  /* 0x0000007000007812 */ /* 0x000fe200078ec0ff */
[----:B------:R-:W-:Y:S01]  /*21df0*/  ULOP3.LUT UR38, UR36, 0x2, URZ, 0xfc, !UPT ;  /* 0x0000000224267892 */ /* 0x000fe2000f8efc3f */
[----:B------:R-:W-:-:S02]  /*21e00*/  ULDC.64 UR40, c[0x0][0x198] ;  /* 0x0000660000287ab9 */ /* 0x000fc40000000a00 */
[----:B------:R-:W-:Y:S01]  /*21e10*/  LOP3.LUT R2, R2, R0, RZ, 0xfc, !PT ;  /* 0x0000000002027212 */ /* 0x000fe200078efcff */
[----:B------:R-:W-:Y:S01]  /*21e20*/  ULDC UR37, c[0x0][0xc] ;  /* 0x0000030000257ab9 */ /* 0x000fe20000000800 */
[----:B0-----:R-:W-:-:S06]  /*21e30*/  ULEA UR4, UR5, UR4, 0x18 ;  /* 0x0000000405047291 */ /* 0x001fcc000f8ec03f */
[----:B------:R-:W-:-:S04]  /*21e40*/  IMAD.U32 R22, RZ, RZ, UR4 ;  /* 0x00000004ff167e24 */ /* 0x000fc8000f8e00ff */
[----:B------:R-:W-:-:S05]  /*21e50*/  IMAD R0, R35, 0x2, R22 ;  /* 0x0000000223007824 */ /* 0x000fca00078e0216 */
[----:B------:R2:W-:Y:S02]  /*21e60*/  STL [R1+0x8], R0 ;  /* 0x0000080001007387 */ /* 0x0005e40000100800 */
.L_x_2101:
[----:B------:R-:W-:Y:S05]  /*21e70*/  YIELD ;  /* 0x0000000000007946 */ /* 0x000fea0003800000 */
[----:B------:R-:W-:Y:S01]  /*21e80*/  ULDC.64 UR4, c[0x0][0xa28] ;  /* 0x00028a0000047ab9 */ /* 0x000fe20000000a00 */
[----:B------:R-:W-:Y:S01]  /*21e90*/  IMAD.MOV.U32 R10, RZ, RZ, RZ ;  /* 0x000000ffff0a7224 */ /* 0x000fe200078e00ff */
[----:B------:R-:W-:Y:S01]  /*21ea0*/  ISETP.NE.U32.AND P0, PT, RZ, UR4, PT ;  /* 0x00000004ff007c0c */ /* 0x000fe2000bf05070 */
[----:B0-----:R-:W0:Y:S01]  /*21eb0*/  LDC.64 R4, c[0x0][0xa00] ;  /* 0x00028000ff047b82 */ /* 0x001e220000000a00 */
[----:B------:R-:W-:Y:S01]  /*21ec0*/  IMAD.MOV.U32 R8, RZ, RZ, RZ ;  /* 0x000000ffff087224 */ /* 0x000fe200078e00ff */
[----:B------:R-:W-:Y:S01]  /*21ed0*/  ULDC.64 UR6, c[0x0][0xa10] ;  /* 0x0002840000067ab9 */ /* 0x000fe20000000a00 */
[----:B------:R-:W-:Y:S01]  /*21ee0*/  ISETP.NE.AND.EX P0, PT, RZ, UR5, PT, P0 ;  /* 0x00000005ff007c0c */ /* 0x000fe2000bf05300 */
[----:B------:R-:W-:-:S12]  /*21ef0*/  ULDC.64 UR4, c[0x0][0xa18] ;  /* 0x0002860000047ab9 */ /* 0x000fd80000000a00 */
[----:B-1----:R-:W1:Y:S02]  /*21f00*/  @P0 LDC.64 R2, c[0x0][0xa28] ;  /* 0x00028a00ff020b82 */ /* 0x002e640000000a00 */
[----:B-1----:R-:W-:-:S05]  /*21f10*/  @P0 IMAD.WIDE R2, R19, 0x4, R2 ;  /* 0x0000000413020825 */ /* 0x002fca00078e0202 */
[----:B------:R1:W3:Y:S01]  /*21f20*/  @P0 LDG.E R10, desc[UR54][R2.64] ;  /* 0x00000036020a0981 */ /* 0x0002e2000c1e1900 */
[----:B------:R-:W-:Y:S01]  /*21f30*/  ISETP.NE.U32.AND P0, PT, RZ, UR4, PT ;  /* 0x00000004ff007c0c */ /* 0x000fe2000bf05070 */
[----:B0-----:R-:W-:Y:S01]  /*21f40*/  IMAD.WIDE R4, R19, 0x4, R4 ;  /* 0x0000000413047825 */ /* 0x001fe200078e0204 */
[----:B------:R-:W-:Y:S02]  /*21f50*/  ISETP.NE.U32.AND P1, PT, RZ, UR6, PT ;  /* 0x00000006ff007c0c */ /* 0x000fe4000bf25070 */
[----:B------:R-:W-:Y:S01]  /*21f60*/  ISETP.NE.AND.EX P2, PT, RZ, UR5, PT, P0 ;  /* 0x00000005ff007c0c */ /* 0x000fe2000bf45300 */
[----:B------:R-:W-:Y:S01]  /*21f70*/  ULDC.64 UR4, c[0x0][0xa00] ;  /* 0x0002800000047ab9 */ /* 0x000fe20000000a00 */
[----:B------:R-:W-:Y:S01]  /*21f80*/  ISETP.NE.AND.EX P1, PT, RZ, UR7, PT, P1 ;  /* 0x00000007ff007c0c */ /* 0x000fe2000bf25310 */
[----:B--2---:R-:W-:Y:S01]  /*21f90*/  IMAD.MOV.U32 R0, RZ, RZ, RZ ;  /* 0x000000ffff007224 */ /* 0x004fe200078e00ff */
[----:B------:R-:W-:Y:S01]  /*21fa0*/  ISETP.NE.U32.AND P0, PT, RZ, UR4, PT ;  /* 0x00000004ff007c0c */ /* 0x000fe2000bf05070 */
[----:B-1----:R-:W0:Y:S03]  /*21fb0*/  LDC.64 R2, c[0x0][0xa10] ;  /* 0x00028400ff027b82 */ /* 0x002e260000000a00 */
[----:B------:R-:W-:-:S05]  /*21fc0*/  ISETP.NE.AND.EX P0, PT, RZ, UR5, PT, P0 ;  /* 0x00000005ff007c0c */ /* 0x000fca000bf05300 */
[----:B------:R-:W1:Y:S08]  /*21fd0*/  @P2 LDC.64 R6, c[0x0][0xa18] ;  /* 0x00028600ff062b82 */ /* 0x000e700000000a00 */
[----:B------:R-:W2:Y:S01]  /*21fe0*/  @P0 LDG.E R8, desc[UR54][R4.64] ;  /* 0x0000003604080981 */ /* 0x000ea2000c1e1900 */
[----:B0-----:R-:W-:-:S05]  /*21ff0*/  IMAD.WIDE R2, R19, 0x4, R2 ;  /* 0x0000000413027825 */ /* 0x001fca00078e0202 */
[----:B------:R-:W5:Y:S01]  /*22000*/  @P1 LDG.E R0, desc[UR54][R2.64] ;  /* 0x0000003602001981 */ /* 0x000f62000c1e1900 */
[----:B------:R-:W-:Y:S02]  /*22010*/  ULDC UR4, c[0x0][0x288] ;  /* 0x0000a20000047ab9 */ /* 0x000fe40000000800 */
[----:B------:R-:W-:Y:S01]  /*22020*/  IMAD.U32 R33, RZ, RZ, UR4 ;  /* 0x00000004ff217e24 */ /* 0x000fe2000f8e00ff */
[----:B------:R-:W-:Y:S02]  /*22030*/  ULDC.64 UR4, c[0x0][0x418] ;  /* 0x0001060000047ab9 */ /* 0x000fe40000000a00 */
[----:B------:R-:W-:-:S03]  /*22040*/  UISETP.NE.U32.AND UP0, UPT, UR4, URZ, UPT ;  /* 0x0000003f0400728c */ /* 0x000fc6000bf05070 */
[----:B------:R-:W-:Y:S01]  /*22050*/  ULDC UR4, c[0x0][0x424] ;  /* 0x0001090000047ab9 */ /* 0x000fe20000000800 */
[----:B------:R-:W-:Y:S01]  /*22060*/  UISETP.NE.AND.EX UP0, UPT, UR5, URZ, UPT, UP0 ;  /* 0x0000003f0500728c */ /* 0x000fe2000bf05300 */
[----:B-1----:R-:W-:Y:S02]  /*22070*/  @P2 IMAD.WIDE R6, R19, 0x4, R6 ;  /* 0x0000000413062825 */ /* 0x002fe400078e0206 */
[----:B------:R-:W-:Y:S01]  /*22080*/  ULDC UR5, c[0x0][0x2f0] ;  /* 0x0000bc0000057ab9 */ /* 0x000fe20000000800 */
[----:B------:R-:W-:Y:S02]  /*22090*/  USEL UR4, UR4, 0x1, UP0 ;  /* 0x0000000104047887 */ /* 0x000fe40008000000 */
[----:B------:R0:W5:Y:S02]  /*220a0*/  @P2 LDG.E R33, desc[UR54][R6.64] ;  /* 0x0000003606212981 */ /* 0x000164000c1e1900 */
[----:B------:R-:W-:-:S03]  /*220b0*/  UIMAD UR4, UR4, UR5, URZ ;  /* 0x00000005040472a4 */ /* 0x000fc6000f8e023f */
[----:B------:R-:W-:-:S03]  /*220c0*/  ULDC UR5, c[0x0][0x348] ;  /* 0x0000d20000057ab9 */ /* 0x000fc60000000800 */
[----:B------:R-:W-:Y:S02]  /*220d0*/  IMAD.U32 R9, RZ, RZ, UR4 ;  /* 0x00000004ff097e24 */ /* 0x000fe4000f8e00ff */
[----:B0-----:R-:W-:Y:S01]  /*220e0*/  IMAD.U32 R7, RZ, RZ, UR5 ;  /* 0x00000005ff077e24 */ /* 0x001fe2000f8e00ff */
[----:B---3--:R0:W-:Y:S04]  /*220f0*/  STL [R1], R10 ;  /* 0x0000000a01007387 */ /* 0x0081e80000100800 */
[----:B--2---:R0:W-:Y:S01]  /*22100*/  STL [R1+0xc], R8 ;  /* 0x00000c0801007387 */ /* 0x0041e20000100800 */
[----:B------:R-:W-:Y:S05]  /*22110*/  @P2 BRA `(.L_x_1983) ;  /* 0x0000000000102947 */ /* 0x000fea0003800000 */
[----:B------:R-:W-:Y:S05]  /*22120*/  @!P0 BRA `(.L_x_1983) ;  /* 0x00000000000c8947 */ /* 0x000fea0003800000 */
[----:B------:R-:W2:Y:S04]  /*22130*/  LDG.E R6, desc[UR54][R4.64] ;  /* 0x0000003604067981 */ /* 0x000ea8000c1e1900 */
[----:B-----5:R-:W2:Y:S02]  /*22140*/  LDG.E R33, desc[UR54][R4.64+0x4] ;  /* 0x0000043604217981 */ /* 0x020ea4000c1e1900 */
[----:B--2---:R-:W-:-:S07]  /*22150*/  IMAD.IADD R33, R33, 0x1, -R6 ;  /* 0x0000000121217824 */ /* 0x004fce00078e0a06 */
.L_x_1983:
[----:B------:R-:W-:Y:S01]  /*22160*/  ULDC.64 UR4, c[0x0][0xa20] ;  /* 0x0002880000047ab9 */ /* 0x000fe20000000a00 */
[C---:B------:R-:W-:Y:S02]  /*22170*/  LOP3.LUT R4, R18.reuse, 0xff000000, RZ, 0xc0, !PT ;  /* 0xff00000012047812 */ /* 0x040fe400078ec0ff */
[----:B------:R-:W-:Y:S02]  /*22180*/  ISETP.NE.U32.AND P0, PT, RZ, UR4, PT ;  /* 0x00000004ff007c0c */ /* 0x000fe4000bf05070 */
[----:B------:R-:W-:Y:S02]  /*22190*/  SHF.R.U32.HI R5, RZ, 0x8, R4 ;  /* 0x00000008ff057819 */ /* 0x000fe40000011604 */
[----:B------:R-:W-:Y:S02]  /*221a0*/  ISETP.NE.AND.EX P0, PT, RZ, UR5, PT, P0 ;  /* 0x00000005ff007c0c */ /* 0x000fe4000bf05300 */
[C---:B------:R-:W-:Y:S02]  /*221b0*/  LOP3.LUT R6, R18.reuse, 0xff0000, RZ, 0xc0, !PT ;  /* 0x00ff000012067812 */ /* 0x040fe400078ec0ff */
[----:B------:R-:W-:-:S02]  /*221c0*/  LOP3.LUT R18, R18, 0xffff, RZ, 0xc0, !PT ;  /* 0x0000ffff12127812 */ /* 0x000fc400078ec0ff */
[----:B------:R-:W-:-:S07]  /*221d0*/  LEA.HI R6, R6, R5, RZ, 0x10 ;  /* 0x0000000506067211 */ /* 0x000fce00078f80ff */
[----:B------:R-:W-:Y:S05]  /*221e0*/  @!P0 BRA `(.L_x_1984) ;  /* 0x0000000000108947 */ /* 0x000fea0003800000 */
[----:B------:R-:W1:Y:S02]  /*221f0*/  LDC.64 R4, c[0x0][0xa20] ;  /* 0x00028800ff047b82 */ /* 0x000e640000000a00 */
[----:B-1----:R-:W-:-:S05]  /*22200*/  IMAD.WIDE R4, R19, 0x4, R4 ;  /* 0x0000000413047825 */ /* 0x002fca00078e0204 */
[----:B------:R1:W5:Y:S01]  /*22210*/  LDG.E R9, desc[UR54][R4.64] ;  /* 0x0000003604097981 */ /* 0x000362000c1e1900 */
[----:B------:R-:W-:Y:S05]  /*22220*/  BRA `(.L_x_1985) ;  /* 0x0000000000247947 */ /* 0x000fea0003800000 */
.L_x_1984:
        /* <DEDUP_REMOVED lines=9> */
.L_x_1985:
[----:B-1----:R-:W2:Y:S01]  /*222c0*/  @P1 LDG.E R5, desc[UR54][R2.64] ;  /* 0x0000003602051981 */ /* 0x002ea2000c1e1900 */
[----:B0-----:R-:W0:Y:S03]  /*222d0*/  LDC R8, c[0x0][0x448] ;  /* 0x00011200ff087b82 */ /* 0x001e260000000800 */
[----:B------:R1:W2:Y:S01]  /*222e0*/  @P1 LDG.E R4, desc[UR54][R2.64+0x4] ;  /* 0x0000043602041981 */ /* 0x0002a2000c1e1900 */
[----:B------:R-:W-:Y:S02]  /*222f0*/  IMAD.SHL.U32 R27, R17, 0x80, RZ ;  /* 0x00000080111b7824 */ /* 0x000fe400078e00ff */
[----:B-----5:R-:W-:Y:S02]  /*22300*/  IMAD.IADD R9, R9, 0x1, -R10 ;  /* 0x0000000109097824 */ /* 0x020fe400078e0a0a */
[----:B------:R-:W-:Y:S01]  /*22310*/  VIADD R11, R27, 0x7f ;  /* 0x0000007f1b0b7836 */ /* 0x000fe20000000000 */
[----:B-1----:R-:W1:Y:S01]  /*22320*/  LDC.64 R2, c[0x0][0x9e0] ;  /* 0x00027800ff027b82 */ /* 0x002e620000000a00 */
[----:B0-----:R-:W-:-:S13]  /*22330*/  ISETP.NE.AND P2, PT, R8, 0x1, PT ;  /* 0x000000010800780c */ /* 0x001fda0003f45270 */
[----:B------:R-:W0:Y:S01]  /*22340*/  @P2 LDC R8, c[0x0][0x44c] ;  /* 0x00011300ff082b82 */ /* 0x000e220000000800 */
[----:B-1----:R-:W-:-:S07]  /*22350*/  ISETP.GE.AND P3, PT, R3, 0x1, PT ;  /* 0x000000010300780c */ /* 0x002fce0003f66270 */
[----:B------:R-:W1:Y:S01]  /*22360*/  @P2 LDC R13, c[0x0][0x450] ;  /* 0x00011400ff0d2b82 */ /* 0x000e620000000800 */
[----:B--2---:R-:W-:Y:S02]  /*22370*/  @P1 IMAD.IADD R7, R4, 0x1, -R5 ;  /* 0x0000000104071824 */ /* 0x004fe400078e0a05 */
[----:B0-----:R-:W-:-:S04]  /*22380*/  @P2 IMAD.HI.U32 R4, R11, R8, RZ ;  /* 0x000000080b042227 */ /* 0x001fc800078e00ff */
[----:B------:R-:W-:Y:S01]  /*22390*/  IMAD.IADD R36, R9, 0x1, R7 ;  /* 0x0000000109247824 */ /* 0x000fe200078e0207 */
[----:B-1----:R-:W-:-:S03]  /*223a0*/  @P2 SHF.R.U32.HI R11, RZ, R13, R4 ;  /* 0x0000000dff0b2219 */ /* 0x002fc60000011604 */
[C---:B------:R-:W-:Y:S01]  /*223b0*/  VIADD R4, R36.reuse, 0x7f ;  /* 0x0000007f24047836 */ /* 0x040fe20000000000 */
[----:B------:R-:W-:-:S04]  /*223c0*/  IADD3 R10, R36, 0x1, -R33 ;  /* 0x00000001240a7810 */ /* 0x000fc80007ffe821 */
[----:B------:R-:W-:Y:S01]  /*223d0*/  SHF.R.S32.HI R5, RZ, 0x1f, R4 ;  /* 0x0000001fff057819 */ /* 0x000fe20000011404 */
[----:B------:R-:W-:-:S03]  /*223e0*/  IMAD.IADD R11, R10, 0x1, R11 ;  /* 0x000000010a0b7824 */ /* 0x000fc600078e020b */
        /* <DEDUP_REMOVED lines=15> */
.L_x_1988:
[----:B------:R-:W-:-:S13]  /*224e0*/  ISETP.NE.AND P0, PT, R3, 0x1, PT ;  /* 0x000000010300780c */ /* 0x000fda0003f05270 */
[----:B------:R-:W0:Y:S02]  /*224f0*/  @P0 LDC.64 R4, c[0x0][0x9e8] ;  /* 0x00027a00ff040b82 */ /* 0x000e240000000a00 */
[----:B0-----:R-:W-:-:S05]  /*22500*/  @P0 IMAD.HI.U32 R4, R8, R4, RZ ;  /* 0x0000000408040227 */ /* 0x001fca00078e00ff */
[----:B------:R-:W-:-:S07]  /*22510*/  @P0 SHF.R.U32.HI R8, RZ, R5, R4 ;  /* 0x00000005ff080219 */ /* 0x000fce0000011604 */
.L_x_1989:
[----:B------:R-:W-:Y:S05]  /*22520*/  BSYNC B0 ;  /* 0x0000000000007941 */ /* 0x000fea0003800000 */
.L_x_1987:
[----:B------:R-:W-:-:S05]  /*22530*/  IMAD R5, R8, R3, R3 ;  /* 0x0000000308057224 */ /* 0x000fca00078e0203 */
[----:B------:R-:W-:-:S07]  /*22540*/  VIMNMX R2, R2, R5, PT ;  /* 0x0000000502027248 */ /* 0x000fce0003fe0100 */
.L_x_1986:
[----:B------:R-:W0:Y:S01]  /*22550*/  @P2 LDC R4, c[0x0][0x44c] ;  /* 0x00011300ff042b82 */ /* 0x000e220000000800 */
[----:B------:R-:W-:Y:S01]  /*22560*/  VIADD R2, R2, 0x7f ;  /* 0x0000007f02027836 */ /* 0x000fe20000000000 */
[----:B------:R-:W-:Y:S01]  /*22570*/  ULDC UR4, c[0x0][0x9dc] ;  /* 0x0002770000047ab9 */ /* 0x000fe20000000800 */
[----:B------:R-:W-:Y:S02]  /*22580*/  IMAD.MOV.U32 R5, RZ, RZ, R27 ;  /* 0x000000ffff057224 */ /* 0x000fe400078e001b */
[----:B------:R-:W-:-:S03]  /*22590*/  IMAD.IADD R8, R36, 0x1, -R33 ;  /* 0x0000000124087824 */ /* 0x000fc600078e0a21 */
[----:B------:R-:W1:Y:S01]  /*225a0*/  @P2 LDC R11, c[0x0][0x450] ;  /* 0x00011400ff0b2b82 */ /* 0x000e620000000800 */
[----:B0-----:R-:W-:-:S05]  /*225b0*/  @P2 IMAD.HI.U32 R4, R27, R4, RZ ;  /* 0x000000041b042227 */ /* 0x001fca00078e00ff */
[----:B-1----:R-:W-:Y:S02]  /*225c0*/  @P2 SHF.R.U32.HI R5, RZ, R11, R4 ;  /* 0x0000000bff052219 */ /* 0x002fe40000011604 */
[----:B------:R-:W-:-:S03]  /*225d0*/  SHF.R.S32.HI R11, RZ, 0x1f, R2 ;  /* 0x0000001fff0b7819 */ /* 0x000fc60000011402 */
[----:B------:R-:W-:Y:S01]  /*225e0*/  IMAD.IADD R12, R8, 0x1, R5 ;  /* 0x00000001080c7824 */ /* 0x000fe200078e0205 */
[----:B------:R-:W-:-:S04]  /*225f0*/  LEA.HI R11, R11, R2, RZ, 0x7 ;  /* 0x000000020b0b7211 */ /* 0x000fc800078f38ff */
[----:B------:R-:W-:-:S04]  /*22600*/  SHF.R.S32.HI R2, RZ, 0x7, R11 ;  /* 0x00000007ff027819 */ /* 0x000fc8000001140b */
[----:B------:R-:W-:Y:S01]  /*22610*/  VIMNMX R11, R17, R2, PT ;  /* 0x00000002110b7248 */ /* 0x000fe20003fe0100 */
        /* <DEDUP_REMOVED lines=12> */
.L_x_1992:
[----:B------:R-:W-:-:S13]  /*226e0*/  ISETP.NE.AND P0, PT, R3, 0x1, PT ;  /* 0x000000010300780c */ /* 0x000fda0003f05270 */
[----:B------:R-:W0:Y:S02]  /*226f0*/  @P0 LDC.64 R4, c[0x0][0x9e8] ;  /* 0x00027a00ff040b82 */ /* 0x000e240000000a00 */
[----:B0-----:R-:W-:-:S05]  /*22700*/  @P0 IMAD.HI.U32 R4, R12, R4, RZ ;  /* 0x000000040c040227 */ /* 0x001fca00078e00ff */
[----:B------:R-:W-:-:S07]  /*22710*/  @P0 SHF.R.U32.HI R12, RZ, R5, R4 ;  /* 0x00000005ff0c0219 */ /* 0x000fce0000011604 */
.L_x_1993:
[----:B------:R-:W-:Y:S05]  /*22720*/  BSYNC B0 ;  /* 0x0000000000007941 */ /* 0x000fea0003800000 */
.L_x_1991:
[----:B------:R-:W-:-:S05]  /*22730*/  IMAD R3, R12, R3, RZ ;  /* 0x000000030c037224 */ /* 0x000fca00078e02ff */
[----:B------:R-:W-:-:S07]  /*22740*/  VIMNMX R2, R2, R3, !PT ;  /* 0x0000000302027248 */ /* 0x000fce0007fe0100 */
.L_x_1990:
[----:B------:R-:W-:Y:S01]  /*22750*/  SHF.R.S32.HI R3, RZ, 0x1f, R2 ;  /* 0x0000001fff037819 */ /* 0x000fe20000011402 */
[----:B------:R-:W-:Y:S01]  /*22760*/  BSSY B0, `(.L_x_1994) ;  /* 0x0000027000007945 */ /* 0x000fe20003800000 */
[----:B------:R-:W-:Y:S02]  /*22770*/  LOP3.LUT R37, R6, 0xff, RZ, 0xc0, !PT ;  /* 0x000000ff06257812 */ /* 0x000fe400078ec0ff */
[----:B------:R-:W-:Y:S01]  /*22780*/  LEA.HI R3, R3, R2, RZ, 0x7 ;  /* 0x0000000203037211 */ /* 0x000fe200078f38ff */
[----:B------:R-:W-:Y:S01]  /*22790*/  IMAD.MOV.U32 R2, RZ, RZ, RZ ;  /* 0x000000ffff027224 */ /* 0x000fe200078e00ff */
[----:B------:R-:W-:Y:S02]  /*227a0*/  SHF.R.U32.HI R6, RZ, 0x10, R6 ;  /* 0x00000010ff067819 */ /* 0x000fe40000011606 */
[----:B------:R-:W-:-:S04]  /*227b0*/  SHF.R.S32.HI R3, RZ, 0x7, R3 ;  /* 0x00000007ff037819 */ /* 0x000fc80000011403 */
[----:B------:R-:W-:-:S04]  /*227c0*/  VIMNMX R4, RZ, R3, !PT ;  /* 0x00000003ff047248 */ /* 0x000fc80007fe0100 */
[----:B------:R-:W-:-:S13]  /*227d0*/  ISETP.GT.AND P0, PT, R11, R4, PT ;  /* 0x000000040b00720c */ /* 0x000fda0003f04270 */
[----:B------:R-:W-:Y:S05]  /*227e0*/  @!P0 BRA `(.L_x_1995) ;  /* 0x0000000000788947 */ /* 0x000fea0003800000 */
[----:B------:R-:W-:Y:S01]  /*227f0*/  ISETP.NE.AND P0, PT, R6, RZ, PT ;  /* 0x000000ff0600720c */ /* 0x000fe20003f05270 */
[----:B------:R-:W-:-:S03]  /*22800*/  ULDC UR4, c[0x0][0x9f0] ;  /* 0x00027c0000047ab9 */ /* 0x000fc60000000800 */
[----:B------:R-:W-:-:S04]  /*22810*/  SEL R5, R6, UR4, P0 ;  /* 0x0000000406057c07 */ /* 0x000fc80008000000 */
[----:B------:R-:W-:Y:S02]  /*22820*/  IABS R13, R5 ;  /* 0x00000005000d7213 */ /* 0x000fe40000000000 */
[----:B------:R-:W-:Y:S02]  /*22830*/  IADD3 R12, R5, -0x1, R11 ;  /* 0xffffffff050c7810 */ /* 0x000fe40007ffe00b */
[----:B------:R-:W0:Y:S03]  /*22840*/  I2F.RP R2, R13 ;  /* 0x0000000d00027306 */ /* 0x000e260000209400 */
[----:B------:R-:W-:-:S05]  /*22850*/  IMAD.IADD R12, R12, 0x1, -R4 ;  /* 0x000000010c0c7824 */ /* 0x000fca00078e0a04 */
        /* <DEDUP_REMOVED lines=23> */
.L_x_1995:
[----:B------:R-:W-:Y:S05]  /*229d0*/  BSYNC B0 ;  /* 0x0000000000007941 */ /* 0x000fea0003800000 */
.L_x_1994:
[-C--:B------:R-:W-:Y:S01]  /*229e0*/  IMAD R4, R37, R2.reuse, R4 ;  /* 0x0000000225047224 */ /* 0x080fe200078e0204 */
        /* <DEDUP_REMOVED lines=23> */
.L_x_2253:
[----:B-1----:R-:W-:Y:S02]  /*22b60*/  ISETP.NE.AND P0, PT, R14, RZ, PT ;  /* 0x000000ff0e00720c */ /* 0x002fe40003f05270 */
[----:B------:R-:W-:-:S11]  /*22b70*/  PLOP3.LUT P6, PT, PT, PT, PT, 0x8, 0x0 ;  /* 0x000000000000781c */ /* 0x000fd60003fce170 */
[----:B------:R-:W-:Y:S05]  /*22b80*/  @P0 BRA `(.L_x_1999) ;  /* 0x00000000000c0947 */ /* 0x000fea0003800000 */
[----:B------:R-:W-:-:S03]  /*22b90*/  UMOV UR4, 0xffffffff ;  /* 0xffffffff00047882 */ /* 0x000fc60000000000 */
[----:B------:R-:W-:Y:S05]  /*22ba0*/  BRA.DIV UR4, `(.L_x_2000) ;  /* 0x0000009204647947 */ /* 0x000fea000b800000 */
[----:B------:R-:W-:-:S13]  /*22bb0*/  ELECT P6, URZ, PT ;  /* 0x00000000003f782f */ /* 0x000fda00038c0000 */
.L_x_1999:
[----:B0-----:R-:W2:Y:S01]  /*22bc0*/  LDL R3, [R1+0x1c] ;  /* 0x00001c0001037983 */ /* 0x001ea20000100800 */
[----:B------:R-:W-:Y:S01]  /*22bd0*/  BSSY B1, `(.L_x_2001) ;  /* 0x0000008000017945 */ /* 0x000fe20003800000 */
[----:B--2---:R-:W-:-:S05]  /*22be0*/  VIADD R3, R3, 0x1 ;  /* 0x0000000103037836 */ /* 0x004fca0000000000 */
[----:B------:R-:W-:-:S04]  /*22bf0*/  LEA.HI R7, R3, R3, RZ, 0x1 ;  /* 0x0000000303077211 */ /* 0x000fc800078f08ff */
[----:B------:R-:W-:-:S05]  /*22c00*/  LOP3.LUT R12, R7, 0xfffffffe, RZ, 0xc0, !PT ;  /* 0xfffffffe070c7812 */ /* 0x000fca00078ec0ff */
[----:B------:R-:W-:-:S05]  /*22c10*/  IMAD.IADD R3, R3, 0x1, -R12 ;  /* 0x0000000103037824 */ /* 0x000fca00078e0a0c */
[----:B------:R-:W-:-:S04]  /*22c20*/  SHF.L.U32 R3, R3, 0x1f, RZ ;  /* 0x0000001f03037819 */ /* 0x000fc800000006ff */
[----:B------:R-:W0:Y:S02]  /*22c30*/  SYNCS.PHASECHK.TRANS64.TRYWAIT P0, [R22+URZ+0x28820], R3 ;  /* 0x02882003160075a7 */ /* 0x000e24000800017f */
[----:B0-----:R-:W-:Y:S05]  /*22c40*/  @!P0 BRA `(.L_x_2002) ;  /* 0x00000090005c8947 */ /* 0x001fea0003800000 */
.L_x_2256:
[----:B------:R-:W-:Y:S05]  /*22c50*/  BSYNC B1 ;  /* 0x0000000000017941 */ /* 0x000fea0003800000 */
.L_x_2001:
[----:B------:R-:W-:Y:S04]  /*22c60*/  BSSY B1, `(.L_x_2003) ;  /* 0x000006e000017945 */ /* 0x000fe80003800000 */
[----:B------:R-:W-:Y:S05]  /*22c70*/  @!P6 BRA `(.L_x_2004) ;  /* 0x0000000400b0e947 */ /* 0x000fea0003800000 */
[----:B0-----:R-:W-:Y:S01]  /*22c80*/  IMAD R3, R26, 0x8, R22 ;  /* 0x000000081a037824 */ /* 0x001fe200078e0216 */
[----:B------:R-:W-:Y:S01]  /*22c90*/  SHF.L.U32 R7, R29, 0x1f, RZ ;  /* 0x0000001f1d077819 */ /* 0x000fe200000006ff */
[----:B------:R-:W0:Y:S01]  /*22ca0*/  S2R R9, SR_TID.X ;  /* 0x0000000000097919 */ /* 0x000e220000002100 */
[----:B------:R-:W-:Y:S02]  /*22cb0*/  BSSY B2, `(.L_x_2005) ;  /* 0x0000005000027945 */ /* 0x000fe40003800000 */
[----:B------:R-:W1:Y:S01]  /*22cc0*/  SYNCS.PHASECHK.TRANS64.TRYWAIT P0, [R3+URZ+0x288a0], R7 ;  /* 0x0288a007030075a7 */ /* 0x000e62000800017f */
[----:B0-----:R-:W-:-:S04]  /*22cd0*/  LOP3.LUT R9, R9, 0x7f, RZ, 0xc0, !PT ;  /* 0x0000007f09097812 */ /* 0x001fc800078ec0ff */
[----:B------:R-:W-:Y:S01]  /*22ce0*/  ISETP.NE.AND P1, PT, R9, RZ, PT ;  /* 0x000000ff0900720c */ /* 0x000fe20003f25270 */
[----:B-1----:R-:W-:-:S12]  /*22cf0*/  @!P0 BRA `(.L_x_2006) ;  /* 0x0000009000448947 */ /* 0x002fd80003800000 */
.L_x_2257:
[----:B------:R-:W-:Y:S05]  /*22d00*/  BSYNC B2 ;  /* 0x0000000000027941 */ /* 0x000fea0003800000 */
.L_x_2005:
[----:B------:R-:W-:Y:S04]  /*22d10*/  BSSY B2, `(.L_x_2007) ;  /* 0x0000009000027945 */ /* 0x000fe80003800000 */
[----:B------:R-:W-:Y:S05]  /*22d20*/  @P1 BRA `(.L_x_2008) ;  /* 0x00000000001c1947 */ /* 0x000fea0003800000 */
[----:B------:R-:W1:Y:S01]  /*22d30*/  S2R R9, SR_TID.X ;  /* 0x0000000000097919 */ /* 0x000e620000002100 */
[----:B------:R-:W-:-:S04]  /*22d40*/  IMAD.MOV.U32 R12, RZ, RZ, 0x8000 ;  /* 0x00008000ff0c7424 */ /* 0x000fc800078e00ff */
[----:B------:R2:W-:Y:S01]  /*22d50*/  SYNCS.ARRIVE.TRANS64 RZ, [R3+URZ+0x28890], R12 ;  /* 0x0288900c03ff79a7 */ /* 0x0005e2000800003f */
[----:B-1----:R-:W-:-:S04]  /*22d60*/  LOP3.LUT R9, R9, 0x1f, RZ, 0xc0, !PT ;  /* 0x0000001f09097812 */ /* 0x002fc800078ec0ff */
[----:B------:R-:W-:-:S13]  /*22d70*/  ISETP.NE.AND P0, PT, R9, RZ, PT ;  /* 0x000000ff0900720c */ /* 0x000fda0003f05270 */
[----:B--2---:R-:W-:Y:S05]  /*22d80*/  @!P0 BRA `(.L_x_2008) ;  /* 0x0000000000048947 */ /* 0x004fea0003800000 */
[----:B------:R-:W-:Y:S01]  /*22d90*/  BPT.TRAP 0x1 ;  /* 0x000000040000795c */ /* 0x000fe20000300000 */
.L_x_2008:
[----:B------:R-:W-:Y:S05]  /*22da0*/  BSYNC B2 ;  /* 0x0000000000027941 */ /* 0x000fea0003800000 */
.L_x_2007:
[----:B------:R-:W-:Y:S01]  /*22db0*/  IMAD.MOV.U32 R20, RZ, RZ, RZ ;  /* 0x000000ffff147224 */ /* 0x000fe200078e00ff */
[----:B------:R-:W-:Y:S01]  /*22dc0*/  UIADD3 UR4, UP0, UR40, 0x570, URZ ;  /* 0x0000057028047890 */ /* 0x000fe2000ff1e03f */
[----:B------:R-:W-:Y:S01]  /*22dd0*/  IMAD R9, R2, 0x80, R0 ;  /* 0x0000008002097824 */ /* 0x000fe200078e0200 */
[----:B------:R-:W-:Y:S01]  /*22de0*/  PLOP3.LUT P0, PT, PT, PT, PT, 0x80, 0x0 ;  /* 0x000000000000781c */ /* 0x000fe20003f0f070 */
[----:B------:R-:W-:Y:S01]  /*22df0*/  IMAD R11, R26, 0x8000, R22 ;  /* 0x000080001a0b7824 */ /* 0x000fe200078e0216 */
[----:B------:R-:W-:Y:S01]  /*22e00*/  R2UR UR10, R20 ;  /* 0x00000000140a72ca */ /* 0x000fe200000e0000 */
[----:B------:R-:W-:Y:S01]  /*22e10*/  VIADD R9, R9, 0xffffff80 ;  /* 0xffffff8009097836 */ /* 0x000fe20000000000 */
[----:B------:R-:W-:Y:S01]  /*22e20*/  UIADD3.X UR5, URZ, UR41, URZ, UP0, !UPT ;  /* 0x000000293f057290 */ /* 0x000fe200087fe43f */
[----:B------:R-:W-:Y:S01]  /*22e30*/  IMAD.SHL.U32 R12, R26, 0x4000, RZ ;  /* 0x000040001a0c7824 */ /* 0x000fe200078e00ff */
[----:B------:R-:W-:Y:S01]  /*22e40*/  UMOV UR6, 0x0 ;  /* 0x0000000000067882 */ /* 0x000fe20000000000 */
[----:B------:R-:W-:Y:S01]  /*22e50*/  VIADD R13, R3, 0x28890 ;  /* 0x00028890030d7836 */ /* 0x000fe20000000000 */
[----:B------:R-:W-:Y:S01]  /*22e60*/  UMOV UR7, 0x12f00000 ;  /* 0x12f0000000077882 */ /* 0x000fe20000000000 */
[----:B------:R-:W-:-:S08]  /*22e70*/  VIADD R14, R11, 0x18400 ;  /* 0x000184000b0e7836 */ /* 0x000fd00000000000 */
.L_x_2009:
        /* <DEDUP_REMOVED lines=10> */
[----:B------:R-:W-:Y:S01]  /*22f20*/  IMAD.MOV.U32 R21, RZ, RZ, 0x40 ;  /* 0x00000040ff157424 */ /* 0x000fe200078e00ff */
[----:B------:R-:W-:Y:S01]  /*22f30*/  PLOP3.LUT P0, PT, PT, PT, PT, 0x80, 0x0 ;  /* 0x000000000000781c */ /* 0x000fe20003f0f070 */
[----:B------:R-:W-:Y:S01]  /*22f40*/  VIADD R11, R11, 0x1c400 ;  /* 0x0001c4000b0b7836 */ /* 0x000fe20000000000 */
[----:B------:R-:W-:Y:S01]  /*22f50*/  UMOV UR6, 0x0 ;  /* 0x0000000000067882 */ /* 0x000fe20000000000 */
[----:B------:R-:W-:Y:S01]  /*22f60*/  UMOV UR7, 0x12f00000 ;  /* 0x12f0000000077882 */ /* 0x000fe20000000000 */
[----:B------:R-:W-:-:S15]  /*22f70*/  R2UR UR10, R21 ;  /* 0x00000000150a72ca */ /* 0x000fde00000e0000 */
.L_x_2010:
        /* <DEDUP_REMOVED lines=10> */
[----:B------:R-:W1:Y:S01]  /*23020*/  SYNCS.PHASECHK.TRANS64.TRYWAIT P0, [R3+URZ+0x288c0], R7 ;  /* 0x0288c007030075a7 */ /* 0x000e62000800017f */
[----:B------:R-:W-:Y:S04]  /*23030*/  BSSY B2, `(.L_x_2011) ;  /* 0x0000002000027945 */ /* 0x000fe80003800000 */
[----:B-1----:R-:W-:Y:S05]  /*23040*/  @!P0 BRA `(.L_x_2012) ;  /* 0x0000008c00848947 */ /* 0x002fea0003800000 */
.L_x_2258:
[----:B------:R-:W-:Y:S05]  /*23050*/  BSYNC B2 ;  /* 0x0000000000027941 */ /* 0x000fea0003800000 */
.L_x_2011:
[----:B------:R-:W-:Y:S01]  /*23060*/  BSSY B2, `(.L_x_2013) ;  /* 0x000000b000027945 */ /* 0x000fe20003800000 */
[----:B------:R-:W-:Y:S02]  /*23070*/  IMAD.MOV.U32 R14, RZ, RZ, 0x0 ;  /* 0x00000000ff0e7424 */ /* 0x000fe400078e00ff */
[----:B------:R-:W-:Y:S01]  /*23080*/  IMAD.MOV.U32 R15, RZ, RZ, 0x12f00000 ;  /* 0x12f00000ff0f7424 */ /* 0x000fe200078e00ff */
[----:B------:R-:W-:Y:S06]  /*23090*/  @P1 BRA `(.L_x_2014) ;  /* 0x00000000001c1947 */ /* 0x000fec0003800000 */
[----:B------:R-:W2:Y:S01]  /*230a0*/  S2R R11, SR_TID.X ;  /* 0x00000000000b7919 */ /* 0x000ea20000002100 */
[----:B01----:R-:W-:-:S04]  /*230b0*/  IMAD.MOV.U32 R7, RZ, RZ, 0x8000 ;  /* 0x00008000ff077424 */ /* 0x003fc800078e00ff */
[----:B------:R3:W-:Y:S01]  /*230c0*/  SYNCS.ARRIVE.TRANS64 RZ, [R3+URZ+0x288b0], R7 ;  /* 0x0288b00703ff79a7 */ /* 0x0007e2000800003f */
[----:B--2---:R-:W-:-:S04]  /*230d0*/  LOP3.LUT R11, R11, 0x1f, RZ, 0xc0, !PT ;  /* 0x0000001f0b0b7812 */ /* 0x004fc800078ec0ff */
[----:B------:R-:W-:-:S13]  /*230e0*/  ISETP.NE.AND P0, PT, R11, RZ, PT ;  /* 0x000000ff0b00720c */ /* 0x000fda0003f05270 */
[----:B---3--:R-:W-:Y:S05]  /*230f0*/  @!P0 BRA `(.L_x_2014) ;  /* 0x0000000000048947 */ /* 0x008fea0003800000 */
[----:B------:R-:W-:Y:S01]  /*23100*/  BPT.TRAP 0x1 ;  /* 0x000000040000795c */ /* 0x000fe20000300000 */
.L_x_2014:
[----:B------:R-:W-:Y:S05]  /*23110*/  BSYNC B2 ;  /* 0x0000000000027941 */ /* 0x000fea0003800000 */
.L_x_2013:
        /* <DEDUP_REMOVED lines=9> */
.L_x_2015:
        /* <DEDUP_REMOVED lines=15> */
.L_x_2016:
        /* <DEDUP_REMOVED lines=10> */
.L_x_2004:
[----:B------:R-:W-:Y:S05]  /*23340*/  BSYNC B1 ;  /* 0x0000000000017941 */ /* 0x000fea0003800000 */
.L_x_2003:
        /* <DEDUP_REMOVED lines=9> */
.L_x_2031:
[----:B------:R-:W-:Y:S05]  /*233e0*/  YIELD ;  /* 0x0000000000007946 */ /* 0x000fea0003800000 */
[----:B------:R-:W-:Y:S04]  /*233f0*/  BSSY B1, `(.L_x_2017) ;  /* 0x000006b000017945 */ /* 0x000fe80003800000 */
[----:B------:R-:W-:Y:S05]  /*23400*/  @!P6 BRA `(.L_x_2018) ;  /* 0x0000000400a4e947 */ /* 0x000fea0003800000 */
[----:B------:R-:W-:Y:S01]  /*23410*/  IMAD R11, R26, 0x8, R22 ;  /* 0x000000081a0b7824 */ /* 0x000fe200078e0216 */
[----:B------:R-:W-:Y:S01]  /*23420*/  SHF.L.U32 R2, R29, 0x1f, RZ ;  /* 0x0000001f1d027819 */ /* 0x000fe200000006ff */
[----:B0-----:R-:W0:Y:S01]  /*23430*/  S2R R3, SR_TID.X ;  /* 0x0000000000037919 */ /* 0x001e220000002100 */
[----:B------:R-:W-:Y:S02]  /*23440*/  BSSY B2, `(.L_x_2019) ;  /* 0x0000005000027945 */ /* 0x000fe40003800000 */
[----:B------:R-:W1:Y:S01]  /*23450*/  SYNCS.PHASECHK.TRANS64.TRYWAIT P1, [R11+URZ+0x288a0], R2 ;  /* 0x0288a0020b0075a7 */ /* 0x000e62000802017f */
[----:B0-----:R-:W-:-:S04]  /*23460*/  LOP3.LUT R3, R3, 0x7f, RZ, 0xc0, !PT ;  /* 0x0000007f03037812 */ /* 0x001fc800078ec0ff */
[----:B------:R-:W-:Y:S01]  /*23470*/  ISETP.NE.AND P2, PT, R3, RZ, PT ;  /* 0x000000ff0300720c */ /* 0x000fe20003f45270 */
[----:B-1----:R-:W-:-:S12]  /*23480*/  @!P1 BRA `(.L_x_2020) ;  /* 0x0000008800889947 */ /* 0x002fd80003800000 */
.L_x_2259:
[----:B------:R-:W-:Y:S05]  /*23490*/  BSYNC B2 ;  /* 0x0000000000027941 */ /* 0x000fea0003800000 */
.L_x_2019:
        /* <DEDUP_REMOVED lines=9> */
.L_x_2022:
[----:B------:R-:W-:Y:S05]  /*23530*/  BSYNC B2 ;  /* 0x0000000000027941 */ /* 0x000fea0003800000 */
.L_x_2021:
        /* <DEDUP_REMOVED lines=8> */
[----:B------:R-:W-:Y:S01]  /*235c0*/  VIADD R13, R9, 0x18400 ;  /* 0x00018400090d7836 */ /* 0x000fe20000000000 */
[----:B------:R-:W-:Y:S01]  /*235d0*/  UMOV UR6, 0x0 ;  /* 0x0000000000067882 */ /* 0x000fe20000000000 */
[----:B------:R-:W-:-:S10]  /*235e0*/  UMOV UR7, 0x12f00000 ;  /* 0x12f0000000077882 */ /* 0x000fd40000000000 */
.L_x_2023:
        /* <DEDUP_REMOVED lines=16> */
.L_x_2024:
        /* <DEDUP_REMOVED lines=13> */
.L_x_2260:
[----:B------:R-:W-:Y:S05]  /*237c0*/  BSYNC B2 ;  /* 0x0000000000027941 */ /* 0x000fea0003800000 */
.L_x_2025:
[----:B------:R-:W-:Y:S01]  /*237d0*/  BSSY B2, `(.L_x_2027) ;  /* 0x000000b000027945 */ /* 0x000fe20003800000 */
[----:B01----:R-:W-:Y:S02]  /*237e0*/  IMAD.MOV.U32 R2, RZ, RZ, 0x0 ;  /* 0x00000000ff027424 */ /* 0x003fe400078e00ff */
[----:B------:R-:W-:Y:S01]  /*237f0*/  IMAD.MOV.U32 R3, RZ, RZ, 0x12f00000 ;  /* 0x12f00000ff037424 */ /* 0x000fe200078e00ff */
[----:B------:R-:W-:Y:S06]  /*23800*/  @P2 BRA `(.L_x_2028) ;  /* 0x00000000001c2947 */ /* 0x000fec0003800000 */
[----:B------:R-:W0:Y:S01]  /*23810*/  S2R R20, SR_TID.X ;  /* 0x0000000000147919 */ /* 0x000e220000002100 */
[----:B------:R-:W-:-:S04]  /*23820*/  IMAD.MOV.U32 R14, RZ, RZ, 0x8000 ;  /* 0x00008000ff0e7424 */ /* 0x000fc800078e00ff */
[----:B------:R1:W-:Y:S01]  /*23830*/  SYNCS.ARRIVE.TRANS64 RZ, [R11+URZ+0x288b0], R14 ;  /* 0x0288b00e0bff79a7 */ /* 0x0003e2000800003f */
[----:B0-----:R-:W-:-:S04]  /*23840*/  LOP3.LUT R20, R20, 0x1f, RZ, 0xc0, !PT ;  /* 0x0000001f14147812 */ /* 0x001fc800078ec0ff */
[----:B------:R-:W-:-:S13]  /*23850*/  ISETP.NE.AND P1, PT, R20, RZ, PT ;  /* 0x000000ff1400720c */ /* 0x000fda0003f25270 */
[----:B-1----:R-:W-:Y:S05]  /*23860*/  @!P1 BRA `(.L_x_2028) ;  /* 0x0000000000049947 */ /* 0x002fea0003800000 */
[----:B------:R-:W-:Y:S01]  /*23870*/  BPT.TRAP 0x1 ;  /* 0x000000040000795c */ /* 0x000fe20000300000 */
.L_x_2028:
[----:B------:R-:W-:Y:S05]  /*23880*/  BSYNC B2 ;  /* 0x0000000000027941 */ /* 0x000fea0003800000 */
.L_x_2027:
[----:B------:R-:W-:Y:S01]  /*23890*/  R2UR UR10, R15 ;  /* 0x000000000f0a72ca */ /* 0x000fe200000e0000 */
[----:B------:R-:W-:Y:S01]  /*238a0*/  UIADD3 UR4, UP0, UR40, 0x670, URZ ;  /* 0x0000067028047890 */ /* 0x000fe2000ff1e03f */
[----:B------:R-:W-:Y:S01]  /*238b0*/  R2UR UR6, R2 ;  /* 0x00000000020672ca */ /* 0x000fe200000e0000 */
[----:B------:R-:W-:Y:S01]  /*238c0*/  VIADD R11, R11, 0x288b0 ;  /* 0x000288b00b0b7836 */ /* 0x000fe20000000000 */
[----:B------:R-:W-:Y:S01]  /*238d0*/  R2UR UR7, R3 ;  /* 0x00000000030772ca */ /* 0x000fe200000e0000 */
[----:B------:R-:W-:Y:S01]  /*238e0*/  VIADD R14, R9, 0x400 ;  /* 0x00000400090e7836 */ /* 0x000fe20000000000 */
[----:B------:R-:W-:Y:S01]  /*238f0*/  PLOP3.LUT P1, PT, PT, PT, PT, 0x80, 0x0 ;  /* 0x000000000000781c */ /* 0x000fe20003f2f070 */
[----:B------:R-:W-:-:S12]  /*23900*/  UIADD3.X UR5, URZ, UR41, URZ, UP0, !UPT ;  /* 0x000000293f057290 */ /* 0x000fd800087fe43f */
.L_x_2029:
        /* <DEDUP_REMOVED lines=15> */
.L_x_2030:
        /* <DEDUP_REMOVED lines=10> */
.L_x_2018:
[----:B------:R-:W-:Y:S05]  /*23aa0*/  BSYNC B1 ;  /* 0x0000000000017941 */ /* 0x000fea0003800000 */
.L_x_2017:
[----:B------:R-:W-:Y:S01]  /*23ab0*/  ISETP.GT.AND P2, PT, R12, R5, PT ;  /* 0x000000050c00720c */ /* 0x000fe20003f44270 */
[----:B------:R-:W-:Y:S02]  /*23ac0*/  VIADD R26, R26, 0x1 ;  /* 0x000000011a1a7836 */ /* 0x000fe40000000000 */
[----:B------:R-:W-:-:S03]  /*23ad0*/  VIADD R12, R12, 0xffffffff ;  /* 0xffffffff0c0c7836 */ /* 0x000fc60000000000 */
[----:B------:R-:W-:-:S04]  /*23ae0*/  ISETP.NE.AND P1, PT, R26, 0x2, PT ;  /* 0x000000021a00780c */ /* 0x000fc80003f25270 */
[----:B------:R-:W-:Y:S02]  /*23af0*/  SEL R2, RZ, 0x1, P1 ;  /* 0x00000001ff027807 */ /* 0x000fe40000800000 */
[----:B------:R-:W-:Y:S02]  /*23b00*/  SEL R26, R26, RZ, P1 ;  /* 0x000000ff1a1a7207 */ /* 0x000fe40000800000 */
[----:B------:R-:W-:Y:S01]  /*23b10*/  LOP3.LUT R29, R29, R2, RZ, 0x3c, !PT ;  /* 0x000000021d1d7212 */ /* 0x000fe200078e3cff */
[----:B------:R-:W-:Y:S06]  /*23b20*/  @P2 BRA `(.L_x_2031) ;  /* 0xfffffff8002c2947 */ /* 0x000fec000383ffff */
.L_x_1997:
[----:B------:R-:W-:Y:S05]  /*23b30*/  BSYNC B0 ;  /* 0x0000000000007941 */ /* 0x000fea0003800000 */
.L_x_1996:
[----:B------:R-:W1:Y:S01]  /*23b40*/  LDC R0, c[0x0][0x448] ;  /* 0x00011200ff007b82 */ /* 0x000e620000000800 */
[----:B------:R-:W-:Y:S01]  /*23b50*/  VIADD R5, R27, 0x7f ;  /* 0x0000007f1b057836 */ /* 0x000fe20000000000 */
[----:B------:R-:W-:Y:S06]  /*23b60*/  @!P0 WARPSYNC.ALL ;  /* 0x0000000000008948 */ /* 0x000fec0003800000 */
[----:B0-----:R-:W0:Y:S08]  /*23b70*/  LDC.64 R2, c[0x0][0x9e0] ;  /* 0x00027800ff027b82 */ /* 0x001e300000000a00 */
[----:B------:R-:W-:Y:S01]  /*23b80*/  @!P0 BAR.SYNC.DEFER_BLOCKING 0xc, 0x180 ;  /* 0x0306000000008b1d */ /* 0x000fe20000010000 */
[----:B-1----:R-:W-:-:S02]  /*23b90*/  ISETP.NE.AND P1, PT, R0, 0x1, PT ;  /* 0x000000010000780c */ /* 0x002fc40003f25270 */
[----:B0-----:R-:W-:-:S11]  /*23ba0*/  ISETP.GE.AND P2, PT, R3, 0x1, PT ;  /* 0x000000010300780c */ /* 0x001fd60003f46270 */
[----:B------:R-:W0:Y:S08]  /*23bb0*/  @P1 LDC R0, c[0x0][0x44c] ;  /* 0x00011300ff001b82 */ /* 0x000e300000000800 */
[----:B------:R-:W1:Y:S01]  /*23bc0*/  @P1 LDC R7, c[0x0][0x450] ;  /* 0x00011400ff071b82 */ /* 0x000e620000000800 */
[----:B0-----:R-:W-:-:S05]  /*23bd0*/  @P1 IMAD.HI.U32 R0, R5, R0, RZ ;  /* 0x0000000005001227 */ /* 0x001fca00078e00ff */
        /* <DEDUP_REMOVED lines=15> */
.L_x_2034:
[----:B------:R-:W-:-:S13]  /*23cd0*/  ISETP.NE.AND P0, PT, R3, 0x1, PT ;  /* 0x000000010300780c */ /* 0x000fda0003f05270 */
[----:B------:R-:W0:Y:S02]  /*23ce0*/  @P0 LDC.64 R4, c[0x0][0x9e8] ;  /* 0x00027a00ff040b82 */ /* 0x000e240000000a00 */
[----:B0-----:R-:W-:-:S05]  /*23cf0*/  @P0 IMAD.HI.U32 R4, R0, R4, RZ ;  /* 0x0000000400040227 */ /* 0x001fca00078e00ff */
[----:B------:R-:W-:-:S07]  /*23d00*/  @P0 SHF.R.U32.HI R0, RZ, R5, R4 ;  /* 0x00000005ff000219 */ /* 0x000fce0000011604 */
.L_x_2035:
[----:B------:R-:W-:Y:S05]  /*23d10*/  BSYNC B0 ;  /* 0x0000000000007941 */ /* 0x000fea0003800000 */
.L_x_2033:
[----:B------:R-:W-:-:S05]  /*23d20*/  IMAD R5, R0, R3, R3 ;  /* 0x0000000300057224 */ /* 0x000fca00078e0203 */
[----:B------:R-:W-:-:S07]  /*23d30*/  VIMNMX R2, R2, R5, PT ;  /* 0x0000000502027248 */ /* 0x000fce0003fe0100 */
.L_x_2032:
[----:B------:R-:W0:Y:S01]  /*23d40*/  @P1 LDC R4, c[0x0][0x44c] ;  /* 0x00011300ff041b82 */ /* 0x000e220000000800 */
[----:B------:R-:W-:Y:S01]  /*23d50*/  VIADD R2, R2, 0x7f ;  /* 0x0000007f02027836 */ /* 0x000fe20000000000 */
[----:B------:R-:W-:Y:S01]  /*23d60*/  ULDC UR4, c[0x0][0x9dc] ;  /* 0x0002770000047ab9 */ /* 0x000fe20000000800 */
[----:B------:R-:W-:-:S03]  /*23d70*/  IMAD.MOV.U32 R7, RZ, RZ, R27 ;  /* 0x000000ffff077224 */ /* 0x000fc600078e001b */
[----:B------:R-:W-:Y:S02]  /*23d80*/  SHF.R.S32.HI R5, RZ, 0x1f, R2 ;  /* 0x0000001fff057819 */ /* 0x000fe40000011402 */
[----:B------:R-:W1:Y:S02]  /*23d90*/  @P1 LDC R0, c[0x0][0x450] ;  /* 0x00011400ff001b82 */ /* 0x000e640000000800 */
[----:B------:R-:W-:Y:S01]  /*23da0*/  LEA.HI R5, R5, R2, RZ, 0x7 ;  /* 0x0000000205057211 */ /* 0x000fe200078f38ff */
[----:B0-----:R-:W-:-:S05]  /*23db0*/  @P1 IMAD.HI.U32 R9, R27, R4, RZ ;  /* 0x000000041b091227 */ /* 0x001fca00078e00ff */
[----:B-1----:R-:W-:Y:S02]  /*23dc0*/  @P1 SHF.R.U32.HI R7, RZ, R0, R9 ;  /* 0x00000000ff071219 */ /* 0x002fe40000011609 */
[----:B------:R-:W-:-:S03]  /*23dd0*/  SHF.R.S32.HI R0, RZ, 0x7, R5 ;  /* 0x00000007ff007819 */ /* 0x000fc60000011405 */
[----:B------:R-:W-:Y:S01]  /*23de0*/  IMAD.IADD R8, R8, 0x1, R7 ;  /* 0x0000000108087824 */ /* 0x000fe200078e0207 */
[----:B------:R-:W-:-:S03]  /*23df0*/  VIMNMX R17, R17, R0, PT ;  /* 0x0000000011117248 */ /* 0x000fc60003fe0100 */
        /* <DEDUP_REMOVED lines=12> */
.L_x_2038:
[----:B------:R-:W-:-:S13]  /*23ec0*/  ISETP.NE.AND P0, PT, R3, 0x1, PT ;  /* 0x000000010300780c */ /* 0x000fda0003f05270 */
[----:B------:R-:W0:Y:S02]  /*23ed0*/  @P0 LDC.64 R4, c[0x0][0x9e8] ;  /* 0x00027a00ff040b82 */ /* 0x000e240000000a00 */
[----:B0-----:R-:W-:-:S05]  /*23ee0*/  @P0 IMAD.HI.U32 R4, R8, R4, RZ ;  /* 0x0000000408040227 */ /* 0x001fca00078e00ff */
[----:B------:R-:W-:-:S07]  /*23ef0*/  @P0 SHF.R.U32.HI R8, RZ, R5, R4 ;  /* 0x00000005ff080219 */ /* 0x000fce0000011604 */
.L_x_2039:
[----:B------:R-:W-:Y:S05]  /*23f00*/  BSYNC B0 ;  /* 0x0000000000007941 */ /* 0x000fea0003800000 */
.L_x_2037:
[----:B------:R-:W-:-:S05]  /*23f10*/  IMAD R3, R8, R3, RZ ;  /* 0x0000000308037224 */ /* 0x000fca00078e02ff */
[----:B------:R-:W-:-:S07]  /*23f20*/  VIMNMX R0, R0, R3, !PT ;  /* 0x0000000300007248 */ /* 0x000fce0007fe0100 */
.L_x_2036:
[----:B------:R-:W-:Y:S01]  /*23f30*/  ISETP.NE.AND P1, PT, R6, RZ, PT ;  /* 0x000000ff0600720c */ /* 0x000fe20003f25270 */
[----:B------:R-:W-:Y:S01]  /*23f40*/  BSSY B0, `(.L_x_2040) ;  /* 0x0000023000007945 */ /* 0x000fe20003800000 */
[----:B------:R-:W-:Y:S01]  /*23f50*/  SHF.R.S32.HI R3, RZ, 0x1f, R0 ;  /* 0x0000001fff037819 */ /* 0x000fe20000011400 */
[----:B------:R-:W-:-:S03]  /*23f60*/  IMAD.MOV.U32 R2, RZ, RZ, RZ ;  /* 0x000000ffff027224 */ /* 0x000fc600078e00ff */
[----:B------:R-:W-:-:S04]  /*23f70*/  LEA.HI R3, R3, R0, RZ, 0x7 ;  /* 0x0000000003037211 */ /* 0x000fc800078f38ff */
[----:B------:R-:W-:-:S03]  /*23f80*/  SHF.R.S32.HI R0, RZ, 0x7, R3 ;  /* 0x00000007ff007819 */ /* 0x000fc60000011403 */
[----:B------:R-:W0:Y:S01]  /*23f90*/  @!P1 LDC R6, c[0x0][0x9f0] ;  /* 0x00027c00ff069b82 */ /* 0x000e220000000800 */
[----:B------:R-:W-:-:S04]  /*23fa0*/  VIMNMX R0, RZ, R0, !PT ;  /* 0x00000000ff007248 */ /* 0x000fc80007fe0100 */
[----:B------:R-:W-:-:S13]  /*23fb0*/  ISETP.GT.AND P0, PT, R17, R0, PT ;  /* 0x000000001100720c */ /* 0x000fda0003f04270 */
[----:B------:R-:W-:Y:S05]  /*23fc0*/  @!P0 BRA `(.L_x_2041) ;  /* 0x0000000000688947 */ /* 0x000fea0003800000 */
[-C--:B0-----:R-:W-:Y:S01]  /*23fd0*/  IABS R4, R6.reuse ;  /* 0x0000000600047213 */ /* 0x081fe20000000000 */
[----:B------:R-:W-:Y:S01]  /*23fe0*/  IMAD.MOV.U32 R2, RZ, RZ, RZ ;  /* 0x000000ffff027224 */ /* 0x000fe200078e00ff */
[----:B------:R-:W-:Y:S02]  /*23ff0*/  IABS R8, R6 ;  /* 0x0000000600087213 */ /* 0x000fe40000000000 */
[----:B------:R-:W0:Y:S08]  /*24000*/  I2F.RP R5, R4 ;  /* 0x0000000400057306 */ /* 0x000e300000209400 */
[----:B0-----:R-:W0:Y:S02]  /*24010*/  MUFU.RCP R5, R5 ;  /* 0x0000000500057308 */ /* 0x001e240000001000 */
[----:B0-----:R-:W-:-:S06]  /*24020*/  VIADD R7, R5, 0xffffffe ;  /* 0x0ffffffe05077836 */ /* 0x001fcc0000000000 */
[----:B------:R0:W1:Y:S02]  /*24030*/  F2I.FTZ.U32.TRUNC.NTZ R3, R7 ;  /* 0x0000000700037305 */ /* 0x000064000021f000 */
[----:B0-----:R-:W-:Y:S02]  /*24040*/  IMAD.MOV R7, RZ, RZ, -R8 ;  /* 0x000000ffff077224 */ /* 0x001fe400078e0a08 */
[----:B-1----:R-:W-:-:S04]  /*24050*/  IMAD.MOV R9, RZ, RZ, -R3 ;  /* 0x000000ffff097224 */ /* 0x002fc800078e0a03 */
[----:B------:R-:W-:-:S04]  /*24060*/  IMAD R9, R9, R4, RZ ;  /* 0x0000000409097224 */ /* 0x000fc800078e02ff */
[----:B------:R-:W-:Y:S01]  /*24070*/  IMAD.HI.U32 R2, R3, R9, R2 ;  /* 0x0000000903027227 */ /* 0x000fe200078e0002 */
[----:B------:R-:W-:-:S05]  /*24080*/  IADD3 R3, R6, -0x1, R17 ;  /* 0xffffffff06037810 */ /* 0x000fca0007ffe011 */
[----:B------:R-:W-:-:S05]  /*24090*/  IMAD.IADD R3, R3, 0x1, -R0 ;  /* 0x0000000103037824 */ /* 0x000fca00078e0a00 */
        /* <DEDUP_REMOVED lines=12> */
[----:B------:R-:W-:-:S07]  /*24160*/  @!P1 LOP3.LUT R2, RZ, R6, RZ, 0x33, !PT ;  /* 0x00000006ff029212 */ /* 0x000fce00078e33ff */
.L_x_2041:
[----:B------:R-:W-:Y:S05]  /*24170*/  BSYNC B0 ;  /* 0x0000000000007941 */ /* 0x000fea0003800000 */
.L_x_2040:
[-C--:B------:R-:W-:Y:S01]  /*24180*/  IMAD R37, R37, R2.reuse, R0 ;  /* 0x0000000225257224 */ /* 0x080fe200078e0200 */
        /* <DEDUP_REMOVED lines=18> */
[----:B------:R-:W1:Y:S01]  /*242b0*/  POPC R7, R4 ;  /* 0x0000000400077309 */ /* 0x000e620000000000 */
[----:B--2---:R-:W1:Y:S02]  /*242c0*/  SHFL.IDX PT, R0, R3, R0, 0x1f ;  /* 0x00001f0003007589 */ /* 0x004e6400000e0000 */
[----:B-1----:R-:W-:Y:S01]  /*242d0*/  IADD3 R16, R0, UR37, R7 ;  /* 0x0000002500107c10 */ /* 0x002fe2000fffe007 */
[----:B------:R-:W-:Y:S06]  /*242e0*/  BRA `(.L_x_2044) ;  /* 0x0000003400707947 */ /* 0x000fec0003800000 */
.L_x_2043:
        /* <DEDUP_REMOVED lines=9> */
[----:B------:R-:W1:Y:S01]  /*24380*/  LDC.64 R2, c[0x4][R2] ;  /* 0x0100000002027b82 */ /* 0x000e620000000a00 */
[----:B------:R-:W-:Y:S02]  /*24390*/  IMAD.U32 R5, RZ, RZ, UR7 ;  /* 0x00000007ff057e24 */ /* 0x000fe4000f8e00ff */
[----:B0-----:R-:W-:Y:S02]  /*243a0*/  IMAD.U32 R6, RZ, RZ, UR8 ;  /* 0x00000008ff067e24 */ /* 0x001fe4000f8e00ff */
[----:B------:R-:W-:-:S02]  /*243b0*/  IMAD.U32 R7, RZ, RZ, UR9 ;  /* 0x00000009ff077e24 */ /* 0x000fc4000f8e00ff */
[----:B------:R-:W-:Y:S02]  /*243c0*/  IMAD.U32 R10, RZ, RZ, UR4 ;  /* 0x00000004ff0a7e24 */ /* 0x000fe4000f8e00ff */
[----:B------:R-:W-:Y:S02]  /*243d0*/  IMAD.U32 R11, RZ, RZ, UR5 ;  /* 0x00000005ff0b7e24 */ /* 0x000fe4000f8e00ff */
[----:B------:R-:W-:Y:S02]  /*243e0*/  IMAD.MOV.U32 R8, RZ, RZ, 0x70 ;  /* 0x00000070ff087424 */ /* 0x000fe400078e00ff */
[----:B------:R-:W-:Y:S02]  /*243f0*/  IMAD.MOV.U32 R12, RZ, RZ, 0x1 ;  /* 0x00000001ff0c7424 */ /* 0x000fe400078e00ff */
[----:B------:R-:W-:-:S07]  /*24400*/  IMAD.MOV.U32 R13, RZ, RZ, RZ ;  /* 0x000000ffff0d7224 */ /* 0x000fce00078e00ff */
[----:B------:R-:W-:-:S07]  /*24410*/  LEPC R20, `(.L_x_2046) ;  /* 0x000000001014794e */ /* 0x000fce0000000000 */
[----:B-1----:R-:W-:Y:S05]  /*24420*/  CALL.ABS.NOINC R2 ;  /* 0x0000000002007343 */ /* 0x002fea0003c00000 */
.L_x_2046:
[----:B------:R-:W-:Y:S05]  /*24430*/  BSYNC B6 ;  /* 0x0000000000067941 */ /* 0x000fea0003800000 */
.L_x_2045:
        /* <DEDUP_REMOVED lines=9> */
[----:B------:R-:W-:Y:S02]  /*244d0*/  IMAD.U32 R4, RZ, RZ, UR6 ;  /* 0x00000006ff047e24 */ /* 0x000fe4000f8e00ff */
[----:B------:R-:W-:Y:S02]  /*244e0*/  IMAD.U32 R5, RZ, RZ, UR7 ;  /* 0x00000007ff057e24 */ /* 0x000fe4000f8e00ff */
[----:B0-----:R-:W-:Y:S02]  /*244f0*/  IMAD.U32 R6, RZ, RZ, UR8 ;  /* 0x00000008ff067e24 */ /* 0x001fe4000f8e00ff */
[----:B------:R-:W-:-:S02]  /*24500*/  IMAD.U32 R7, RZ, RZ, UR9 ;  /* 0x00000009ff077e24 */ /* 0x000fc4000f8e00ff */
[----:B------:R-:W-:Y:S02]  /*24510*/  IMAD.U32 R10, RZ, RZ, UR4 ;  /* 0x00000004ff0a7e24 */ /* 0x000fe4000f8e00ff */
[----:B------:R-:W-:Y:S02]  /*24520*/  IMAD.U32 R11, RZ, RZ, UR5 ;  /* 0x00000005ff0b7e24 */ /* 0x000fe4000f8e00ff */
[----:B------:R-:W-:Y:S02]  /*24530*/  IMAD.MOV.U32 R8, RZ, RZ, 0x70 ;  /* 0x00000070ff087424 */ /* 0x000fe400078e00ff */
[----:B------:R-:W-:Y:S02]  /*24540*/  IMAD.MOV.U32 R12, RZ, RZ, 0x1 ;  /* 0x00000001ff0c7424 */ /* 0x000fe400078e00ff */
[----:B-1----:R-:W-:-:S07]  /*24550*/  IMAD.MOV.U32 R13, RZ, RZ, RZ ;  /* 0x000000ffff0d7224 */ /* 0x002fce00078e00ff */
[----:B------:R-:W-:-:S07]  /*24560*/  LEPC R20, `(.L_x_2049) ;  /* 0x000000001014794e */ /* 0x000fce0000000000 */
[----:B--2---:R-:W-:Y:S05]  /*24570*/  CALL.ABS.NOINC R2 ;  /* 0x0000000002007343 */ /* 0x004fea0003c00000 */
.L_x_2049:
        /* <DEDUP_REMOVED lines=15> */
.L_x_2048:
[----:B------:R-:W-:Y:S05]  /*24670*/  BSYNC B6 ;  /* 0x0000000000067941 */ /* 0x000fea0003800000 */
.L_x_2047:
[----:B------:R-:W-:Y:S01]  /*24680*/  ULDC.64 UR4, c[0x0][0x9f8] ;  /* 0x00027e0000047ab9 */ /* 0x000fe20000000a00 */
[----:B------:R-:W2:Y:S01]  /*24690*/  LDL R17, [R1] ;  /* 0x0000000001117983 */ /* 0x000ea20000100800 */
[----:B------:R-:W-:Y:S01]  /*246a0*/  ISETP.NE.U32.AND P0, PT, RZ, UR4, PT ;  /* 0x00000004ff007c0c */ /* 0x000fe2000bf05070 */
[----:B------:R-:W-:Y:S01]  /*246b0*/  IMAD.MOV.U32 R34, RZ, RZ, R19 ;  /* 0x000000ffff227224 */ /* 0x000fe200078e0013 */
[----:B------:R-:W1:Y:S01]  /*246c0*/  LDC R0, c[0x0][0x430] ;  /* 0x00010c00ff007b82 */ /* 0x000e620000000800 */
[----:B------:R-:W3:Y:S01]  /*246d0*/  S2R R21, SR_TID.X ;  /* 0x0000000000157919 */ /* 0x000ee20000002100 */
[----:B------:R-:W-:Y:S01]  /*246e0*/  ISETP.NE.AND.EX P0, PT, RZ, UR5, PT, P0 ;  /* 0x00000005ff007c0c */ /* 0x000fe2000bf05300 */
[----:B------:R-:W4:Y:S01]  /*246f0*/  S2R R20, SR_TID.X ;  /* 0x0000000000147919 */ /* 0x000f220000002100 */
[----:B------:R-:W-:Y:S01]  /*24700*/  VIADD R25, R23, 0xffffffff ;  /* 0xffffffff17197836 */ /* 0x000fe20000000000 */
[----:B------:R-:W-:-:S10]  /*24710*/  ULDC UR4, c[0x0][0x2f4] ;  /* 0x0000bd0000047ab9 */ /* 0x000fd40000000800 */
[----:B------:R-:W0:Y:S02]  /*24720*/  @P0 LDC.64 R2, c[0x0][0x9f8] ;  /* 0x00027e00ff020b82 */ /* 0x000e240000000a00 */
[----:B0-----:R-:W-:-:S05]  /*24730*/  @P0 IMAD.WIDE R2, R19, 0x4, R2 ;  /* 0x0000000413020825 */ /* 0x001fca00078e0202 */
[----:B------:R0:W2:Y:S01]  /*24740*/  @P0 LDG.E R34, desc[UR54][R2.64] ;  /* 0x0000003602220981 */ /* 0x0000a2000c1e1900 */
[----:B-1----:R-:W-:Y:S01]  /*24750*/  ISETP.NE.AND P1, PT, R0, 0x1, PT ;  /* 0x000000010000780c */ /* 0x002fe20003f25270 */
[----:B---3--:R-:W-:Y:S01]  /*24760*/  IMAD.SHL.U32 R21, R21, 0x10, RZ ;  /* 0x0000001015157824 */ /* 0x008fe200078e00ff */
[----:B----4-:R-:W-:Y:S01]  /*24770*/  LOP3.LUT R20, R20, 0x7f, RZ, 0xc0, !PT ;  /* 0x0000007f14147812 */ /* 0x010fe200078ec0ff */
[----:B------:R-:W-:-:S03]  /*24780*/  IMAD.SHL.U32 R8, R25, 0x80, RZ ;  /* 0x0000008019087824 */ /* 0x000fc600078e00ff */
[----:B------:R-:W-:Y:S02]  /*24790*/  SHF.R.U32.HI R20, RZ, 0x3, R20 ;  /* 0x00000003ff147819 */ /* 0x000fe40000011614 */
[----:B------:R-:W-:-:S04]  /*247a0*/  LOP3.LUT R21, R21, 0x70, RZ, 0xc0, !PT ;  /* 0x0000007015157812 */ /* 0x000fc800078ec0ff */
[----:B------:R-:W-:Y:S01]  /*247b0*/  LOP3.LUT R5, R8, R20, R21, 0xfe, !PT ;  /* 0x0000001408057212 */ /* 0x000fe200078efe15 */
[----:B------:R-:W1:Y:S03]  /*247c0*/  @P1 LDC R6, c[0x0][0x434] ;  /* 0x00010d00ff061b82 */ /* 0x000e660000000800 */
[----:B------:R-:W-:-:S05]  /*247d0*/  ISETP.GE.AND P0, PT, R5, R36, PT ;  /* 0x000000240500720c */ /* 0x000fca0003f06270 */
[----:B------:R-:W3:Y:S08]  /*247e0*/  @P1 LDC R7, c[0x0][0x438] ;  /* 0x00010e00ff071b82 */ /* 0x000ef00000000800 */
[----:B0-----:R-:W0:Y:S01]  /*247f0*/  @!P0 LDC.64 R2, c[0x0][0x428] ;  /* 0x00010a00ff028b82 */ /* 0x001e220000000a00 */
[----:B------:R-:W-:Y:S01]  /*24800*/  LOP3.LUT R32, R32, 0xfffffffb, RZ, 0xc0, !PT ;  /* 0xfffffffb20207812 */ /* 0x000fe200078ec0ff */
[----:B------:R-:W-:Y:S01]  /*24810*/  UMOV UR5, 0xffffffff ;  /* 0xffffffff00057882 */ /* 0x000fe20000000000 */
[----:B--2---:R-:W-:-:S04]  /*24820*/  IMAD.IADD R5, R5, 0x1, R17 ;  /* 0x0000000105057824 */ /* 0x004fc800078e0211 */
[----:B-1----:R-:W-:-:S04]  /*24830*/  @P1 IMAD.HI.U32 R6, R5, R6, RZ ;  /* 0x0000000605061227 */ /* 0x002fc800078e00ff */
[----:B------:R-:W-:Y:S01]  /*24840*/  IMAD.MOV.U32 R4, RZ, RZ, R5 ;  /* 0x000000ffff047224 */ /* 0x000fe200078e0005 */
[----:B---3--:R-:W-:-:S05]  /*24850*/  @P1 SHF.R.U32.HI R4, RZ, R7, R6 ;  /* 0x00000007ff041219 */ /* 0x008fca0000011606 */
[----:B------:R-:W-:-:S04]  /*24860*/  IMAD.MOV R6, RZ, RZ, -R4 ;  /* 0x000000ffff067224 */ /* 0x000fc800078e0a04 */
[----:B------:R-:W-:Y:S01]  /*24870*/  IMAD R0, R0, R6, R5 ;  /* 0x0000000600007224 */ /* 0x000fe200078e0205 */
[----:B------:R-:W-:Y:S02]  /*24880*/  @!P0 SHF.R.S32.HI R5, RZ, 0x1f, R4 ;  /* 0x0000001fff058819 */ /* 0x000fe40000011404 */
[----:B------:R-:W-:Y:S01]  /*24890*/  SHF.R.S32.HI R9, RZ, 0x1f, R34 ;  /* 0x0000001fff097819 */ /* 0x000fe20000011422 */
[----:B0-----:R-:W-:-:S04]  /*248a0*/  @!P0 IMAD.WIDE.U32 R4, R34, R2, R4 ;  /* 0x0000000222048225 */ /* 0x001fc800078e0004 */
[----:B------:R-:W-:Y:S01]  /*248b0*/  @!P0 IMAD R2, R9, R2, RZ ;  /* 0x0000000209028224 */ /* 0x000fe200078e02ff */
[----:B------:R0:W-:Y:S03]  /*248c0*/  STL [R1+0x4], R9 ;  /* 0x0000040901007387 */ /* 0x0001e60000100800 */
[----:B------:R-:W-:Y:S02]  /*248d0*/  @!P0 IMAD R7, R34, R3, R2 ;  /* 0x0000000322078224 */ /* 0x000fe400078e0202 */
[----:B------:R-:W1:Y:S01]  /*248e0*/  @!P0 LDC.64 R2, c[0x0][0x418] ;  /* 0x00010600ff028b82 */ /* 0x000e620000000a00 */
[----:B------:R-:W-:Y:S02]  /*248f0*/  IMAD.U32 R6, RZ, RZ, UR38 ;  /* 0x00000026ff067e24 */ /* 0x000fe4000f8e00ff */
[----:B------:R-:W-:-:S03]  /*24900*/  @!P0 IMAD.IADD R5, R5, 0x1, R7 ;  /* 0x0000000105058824 */ /* 0x000fc600078e0207 */
[----:B------:R-:W-:Y:S02]  /*24910*/  ISETP.NE.AND P2, PT, R6, 0x3, PT ;  /* 0x000000030600780c */ /* 0x000fe40003f45270 */
[----:B-1----:R-:W-:-:S04]  /*24920*/  @!P0 LEA R2, P1, R4, R2, 0x2 ;  /* 0x0000000204028211 */ /* 0x002fc800078210ff */
        /* <DEDUP_REMOVED lines=11> */
.L_x_2263:
[----:B------:R-:W-:Y:S05]  /*249e0*/  @!P2 BRA `(.L_x_2051) ;  /* 0x000000000004a947 */ /* 0x000fea0003800000 */
[----:B------:R-:W-:Y:S01]  /*249f0*/  BPT.TRAP 0x1 ;  /* 0x000000040000795c */ /* 0x000fe20000300000 */
.L_x_2051:
        /* <DEDUP_REMOVED lines=23> */
.L_x_2264:
[----:B------:R-:W-:Y:S05]  /*24b70*/  BSYNC B0 ;  /* 0x0000000000007941 */ /* 0x000fea0003800000 */
.L_x_2052:
[----:B------:R-:W1:Y:S01]  /*24b80*/  S2R R9, SR_TID.X ;  /* 0x0000000000097919 */ /* 0x000e620000002100 */
[----:B------:R-:W-:Y:S01]  /*24b90*/  ULDC.64 UR4, c[0x0][0x300] ;  /* 0x0000c00000047ab9 */ /* 0x000fe20000000a00 */
[----:B------:R-:W-:Y:S01]  /*24ba0*/  ULDC.64 UR6, c[0x0][0x2e8] ;  /* 0x0000ba0000067ab9 */ /* 0x000fe20000000a00 */
[----:B------:R-:W-:Y:S01]  /*24bb0*/  IMAD R5, R5, UR4, RZ ;  /* 0x0000000405057c24 */ /* 0x000fe2000f8e02ff */
[----:B------:R-:W-:Y:S01]  /*24bc0*/  LOP3.LUT P3, RZ, R32, 0x2, RZ, 0xc0, !PT ;  /* 0x0000000220ff7812 */ /* 0x000fe2000786c0ff */
        /* <DEDUP_REMOVED lines=100> */
.L_x_2282:
        /* <DEDUP_REMOVED lines=11> */
.L_x_2055:
        /* <DEDUP_REMOVED lines=11> */
.L_x_2056:
[----:B-1----:R1:W5:Y:S01]  /*25370*/  LDL.LU R3, [R1+0xc] ;  /* 0x00000c0001037983 */ /* 0x0023620000300800 */
[----:B------:R1:W-:Y:S02]  /*25380*/  SYNCS.ARRIVE.TRANS64.A1T0 RZ, [R7+URZ+0x28830], RZ ;  /* 0x028830ff07ff79a7 */ /* 0x0003e4000810003f */
[----:B------:R-:W-:Y:S05]  /*25390*/  WARPSYNC.ALL ;  /* 0x0000000000007948 */ /* 0x000fea0003800000 */
[----:B------:R-:W-:Y:S01]  /*253a0*/  ULDC.64 UR4, c[0x0][0x298] ;  /* 0x0000a60000047ab9 */ /* 0x000fe20000000a00 */
[----:B------:R-:W-:Y:S01]  /*253b0*/  VIADD R2, R22, 0x10400 ;  /* 0x0001040016027836 */ /* 0x000fe20000000000 */
[----:B------:R-:W-:Y:S01]  /*253c0*/  ULDC.64 UR6, c[0x0][0xa00] ;  /* 0x0002800000067ab9 */ /* 0x000fe20000000a00 */
[----:B------:R-:W-:Y:S01]  /*253d0*/  BSSY B6, `(.L_x_2057) ;  /* 0x0000022000067945 */ /* 0x000fe20003800000 */
[----:B------:R-:W-:Y:S01]  /*253e0*/  BAR.SYNC.DEFER_BLOCKING 0x8, 0x180 ;  /* 0x0206000000007b1d */ /* 0x000fe20000010000 */
[----:B------:R-:W-:-:S02]  /*253f0*/  ISETP.NE.U32.AND P0, PT, RZ, UR6, PT ;  /* 0x00000006ff007c0c */ /* 0x000fc4000bf05070 */
[----:B------:R-:W-:Y:S02]  /*25400*/  LOP3.LUT P1, RZ, R2, 0x3ff, RZ, 0xc0, !PT ;  /* 0x000003ff02ff7812 */ /* 0x000fe4000782c0ff */
[----:B------:R-:W-:Y:S02]  /*25410*/  ISETP.NE.AND.EX P0, PT, RZ, UR7, PT, P0 ;  /* 0x00000007ff007c0c */ /* 0x000fe4000bf05300 */
[----:B-----5:R-:W-:Y:S01]  /*25420*/  SHF.R.S32.HI R0, RZ, 0x1f, R3 ;  /* 0x0000001fff007819 */ /* 0x020fe20000011403 */
[----:B0-----:R-:W-:-:S04]  /*25430*/  IMAD.WIDE.U32 R4, R3, UR4, RZ ;  /* 0x0000000403047c25 */ /* 0x001fc8000f8e00ff */
[----:B------:R-:W-:Y:S01]  /*25440*/  IMAD R0, R0, UR4, RZ ;  /* 0x0000000400007c24 */ /* 0x000fe2000f8e02ff */
[----:B------:R0:W-:Y:S03]  /*25450*/  STL.64 [R1+0x10], R4 ;  /* 0x0000100401007387 */ /* 0x0001e60000100a00 */
[----:B------:R-:W-:Y:S01]  /*25460*/  IMAD R2, R3, UR5, R0 ;  /* 0x0000000503027c24 */ /* 0x000fe2000f8e0200 */
[----:B------:R-:W-:-:S03]  /*25470*/  SHF.R.S32.HI R0, RZ, 0x1f, R19 ;  /* 0x0000001fff007819 */ /* 0x000fc60000011413 */
[----:B------:R-:W-:Y:S01]  /*25480*/  IMAD.IADD R3, R5, 0x1, R2 ;  /* 0x0000000105037824 */ /* 0x000fe200078e0202 */
[----:B------:R-:W-:Y:S02]  /*25490*/  SEL R2, R0, RZ, !P0 ;  /* 0x000000ff00027207 */ /* 0x000fe40004000000 */
[----:B------:R-:W-:Y:S02]  /*254a0*/  SEL R0, R19, RZ, !P0 ;  /* 0x000000ff13007207 */ /* 0x000fe40004000000 */
[----:B------:R0:W-:Y:S04]  /*254b0*/  STL [R1+0x20], R3 ;  /* 0x0000200301007387 */ /* 0x0001e80000100800 */
[----:B------:R0:W-:Y:S04]  /*254c0*/  STL [R1+0xc], R0 ;  /* 0x00000c0001007387 */ /* 0x0001e80000100800 */
[----:B------:R0:W-:Y:S01]  /*254d0*/  STL [R1+0x24], R2 ;  /* 0x0000240201007387 */ /* 0x0001e20000100800 */
[----:B------:R-:W-:Y:S05]  /*254e0*/  @!P1 BRA `(.L_x_2058) ;  /* 0x0000000000409947 */ /* 0x000fea0003800000 */
[----:B0-----:R-:W-:Y:S01]  /*254f0*/  MOV R2, 0x0 ;  /* 0x0000000000027802 */ /* 0x001fe20000000f00 */
        /* <DEDUP_REMOVED lines=15> */
.L_x_2058:
[----:B------:R-:W-:Y:S05]  /*255f0*/  BSYNC B6 ;  /* 0x0000000000067941 */ /* 0x000fea0003800000 */
.L_x_2057:
[----:B------:R-:W2:Y:S01]  /*25600*/  LDL.LU R20, [R1+0x20] ;  /* 0x0000200001147983 */ /* 0x000ea20000300800 */
[----:B------:R-:W-:Y:S01]  /*25610*/  ULDC.64 UR4, c[0x0][0x2d8] ;  /* 0x0000b60000047ab9 */ /* 0x000fe20000000a00 */
[----:B------:R-:W3:Y:S01]  /*25620*/  LDC R6, c[0x0][0x448] ;  /* 0x00011200ff067b82 */ /* 0x000ee20000000800 */
[----:B------:R-:W-:Y:S01]  /*25630*/  ULDC.64 UR6, c[0x0][0x280] ;  /* 0x0000a00000067ab9 */ /* 0x000fe20000000a00 */
[----:B0-----:R-:W2:Y:S04]  /*25640*/  LDL.LU.64 R2, [R1+0x10] ;  /* 0x0000100001027983 */ /* 0x001ea80000300a00 */
[----:B------:R-:W4:Y:S04]  /*25650*/  LDL.LU R0, [R1+0x24] ;  /* 0x0000240001007983 */ /* 0x000f280000300800 */
[----:B------:R-:W4:Y:S04]  /*25660*/  LDL.LU R21, [R1+0xc] ;  /* 0x00000c0001157983 */ /* 0x000f280000300800 */
[----:B------:R0:W5:Y:S01]  /*25670*/  LDL R8, [R1+0x8] ;  /* 0x0000080001087983 */ /* 0x0001620000100800 */
[----:B---3--:R-:W-:-:S13]  /*25680*/  ISETP.NE.AND P0, PT, R6, 0x1, PT ;  /* 0x000000010600780c */ /* 0x008fda0003f05270 */
[----:B-1----:R-:W1:Y:S01]  /*25690*/  @P0 LDC R7, c[0x0][0x44c] ;  /* 0x00011300ff070b82 */ /* 0x002e620000000800 */
[----:B--2---:R-:W-:Y:S02]  /*256a0*/  IMAD.MOV.U32 R3, RZ, RZ, R20 ;  /* 0x000000ffff037224 */ /* 0x004fe400078e0014 */
[----:B------:R-:W2:Y:S01]  /*256b0*/  S2R R20, SR_TID.X ;  /* 0x0000000000147919 */ /* 0x000ea20000002100 */
[----:B------:R-:W-:-:S04]  /*256c0*/  IMAD.WIDE.U32 R2, R18, UR4, R2 ;  /* 0x0000000412027c25 */ /* 0x000fc8000f8e0002 */
[----:B------:R-:W-:Y:S01]  /*256d0*/  IMAD R3, R18, UR5, R3 ;  /* 0x0000000512037c24 */ /* 0x000fe2000f8e0203 */
[----:B------:R-:W-:Y:S02]  /*256e0*/  ULDC.64 UR4, c[0x0][0x2e0] ;  /* 0x0000b80000047ab9 */ /* 0x000fe40000000a00 */
[----:B----4-:R-:W-:Y:S02]  /*256f0*/  IMAD R0, R0, UR4, RZ ;  /* 0x0000000400007c24 */ /* 0x010fe4000f8e02ff */
[----:B------:R-:W-:-:S04]  /*25700*/  IMAD.WIDE.U32 R2, R21, UR4, R2 ;  /* 0x0000000415027c25 */ /* 0x000fc8000f8e0002 */
[----:B------:R-:W-:Y:S01]  /*25710*/  IMAD R0, R21, UR5, R0 ;  /* 0x0000000515007c24 */ /* 0x000fe2000f8e0200 */
[----:B------:R-:W-:Y:S01]  /*25720*/  ULDC.64 UR4, c[0x0][0x2d0] ;  /* 0x0000b40000047ab9 */ /* 0x000fe20000000a00 */
[----:B------:R-:W3:Y:S02]  /*25730*/  S2R R21, SR_TID.X ;  /* 0x0000000000157919 */ /* 0x000ee40000002100 */
[----:B------:R-:W-:Y:S02]  /*25740*/  IMAD.IADD R3, R3, 0x1, R0 ;  /* 0x0000000103037824 */ /* 0x000fe400078e0200 */
[----:B------:R-:W4:Y:S01]  /*25750*/  @P0 LDC R0, c[0x0][0x450] ;  /* 0x00011400ff000b82 */ /* 0x000f220000000800 */
[----:B--2---:R-:W-:-:S04]  /*25760*/  LOP3.LUT R20, R20, 0x7f, RZ, 0xc0, !PT ;  /* 0x0000007f14147812 */ /* 0x004fc800078ec0ff */
[----:B------:R-:W-:Y:S01]  /*25770*/  SHF.R.U32.HI R20, RZ, 0x3, R20 ;  /* 0x00000003ff147819 */ /* 0x000fe20000011614 */
[----:B---3--:R-:W-:-:S05]  /*25780*/  IMAD.SHL.U32 R21, R21, 0x10, RZ ;  /* 0x0000001015157824 */ /* 0x008fca00078e00ff */
[----:B------:R-:W-:-:S04]  /*25790*/  LOP3.LUT R21, R21, 0x70, RZ, 0xc0, !PT ;  /* 0x0000007015157812 */ /* 0x000fc800078ec0ff */
[----:B------:R-:W-:-:S05]  /*257a0*/  LOP3.LUT R20, R20, R21, RZ, 0xfc, !PT ;  /* 0x0000001514147212 */ /* 0x000fca00078efcff */
[----:B------:R-:W-:-:S04]  /*257b0*/  IMAD.IADD R5, R20, 0x1, R27 ;  /* 0x0000000114057824 */ /* 0x000fc800078e021b */
[----:B-1----:R-:W-:-:S04]  /*257c0*/  @P0 IMAD.HI.U32 R7, R5, R7, RZ ;  /* 0x0000000705070227 */ /* 0x002fc800078e00ff */
[----:B------:R-:W-:Y:S01]  /*257d0*/  IMAD.MOV.U32 R4, RZ, RZ, R5 ;  /* 0x000000ffff047224 */ /* 0x000fe200078e0005 */
[----:B----4-:R-:W-:Y:S01]  /*257e0*/  @P0 SHF.R.U32.HI R4, RZ, R0, R7 ;  /* 0x00000000ff040219 */ /* 0x010fe20000011607 */
[----:B------:R-:W1:Y:S04]  /*257f0*/  S2R R20, SR_TID.X ;  /* 0x0000000000147919 */ /* 0x000e680000002100 */
[----:B------:R-:W-:-:S04]  /*25800*/  IMAD.MOV R0, RZ, RZ, -R4 ;  /* 0x000000ffff007224 */ /* 0x000fc800078e0a04 */
        /* <DEDUP_REMOVED lines=9> */
[----:B------:R-:W-:Y:S01]  /*258a0*/  IMAD.WIDE.U32 R2, R0, UR4, R2 ;  /* 0x0000000400027c25 */ /* 0x000fe2000f8e0002 */
[----:B------:R-:W-:-:S03]  /*258b0*/  ULDC UR4, c[0x0][0x2b8] ;  /* 0x0000ae0000047ab9 */ /* 0x000fc60000000800 */
[----:B------:R-:W-:Y:S01]  /*258c0*/  IMAD R5, R0, UR5, R4 ;  /* 0x0000000500057c24 */ /* 0x000fe2000f8e0204 */
[----:B------:R-:W-:-:S03]  /*258d0*/  LEA R0, P2, R2, UR6, 0x1 ;  /* 0x0000000602007c11 */ /* 0x000fc6000f8408ff */
[----:B------:R-:W-:Y:S01]  /*258e0*/  IMAD.IADD R3, R3, 0x1, R5 ;  /* 0x0000000103037824 */ /* 0x000fe200078e0205 */
[----:B------:R-:W-:Y:S02]  /*258f0*/  ISETP.GE.AND P0, PT, R31, UR4, PT ;  /* 0x000000041f007c0c */ /* 0x000fe4000bf06270 */
[----:B------:R-:W-:Y:S01]  /*25900*/  ISETP.GE.AND P1, PT, R30, UR4, PT ;  /* 0x000000041e007c0c */ /* 0x000fe2000bf26270 */
[----:B------:R-:W-:Y:S01]  /*25910*/  UMOV UR4, 0xffffffff ;  /* 0xffffffff00047882 */ /* 0x000fe20000000000 */
[----:B-1----:R-:W-:Y:S02]  /*25920*/  LOP3.LUT R20, R20, 0x7f, RZ, 0xc0, !PT ;  /* 0x0000007f14147812 */ /* 0x002fe400078ec0ff */
[----:B------:R-:W-:Y:S02]  /*25930*/  LEA.HI.X R4, R2, UR7, R3, 0x1, P2 ;  /* 0x0000000702047c11 */ /* 0x000fe400090f0c03 */
        /* <DEDUP_REMOVED lines=74> */
.L_x_2299:
        /* <DEDUP_REMOVED lines=11> */
.L_x_2061:
[----:B------:R-:W-:Y:S05]  /*25e90*/  BSYNC B0 ;  /* 0x0000000000007941 */ /* 0x000fea0003800000 */
.L_x_2060:
[----:B------:R-:W-:Y:S01]  /*25ea0*/  NOP ;  /* 0x0000000000007918 */ /* 0x000fe20000000000 */
[----:B------:R-:W-:-:S13]  /*25eb0*/  PLOP3.LUT P0, PT, PT, PT, PT, 0x80, 0x0 ;  /* 0x000000000000781c */ /* 0x000fda0003f0f070 */
.L_x_2062:
        /* <DEDUP_REMOVED lines=21> */
.L_x_2300:
[----:B------:R-:W-:Y:S05]  /*26010*/  BSYNC B0 ;  /* 0x0000000000007941 */ /* 0x000fea0003800000 */
.L_x_2063:
        /* <DEDUP_REMOVED lines=8> */
.L_x_2079:
[----:B------:R-:W3:Y:S01]  /*260a0*/  LDL R7, [R1] ;  /* 0x0000000001077983 */ /* 0x000ee20000100800 */
[----:B------:R-:W1:Y:S03]  /*260b0*/  LDC R0, c[0x0][0x430] ;  /* 0x00010c00ff007b82 */ /* 0x000e660000000800 */
[----:B------:R-:W4:Y:S01]  /*260c0*/  LDL R5, [R1+0x4] ;  /* 0x0000040001057983 */ /* 0x000f220000100800 */
[----:B------:R-:W-:Y:S05]  /*260d0*/  YIELD ;  /* 0x0000000000007946 */ /* 0x000fea0003800000 */
[----:B------:R-:W5:Y:S01]  /*260e0*/  S2R R2, SR_TID.X ;  /* 0x0000000000027919 */ /* 0x000f620000002100 */
[----:B------:R-:W-:Y:S01]  /*260f0*/  ULDC.64 UR4, c[0x0][0x428] ;  /* 0x00010a0000047ab9 */ /* 0x000fe20000000a00 */
[----:B------:R-:W2:Y:S01]  /*26100*/  S2R R4, SR_TID.X ;  /* 0x0000000000047919 */ /* 0x000ea20000002100 */
[----:B-1----:R-:W-:-:S13]  /*26110*/  ISETP.NE.AND P0, PT, R0, 0x1, PT ;  /* 0x000000010000780c */ /* 0x002fda0003f05270 */
[----:B0-----:R-:W0:Y:S01]  /*26120*/  @P0 LDC R3, c[0x0][0x434] ;  /* 0x00010d00ff030b82 */ /* 0x001e220000000800 */
[----:B-----5:R-:W-:-:S07]  /*26130*/  LOP3.LUT R2, R2, 0x7f, RZ, 0xc0, !PT ;  /* 0x0000007f02027812 */ /* 0x020fce00078ec0ff */
[----:B------:R-:W1:Y:S01]  /*26140*/  @P0 LDC R8, c[0x0][0x438] ;  /* 0x00010e00ff080b82 */ /* 0x000e620000000800 */
[----:B------:R-:W-:Y:S01]  /*26150*/  SHF.R.U32.HI R2, RZ, 0x3, R2 ;  /* 0x00000003ff027819 */ /* 0x000fe20000011602 */
[----:B--2---:R-:W-:-:S04]  /*26160*/  IMAD.SHL.U32 R4, R4, 0x10, RZ ;  /* 0x0000001004047824 */ /* 0x004fc800078e00ff */
[----:B------:R-:W-:Y:S01]  /*26170*/  IMAD R2, R6, 0x80, R2 ;  /* 0x0000008006027824 */ /* 0x000fe200078e0202 */
[----:B------:R-:W-:-:S04]  /*26180*/  LOP3.LUT R4, R4, 0x70, RZ, 0xc0, !PT ;  /* 0x0000007004047812 */ /* 0x000fc800078ec0ff */
[----:B---3--:R-:W-:Y:S01]  /*26190*/  IADD3 R4, R4, R2, R7 ;  /* 0x0000000204047210 */ /* 0x008fe20007ffe007 */
[----:B----4-:R-:W-:-:S04]  /*261a0*/  IMAD R5, R5, UR4, RZ ;  /* 0x0000000405057c24 */ /* 0x010fc8000f8e02ff */
[----:B0-----:R-:W-:-:S04]  /*261b0*/  @P0 IMAD.HI.U32 R3, R4, R3, RZ ;  /* 0x0000000304030227 */ /* 0x001fc800078e00ff */
[----:B------:R-:W-:Y:S01]  /*261c0*/  IMAD.MOV.U32 R2, RZ, RZ, R4 ;  /* 0x000000ffff027224 */ /* 0x000fe200078e0004 */
[----:B-1----:R-:W-:Y:S01]  /*261d0*/  @P0 SHF.R.U32.HI R2, RZ, R8, R3 ;  /* 0x00000008ff020219 */ /* 0x002fe20000011603 */
[----:B------:R-:W-:-:S04]  /*261e0*/  IMAD R5, R34, UR5, R5 ;  /* 0x0000000522057c24 */ /* 0x000fc8000f8e0205 */
[----:B------:R-:W-:-:S04]  /*261f0*/  IMAD.MOV R3, RZ, RZ, -R2 ;  /* 0x000000ffff037224 */ /* 0x000fc800078e0a02 */
[----:B------:R-:W-:Y:S01]  /*26200*/  IMAD R0, R0, R3, R4 ;  /* 0x0000000300007224 */ /* 0x000fe200078e0204 */
[----:B------:R-:W-:-:S03]  /*26210*/  SHF.R.S32.HI R3, RZ, 0x1f, R2 ;  /* 0x0000001fff037819 */ /* 0x000fc60000011402 */
[----:B------:R-:W-:Y:S01]  /*26220*/  IMAD.WIDE.U32 R2, R34, UR4, R2 ;  /* 0x0000000422027c25 */ /* 0x000fe2000f8e0002 */
[----:B------:R-:W-:-:S03]  /*26230*/  ULDC.64 UR4, c[0x0][0x418] ;  /* 0x0001060000047ab9 */ /* 0x000fc60000000a00 */
[----:B------:R-:W-:Y:S01]  /*26240*/  IMAD.IADD R3, R5, 0x1, R3 ;  /* 0x0000000105037824 */ /* 0x000fe200078e0203 */
[----:B------:R-:W-:-:S04]  /*26250*/  LEA R4, P0, R2, UR4, 0x2 ;  /* 0x0000000402047c11 */ /* 0x000fc8000f8010ff */
[----:B------:R-:W-:-:S05]  /*26260*/  LEA.HI.X R5, R2, UR5, R3, 0x2, P0 ;  /* 0x0000000502057c11 */ /* 0x000fca00080f1403 */
[----:B------:R-:W2:Y:S01]  /*26270*/  LDG.E R4, desc[UR54][R4.64] ;  /* 0x0000003604047981 */ /* 0x000ea2000c1e1900 */
[----:B------:R-:W-:Y:S02]  /*26280*/  IMAD.U32 R7, RZ, RZ, UR38 ;  /* 0x00000026ff077e24 */ /* 0x000fe4000f8e00ff */
[----:B------:R-:W-:Y:S02]  /*26290*/  VIADD R24, R10, 0x1 ;  /* 0x000000010a187836 */ /* 0x000fe40000000000 */
[----:B------:R-:W-:Y:S01]  /*262a0*/  IMAD.MOV.U32 R25, RZ, RZ, R6 ;  /* 0x000000ffff197224 */ /* 0x000fe200078e0006 */
[----:B------:R-:W-:Y:S02]  /*262b0*/  ISETP.NE.AND P3, PT, R7, 0x3, PT ;  /* 0x000000030700780c */ /* 0x000fe40003f65270 */
[----:B------:R-:W-:-:S04]  /*262c0*/  ISETP.NE.AND P0, PT, R24, 0x2, PT ;  /* 0x000000021800780c */ /* 0x000fc80003f05270 */
[----:B------:R-:W-:Y:S02]  /*262d0*/  SEL R3, RZ, 0x1, P0 ;  /* 0x00000001ff037807 */ /* 0x000fe40000000000 */
[----:B------:R-:W-:Y:S02]  /*262e0*/  SEL R24, R24, RZ, P0 ;  /* 0x000000ff18187207 */ /* 0x000fe40000000000 */
[----:B------:R-:W-:Y:S02]  /*262f0*/  LOP3.LUT R28, R20, R3, RZ, 0x3c, !PT ;  /* 0x00000003141c7212 */ /* 0x000fe400078e3cff */
[----:B--2---:R-:W-:Y:S01]  /*26300*/  SHF.R.S32.HI R27, RZ, 0x1f, R4 ;  /* 0x0000001fff1b7819 */ /* 0x004fe20000011404 */
[----:B------:R-:W-:Y:S06]  /*26310*/  @!P3 BRA `(.L_x_2067) ;  /* 0x000000000004b947 */ /* 0x000fec0003800000 */
[----:B------:R-:W-:Y:S01]  /*26320*/  BPT.TRAP 0x1 ;  /* 0x000000040000795c */ /* 0x000fe20000300000 */
.L_x_2067:
[----:B------:R-:W-:Y:S01]  /*26330*/  IMAD R6, R24, 0x8, R22 ;  /* 0x0000000818067824 */ /* 0x000fe200078e0216 */
[----:B------:R-:W-:Y:S01]  /*26340*/  SHF.L.U32 R3, R28, 0x1f, RZ ;  /* 0x0000001f1c037819 */ /* 0x000fe200000006ff */
[----:B------:R-:W-:Y:S03]  /*26350*/  BSSY B1, `(.L_x_2068) ;  /* 0x0000003000017945 */ /* 0x000fe60003800000 */
[----:B------:R-:W0:Y:S02]  /*26360*/  SYNCS.PHASECHK.TRANS64.TRYWAIT P0, [R6+URZ+0x28840], R3 ;  /* 0x02884003060075a7 */ /* 0x000e24000800017f */
[----:B0-----:R-:W-:Y:S05]  /*26370*/  @!P0 BRA `(.L_x_2069) ;  /* 0x00000070009c8947 */ /* 0x001fea0003800000 */
.L_x_2301:
[----:B------:R-:W-:Y:S05]  /*26380*/  BSYNC B1 ;  /* 0x0000000000017941 */ /* 0x000fea0003800000 */
.L_x_2068:
[----:B------:R-:W-:Y:S01]  /*26390*/  SHF.R.S32.HI R21, RZ, 0x1f, R0 ;  /* 0x0000001fff157819 */ /* 0x000fe20000011400 */
[----:B------:R-:W-:Y:S01]  /*263a0*/  ULDC.64 UR4, c[0x0][0x300] ;  /* 0x0000c00000047ab9 */ /* 0x000fe20000000a00 */
[----:B------:R-:W-:Y:S01]  /*263b0*/  ULDC.64 UR6, c[0x0][0x2e8] ;  /* 0x0000ba0000067ab9 */ /* 0x000fe20000000a00 */
[----:B0-----:R-:W-:Y:S01]  /*263c0*/  IMAD.WIDE.U32 R2, R0, UR4, RZ ;  /* 0x0000000400027c25 */ /* 0x001fe2000f8e00ff */
        /* <DEDUP_REMOVED lines=59> */
[----:B------:R-:W2:Y:S01]  /*26780*/  SHFL.IDX PT, R9, R9, 0x7, 0x181f ;  /* 0x00f81f0009097f89 */ /* 0x000ea200000e0000 */
[----:B0-----:R-:W-:-:S05]  /*26790*/  IADD3 R2, P0, R2, R5, RZ ;  /* 0x0000000502027210 */ /* 0x001fca0007f1e0ff */
[----:B-1----:R-:W-:-:S05]  /*267a0*/  IMAD.X R3, RZ, RZ, R3, P0 ;  /* 0x000000ffff037224 */ /* 0x002fca00000e0603 */
[----:B------:R-:W-:Y:S04]  /*267b0*/  LDGSTS.E.BYPASS.LTC128B.128 [R8+0x1b400], desc[UR54][R2.64], !P4 ;  /* 0x1b40000002087fae */ /* 0x000fe8000e101d76 */
[----:B------:R0:W-:Y:S04]  /*267c0*/  LDGSTS.E.BYPASS.LTC128B.128 [R8+0x1f400], desc[UR54][R2.64+0x80], !P3 ;  /* 0x1f40008002087fae */ /* 0x0001e8000d901d76 */
[----:B0-2---:R0:W1:Y:S02]  /*267d0*/  SHFL.IDX PT, R2, R7, 0x7, 0x181f ;  /* 0x00f81f0007027f89 */ /* 0x00506400000e0000 */
.L_x_2319:
        /* <DEDUP_REMOVED lines=9> */
.L_x_2071:
        /* <DEDUP_REMOVED lines=11> */
.L_x_2072:
[----:B------:R1:W-:Y:S01]  /*26920*/  SYNCS.ARRIVE.TRANS64.A1T0 RZ, [R6+URZ+0x28830], RZ ;  /* 0x028830ff06ff79a7 */ /* 0x0003e2000810003f */
[----:B------:R-:W-:Y:S05]  /*26930*/  @!P4 BRA `(.L_x_2073) ;  /* 0x000000000004c947 */ /* 0x000fea0003800000 */
[----:B------:R-:W-:Y:S01]  /*26940*/  BPT.TRAP 0x1 ;  /* 0x000000040000795c */ /* 0x000fe20000300000 */
.L_x_2073:
[----:B------:R-:W-:Y:S01]  /*26950*/  SHF.L.U32 R2, R20, 0x1f, RZ ;  /* 0x0000001f14027819 */ /* 0x000fe200000006ff */
[----:B-1----:R-:W-:Y:S01]  /*26960*/  IMAD R6, R10, 0x8, R22 ;  /* 0x000000080a067824 */ /* 0x002fe200078e0216 */
[----:B------:R-:W-:Y:S03]  /*26970*/  BSSY B1, `(.L_x_2074) ;  /* 0x0000003000017945 */ /* 0x000fe60003800000 */
[----:B------:R-:W1:Y:S02]  /*26980*/  SYNCS.PHASECHK.TRANS64.TRYWAIT P0, [R6+URZ+0x28860], R2 ;  /* 0x02886002060075a7 */ /* 0x000e64000800017f */
[----:B-1----:R-:W-:Y:S05]  /*26990*/  @!P0 BRA `(.L_x_2075) ;  /* 0x0000007400748947 */ /* 0x002fea0003800000 */
.L_x_2320:
[----:B------:R-:W-:Y:S05]  /*269a0*/  BSYNC B1 ;  /* 0x0000000000017941 */ /* 0x000fea0003800000 */
.L_x_2074:
[----:B------:R-:W2:Y:S01]  /*269b0*/  S2R R3, SR_TID.X ;  /* 0x0000000000037919 */ /* 0x000ea20000002100 */
[----:B------:R-:W-:Y:S01]  /*269c0*/  UMOV UR4, 0xffffffff ;  /* 0xffffffff00047882 */ /* 0x000fe20000000000 */
[----:B------:R-:W-:Y:S02]  /*269d0*/  IMAD R8, R33, -0x80, R36 ;  /* 0xffffff8021087824 */ /* 0x000fe400078e0224 */
[----:B0-----:R-:W-:Y:S01]  /*269e0*/  IMAD R7, R10, 0x4000, R35 ;  /* 0x000040000a077824 */ /* 0x001fe200078e0223 */
[----:B--2---:R-:W-:-:S04]  /*269f0*/  LOP3.LUT R3, R3, 0x7f, RZ, 0xc0, !PT ;  /* 0x0000007f03037812 */ /* 0x004fc800078ec0ff */
[----:B------:R-:W-:-:S05]  /*26a00*/  SHF.R.U32.HI R3, RZ, 0x3, R3 ;  /* 0x00000003ff037819 */ /* 0x000fca0000011603 */
[----:B------:R-:W-:Y:S01]  /*26a10*/  IMAD.IADD R8, R8, 0x1, -R3 ;  /* 0x0000000108087824 */ /* 0x000fe200078e0a03 */
[----:B------:R-:W-:Y:S06]  /*26a20*/  BRA.DIV UR4, `(.L_x_2076) ;  /* 0x0000007604647947 */ /* 0x000fec000b800000 */
[----:B-1----:R-:W0:Y:S01]  /*26a30*/  SHFL.IDX PT, R2, R17, RZ, 0x181f ;  /* 0x00181fff11027589 */ /* 0x002e2200000e0000 */
[----:B------:R-:W-:-:S03]  /*26a40*/  IMAD R7, R7, 0x2, R22 ;  /* 0x0000000207077824 */ /* 0x000fc600078e0216 */
[----:B------:R-:W1:Y:S04]  /*26a50*/  SHFL.IDX PT, R3, R23, RZ, 0x181f ;  /* 0x00181fff17037589 */ /* 0x000e6800000e0000 */
[----:B------:R-:W-:Y:S01]  /*26a60*/  SHFL.IDX PT, R14, R17, 0x7, 0x181f ;  /* 0x00f81f00110e7f89 */ /* 0x000fe200000e0000 */
        /* <DEDUP_REMOVED lines=55> */
.L_x_2338:
        /* <DEDUP_REMOVED lines=22> */
[----:B------:R-:W-:-:S04]  /*26f40*/  IMAD.WIDE.U32 R2, R18, UR4, R2 ;  /* 0x0000000412027c25 */ /* 0x000fc8000f8e0002 */
[----:B------:R-:W-:Y:S01]  /*26f50*/  IMAD R3, R18, UR5, R3 ;  /* 0x0000000512037c24 */ /* 0x000fe2000f8e0203 */
[----:B------:R-:W-:-:S04]  /*26f60*/  LEA R17, P0, R2, UR6, 0x1 ;  /* 0x0000000602117c11 */ /* 0x000fc8000f8008ff */
[----:B------:R-:W-:Y:S02]  /*26f70*/  LEA.HI.X R23, R2, UR7, R3, 0x1, P0 ;  /* 0x0000000702177c11 */ /* 0x000fe400080f0c03 */
[----:B------:R-:W-:-:S13]  /*26f80*/  PLOP3.LUT P0, PT, PT, PT, PT, 0x80, 0x0 ;  /* 0x000000000000781c */ /* 0x000fda0003f0f070 */
.L_x_2077:
        /* <DEDUP_REMOVED lines=11> */
.L_x_2078:
[C---:B------:R-:W-:Y:S01]  /*27040*/  ISETP.GT.AND P0, PT, R25.reuse, R37, PT ;  /* 0x000000251900720c */ /* 0x040fe20003f04270 */
[----:B------:R0:W-:Y:S01]  /*27050*/  SYNCS.ARRIVE.TRANS64.A1T0 RZ, [R6+URZ+0x28850], RZ ;  /* 0x028850ff06ff79a7 */ /* 0x0001e2000810003f */
[----:B------:R-:W-:Y:S02]  /*27060*/  IMAD.MOV.U32 R10, RZ, RZ, R24 ;  /* 0x000000ffff0a7224 */ /* 0x000fe400078e0018 */
[----:B------:R-:W-:Y:S02]  /*27070*/  IMAD.MOV.U32 R20, RZ, RZ, R28 ;  /* 0x000000ffff147224 */ /* 0x000fe400078e001c */
[----:B------:R-:W-:Y:S02]  /*27080*/  IMAD.MOV.U32 R33, RZ, RZ, R25 ;  /* 0x000000ffff217224 */ /* 0x000fe400078e0019 */
[----:B0-----:R-:W-:-:S05]  /*27090*/  VIADD R6, R25, 0xffffffff ;  /* 0xffffffff19067836 */ /* 0x001fca0000000000 */
[----:B------:R-:W-:Y:S05]  /*270a0*/  @P0 BRA `(.L_x_2079) ;  /* 0xffffffec00fc0947 */ /* 0x000fea000383ffff */
.L_x_2066:
[----:B------:R-:W-:Y:S05]  /*270b0*/  BSYNC B0 ;  /* 0x0000000000007941 */ /* 0x000fea0003800000 */
.L_x_2065:
        /* <DEDUP_REMOVED lines=17> */
.L_x_2081:
[----:B------:R-:W-:Y:S05]  /*271d0*/  BSYNC B0 ;  /* 0x0000000000007941 */ /* 0x000fea0003800000 */
.L_x_2080:
[----:B------:R-:W-:-:S05]  /*271e0*/  IMAD.U32 R0, RZ, RZ, UR38 ;  /* 0x00000026ff007e24 */ /* 0x000fca000f8e00ff */
[----:B------:R-:W-:-:S13]  /*271f0*/  ISETP.NE.AND P0, PT, R0, 0x3, PT ;  /* 0x000000030000780c */ /* 0x000fda0003f05270 */
[----:B------:R-:W-:Y:S05]  /*27200*/  @!P0 BRA `(.L_x_2082) ;  /* 0x0000000000048947 */ /* 0x000fea0003800000 */
[----:B------:R-:W-:Y:S01]  /*27210*/  BPT.TRAP 0x1 ;  /* 0x000000040000795c */ /* 0x000fe20000300000 */
.L_x_2082:
[----:B------:R-:W-:Y:S01]  /*27220*/  IMAD R0, R24, 0x8, R22 ;  /* 0x0000000818007824 */ /* 0x000fe200078e0216 */
[----:B0-----:R-:W-:Y:S01]  /*27230*/  SHF.L.U32 R3, R28, 0x1f, RZ ;  /* 0x0000001f1c037819 */ /* 0x001fe200000006ff */
[----:B------:R-:W-:Y:S01]  /*27240*/  BSSY B0, `(.L_x_2083) ;  /* 0x0000004000007945 */ /* 0x000fe20003800000 */
[----:B------:R-:W-:Y:S02]  /*27250*/  IMAD R6, R25, -0x80, R36 ;  /* 0xffffff8019067824 */ /* 0x000fe400078e0224 */
[----:B------:R-:W0:Y:S02]  /*27260*/  SYNCS.PHASECHK.TRANS64.TRYWAIT P0, [R0+URZ+0x28860], R3 ;  /* 0x02886003000075a7 */ /* 0x000e24000800017f */
[----:B0-----:R-:W-:Y:S05]  /*27270*/  @!P0 BRA `(.L_x_2084) ;  /* 0x0000007400d88947 */ /* 0x001fea0003800000 */
.L_x_2339:
[----:B------:R-:W-:Y:S05]  /*27280*/  BSYNC B0 ;  /* 0x0000000000007941 */ /* 0x000fea0003800000 */
.L_x_2083:
        /* <DEDUP_REMOVED lines=70> */
.L_x_2357:
        /* <DEDUP_REMOVED lines=11> */
.L_x_2086:
        /* <DEDUP_REMOVED lines=11> */
.L_x_2087:
[----:B------:R0:W-:Y:S01]  /*27850*/  SYNCS.ARRIVE.TRANS64.A1T0 RZ, [R0+URZ+0x28850], RZ ;  /* 0x028850ff00ff79a7 */ /* 0x0001e2000810003f */
[----:B------:R-:W-:-:S05]  /*27860*/  VIADD R24, R24, 0x1 ;  /* 0x0000000118187836 */ /* 0x000fca0000000000 */
[----:B------:R-:W-:-:S04]  /*27870*/  ISETP.NE.AND P0, PT, R24, 0x2, PT ;  /* 0x000000021800780c */ /* 0x000fc80003f05270 */
[----:B------:R-:W-:Y:S02]  /*27880*/  SEL R3, RZ, 0x1, P0 ;  /* 0x00000001ff037807 */ /* 0x000fe40000000000 */
[----:B------:R-:W-:Y:S02]  /*27890*/  SEL R24, R24, RZ, P0 ;  /* 0x000000ff18187207 */ /* 0x000fe40000000000 */
[----:B0-----:R-:W-:-:S07]  /*278a0*/  LOP3.LUT R28, R28, R3, RZ, 0x3c, !PT ;  /* 0x000000031c1c7212 */ /* 0x001fce00078e3cff */
.L_x_2044:
[----:B------:R-:W-:Y:S05]  /*278b0*/  BSYNC B7 ;  /* 0x0000000000077941 */ /* 0x000fea0003800000 */
.L_x_2042:
[----:B------:R-:W-:-:S13]  /*278c0*/  LOP3.LUT P0, RZ, R32, 0x8, RZ, 0xc0, !PT ;  /* 0x0000000820ff7812 */ /* 0x000fda000780c0ff */
[----:B------:R-:W-:Y:S05]  /*278d0*/  @!P0 BRA `(.L_x_2088) ;  /* 0x0000000000248947 */ /* 0x000fea0003800000 */
[----:B------:R-:W-:Y:S05]  /*278e0*/  WARPSYNC.ALL ;  /* 0x0000000000007948 */ /* 0x000fea0003800000 */
[----:B------:R-:W1:Y:S08]  /*278f0*/  S2UR UR5, SR_CgaCtaId ;  /* 0x00000000000579c3 */ /* 0x000e700000008800 */
[----:B------:R-:W-:Y:S06]  /*27900*/  BAR.SYNC.DEFER_BLOCKING 0x5, 0x180 ;  /* 0x0146000000007b1d */ /* 0x000fec0000010000 */
[----:B------:R-:W-:-:S02]  /*27910*/  UMOV UR4, 0x400 ;  /* 0x0000040000047882 */ /* 0x000fc40000000000 */
[----:B-1----:R-:W-:-:S06]  /*27920*/  ULEA UR4, UR5, UR4, 0x18 ;  /* 0x0000000405047291 */ /* 0x002fcc000f8ec03f */
[----:B------:R-:W-:-:S05]  /*27930*/  IMAD.U32 R22, RZ, RZ, UR4 ;  /* 0x00000004ff167e24 */ /* 0x000fca000f8e00ff */
[----:B------:R1:W2:Y:S01]  /*27940*/  LDS.128 R16, [R22+0x288d0] ;  /* 0x0288d00016107984 */ /* 0x0002a20000000c00 */
[----:B------:R-:W-:Y:S06]  /*27950*/  BAR.ARV 0x4, 0x180 ;  /* 0x0106000000007b1d */ /* 0x000fec0000002000 */
[----:B------:R-:W-:Y:S05]  /*27960*/  BRA `(.L_x_2089) ;  /* 0x0000000c00d47947 */ /* 0x000fea0003800000 */
.L_x_2088:
[----:B------:R-:W1:Y:S01]  /*27970*/  S2R R8, SR_TID.X ;  /* 0x0000000000087919 */ /* 0x000e620000002100 */
[----:B------:R-:W-:Y:S01]  /*27980*/  UMOV UR4, 0xffffffff ;  /* 0xffffffff00047882 */ /* 0x000fe20000000000 */
[----:B-1----:R-:W-:-:S04]  /*27990*/  LOP3.LUT R8, R8, 0x1f, RZ, 0xc0, !PT ;  /* 0x0000001f08087812 */ /* 0x002fc800078ec0ff */
[----:B------:R-:W-:Y:S01]  /*279a0*/  ISETP.NE.AND P0, PT, R8, 0x1f, PT ;  /* 0x0000001f0800780c */ /* 0x000fe20003f05270 */
[----:B------:R-:W-:-:S12]  /*279b0*/  BRA.DIV UR4, `(.L_x_2090) ;  /* 0x0000007a04987947 */ /* 0x000fd8000b800000 */
[----:B------:R-:W-:Y:S01]  /*279c0*/  IMAD.IADD R7, R19, 0x1, R8 ;  /* 0x0000000113077824 */ /* 0x000fe200078e0208 */
[----:B------:R-:W-:-:S04]  /*279d0*/  ULDC UR4, c[0x0][0xc3c] ;  /* 0x00030f0000047ab9 */ /* 0x000fc80000000800 */
[----:B------:R-:W-:-:S13]  /*279e0*/  ISETP.GE.OR P1, PT, R7, UR4, !P0 ;  /* 0x0000000407007c0c */ /* 0x000fda000c726670 */
[----:B------:R-:W1:Y:S08]  /*279f0*/  @!P1 LDC.64 R2, c[0x0][0xc80] ;  /* 0x00032000ff029b82 */ /* 0x000e700000000a00 */
[----:B------:R-:W2:Y:S01]  /*27a00*/  @!P1 LDC.64 R4, c[0x0][0xc78] ;  /* 0x00031e00ff049b82 */ /* 0x000ea20000000a00 */
[----:B-1----:R-:W-:-:S05]  /*27a10*/  @!P1 IMAD.WIDE R2, R7, 0x4, R2 ;  /* 0x0000000407029825 */ /* 0x002fca00078e0202 */
[----:B0-----:R2:W3:Y:S02]  /*27a20*/  @!P1 LDG.E R6, desc[UR54][R2.64] ;  /* 0x0000003602069981 */ /* 0x0014e4000c1e1900 */
[----:B--2---:R-:W-:-:S05]  /*27a30*/  @!P1 IMAD.WIDE R2, R7, 0x4, R4 ;  /* 0x0000000407029825 */ /* 0x004fca00078e0204 */
[----:B------:R-:W2:Y:S01]  /*27a40*/  @!P1 LDG.E R5, desc[UR54][R2.64] ;  /* 0x0000003602059981 */ /* 0x000ea2000c1e1900 */
        /* <DEDUP_REMOVED lines=8> */
[----:B---3--:R-:W-:-:S02]  /*27ad0*/  @!P1 IMAD.MOV.U32 R17, RZ, RZ, R6 ;  /* 0x000000ffff119224 */ /* 0x008fc400078e0006 */
[----:B------:R-:W-:Y:S02]  /*27ae0*/  IMAD.MOV.U32 R6, RZ, RZ, RZ ;  /* 0x000000ffff067224 */ /* 0x000fe400078e00ff */
[----:B--2---:R-:W-:Y:S01]  /*27af0*/  @!P1 IMAD.MOV.U32 R4, RZ, RZ, R5 ;  /* 0x000000ffff049224 */ /* 0x004fe200078e0005 */
        /* <DEDUP_REMOVED lines=18> */
.L_x_2367:
[----:B------:R-:W-:Y:S02]  /*27c20*/  ULDC UR4, c[0x0][0xc38] ;  /* 0x00030e0000047ab9 */ /* 0x000fe40000000800 */
[----:B------:R-:W-:-:S04]  /*27c30*/  IMAD.U32 R5, RZ, RZ, UR4 ;  /* 0x00000004ff057e24 */ /* 0x000fc8000f8e00ff */
[----:B-1----:R-:W-:-:S04]  /*27c40*/  IMAD R14, R14, R5, RZ ;  /* 0x000000050e0e7224 */ /* 0x002fc800078e02ff */
[----:B------:R-:W-:-:S05]  /*27c50*/  IMAD.IADD R7, R7, 0x1, R14 ;  /* 0x0000000107077824 */ /* 0x000fca00078e020e */
[----:B------:R-:W-:-:S13]  /*27c60*/  ISETP.GT.AND P6, PT, R7, R0, PT ;  /* 0x000000000700720c */ /* 0x000fda0003fc4270 */
[----:B------:R-:W-:Y:S05]  /*27c70*/  @P6 BRA `(.L_x_2091) ;  /* 0x0000000000a46947 */ /* 0x000fea0003800000 */
.L_x_2094:
        /* <DEDUP_REMOVED lines=35> */
.L_x_2375:
[----:B------:R-:W-:Y:S02]  /*27eb0*/  ULDC UR4, c[0x0][0xc38] ;  /* 0x00030e0000047ab9 */ /* 0x000fe40000000800 */
[----:B------:R-:W-:-:S04]  /*27ec0*/  IMAD.U32 R5, RZ, RZ, UR4 ;  /* 0x00000004ff057e24 */ /* 0x000fc8000f8e00ff */
[----:B-1----:R-:W-:-:S04]  /*27ed0*/  IMAD R14, R14, R5, RZ ;  /* 0x000000050e0e7224 */ /* 0x002fc800078e02ff */
[----:B------:R-:W-:-:S05]  /*27ee0*/  IMAD.IADD R7, R14, 0x1, R7 ;  /* 0x000000010e077824 */ /* 0x000fca00078e0207 */
[----:B------:R-:W-:-:S13]  /*27ef0*/  ISETP.GT.AND P6, PT, R7, R0, PT ;  /* 0x000000000700720c */ /* 0x000fda0003fc4270 */
[----:B------:R-:W-:Y:S05]  /*27f00*/  @!P6 BRA `(.L_x_2094) ;  /* 0xfffffffc005ce947 */ /* 0x000fea000383ffff */
.L_x_2091:
        /* <DEDUP_REMOVED lines=10> */
.L_x_2380:
[----:B------:R-:W-:-:S13]  /*27fb0*/  ISETP.NE.AND P0, PT, R3, RZ, PT ;  /* 0x000000ff0300720c */ /* 0x000fda0003f05270 */
[----:B------:R-:W-:Y:S05]  /*27fc0*/  @!P0 BRA `(.L_x_2096) ;  /* 0x0000000000108947 */ /* 0x000fea0003800000 */
[----:B------:R-:W-:Y:S01]  /*27fd0*/  UMOV UR4, 0xffffffff ;  /* 0xffffffff00047882 */ /* 0x000fe20000000000 */
[----:B-1----:R-:W-:Y:S02]  /*27fe0*/  VIADD R12, R12, 0xffffffff ;  /* 0xffffffff0c0c7836 */ /* 0x002fe40000000000 */
[----:B------:R-:W-:Y:S05]  /*27ff0*/  BRA.DIV UR4, `(.L_x_2097) ;  /* 0x0000007e04587947 */ /* 0x000fea000b800000 */
[----:B------:R4:W1:Y:S02]  /*28000*/  SHFL.IDX PT, R6, R2, R12, 0x1f ;  /* 0x00001f0c02067589 */ /* 0x00086400000e0000 */
.L_x_2096:
        /* <DEDUP_REMOVED lines=32> */
[----:B------:R-:W-:-:S04]  /*28210*/  LOP3.LUT R2, R0, R17, RZ, 0x3c, !PT ;  /* 0x0000001100027212 */ /* 0x000fc800078e3cff */
[----:B------:R-:W-:Y:S01]  /*28220*/  ISETP.GE.AND P2, PT, R2, RZ, PT ;  /* 0x000000ff0200720c */ /* 0x000fe20003f46270 */
[----:B------:R-:W-:Y:S01]  /*28230*/  @P0 VIADD R7, R7, 0x1 ;  /* 0x0000000107070836 */ /* 0x000fe20000000000 */
[----:B------:R-:W-:-:S05]  /*28240*/  IABS R2, R4 ;  /* 0x0000000400027213 */ /* 0x000fca0000000000 */
[----:B------:R-:W-:-:S06]  /*28250*/  IMAD.MOV R2, RZ, RZ, -R2 ;  /* 0x000000ffff027224 */ /* 0x000fcc00078e0a02 */
[----:B------:R-:W-:Y:S01]  /*28260*/  @!P2 IMAD.MOV R7, RZ, RZ, -R7 ;  /* 0x000000ffff07a224 */ /* 0x000fe200078e0a07 */
[----:B------:R-:W-:-:S04]  /*28270*/  @!P1 LOP3.LUT R7, RZ, R17, RZ, 0x33, !PT ;  /* 0x00000011ff079212 */ /* 0x000fc800078e33ff */
[----:B------:R-:W-:-:S05]  /*28280*/  IABS R3, R7 ;  /* 0x0000000700037213 */ /* 0x000fca0000000000 */
        /* <DEDUP_REMOVED lines=9> */
[----:B------:R-:W-:-:S04]  /*28320*/  IMAD.MOV R2, RZ, RZ, -R7 ;  /* 0x000000ffff027224 */ /* 0x000fc800078e0a07 */
[----:B------:R-:W-:Y:S02]  /*28330*/  IMAD R2, R17, R2, R0 ;  /* 0x0000000211027224 */ /* 0x000fe400078e0200 */
        /* <DEDUP_REMOVED lines=8> */
.L_x_2098:
        /* <DEDUP_REMOVED lines=60> */
.L_x_2099:
[----:B------:R-:W-:-:S05]  /*28780*/  LOP3.LUT R2, RZ, R2, RZ, 0x33, !PT ;  /* 0x00000002ff027212 */ /* 0x000fca00078e33ff */
[----:B------:R-:W-:Y:S01]  /*28790*/  IMAD.IADD R17, R17, 0x1, R2 ;  /* 0x0000000111117824 */ /* 0x000fe200078e0202 */
[----:B------:R-:W-:Y:S06]  /*287a0*/  BRA `(.L_x_2100) ;  /* 0x00000000001c7947 */ /* 0x000fec0003800000 */
.L_x_2092:
[----:B------:R-:W-:Y:S01]  /*287b0*/  UMOV UR4, URZ ;  /* 0x0000003f00047c82 */ /* 0x000fe20008000000 */
[----:B------:R-:W-:Y:S01]  /*287c0*/  UMOV UR5, URZ ;  /* 0x0000003f00057c82 */ /* 0x000fe20008000000 */
[----:B------:R-:W-:Y:S01]  /*287d0*/  ULDC UR6, c[0x0][0xc3c] ;  /* 0x00030f0000067ab9 */ /* 0x000fe20000000800 */
[----:B------:R-:W-:Y:S02]  /*287e0*/  IMAD.MOV.U32 R16, RZ, RZ, R0 ;  /* 0x000000ffff107224 */ /* 0x000fe400078e0000 */
[----:B------:R-:W-:Y:S02]  /*287f0*/  IMAD.U32 R17, RZ, RZ, UR4 ;  /* 0x00000004ff117e24 */ /* 0x000fe4000f8e00ff */
[----:B------:R-:W-:Y:S02]  /*28800*/  IMAD.U32 R18, RZ, RZ, UR5 ;  /* 0x00000005ff127e24 */ /* 0x000fe4000f8e00ff */
[----:B------:R-:W-:-:S07]  /*28810*/  IMAD.U32 R19, RZ, RZ, UR6 ;  /* 0x00000006ff137e24 */ /* 0x000fce000f8e00ff */
.L_x_2100:
        /* <DEDUP_REMOVED lines=10> */
.L_x_2089:
[----:B------:R-:W-:Y:S02]  /*288c0*/  ULDC UR4, c[0x0][0xc3c] ;  /* 0x00030f0000047ab9 */ /* 0x000fe40000000800 */
[----:B--2---:R-:W-:-:S13]  /*288d0*/  ISETP.GE.AND P0, PT, R19, UR4, PT ;  /* 0x0000000413007c0c */ /* 0x004fda000bf06270 */
[----:B------:R-:W-:Y:S05]  /*288e0*/  @!P0 BRA `(.L_x_2101) ;  /* 0xffffff9400608947 */ /* 0x000fea000383ffff */
[----:B------:R-:W-:Y:S05]  /*288f0*/  BSYNC B8 ;  /* 0x0000000000087941 */ /* 0x000fea0003800000 */
.L_x_1982:
[----:B------:R-:W2:Y:S01]  /*28900*/  LDL.LU R0, [R1+0x1c] ;  /* 0x00001c0001007983 */ /* 0x000ea20000300800 */
[----:B------:R-:W-:Y:S01]  /*28910*/  BSSY B0, `(.L_x_2102) ;  /* 0x000000b000007945 */ /* 0x000fe20003800000 */
[----:B------:R-:W3:Y:S01]  /*28920*/  S2R R5, SR_CgaCtaId ;  /* 0x0000000000057919 */ /* 0x000ee20000008800 */
[----:B--2---:R-:W-:-:S05]  /*28930*/  VIADD R0, R0, 0x1 ;  /* 0x0000000100007836 */ /* 0x004fca0000000000 */
[----:B-1----:R-:W-:-:S04]  /*28940*/  LEA.HI R2, R0, R0, RZ, 0x1 ;  /* 0x0000000000027211 */ /* 0x002fc800078f08ff */
[----:B------:R-:W-:Y:S02]  /*28950*/  LOP3.LUT R3, R2, 0xfffffffe, RZ, 0xc0, !PT ;  /* 0xfffffffe02037812 */ /* 0x000fe400078ec0ff */
[----:B------:R-:W-:-:S03]  /*28960*/  MOV R2, 0x400 ;  /* 0x0000040000027802 */ /* 0x000fc60000000f00 */
[----:B------:R-:W-:Y:S01]  /*28970*/  IMAD.IADD R0, R0, 0x1, -R3 ;  /* 0x0000000100007824 */ /* 0x000fe200078e0a03 */
[----:B---3--:R-:W-:-:S04]  /*28980*/  LEA R7, R5, R2, 0x18 ;  /* 0x0000000205077211 */ /* 0x008fc800078ec0ff */
[----:B------:R-:W-:-:S04]  /*28990*/  SHF.L.U32 R0, R0, 0x1f, RZ ;  /* 0x0000001f00007819 */ /* 0x000fc800000006ff */
[----:B------:R-:W1:Y:S02]  /*289a0*/  SYNCS.PHASECHK.TRANS64.TRYWAIT P0, [R7+URZ+0x28820], R0 ;  /* 0x02882000070075a7 */ /* 0x000e64000800017f */
[----:B-1----:R-:W-:Y:S05]  /*289b0*/  @!P0 BRA `(.L_x_2103) ;  /* 0x0000007400108947 */ /* 0x002fea0003800000 */
.L_x_2383:
[----:B------:R-:W-:Y:S05]  /*289c0*/  BSYNC B0 ;  /* 0x0000000000007941 */ /* 0x000fea0003800000 */
.L_x_2102:
[----:B------:R-:W-:-:S03]  /*289d0*/  UMOV UR4, 0xffffffff ;  /* 0xffffffff00047882 */ /* 0x000fc60000000000 */
[----:B------:R-:W-:Y:S05]  /*289e0*/  BRA.DIV UR4, `(.L_x_2104) ;  /* 0x0000007604187947 */ /* 0x000fea000b800000 */
[----:B-1----:R-:W1:Y:S02]  /*289f0*/  S2R R0, SR_TID.X ;  /* 0x0000000000007919 */ /* 0x002e640000002100 */
[----:B-1----:R-:W-:-:S04]  /*28a00*/  SHF.R.U32.HI R0, RZ, 0x5, R0 ;  /* 0x00000005ff007819 */ /* 0x002fc80000011600 */
[----:B------:R-:W-:-:S05]  /*28a10*/  LOP3.LUT R0, R0, 0x3, RZ, 0xc0, !PT ;  /* 0x0000000300007812 */ /* 0x000fca00078ec0ff */
[----:B------:R1:W2:Y:S02]  /*28a20*/  SHFL.IDX PT, R14, R0, RZ, 0x1f ;  /* 0x00001fff000e7589 */ /* 0x0002a400000e0000 */
.L_x_2386:
[----:B--2---:R-:W-:-:S13]  /*28a30*/  ISETP.NE.AND P0, PT, R14, RZ, PT ;  /* 0x000000ff0e00720c */ /* 0x004fda0003f05270 */
[----:B------:R-:W-:Y:S05]  /*28a40*/  @P0 BRA `(.L_x_1675) ;  /* 0x0000000000880947 */ /* 0x000fea0003800000 */
[----:B------:R-:W-:-:S03]  /*28a50*/  UMOV UR4, 0xffffffff ;  /* 0xffffffff00047882 */ /* 0x000fc60000000000 */
[----:B------:R-:W-:Y:S05]  /*28a60*/  BRA.DIV UR4, `(.L_x_2105) ;  /* 0x00000076042c7947 */ /* 0x000fea000b800000 */
[----:B------:R-:W-:-:S13]  /*28a70*/  ELECT P6, URZ, PT ;  /* 0x00000000003f782f */ /* 0x000fda00038c0000 */
.L_x_2389:
[----:B------:R-:W-:Y:S05]  /*28a80*/  @!P6 BRA `(.L_x_1675) ;  /* 0x000000000078e947 */ /* 0x000fea0003800000 */
[----:B------:R-:W-:-:S06]  /*28a90*/  ULOP3.LUT UR4, UR36, 0x2, URZ, 0xfc, !UPT ;  /* 0x0000000224047892 */ /* 0x000fcc000f8efc3f */
[----:B-1----:R-:W-:-:S05]  /*28aa0*/  IMAD.U32 R0, RZ, RZ, UR4 ;  /* 0x00000004ff007e24 */ /* 0x002fca000f8e00ff */
[----:B------:R-:W-:-:S13]  /*28ab0*/  ISETP.NE.AND P0, PT, R0, 0x3, PT ;  /* 0x000000030000780c */ /* 0x000fda0003f05270 */
[----:B------:R-:W-:Y:S05]  /*28ac0*/  @!P0 BRA `(.L_x_2106) ;  /* 0x0000000000048947 */ /* 0x000fea0003800000 */
[----:B------:R-:W-:Y:S01]  /*28ad0*/  BPT.TRAP 0x1 ;  /* 0x000000040000795c */ /* 0x000fe20000300000 */
.L_x_2106:
[----:B------:R-:W-:Y:S01]  /*28ae0*/  IMAD R5, R24, 0x8, R7 ;  /* 0x0000000818057824 */ /* 0x000fe200078e0207 */
[----:B------:R-:W-:Y:S01]  /*28af0*/  SHF.L.U32 R0, R28, 0x1f, RZ ;  /* 0x0000001f1c007819 */ /* 0x000fe200000006ff */
[----:B------:R-:W-:-:S03]  /*28b00*/  VIADD R24, R24, 0x1 ;  /* 0x0000000118187836 */ /* 0x000fc60000000000 */
[----:B------:R-:W1:Y:S02]  /*28b10*/  SYNCS.PHASECHK.TRANS64.TRYWAIT P1, [R5+URZ+0x28840], R0 ;  /* 0x02884000050075a7 */ /* 0x000e64000802017f */
[----:B------:R-:W-:-:S04]  /*28b20*/  ISETP.NE.AND P2, PT, R24, 0x2, PT ;  /* 0x000000021800780c */ /* 0x000fc80003f45270 */
[----:B------:R-:W-:Y:S01]  /*28b30*/  SEL R3, RZ, 0x1, P2 ;  /* 0x00000001ff037807 */ /* 0x000fe20001000000 */
[----:B-1----:R-:W-:Y:S08]  /*28b40*/  @!P1 BRA `(.L_x_2107) ;  /* 0x0000007400149947 */ /* 0x002ff00003800000 */
.L_x_2390:
[----:B------:R-:W-:Y:S02]  /*28b50*/  SEL R24, R24, RZ, P2 ;  /* 0x000000ff18187207 */ /* 0x000fe40001000000 */
[----:B------:R-:W-:Y:S01]  /*28b60*/  LOP3.LUT R2, R28, R3, RZ, 0x3c, !PT ;  /* 0x000000031c027212 */ /* 0x000fe200078e3cff */
[----:B------:R-:W-:Y:S06]  /*28b70*/  @!P0 BRA `(.L_x_2108) ;  /* 0x0000000000048947 */ /* 0x000fec0003800000 */
[----:B------:R-:W-:Y:S01]  /*28b80*/  BPT.TRAP 0x1 ;  /* 0x000000040000795c */ /* 0x000fe20000300000 */
.L_x_2108:
[----:B------:R-:W-:Y:S01]  /*28b90*/  IMAD R3, R24, 0x8, R7 ;  /* 0x0000000818037824 */ /* 0x000fe200078e0207 */
[----:B------:R-:W-:-:S04]  /*28ba0*/  SHF.L.U32 R2, R2, 0x1f, RZ ;  /* 0x0000001f02027819 */ /* 0x000fc800000006ff */
[----:B------:R-:W2:Y:S02]  /*28bb0*/  SYNCS.PHASECHK.TRANS64.TRYWAIT P1, [R3+URZ+0x28840], R2 ;  /* 0x02884002030075a7 */ /* 0x000ea4000802017f */
[----:B--2---:R-:W-:Y:S05]  /*28bc0*/  @!P1 BRA `(.L_x_2109) ;  /* 0x0000007400089947 */ /* 0x004fea0003800000 */
.L_x_2391:
[----:B------:R-:W-:Y:S05]  /*28bd0*/  @!P0 BRA `(.L_x_2110) ;  /* 0x0000000000048947 */ /* 0x000fea0003800000 */
[----:B------:R-:W-:Y:S01]  /*28be0*/  BPT.TRAP 0x1 ;  /* 0x000000040000795c */ /* 0x000fe20000300000 */
.L_x_2110:
[----:B------:R-:W3:Y:S02]  /*28bf0*/  SYNCS.PHASECHK.TRANS64.TRYWAIT P1, [R5+URZ+0x28860], R0 ;  /* 0x02886000050075a7 */ /* 0x000ee4000802017f */
[----:B---3--:R-:W-:Y:S05]  /*28c00*/  @!P1 BRA `(.L_x_2111) ;  /* 0x00000074000c9947 */ /* 0x008fea0003800000 */
.L_x_2392:
[----:B------:R-:W-:Y:S05]  /*28c10*/  @!P0 BRA `(.L_x_2112) ;  /* 0x0000000000048947 */ /* 0x000fea0003800000 */
[----:B------:R-:W-:Y:S01]  /*28c20*/  BPT.TRAP 0x1 ;  /* 0x000000040000795c */ /* 0x000fe20000300000 */
.L_x_2112:
[----:B----4-:R4:W0:Y:S02]  /*28c30*/  SYNCS.PHASECHK.TRANS64.TRYWAIT P0, [R3+URZ+0x28860], R2 ;  /* 0x02886002030075a7 */ /* 0x010824000800017f */
[----:B0-----:R-:W-:Y:S05]  /*28c40*/  @!P0 NANOSLEEP.SYNCS 0x989680 ;  /* 0x009896800000895d */ /* 0x001fea0003900000 */
[----:B------:R-:W0:Y:S02]  /*28c50*/  @!P0 SYNCS.PHASECHK.TRANS64 P0, [R3+URZ+0x28860], R2 ;  /* 0x02886002030085a7 */ /* 0x000e24000800007f */
[----:B0-----:R-:W-:Y:S05]  /*28c60*/  @!P0 BRA `(.L_x_2112) ;  /* 0xfffffffc00f08947 */ /* 0x001fea000383ffff */
.L_x_1675:
[----:B------:R-:W-:Y:S05]  /*28c70*/  BSYNC B9 ;  /* 0x0000000000097941 */ /* 0x000fea0003800000 */
.L_x_1672:
[----:B------:R-:W-:Y:S05]  /*28c80*/  EXIT ;  /* 0x000000000000794d */ /* 0x000fea0003800000 */
.L_x_1707:
[----:B0-----:R0:W1:Y:S02]  /*28c90*/  SYNCS.PHASECHK.TRANS64.TRYWAIT P6, [R89+URZ+0x28890], R100 ;  /* 0x02889064590075a7 */ /* 0x00106400080c017f */
[----:B-1----:R-:W-:Y:S05]  /*28ca0*/  @!P6 NANOSLEEP.SYNCS 0x989680 ;  /* 0x009896800000e95d */ /* 0x002fea0003900000 */
[----:B------:R-:W1:Y:S02]  /*28cb0*/  @!P6 SYNCS.PHASECHK.TRANS64 P6, [R89+URZ+0x28890], R100 ;  /* 0x028890645900e5a7 */ /* 0x000e6400080c007f */
[----:B-1----:R-:W-:Y:S05]  /*28cc0*/  @!P6 BRA `(.L_x_1707) ;  /* 0xfffffffc00f0e947 */ /* 0x002fea000383ffff */
[----:B------:R-:W-:Y:S05]  /*28cd0*/  BRA `(.L_x_2113) ;  /* 0xfffffda800cc7947 */ /* 0x000fea000383ffff */
.L_x_1708:
        /* <DEDUP_REMOVED lines=8> */
.L_x_2115:
[----:B------:R-:W-:Y:S05]  /*28d60*/  BSYNC B1 ;  /* 0x0000000000017941 */ /* 0x000fea0003800000 */
.L_x_2114:
        /* <DEDUP_REMOVED lines=8> */
.L_x_2116:
[----:B------:R-:W-:Y:S01]  /*28df0*/  IMAD.MOV.U32 R103, RZ, RZ, R14 ;  /* 0x000000ffff677224 */ /* 0x000fe200078e000e */
[----:B------:R-:W-:Y:S06]  /*28e00*/  BRA `(.L_x_2117) ;  /* 0xfffffda800947947 */ /* 0x000fec000383ffff */
.L_x_1717:
        /* <DEDUP_REMOVED lines=8> */
.L_x_2119:
[----:B------:R-:W-:Y:S05]  /*28e90*/  BSYNC B1 ;  /* 0x0000000000017941 */ /* 0x000fea0003800000 */
.L_x_2118:
        /* <DEDUP_REMOVED lines=8> */
.L_x_2120:
[----:B------:R-:W-:Y:S01]  /*28f20*/  IMAD.MOV.U32 R69, RZ, RZ, R14 ;  /* 0x000000ffff457224 */ /* 0x000fe200078e000e */
[----:B------:R-:W-:Y:S06]  /*28f30*/  BRA `(.L_x_2121) ;  /* 0xfffffdb000287947 */ /* 0x000fec000383ffff */
.L_x_1726:
        /* <DEDUP_REMOVED lines=8> */
.L_x_2123:
[----:B------:R-:W-:Y:S05]  /*28fc0*/  BSYNC B1 ;  /* 0x0000000000017941 */ /* 0x000fea0003800000 */
.L_x_2122:
        /* <DEDUP_REMOVED lines=8> */
.L_x_2124:
[----:B------:R-:W-:Y:S01]  /*29050*/  IMAD.MOV.U32 R61, RZ, RZ, R14 ;  /* 0x000000ffff3d7224 */ /* 0x000fe200078e000e */
[----:B------:R-:W-:Y:S06]  /*29060*/  BRA `(.L_x_2125) ;  /* 0xfffffdb400bc7947 */ /* 0x000fec000383ffff */
.L_x_1735:
        /* <DEDUP_REMOVED lines=8> */
.L_x_2127:
[----:B------:R-:W-:Y:S05]  /*290f0*/  BSYNC B1 ;  /* 0x0000000000017941 */ /* 0x000fea0003800000 */
.L_x_2126:
        /* <DEDUP_REMOVED lines=8> */
.L_x_2128:
[----:B------:R-:W-:Y:S01]  /*29180*/  IMAD.MOV.U32 R51, RZ, RZ, R14 ;  /* 0x000000ffff337224 */ /* 0x000fe200078e000e */
[----:B------:R-:W-:Y:S06]  /*29190*/  BRA `(.L_x_2129) ;  /* 0xfffffdbc004c7947 */ /* 0x000fec000383ffff */
.L_x_1747:
[----:B-1----:R1:W2:Y:S02]  /*291a0*/  SYNCS.PHASECHK.TRANS64.TRYWAIT P4, [R89+URZ+0x28890], R100 ;  /* 0x02889064590075a7 */ /* 0x0022a4000808017f */
[----:B--2---:R-:W-:Y:S05]  /*291b0*/  @!P4 NANOSLEEP.SYNCS 0x989680 ;  /* 0x009896800000c95d */ /* 0x004fea0003900000 */
[----:B------:R-:W2:Y:S02]  /*291c0*/  @!P4 SYNCS.PHASECHK.TRANS64 P4, [R89+URZ+0x28890], R100 ;  /* 0x028890645900c5a7 */ /* 0x000ea4000808007f */
[----:B--2---:R-:W-:Y:S05]  /*291d0*/  @!P4 BRA `(.L_x_1747) ;  /* 0xfffffffc00f0c947 */ /* 0x004fea000383ffff */
[----:B------:R-:W-:Y:S05]  /*291e0*/  BRA `(.L_x_2130) ;  /* 0xfffffdcc00847947 */ /* 0x000fea000383ffff */
.L_x_1748:
        /* <DEDUP_REMOVED lines=8> */
.L_x_2132:
[----:B------:R-:W-:Y:S05]  /*29270*/  BSYNC B1 ;  /* 0x0000000000017941 */ /* 0x000fea0003800000 */
.L_x_2131:
        /* <DEDUP_REMOVED lines=8> */
.L_x_2133:
[----:B------:R-:W-:Y:S01]  /*29300*/  IMAD.MOV.U32 R104, RZ, RZ, R14 ;  /* 0x000000ffff687224 */ /* 0x000fe200078e000e */
[----:B------:R-:W-:Y:S06]  /*29310*/  BRA `(.L_x_2134) ;  /* 0xfffffdcc00507947 */ /* 0x000fec000383ffff */
.L_x_1753:
[----:B------:R-:W-:Y:S01]  /*29320*/  BSSY B1, `(.L_x_2135) ;  /* 0x0000008000017945 */ /* 0x000fe20003800000 */
[----:B---3--:R-:W-:Y:S02]  /*29330*/  IMAD.MOV.U32 R13, RZ, RZ, R101 ;  /* 0x000000ffff0d7224 */ /* 0x008fe400078e0065 */
[----:B------:R-:W-:Y:S02]  /*29340*/  IMAD.MOV.U32 R12, RZ, RZ, 0x1 ;  /* 0x00000001ff0c7424 */ /* 0x000fe400078e00ff */
[----:B--2---:R-:W-:Y:S02]  /*29350*/  IMAD.MOV.U32 R11, RZ, RZ, 0x181f ;  /* 0x0000181fff0b7424 */ /* 0x004fe400078e00ff */
[----:B------:R-:W-:-:S07]  /*29360*/  IMAD.MOV.U32 R15, RZ, RZ, -0x1 ;  /* 0xffffffffff0f7424 */ /* 0x000fce00078e00ff */
[----:B01----:R-:W-:Y:S05]  /*29370*/  WARPSYNC.COLLECTIVE R15, `(.L_x_2136) ;  /* 0x000000000f087348 */ /* 0x003fea0003c00000 */
[----:B------:R2:W3:Y:S02]  /*29380*/  SHFL.IDX P6, R14, R13, R12, R11 ;  /* 0x0000000c0d0e7389 */ /* 0x0004e400000c000b */
[----:B0123--:R-:W-:Y:S01]  /*29390*/  ENDCOLLECTIVE ;  /* 0x000000000000791b */ /* 0x00ffe20003800000 */
.L_x_2136:
[----:B------:R-:W-:Y:S05]  /*293a0*/  BSYNC B1 ;  /* 0x0000000000017941 */ /* 0x000fea0003800000 */
.L_x_2135:
        /* <DEDUP_REMOVED lines=8> */
.L_x_2137:
[----:B------:R-:W-:Y:S01]  /*29430*/  IMAD.MOV.U32 R46, RZ, RZ, R14 ;  /* 0x000000ffff2e7224 */ /* 0x000fe200078e000e */
[----:B------:R-:W-:Y:S06]  /*29440*/  BRA `(.L_x_2138) ;  /* 0xfffffdd400047947 */ /* 0x000fec000383ffff */
.L_x_1758:
[----:B------:R-:W-:Y:S01]  /*29450*/  BSSY B1, `(.L_x_2139) ;  /* 0x0000008000017945 */ /* 0x000fe20003800000 */
[----:B--23--:R-:W-:Y:S02]  /*29460*/  IMAD.MOV.U32 R13, RZ, RZ, R101 ;  /* 0x000000ffff0d7224 */ /* 0x00cfe400078e0065 */
[----:B------:R-:W-:Y:S02]  /*29470*/  IMAD.MOV.U32 R12, RZ, RZ, 0x2 ;  /* 0x00000002ff0c7424 */ /* 0x000fe400078e00ff */
[----:B0-----:R-:W-:Y:S02]  /*29480*/  IMAD.MOV.U32 R11, RZ, RZ, 0x181f ;  /* 0x0000181fff0b7424 */ /* 0x001fe400078e00ff */
[----:B------:R-:W-:-:S07]  /*29490*/  IMAD.MOV.U32 R15, RZ, RZ, -0x1 ;  /* 0xffffffffff0f7424 */ /* 0x000fce00078e00ff */
[----:B-1--4-:R-:W-:Y:S05]  /*294a0*/  WARPSYNC.COLLECTIVE R15, `(.L_x_2140) ;  /* 0x000000000f087348 */ /* 0x012fea0003c00000 */
[----:B------:R0:W2:Y:S02]  /*294b0*/  SHFL.IDX P6, R14, R13, R12, R11 ;  /* 0x0000000c0d0e7389 */ /* 0x0000a400000c000b */
[----:B012-4-:R-:W-:Y:S01]  /*294c0*/  ENDCOLLECTIVE ;  /* 0x000000000000791b */ /* 0x017fe20003800000 */
.L_x_2140:
[----:B------:R-:W-:Y:S05]  /*294d0*/  BSYNC B1 ;  /* 0x0000000000017941 */ /* 0x000fea0003800000 */
.L_x_2139:
        /* <DEDUP_REMOVED lines=8> */
.L_x_2141:
[----:B------:R-:W-:Y:S01]  /*29560*/  IMAD.MOV.U32 R46, RZ, RZ, R14 ;  /* 0x000000ffff2e7224 */ /* 0x000fe200078e000e */
[----:B------:R-:W-:Y:S06]  /*29570*/  BRA `(.L_x_2142) ;  /* 0xfffffdd800c07947 */ /* 0x000fec000383ffff */
.L_x_1763:
[----:B------:R-:W-:Y:S01]  /*29580*/  BSSY B1, `(.L_x_2143) ;  /* 0x0000008000017945 */ /* 0x000fe20003800000 */
[----:B0--3--:R-:W-:Y:S02]  /*29590*/  IMAD.MOV.U32 R13, RZ, RZ, R101 ;  /* 0x000000ffff0d7224 */ /* 0x009fe400078e0065 */
[----:B------:R-:W-:Y:S02]  /*295a0*/  IMAD.MOV.U32 R12, RZ, RZ, 0x3 ;  /* 0x00000003ff0c7424 */ /* 0x000fe400078e00ff */
[----:B------:R-:W-:Y:S02]  /*295b0*/  IMAD.MOV.U32 R11, RZ, RZ, 0x181f ;  /* 0x0000181fff0b7424 */ /* 0x000fe400078e00ff */
[----:B------:R-:W-:-:S07]  /*295c0*/  IMAD.MOV.U32 R15, RZ, RZ, -0x1 ;  /* 0xffffffffff0f7424 */ /* 0x000fce00078e00ff */
[----:B-12-4-:R-:W-:Y:S05]  /*295d0*/  WARPSYNC.COLLECTIVE R15, `(.L_x_2144) ;  /* 0x000000000f087348 */ /* 0x016fea0003c00000 */
[----:B------:R0:W3:Y:S02]  /*295e0*/  SHFL.IDX P6, R14, R13, R12, R11 ;  /* 0x0000000c0d0e7389 */ /* 0x0000e400000c000b */
[----:B01234-:R-:W-:Y:S01]  /*295f0*/  ENDCOLLECTIVE ;  /* 0x000000000000791b */ /* 0x01ffe20003800000 */
.L_x_2144:
[----:B------:R-:W-:Y:S05]  /*29600*/  BSYNC B1 ;  /* 0x0000000000017941 */ /* 0x000fea0003800000 */
.L_x_2143:
        /* <DEDUP_REMOVED lines=8> */
.L_x_2145:
[----:B------:R-:W-:Y:S01]  /*29690*/  IMAD.MOV.U32 R106, RZ, RZ, R14 ;  /* 0x000000ffff6a7224 */ /* 0x000fe200078e000e */
[----:B------:R-:W-:Y:S06]  /*296a0*/  BRA `(.L_x_2146) ;  /* 0xfffffde000787947 */ /* 0x000fec000383ffff */
.L_x_1768:
[----:B0-----:R0:W1:Y:S02]  /*296b0*/  SYNCS.PHASECHK.TRANS64.TRYWAIT P3, [R89+URZ+0x28890], R100 ;  /* 0x02889064590075a7 */ /* 0x001064000806017f */
[----:B-1----:R-:W-:Y:S05]  /*296c0*/  @!P3 NANOSLEEP.SYNCS 0x989680 ;  /* 0x009896800000b95d */ /* 0x002fea0003900000 */
[----:B------:R-:W1:Y:S02]  /*296d0*/  @!P3 SYNCS.PHASECHK.TRANS64 P3, [R89+URZ+0x28890], R100 ;  /* 0x028890645900b5a7 */ /* 0x000e64000806007f */
[----:B-1----:R-:W-:Y:S05]  /*296e0*/  @!P3 BRA `(.L_x_1768) ;  /* 0xfffffffc00f0b947 */ /* 0x002fea000383ffff */
[----:B------:R-:W-:Y:S05]  /*296f0*/  BRA `(.L_x_2147) ;  /* 0xfffffde800847947 */ /* 0x000fea000383ffff */
.L_x_1769:
        /* <DEDUP_REMOVED lines=8> */
.L_x_2149:
[----:B------:R-:W-:Y:S05]  /*29780*/  BSYNC B1 ;  /* 0x0000000000017941 */ /* 0x000fea0003800000 */
.L_x_2148:
        /* <DEDUP_REMOVED lines=8> */
.L_x_2150:
[----:B------:R-:W-:Y:S05]  /*29810*/  BRA `(.L_x_2151) ;  /* 0xfffffde800a47947 */ /* 0x000fea000383ffff */
.L_x_1772:
[----:B------:R-:W-:Y:S01]  /*29820*/  BSSY B1, `(.L_x_2152) ;  /* 0x0000008000017945 */ /* 0x000fe20003800000 */
[----:B----4-:R-:W-:Y:S02]  /*29830*/  IMAD.MOV.U32 R13, RZ, RZ, R45 ;  /* 0x000000ffff0d7224 */ /* 0x010fe400078e002d */
[----:B------:R-:W-:Y:S02]  /*29840*/  IMAD.MOV.U32 R12, RZ, RZ, 0x1 ;  /* 0x00000001ff0c7424 */ /* 0x000fe400078e00ff */
[----:B------:R-:W-:Y:S02]  /*29850*/  IMAD.MOV.U32 R11, RZ, RZ, 0x181f ;  /* 0x0000181fff0b7424 */ /* 0x000fe400078e00ff */
[----:B------:R-:W-:-:S07]  /*29860*/  IMAD.MOV.U32 R15, RZ, RZ, -0x1 ;  /* 0xffffffffff0f7424 */ /* 0x000fce00078e00ff */
[----:B0123--:R-:W-:Y:S05]  /*29870*/  WARPSYNC.COLLECTIVE R15, `(.L_x_2153) ;  /* 0x000000000f087348 */ /* 0x00ffea0003c00000 */
[----:B---3--:R3:W4:Y:S02]  /*29880*/  SHFL.IDX P6, R14, R13, R12, R11 ;  /* 0x0000000c0d0e7389 */ /* 0x00872400000c000b */
[----:B01234-:R-:W-:Y:S01]  /*29890*/  ENDCOLLECTIVE ;  /* 0x000000000000791b */ /* 0x01ffe20003800000 */
.L_x_2153:
[----:B------:R-:W-:Y:S05]  /*298a0*/  BSYNC B1 ;  /* 0x0000000000017941 */ /* 0x000fea0003800000 */
.L_x_2152:
        /* <DEDUP_REMOVED lines=8> */
.L_x_2154:
[----:B------:R-:W-:Y:S05]  /*29930*/  BRA `(.L_x_2155) ;  /* 0xfffffde800a47947 */ /* 0x000fea000383ffff */
.L_x_1775:
[----:B------:R-:W-:Y:S01]  /*29940*/  BSSY B1, `(.L_x_2156) ;  /* 0x0000008000017945 */ /* 0x000fe20003800000 */
[----:B---3--:R-:W-:Y:S02]  /*29950*/  IMAD.MOV.U32 R13, RZ, RZ, R45 ;  /* 0x000000ffff0d7224 */ /* 0x008fe400078e002d */
[----:B------:R-:W-:Y:S02]  /*29960*/  IMAD.MOV.U32 R12, RZ, RZ, 0x2 ;  /* 0x00000002ff0c7424 */ /* 0x000fe400078e00ff */
[----:B------:R-:W-:Y:S02]  /*29970*/  IMAD.MOV.U32 R11, RZ, RZ, 0x181f ;  /* 0x0000181fff0b7424 */ /* 0x000fe400078e00ff */
[----:B------:R-:W-:-:S07]  /*29980*/  IMAD.MOV.U32 R15, RZ, RZ, -0x1 ;  /* 0xffffffffff0f7424 */ /* 0x000fce00078e00ff */
[----:B012-4-:R-:W-:Y:S05]  /*29990*/  WARPSYNC.COLLECTIVE R15, `(.L_x_2157) ;  /* 0x000000000f087348 */ /* 0x017fea0003c00000 */
[----:B------:R3:W0:Y:S02]  /*299a0*/  SHFL.IDX P6, R14, R13, R12, R11 ;  /* 0x0000000c0d0e7389 */ /* 0x00062400000c000b */
[----:B01234-:R-:W-:Y:S01]  /*299b0*/  ENDCOLLECTIVE ;  /* 0x000000000000791b */ /* 0x01ffe20003800000 */
.L_x_2157:
[----:B------:R-:W-:Y:S05]  /*299c0*/  BSYNC B1 ;  /* 0x0000000000017941 */ /* 0x000fea0003800000 */
.L_x_2156:
        /* <DEDUP_REMOVED lines=8> */
.L_x_2158:
[----:B------:R-:W-:Y:S05]  /*29a50*/  BRA `(.L_x_2159) ;  /* 0xfffffde800a87947 */ /* 0x000fea000383ffff */
.L_x_1778:
[----:B------:R-:W-:Y:S01]  /*29a60*/  BSSY B1, `(.L_x_2160) ;  /* 0x0000008000017945 */ /* 0x000fe20003800000 */
[----:B0-----:R-:W-:Y:S02]  /*29a70*/  IMAD.MOV.U32 R13, RZ, RZ, R45 ;  /* 0x000000ffff0d7224 */ /* 0x001fe400078e002d */
[----:B------:R-:W-:Y:S02]  /*29a80*/  IMAD.MOV.U32 R12, RZ, RZ, 0x3 ;  /* 0x00000003ff0c7424 */ /* 0x000fe400078e00ff */
[----:B------:R-:W-:Y:S02]  /*29a90*/  IMAD.MOV.U32 R11, RZ, RZ, 0x181f ;  /* 0x0000181fff0b7424 */ /* 0x000fe400078e00ff */
[----:B------:R-:W-:-:S07]  /*29aa0*/  IMAD.MOV.U32 R15, RZ, RZ, -0x1 ;  /* 0xffffffffff0f7424 */ /* 0x000fce00078e00ff */
[----:B-1234-:R-:W-:Y:S05]  /*29ab0*/  WARPSYNC.COLLECTIVE R15, `(.L_x_2161) ;  /* 0x000000000f087348 */ /* 0x01efea0003c00000 */
[----:B------:R0:W0:Y:S02]  /*29ac0*/  SHFL.IDX P6, R14, R13, R12, R11 ;  /* 0x0000000c0d0e7389 */ /* 0x00002400000c000b */
[----:B01234-:R-:W-:Y:S01]  /*29ad0*/  ENDCOLLECTIVE ;  /* 0x000000000000791b */ /* 0x01ffe20003800000 */
.L_x_2161:
[----:B------:R-:W-:Y:S05]  /*29ae0*/  BSYNC B1 ;  /* 0x0000000000017941 */ /* 0x000fea0003800000 */
.L_x_2160:
        /* <DEDUP_REMOVED lines=8> */
.L_x_2162:
[----:B------:R-:W-:Y:S05]  /*29b70*/  BRA `(.L_x_2163) ;  /* 0xfffffde800ac7947 */ /* 0x000fea000383ffff */
.L_x_1782:
[----:B------:R0:W0:Y:S02]  /*29b80*/  SYNCS.PHASECHK.TRANS64.TRYWAIT P4, [R89+URZ+0x288b0], R100 ;  /* 0x0288b064590075a7 */ /* 0x000024000808017f */
[----:B0-----:R-:W-:Y:S05]  /*29b90*/  @!P4 NANOSLEEP.SYNCS 0x989680 ;  /* 0x009896800000c95d */ /* 0x001fea0003900000 */
[----:B------:R-:W0:Y:S02]  /*29ba0*/  @!P4 SYNCS.PHASECHK.TRANS64 P4, [R89+URZ+0x288b0], R100 ;  /* 0x0288b0645900c5a7 */ /* 0x000e24000808007f */
[----:B0-----:R-:W-:Y:S05]  /*29bb0*/  @!P4 BRA `(.L_x_1782) ;  /* 0xfffffffc00f0c947 */ /* 0x001fea000383ffff */
[----:B------:R-:W-:Y:S05]  /*29bc0*/  BRA `(.L_x_2164) ;  /* 0xfffffdec00287947 */ /* 0x000fea000383ffff */
.L_x_1804:
[----:B--2---:R0:W5:Y:S01]  /*29bd0*/  LDL R13, [R1+0x34] ;  /* 0x00003400010d7983 */ /* 0x0041620000100800 */
[----:B------:R-:W-:Y:S01]  /*29be0*/  BSSY B0, `(.L_x_2165) ;  /* 0x0000007000007945 */ /* 0x000fe20003800000 */
[----:B------:R-:W-:Y:S02]  /*29bf0*/  IMAD.MOV.U32 R12, RZ, RZ, RZ ;  /* 0x000000ffff0c7224 */ /* 0x000fe400078e00ff */
[----:B------:R-:W-:Y:S02]  /*29c00*/  IMAD.MOV.U32 R11, RZ, RZ, 0x1f ;  /* 0x0000001fff0b7424 */ /* 0x000fe400078e00ff */
[----:B------:R-:W-:-:S07]  /*29c10*/  IMAD.MOV.U32 R15, RZ, RZ, -0x1 ;  /* 0xffffffffff0f7424 */ /* 0x000fce00078e00ff */
[----:B01--45:R-:W-:Y:S05]  /*29c20*/  WARPSYNC.COLLECTIVE R15, `(.L_x_2166) ;  /* 0x000000000f087348 */ /* 0x033fea0003c00000 */
[----:B-----5:R2:W3:Y:S02]  /*29c30*/  SHFL.IDX P6, R14, R13, R12, R11 ;  /* 0x0000000c0d0e7389 */ /* 0x0204e400000c000b */
[----:B01234-:R-:W-:Y:S01]  /*29c40*/  ENDCOLLECTIVE ;  /* 0x000000000000791b */ /* 0x01ffe20003800000 */
.L_x_2166:
[----:B------:R-:W-:Y:S05]  /*29c50*/  BSYNC B0 ;  /* 0x0000000000007941 */ /* 0x000fea0003800000 */
.L_x_2165:
[----:B------:R-:W-:Y:S01]  /*29c60*/  IMAD.MOV.U32 R199, RZ, RZ, R14 ;  /* 0x000000ffffc77224 */ /* 0x000fe200078e000e */
[----:B------:R-:W-:Y:S06]  /*29c70*/  BRA `(.L_x_2167) ;  /* 0xfffffdf800f47947 */ /* 0x000fec000383ffff */
.L_x_1816:
[----:B------:R-:W-:Y:S01]  /*29c80*/  BSSY B1, `(.L_x_2168) ;  /* 0x0000008000017945 */ /* 0x000fe20003800000 */
[----:B------:R-:W-:Y:S02]  /*29c90*/  IMAD.MOV.U32 R13, RZ, RZ, R6 ;  /* 0x000000ffff0d7224 */ /* 0x000fe400078e0006 */
[----:B------:R-:W-:Y:S02]  /*29ca0*/  IMAD.MOV.U32 R12, RZ, RZ, RZ ;  /* 0x000000ffff0c7224 */ /* 0x000fe400078e00ff */
[----:B------:R-:W-:Y:S02]  /*29cb0*/  IMAD.MOV.U32 R11, RZ, RZ, 0x181f ;  /* 0x0000181fff0b7424 */ /* 0x000fe400078e00ff */
[----:B------:R-:W-:-:S07]  /*29cc0*/  IMAD.MOV.U32 R15, RZ, RZ, -0x1 ;  /* 0xffffffffff0f7424 */ /* 0x000fce00078e00ff */
[----:B-1--4-:R-:W-:Y:S05]  /*29cd0*/  WARPSYNC.COLLECTIVE R15, `(.L_x_2169) ;  /* 0x000000000f087348 */ /* 0x012fea0003c00000 */
[----:B------:R0:W2:Y:S02]  /*29ce0*/  SHFL.IDX P6, R14, R13, R12, R11 ;  /* 0x0000000c0d0e7389 */ /* 0x0000a400000c000b */
[----:B012-4-:R-:W-:Y:S01]  /*29cf0*/  ENDCOLLECTIVE ;  /* 0x000000000000791b */ /* 0x017fe20003800000 */
.L_x_2169:
[----:B------:R-:W-:Y:S05]  /*29d00*/  BSYNC B1 ;  /* 0x0000000000017941 */ /* 0x000fea0003800000 */
.L_x_2168:
        /* <DEDUP_REMOVED lines=8> */
.L_x_2170:
[----:B------:R-:W-:Y:S02]  /*29d90*/  IMAD.MOV.U32 R13, RZ, RZ, R8 ;  /* 0x000000ffff0d7224 */ /* 0x000fe400078e0008 */
[----:B------:R-:W-:-:S07]  /*29da0*/  IMAD.MOV.U32 R3, RZ, RZ, R14 ;  /* 0x000000ffff037224 */ /* 0x000fce00078e000e */
[----:B------:R-:W-:Y:S05]  /*29db0*/  WARPSYNC.COLLECTIVE R15, `(.L_x_2171) ;  /* 0x000000000f087348 */ /* 0x000fea0003c00000 */
[----:B------:R0:W1:Y:S02]  /*29dc0*/  SHFL.IDX P6, R14, R13, R12, R11 ;  /* 0x0000000c0d0e7389 */ /* 0x00006400000c000b */
[----:B01----:R-:W-:Y:S01]  /*29dd0*/  ENDCOLLECTIVE ;  /* 0x000000000000791b */ /* 0x003fe20003800000 */
.L_x_2171:
[----:B------:R-:W-:Y:S02]  /*29de0*/  IMAD.MOV.U32 R13, RZ, RZ, R7 ;  /* 0x000000ffff0d7224 */ /* 0x000fe400078e0007 */
[----:B------:R-:W-:-:S07]  /*29df0*/  IMAD.MOV.U32 R4, RZ, RZ, R14 ;  /* 0x000000ffff047224 */ /* 0x000fce00078e000e */
[----:B------:R-:W-:Y:S05]  /*29e00*/  WARPSYNC.COLLECTIVE R15, `(.L_x_2172) ;  /* 0x000000000f087348 */ /* 0x000fea0003c00000 */
[----:B------:R0:W1:Y:S02]  /*29e10*/  SHFL.IDX P6, R14, R13, R12, R11 ;  /* 0x0000000c0d0e7389 */ /* 0x00006400000c000b */
[----:B01----:R-:W-:Y:S01]  /*29e20*/  ENDCOLLECTIVE ;  /* 0x000000000000791b */ /* 0x003fe20003800000 */
.L_x_2172:
[----:B------:R-:W-:Y:S05]  /*29e30*/  BRA `(.L_x_2173) ;  /* 0xfffffe0000587947 */ /* 0x000fea000383ffff */
.L_x_1819:
[----:B------:R-:W-:Y:S01]  /*29e40*/  BSSY B1, `(.L_x_2174) ;  /* 0x0000008000017945 */ /* 0x000fe20003800000 */
[----:B-1----:R-:W-:Y:S02]  /*29e50*/  IMAD.MOV.U32 R13, RZ, RZ, R6 ;  /* 0x000000ffff0d7224 */ /* 0x002fe400078e0006 */
[----:B------:R-:W-:Y:S02]  /*29e60*/  IMAD.MOV.U32 R12, RZ, RZ, 0x1 ;  /* 0x00000001ff0c7424 */ /* 0x000fe400078e00ff */
[----:B------:R-:W-:Y:S02]  /*29e70*/  IMAD.MOV.U32 R11, RZ, RZ, 0x181f ;  /* 0x0000181fff0b7424 */ /* 0x000fe400078e00ff */
[----:B------:R-:W-:-:S07]  /*29e80*/  IMAD.MOV.U32 R15, RZ, RZ, -0x1 ;  /* 0xffffffffff0f7424 */ /* 0x000fce00078e00ff */
[----:B----4-:R-:W-:Y:S05]  /*29e90*/  WARPSYNC.COLLECTIVE R15, `(.L_x_2175) ;  /* 0x000000000f087348 */ /* 0x010fea0003c00000 */
[----:B------:R0:W1:Y:S02]  /*29ea0*/  SHFL.IDX P6, R14, R13, R12, R11 ;  /* 0x0000000c0d0e7389 */ /* 0x00006400000c000b */
[----:B01--4-:R-:W-:Y:S01]  /*29eb0*/  ENDCOLLECTIVE ;  /* 0x000000000000791b */ /* 0x013fe20003800000 */
.L_x_2175:
[----:B------:R-:W-:Y:S05]  /*29ec0*/  BSYNC B1 ;  /* 0x0000000000017941 */ /* 0x000fea0003800000 */
.L_x_2174:
        /* <DEDUP_REMOVED lines=8> */
.L_x_2176:
[----:B------:R-:W-:Y:S02]  /*29f50*/  IMAD.MOV.U32 R13, RZ, RZ, R8 ;  /* 0x000000ffff0d7224 */ /* 0x000fe400078e0008 */
[----:B------:R-:W-:-:S07]  /*29f60*/  IMAD.MOV.U32 R3, RZ, RZ, R14 ;  /* 0x000000ffff037224 */ /* 0x000fce00078e000e */
[----:B------:R-:W-:Y:S05]  /*29f70*/  WARPSYNC.COLLECTIVE R15, `(.L_x_2177) ;  /* 0x000000000f087348 */ /* 0x000fea0003c00000 */
[----:B------:R0:W1:Y:S02]  /*29f80*/  SHFL.IDX P6, R14, R13, R12, R11 ;  /* 0x0000000c0d0e7389 */ /* 0x00006400000c000b */
[----:B01----:R-:W-:Y:S01]  /*29f90*/  ENDCOLLECTIVE ;  /* 0x000000000000791b */ /* 0x003fe20003800000 */
.L_x_2177:
[----:B------:R-:W-:Y:S02]  /*29fa0*/  IMAD.MOV.U32 R13, RZ, RZ, R7 ;  /* 0x000000ffff0d7224 */ /* 0x000fe400078e0007 */
[----:B------:R-:W-:-:S07]  /*29fb0*/  IMAD.MOV.U32 R4, RZ, RZ, R14 ;  /* 0x000000ffff047224 */ /* 0x000fce00078e000e */
[----:B------:R-:W-:Y:S05]  /*29fc0*/  WARPSYNC.COLLECTIVE R15, `(.L_x_2178) ;  /* 0x000000000f087348 */ /* 0x000fea0003c00000 */
[----:B------:R0:W1:Y:S02]  /*29fd0*/  SHFL.IDX P6, R14, R13, R12, R11 ;  /* 0x0000000c0d0e7389 */ /* 0x00006400000c000b */
[----:B01----:R-:W-:Y:S01]  /*29fe0*/  ENDCOLLECTIVE ;  /* 0x000000000000791b */ /* 0x003fe20003800000 */
.L_x_2178:
[----:B------:R-:W-:Y:S05]  /*29ff0*/  BRA `(.L_x_2179) ;  /* 0xfffffe0000c47947 */ /* 0x000fea000383ffff */
.L_x_1822:
[----:B------:R-:W-:Y:S01]  /*2a000*/  BSSY B1, `(.L_x_2180) ;  /* 0x0000008000017945 */ /* 0x000fe20003800000 */
[----:B------:R-:W-:Y:S02]  /*2a010*/  IMAD.MOV.U32 R13, RZ, RZ, R6 ;  /* 0x000000ffff0d7224 */ /* 0x000fe400078e0006 */
[----:B------:R-:W-:Y:S02]  /*2a020*/  IMAD.MOV.U32 R12, RZ, RZ, 0x2 ;  /* 0x00000002ff0c7424 */ /* 0x000fe400078e00ff */
[----:B------:R-:W-:Y:S02]  /*2a030*/  IMAD.MOV.U32 R11, RZ, RZ, 0x181f ;  /* 0x0000181fff0b7424 */ /* 0x000fe400078e00ff */
[----:B------:R-:W-:-:S07]  /*2a040*/  IMAD.MOV.U32 R15, RZ, RZ, -0x1 ;  /* 0xffffffffff0f7424 */ /* 0x000fce00078e00ff */
[----:B-1--4-:R-:W-:Y:S05]  /*2a050*/  WARPSYNC.COLLECTIVE R15, `(.L_x_2181) ;  /* 0x000000000f087348 */ /* 0x012fea0003c00000 */
[----:B------:R0:W2:Y:S02]  /*2a060*/  SHFL.IDX P6, R14, R13, R12, R11 ;  /* 0x0000000c0d0e7389 */ /* 0x0000a400000c000b */
[----:B012-4-:R-:W-:Y:S01]  /*2a070*/  ENDCOLLECTIVE ;  /* 0x000000000000791b */ /* 0x017fe20003800000 */
.L_x_2181:
[----:B------:R-:W-:Y:S05]  /*2a080*/  BSYNC B1 ;  /* 0x0000000000017941 */ /* 0x000fea0003800000 */
.L_x_2180:
        /* <DEDUP_REMOVED lines=8> */
.L_x_2182:
[----:B------:R-:W-:Y:S02]  /*2a110*/  IMAD.MOV.U32 R13, RZ, RZ, R8 ;  /* 0x000000ffff0d7224 */ /* 0x000fe400078e0008 */
[----:B------:R-:W-:-:S07]  /*2a120*/  IMAD.MOV.U32 R3, RZ, RZ, R14 ;  /* 0x000000ffff037224 */ /* 0x000fce00078e000e */
[----:B------:R-:W-:Y:S05]  /*2a130*/  WARPSYNC.COLLECTIVE R15, `(.L_x_2183) ;  /* 0x000000000f087348 */ /* 0x000fea0003c00000 */
[----:B------:R0:W1:Y:S02]  /*2a140*/  SHFL.IDX P6, R14, R13, R12, R11 ;  /* 0x0000000c0d0e7389 */ /* 0x00006400000c000b */
[----:B01----:R-:W-:Y:S01]  /*2a150*/  ENDCOLLECTIVE ;  /* 0x000000000000791b */ /* 0x003fe20003800000 */
.L_x_2183:
[----:B------:R-:W-:Y:S02]  /*2a160*/  IMAD.MOV.U32 R13, RZ, RZ, R7 ;  /* 0x000000ffff0d7224 */ /* 0x000fe400078e0007 */
[----:B------:R-:W-:-:S07]  /*2a170*/  IMAD.MOV.U32 R4, RZ, RZ, R14 ;  /* 0x000000ffff047224 */ /* 0x000fce00078e000e */
[----:B------:R-:W-:Y:S05]  /*2a180*/  WARPSYNC.COLLECTIVE R15, `(.L_x_2184) ;  /* 0x000000000f087348 */ /* 0x000fea0003c00000 */
[----:B------:R0:W1:Y:S02]  /*2a190*/  SHFL.IDX P6, R14, R13, R12, R11 ;  /* 0x0000000c0d0e7389 */ /* 0x00006400000c000b */
[----:B01----:R-:W-:Y:S01]  /*2a1a0*/  ENDCOLLECTIVE ;  /* 0x000000000000791b */ /* 0x003fe20003800000 */
.L_x_2184:
[----:B------:R-:W-:Y:S05]  /*2a1b0*/  BRA `(.L_x_2185) ;  /* 0xfffffe0400287947 */ /* 0x000fea000383ffff */
.L_x_1825:
        /* <DEDUP_REMOVED lines=8> */
.L_x_2187:
[----:B------:R-:W-:Y:S05]  /*2a240*/  BSYNC B1 ;  /* 0x0000000000017941 */ /* 0x000fea0003800000 */
.L_x_2186:
        /* <DEDUP_REMOVED lines=8> */
.L_x_2188:
[----:B------:R-:W-:Y:S02]  /*2a2d0*/  IMAD.MOV.U32 R13, RZ, RZ, R8 ;  /* 0x000000ffff0d7224 */ /* 0x000fe400078e0008 */
[----:B------:R-:W-:-:S07]  /*2a2e0*/  IMAD.MOV.U32 R3, RZ, RZ, R14 ;  /* 0x000000ffff037224 */ /* 0x000fce00078e000e */
[----:B------:R-:W-:Y:S05]  /*2a2f0*/  WARPSYNC.COLLECTIVE R15, `(.L_x_2189) ;  /* 0x000000000f087348 */ /* 0x000fea0003c00000 */
[----:B------:R0:W1:Y:S02]  /*2a300*/  SHFL.IDX P6, R14, R13, R12, R11 ;  /* 0x0000000c0d0e7389 */ /* 0x00006400000c000b */
[----:B01----:R-:W-:Y:S01]  /*2a310*/  ENDCOLLECTIVE ;  /* 0x000000000000791b */ /* 0x003fe20003800000 */
.L_x_2189:
[----:B------:R-:W-:Y:S02]  /*2a320*/  IMAD.MOV.U32 R13, RZ, RZ, R7 ;  /* 0x000000ffff0d7224 */ /* 0x000fe400078e0007 */
[----:B------:R-:W-:-:S07]  /*2a330*/  IMAD.MOV.U32 R4, RZ, RZ, R14 ;  /* 0x000000ffff047224 */ /* 0x000fce00078e000e */
[----:B------:R-:W-:Y:S05]  /*2a340*/  WARPSYNC.COLLECTIVE R15, `(.L_x_2190) ;  /* 0x000000000f087348 */ /* 0x000fea0003c00000 */
[----:B------:R0:W1:Y:S02]  /*2a350*/  SHFL.IDX P6, R14, R13, R12, R11 ;  /* 0x0000000c0d0e7389 */ /* 0x00006400000c000b */
[----:B01----:R-:W-:Y:S01]  /*2a360*/  ENDCOLLECTIVE ;  /* 0x000000000000791b */ /* 0x003fe20003800000 */
.L_x_2190:
[----:B------:R-:W-:Y:S05]  /*2a370*/  BRA `(.L_x_2191) ;  /* 0xfffffe0400947947 */ /* 0x000fea000383ffff */
.L_x_1829:
[----:B0-----:R0:W1:Y:S02]  /*2a380*/  SYNCS.PHASECHK.TRANS64.TRYWAIT P0, [R18+URZ+0x28800], R5 ;  /* 0x02880005120075a7 */ /* 0x001064000800017f */
[----:B-1----:R-:W-:Y:S05]  /*2a390*/  @!P0 NANOSLEEP.SYNCS 0x989680 ;  /* 0x009896800000895d */ /* 0x002fea0003900000 */
[----:B------:R-:W1:Y:S02]  /*2a3a0*/  @!P0 SYNCS.PHASECHK.TRANS64 P0, [R18+URZ+0x28800], R5 ;  /* 0x02880005120085a7 */ /* 0x000e64000800007f */
[----:B-1----:R-:W-:Y:S05]  /*2a3b0*/  @!P0 BRA `(.L_x_1829) ;  /* 0xfffffffc00f08947 */ /* 0x002fea000383ffff */
[----:B------:R-:W-:Y:S05]  /*2a3c0*/  BRA `(.L_x_2192) ;  /* 0xfffffe0800587947 */ /* 0x000fea000383ffff */
.L_x_1845:
[----:B------:R-:W0:Y:S01]  /*2a3d0*/  LDC R55, c[0x0][0x3f4] ;  /* 0x0000fd00ff377b82 */ /* 0x000e220000000800 */
[----:B------:R-:W-:Y:S01]  /*2a3e0*/  BSSY B1, `(.L_x_2193) ;  /* 0x0000008000017945 */ /* 0x000fe20003800000 */
[----:B--2---:R-:W-:Y:S02]  /*2a3f0*/  IMAD.MOV.U32 R13, RZ, RZ, R35 ;  /* 0x000000ffff0d7224 */ /* 0x004fe400078e0023 */
[----:B------:R-:W-:Y:S02]  /*2a400*/  IMAD.MOV.U32 R12, RZ, RZ, RZ ;  /* 0x000000ffff0c7224 */ /* 0x000fe400078e00ff */
[----:B------:R-:W-:Y:S02]  /*2a410*/  IMAD.MOV.U32 R11, RZ, RZ, 0x181f ;  /* 0x0000181fff0b7424 */ /* 0x000fe400078e00ff */
[----:B------:R-:W-:-:S07]  /*2a420*/  IMAD.MOV.U32 R15, RZ, RZ, -0x1 ;  /* 0xffffffffff0f7424 */ /* 0x000fce00078e00ff */
[----:B01--4-:R-:W-:Y:S05]  /*2a430*/  WARPSYNC.COLLECTIVE R15, `(.L_x_2194) ;  /* 0x000000000f087348 */ /* 0x013fea0003c00000 */
[----:B------:R2:W3:Y:S02]  /*2a440*/  SHFL.IDX P6, R14, R13, R12, R11 ;  /* 0x0000000c0d0e7389 */ /* 0x0004e400000c000b */
[----:B01234-:R-:W-:Y:S01]  /*2a450*/  ENDCOLLECTIVE ;  /* 0x000000000000791b */ /* 0x01ffe20003800000 */
.L_x_2194:
[----:B------:R-:W-:Y:S05]  /*2a460*/  BSYNC B1 ;  /* 0x0000000000017941 */ /* 0x000fea0003800000 */
.L_x_2193:
[----:B------:R-:W-:Y:S01]  /*2a470*/  IMAD.MOV.U32 R13, RZ, RZ, R32 ;  /* 0x000000ffff0d7224 */ /* 0x000fe200078e0020 */
[----:B------:R-:W-:Y:S01]  /*2a480*/  ISETP.GE.AND P0, PT, R16, R55, PT ;  /* 0x000000371000720c */ /* 0x000fe20003f06270 */
[----:B------:R-:W-:Y:S02]  /*2a490*/  IMAD.MOV.U32 R12, RZ, RZ, RZ ;  /* 0x000000ffff0c7224 */ /* 0x000fe400078e00ff */
[----:B------:R-:W-:Y:S02]  /*2a4a0*/  IMAD.MOV.U32 R11, RZ, RZ, 0x181f ;  /* 0x0000181fff0b7424 */ /* 0x000fe400078e00ff */
[----:B------:R-:W-:Y:S02]  /*2a4b0*/  IMAD.MOV.U32 R15, RZ, RZ, -0x1 ;  /* 0xffffffffff0f7424 */ /* 0x000fe400078e00ff */
[----:B------:R-:W-:Y:S02]  /*2a4c0*/  IMAD.MOV.U32 R0, RZ, RZ, R14 ;  /* 0x000000ffff007224 */ /* 0x000fe400078e000e */
[----:B------:R-:W-:-:S07]  /*2a4d0*/  IMAD R3, R194, R5, RZ ;  /* 0x00000005c2037224 */ /* 0x000fce00078e02ff */
[----:B------:R-:W-:Y:S05]  /*2a4e0*/  WARPSYNC.COLLECTIVE R15, `(.L_x_2195) ;  /* 0x000000000f087348 */ /* 0x000fea0003c00000 */
[----:B------:R0:W1:Y:S02]  /*2a4f0*/  SHFL.IDX P6, R14, R13, R12, R11 ;  /* 0x0000000c0d0e7389 */ /* 0x00006400000c000b */
[----:B01----:R-:W-:Y:S01]  /*2a500*/  ENDCOLLECTIVE ;  /* 0x000000000000791b */ /* 0x003fe20003800000 */
.L_x_2195:
[----:B------:R-:W-:Y:S01]  /*2a510*/  ISETP.GE.OR P1, PT, R56, R3, P0 ;  /* 0x000000033800720c */ /* 0x000fe20000726670 */
[----:B------:R-:W-:-:S12]  /*2a520*/  IMAD.MOV.U32 R13, RZ, RZ, R33 ;  /* 0x000000ffff0d7224 */ /* 0x000fd800078e0021 */
[C---:B------:R-:W-:Y:S01]  /*2a530*/  @!P1 IMAD.SHL.U32 R21, R16.reuse, 0x2, RZ ;  /* 0x0000000210159824 */ /* 0x040fe200078e00ff */
[----:B------:R-:W-:Y:S01]  /*2a540*/  @!P1 SHF.L.U64.HI R6, R16, 0x1, R17 ;  /* 0x0000000110069819 */ /* 0x000fe20000010211 */
[----:B------:R-:W-:-:S07]  /*2a550*/  IMAD.MOV.U32 R4, RZ, RZ, R14 ;  /* 0x000000ffff047224 */ /* 0x000fce00078e000e */
[----:B------:R-:W-:Y:S05]  /*2a560*/  WARPSYNC.COLLECTIVE R15, `(.L_x_2196) ;  /* 0x000000000f087348 */ /* 0x000fea0003c00000 */
[----:B------:R0:W1:Y:S02]  /*2a570*/  SHFL.IDX P6, R14, R13, R12, R11 ;  /* 0x0000000c0d0e7389 */ /* 0x00006400000c000b */
[----:B01----:R-:W-:Y:S01]  /*2a580*/  ENDCOLLECTIVE ;  /* 0x000000000000791b */ /* 0x003fe20003800000 */
.L_x_2196:
[----:B------:R-:W-:-:S05]  /*2a590*/  @!P1 IADD3 R4, P2, R4, R21, RZ ;  /* 0x0000001504049210 */ /* 0x000fca0007f5e0ff */
[----:B------:R-:W-:Y:S02]  /*2a5a0*/  @!P1 IMAD.X R7, R0, 0x1, R6, P2 ;  /* 0x0000000100079824 */ /* 0x000fe400010e0606 */
[----:B------:R-:W-:Y:S02]  /*2a5b0*/  @!P1 IMAD.MOV.U32 R8, RZ, RZ, R4 ;  /* 0x000000ffff089224 */ /* 0x000fe400078e0004 */
[----:B------:R-:W-:Y:S02]  /*2a5c0*/  @!P1 IMAD.MOV.U32 R9, RZ, RZ, R7 ;  /* 0x000000ffff099224 */ /* 0x000fe400078e0007 */
[----:B------:R-:W-:Y:S02]  /*2a5d0*/  IMAD.MOV.U32 R13, RZ, RZ, R34 ;  /* 0x000000ffff0d7224 */ /* 0x000fe400078e0022 */
[----:B------:R-:W-:-:S07]  /*2a5e0*/  IMAD.MOV.U32 R5, RZ, RZ, R14 ;  /* 0x000000ffff057224 */ /* 0x000fce00078e000e */
[----:B------:R-:W-:Y:S05]  /*2a5f0*/  WARPSYNC.COLLECTIVE R15, `(.L_x_2197) ;  /* 0x000000000f087348 */ /* 0x000fea0003c00000 */
[----:B------:R0:W1:Y:S02]  /*2a600*/  SHFL.IDX P6, R14, R13, R12, R11 ;  /* 0x0000000c0d0e7389 */ /* 0x00006400000c000b */
[----:B01----:R-:W-:Y:S01]  /*2a610*/  ENDCOLLECTIVE ;  /* 0x000000000000791b */ /* 0x003fe20003800000 */
.L_x_2197:
[----:B------:R-:W2:Y:S01]  /*2a620*/  @!P1 LD.E.128 R8, desc[UR54][R8.64] ;  /* 0x0000003608089980 */ /* 0x000ea2000c101d00 */
[----:B------:R-:W-:-:S05]  /*2a630*/  @!P1 IADD3 R14, P2, R14, R21, RZ ;  /* 0x000000150e0e9210 */ /* 0x000fca0007f5e0ff */
[----:B------:R-:W-:Y:S02]  /*2a640*/  @!P1 IMAD.X R5, R5, 0x1, R6, P2 ;  /* 0x0000000105059824 */ /* 0x000fe400010e0606 */
[----:B------:R-:W-:-:S06]  /*2a650*/  @!P1 IMAD.MOV.U32 R4, RZ, RZ, R14 ;  /* 0x000000ffff049224 */ /* 0x000fcc00078e000e */
[----:B------:R-:W5:Y:S01]  /*2a660*/  @!P1 LD.E.128 R4, desc[UR54][R4.64] ;  /* 0x0000003604049980 */ /* 0x000f62000c101d00 */
[----:B------:R-:W-:Y:S02]  /*2a670*/  CS2R R46, SRZ ;  /* 0x00000000002e7805 */ /* 0x000fe4000001ff00 */
[----:B------:R-:W-:Y:S01]  /*2a680*/  CS2R R50, SRZ ;  /* 0x0000000000327805 */ /* 0x000fe2000001ff00 */
[----:B------:R-:W-:Y:S01]  /*2a690*/  IMAD.MOV.U32 R13, RZ, RZ, R35 ;  /* 0x000000ffff0d7224 */ /* 0x000fe200078e0023 */
[----:B------:R-:W-:Y:S02]  /*2a6a0*/  CS2R R38, SRZ ;  /* 0x0000000000267805 */ /* 0x000fe4000001ff00 */
[----:B------:R-:W-:Y:S01]  /*2a6b0*/  CS2R R20, SRZ ;  /* 0x0000000000147805 */ /* 0x000fe2000001ff00 */
[----:B--2---:R-:W-:Y:S02]  /*2a6c0*/  @!P1 IMAD.MOV.U32 R47, RZ, RZ, R9 ;  /* 0x000000ffff2f9224 */ /* 0x004fe400078e0009 */
[----:B------:R-:W-:-:S02]  /*2a6d0*/  @!P1 IMAD.MOV.U32 R51, RZ, RZ, R11 ;  /* 0x000000ffff339224 */ /* 0x000fc400078e000b */
[----:B------:R-:W-:Y:S02]  /*2a6e0*/  IMAD.MOV.U32 R12, RZ, RZ, R47 ;  /* 0x000000ffff0c7224 */ /* 0x000fe400078e002f */
[----:B------:R-:W-:Y:S02]  /*2a6f0*/  IMAD.MOV.U32 R11, RZ, RZ, 0x181f ;  /* 0x0000181fff0b7424 */ /* 0x000fe400078e00ff */
[----:B------:R-:W-:Y:S01]  /*2a700*/  @!P1 IMAD.MOV.U32 R46, RZ, RZ, R8 ;  /* 0x000000ffff2e9224 */ /* 0x000fe200078e0008 */
[----:B------:R-:W-:Y:S01]  /*2a710*/  PRMT R78, R12, 0x7610, R78 ;  /* 0x000076100c4e7816 */ /* 0x000fe2000000004e */
[----:B------:R-:W-:Y:S02]  /*2a720*/  IMAD.MOV.U32 R12, RZ, RZ, 0x1 ;  /* 0x00000001ff0c7424 */ /* 0x000fe400078e00ff */
[----:B------:R-:W-:Y:S02]  /*2a730*/  IMAD.MOV.U32 R0, RZ, RZ, R46 ;  /* 0x000000ffff007224 */ /* 0x000fe400078e002e */
[----:B------:R-:W-:-:S07]  /*2a740*/  @!P1 IMAD.MOV.U32 R50, RZ, RZ, R10 ;  /* 0x000000ffff329224 */ /* 0x000fce00078e000a */
[----:B-----5:R-:W-:Y:S05]  /*2a750*/  WARPSYNC.COLLECTIVE R15, `(.L_x_2198) ;  /* 0x000000000f087348 */ /* 0x020fea0003c00000 */
[----:B------:R0:W1:Y:S02]  /*2a760*/  SHFL.IDX P6, R14, R13, R12, R11 ;  /* 0x0000000c0d0e7389 */ /* 0x00006400000c000b */
[----:B01---5:R-:W-:Y:S01]  /*2a770*/  ENDCOLLECTIVE ;  /* 0x000000000000791b */ /* 0x023fe20003800000 */
.L_x_2198:
[----:B------:R-:W-:Y:S01]  /*2a780*/  IMAD.MOV.U32 R24, RZ, RZ, R51 ;  /* 0x000000ffff187224 */ /* 0x000fe200078e0033 */
[----:B------:R-:W-:Y:S01]  /*2a790*/  PRMT R77, R0, 0x7610, R77 ;  /* 0x00007610004d7816 */ /* 0x000fe2000000004d */
[----:B------:R-:W-:-:S03]  /*2a7a0*/  IMAD.MOV.U32 R10, RZ, RZ, R50 ;  /* 0x000000ffff0a7224 */ /* 0x000fc600078e0032 */
[----:B------:R-:W-:Y:S02]  /*2a7b0*/  PRMT R52, R24, 0x7610, R52 ;  /* 0x0000761018347816 */ /* 0x000fe40000000034 */
[----:B------:R-:W-:Y:S01]  /*2a7c0*/  CS2R R24, SRZ ;  /* 0x0000000000187805 */ /* 0x000fe2000001ff00 */
[----:B------:R-:W-:Y:S01]  /*2a7d0*/  @!P1 IMAD.MOV.U32 R38, RZ, RZ, R4 ;  /* 0x000000ffff269224 */ /* 0x000fe200078e0004 */
[----:B------:R-:W-:Y:S01]  /*2a7e0*/  PRMT R37, R10, 0x7610, R37 ;  /* 0x000076100a257816 */ /* 0x000fe20000000025 */
[----:B------:R-:W-:Y:S02]  /*2a7f0*/  @!P1 IMAD.MOV.U32 R39, RZ, RZ, R5 ;  /* 0x000000ffff279224 */ /* 0x000fe400078e0005 */
[----:B------:R-:W-:Y:S02]  /*2a800*/  @!P1 IMAD.MOV.U32 R20, RZ, RZ, R6 ;  /* 0x000000ffff149224 */ /* 0x000fe400078e0006 */
[----:B------:R-:W-:Y:S02]  /*2a810*/  IMAD.MOV.U32 R13, RZ, RZ, R32 ;  /* 0x000000ffff0d7224 */ /* 0x000fe400078e0020 */
[----:B------:R-:W-:-:S02]  /*2a820*/  @!P1 IMAD.MOV.U32 R21, RZ, RZ, R7 ;  /* 0x000000ffff159224 */ /* 0x000fc400078e0007 */
[----:B------:R-:W-:Y:S02]  /*2a830*/  IMAD.MOV.U32 R4, RZ, RZ, R38 ;  /* 0x000000ffff047224 */ /* 0x000fe400078e0026 */
[----:B------:R-:W-:Y:S02]  /*2a840*/  IMAD.MOV.U32 R5, RZ, RZ, R39 ;  /* 0x000000ffff057224 */ /* 0x000fe400078e0027 */
[----:B------:R-:W-:Y:S01]  /*2a850*/  IMAD.MOV.U32 R6, RZ, RZ, R20 ;  /* 0x000000ffff067224 */ /* 0x000fe200078e0014 */
[----:B------:R-:W-:Y:S01]  /*2a860*/  PRMT R79, R4, 0x7610, R79 ;  /* 0x00007610044f7816 */ /* 0x000fe2000000004f */
[----:B------:R-:W-:Y:S01]  /*2a870*/  IMAD.MOV.U32 R0, RZ, RZ, R14 ;  /* 0x000000ffff007224 */ /* 0x000fe200078e000e */
[----:B------:R-:W-:-:S07]  /*2a880*/  PRMT R80, R5, 0x7610, R80 ;  /* 0x0000761005507816 */ /* 0x000fce0000000050 */
[----:B------:R-:W-:Y:S05]  /*2a890*/  WARPSYNC.COLLECTIVE R15, `(.L_x_2199) ;  /* 0x000000000f087348 */ /* 0x000fea0003c00000 */
[----:B------:R0:W1:Y:S02]  /*2a8a0*/  SHFL.IDX P6, R14, R13, R12, R11 ;  /* 0x0000000c0d0e7389 */ /* 0x00006400000c000b */
[----:B01----:R-:W-:Y:S01]  /*2a8b0*/  ENDCOLLECTIVE ;  /* 0x000000000000791b */ /* 0x003fe20003800000 */
.L_x_2199:
[----:B------:R-:W-:Y:S01]  /*2a8c0*/  IMAD.MOV.U32 R7, RZ, RZ, R21 ;  /* 0x000000ffff077224 */ /* 0x000fe200078e0015 */
[----:B------:R-:W-:-:S04]  /*2a8d0*/  PRMT R81, R6, 0x7610, R81 ;  /* 0x0000761006517816 */ /* 0x000fc80000000051 */
[----:B------:R-:W-:Y:S01]  /*2a8e0*/  PRMT R82, R7, 0x7610, R82 ;  /* 0x0000761007527816 */ /* 0x000fe20000000052 */
[----:B------:R-:W-:Y:S02]  /*2a8f0*/  IMAD.MOV.U32 R13, RZ, RZ, R33 ;  /* 0x000000ffff0d7224 */ /* 0x000fe400078e0021 */
[----:B------:R-:W-:-:S07]  /*2a900*/  IMAD.MOV.U32 R8, RZ, RZ, R14 ;  /* 0x000000ffff087224 */ /* 0x000fce00078e000e */
[----:B------:R-:W-:Y:S05]  /*2a910*/  WARPSYNC.COLLECTIVE R15, `(.L_x_2200) ;  /* 0x000000000f087348 */ /* 0x000fea0003c00000 */
[----:B------:R0:W1:Y:S02]  /*2a920*/  SHFL.IDX P6, R14, R13, R12, R11 ;  /* 0x0000000c0d0e7389 */ /* 0x00006400000c000b */
[----:B01----:R-:W-:Y:S01]  /*2a930*/  ENDCOLLECTIVE ;  /* 0x000000000000791b */ /* 0x003fe20003800000 */
.L_x_2200:
[----:B------:R-:W-:Y:S02]  /*2a940*/  IMAD.MOV.U32 R13, RZ, RZ, R34 ;  /* 0x000000ffff0d7224 */ /* 0x000fe400078e0022 */
[----:B------:R-:W-:-:S07]  /*2a950*/  IMAD.MOV.U32 R9, RZ, RZ, R14 ;  /* 0x000000ffff097224 */ /* 0x000fce00078e000e */
[----:B------:R-:W-:Y:S05]  /*2a960*/  WARPSYNC.COLLECTIVE R15, `(.L_x_2201) ;  /* 0x000000000f087348 */ /* 0x000fea0003c00000 */
[----:B------:R0:W1:Y:S02]  /*2a970*/  SHFL.IDX P6, R14, R13, R12, R11 ;  /* 0x0000000c0d0e7389 */ /* 0x00006400000c000b */
[----:B01----:R-:W-:Y:S01]  /*2a980*/  ENDCOLLECTIVE ;  /* 0x000000000000791b */ /* 0x003fe20003800000 */
.L_x_2201:
[----:B------:R-:W-:Y:S05]  /*2a990*/  BRA `(.L_x_2202) ;  /* 0xfffffe2000a07947 */ /* 0x000fea000383ffff */
.L_x_1848:
[----:B------:R-:W-:Y:S01]  /*2a9a0*/  BSSY B1, `(.L_x_2203) ;  /* 0x0000008000017945 */ /* 0x000fe20003800000 */
[----:B------:R-:W-:Y:S02]  /*2a9b0*/  IMAD.MOV.U32 R13, RZ, RZ, R35 ;  /* 0x000000ffff0d7224 */ /* 0x000fe400078e0023 */
[----:B------:R-:W-:Y:S02]  /*2a9c0*/  IMAD.MOV.U32 R12, RZ, RZ, 0x2 ;  /* 0x00000002ff0c7424 */ /* 0x000fe400078e00ff */
[----:B------:R-:W-:Y:S02]  /*2a9d0*/  IMAD.MOV.U32 R11, RZ, RZ, 0x181f ;  /* 0x0000181fff0b7424 */ /* 0x000fe400078e00ff */
[----:B0-----:R-:W-:-:S07]  /*2a9e0*/  IMAD.MOV.U32 R15, RZ, RZ, -0x1 ;  /* 0xffffffffff0f7424 */ /* 0x001fce00078e00ff */
[----:B----4-:R-:W-:Y:S05]  /*2a9f0*/  WARPSYNC.COLLECTIVE R15, `(.L_x_2204) ;  /* 0x000000000f087348 */ /* 0x010fea0003c00000 */
[----:B------:R0:W1:Y:S02]  /*2aa00*/  SHFL.IDX P6, R14, R13, R12, R11 ;  /* 0x0000000c0d0e7389 */ /* 0x00006400000c000b */
[----:B01--4-:R-:W-:Y:S01]  /*2aa10*/  ENDCOLLECTIVE ;  /* 0x000000000000791b */ /* 0x013fe20003800000 */
.L_x_2204:
[----:B------:R-:W-:Y:S05]  /*2aa20*/  BSYNC B1 ;  /* 0x0000000000017941 */ /* 0x000fea0003800000 */
.L_x_2203:
[----:B------:R-:W-:Y:S02]  /*2aa30*/  IMAD.MOV.U32 R13, RZ, RZ, R32 ;  /* 0x000000ffff0d7224 */ /* 0x000fe400078e0020 */
[----:B------:R-:W-:Y:S02]  /*2aa40*/  IMAD.MOV.U32 R12, RZ, RZ, 0x2 ;  /* 0x00000002ff0c7424 */ /* 0x000fe400078e00ff */
[----:B------:R-:W-:Y:S02]  /*2aa50*/  IMAD.MOV.U32 R11, RZ, RZ, 0x181f ;  /* 0x0000181fff0b7424 */ /* 0x000fe400078e00ff */
[----:B------:R-:W-:Y:S02]  /*2aa60*/  IMAD.MOV.U32 R15, RZ, RZ, -0x1 ;  /* 0xffffffffff0f7424 */ /* 0x000fe400078e00ff */
[----:B------:R-:W-:Y:S02]  /*2aa70*/  IMAD.MOV.U32 R0, RZ, RZ, R14 ;  /* 0x000000ffff007224 */ /* 0x000fe400078e000e */
[----:B------:R-:W-:-:S07]  /*2aa80*/  VIADD R10, R56, 0x40 ;  /* 0x00000040380a7836 */ /* 0x000fce0000000000 */
[----:B------:R-:W-:Y:S05]  /*2aa90*/  WARPSYNC.COLLECTIVE R15, `(.L_x_2205) ;  /* 0x000000000f087348 */ /* 0x000fea0003c00000 */
[----:B------:R0:W1:Y:S02]  /*2aaa0*/  SHFL.IDX P6, R14, R13, R12, R11 ;  /* 0x0000000c0d0e7389 */ /* 0x00006400000c000b */
[----:B01----:R-:W-:Y:S01]  /*2aab0*/  ENDCOLLECTIVE ;  /* 0x000000000000791b */ /* 0x003fe20003800000 */
.L_x_2205:
        /* <DEDUP_REMOVED lines=8> */
.L_x_2206:
[----:B------:R-:W-:-:S05]  /*2ab40*/  @!P1 IADD3 R8, P2, R8, R31, RZ ;  /* 0x0000001f08089210 */ /* 0x000fca0007f5e0ff */
[----:B------:R-:W-:Y:S02]  /*2ab50*/  @!P1 IMAD.X R9, R0, 0x1, R29, P2 ;  /* 0x0000000100099824 */ /* 0x000fe400010e061d */
[----:B------:R-:W-:Y:S02]  /*2ab60*/  IMAD.MOV.U32 R13, RZ, RZ, R34 ;  /* 0x000000ffff0d7224 */ /* 0x000fe400078e0022 */
[----:B------:R-:W-:-:S07]  /*2ab70*/  IMAD.MOV.U32 R28, RZ, RZ, R14 ;  /* 0x000000ffff1c7224 */ /* 0x000fce00078e000e */
[----:B------:R-:W-:Y:S05]  /*2ab80*/  WARPSYNC.COLLECTIVE R15, `(.L_x_2207) ;  /* 0x000000000f087348 */ /* 0x000fea0003c00000 */
[----:B------:R0:W1:Y:S02]  /*2ab90*/  SHFL.IDX P6, R14, R13, R12, R11 ;  /* 0x0000000c0d0e7389 */ /* 0x00006400000c000b */
[----:B01----:R-:W-:Y:S01]  /*2aba0*/  ENDCOLLECTIVE ;  /* 0x000000000000791b */ /* 0x003fe20003800000 */
.L_x_2207:
[----:B------:R-:W2:Y:S01]  /*2abb0*/  @!P1 LD.E.128 R8, desc[UR54][R8.64] ;  /* 0x0000003608089980 */ /* 0x000ea2000c101d00 */
[----:B------:R-:W-:-:S05]  /*2abc0*/  @!P1 IADD3 R14, P2, R14, R31, RZ ;  /* 0x0000001f0e0e9210 */ /* 0x000fca0007f5e0ff */
[----:B------:R-:W-:-:S04]  /*2abd0*/  @!P1 IMAD.X R29, R28, 0x1, R29, P2 ;  /* 0x000000011c1d9824 */ /* 0x000fc800010e061d */
[----:B------:R-:W-:-:S05]  /*2abe0*/  @!P1 IMAD.MOV.U32 R15, RZ, RZ, R29 ;  /* 0x000000ffff0f9224 */ /* 0x000fca00078e001d */
[----:B------:R0:W5:Y:S01]  /*2abf0*/  @!P1 LD.E.128 R28, desc[UR54][R14.64] ;  /* 0x000000360e1c9980 */ /* 0x000162000c101d00 */
[----:B------:R-:W-:Y:S02]  /*2ac00*/  CS2R R44, SRZ ;  /* 0x00000000002c7805 */ /* 0x000fe4000001ff00 */
[----:B------:R-:W-:Y:S01]  /*2ac10*/  CS2R R48, SRZ ;  /* 0x0000000000307805 */ /* 0x000fe2000001ff00 */
[----:B------:R-:W-:Y:S01]  /*2ac20*/  IMAD.MOV.U32 R13, RZ, RZ, R35 ;  /* 0x000000ffff0d7224 */ /* 0x000fe200078e0023 */
[----:B------:R-:W-:Y:S02]  /*2ac30*/  CS2R R40, SRZ ;  /* 0x0000000000287805 */ /* 0x000fe4000001ff00 */
[----:B------:R-:W-:Y:S01]  /*2ac40*/  CS2R R42, SRZ ;  /* 0x00000000002a7805 */ /* 0x000fe2000001ff00 */
[----:B0-----:R-:W-:Y:S02]  /*2ac50*/  IMAD.MOV.U32 R15, RZ, RZ, -0x1 ;  /* 0xffffffffff0f7424 */ /* 0x001fe400078e00ff */
[----:B--2---:R-:W-:-:S02]  /*2ac60*/  @!P1 IMAD.MOV.U32 R45, RZ, RZ, R9 ;  /* 0x000000ffff2d9224 */ /* 0x004fc400078e0009 */
[----:B------:R-:W-:Y:S02]  /*2ac70*/  @!P1 IMAD.MOV.U32 R49, RZ, RZ, R11 ;  /* 0x000000ffff319224 */ /* 0x000fe400078e000b */
[----:B------:R-:W-:Y:S02]  /*2ac80*/  IMAD.MOV.U32 R12, RZ, RZ, R45 ;  /* 0x000000ffff0c7224 */ /* 0x000fe400078e002d */
[----:B------:R-:W-:Y:S02]  /*2ac90*/  IMAD.MOV.U32 R11, RZ, RZ, 0x181f ;  /* 0x0000181fff0b7424 */ /* 0x000fe400078e00ff */
[----:B------:R-:W-:Y:S01]  /*2aca0*/  @!P1 IMAD.MOV.U32 R44, RZ, RZ, R8 ;  /* 0x000000ffff2c9224 */ /* 0x000fe200078e0008 */
[----:B------:R-:W-:Y:S01]  /*2acb0*/  PRMT R66, R12, 0x7610, R66 ;  /* 0x000076100c427816 */ /* 0x000fe20000000042 */
[----:B------:R-:W-:Y:S02]  /*2acc0*/  IMAD.MOV.U32 R12, RZ, RZ, 0x3 ;  /* 0x00000003ff0c7424 */ /* 0x000fe400078e00ff */
[----:B------:R-:W-:-:S02]  /*2acd0*/  IMAD.MOV.U32 R0, RZ, RZ, R44 ;  /* 0x000000ffff007224 */ /* 0x000fc400078e002c */
[----:B------:R-:W-:-:S07]  /*2ace0*/  @!P1 IMAD.MOV.U32 R48, RZ, RZ, R10 ;  /* 0x000000ffff309224 */ /* 0x000fce00078e000a */
[----:B-----5:R-:W-:Y:S05]  /*2acf0*/  WARPSYNC.COLLECTIVE R15, `(.L_x_2208) ;  /* 0x000000000f087348 */ /* 0x020fea0003c00000 */
[----:B------:R0:W1:Y:S02]  /*2ad00*/  SHFL.IDX P6, R14, R13, R12, R11 ;  /* 0x0000000c0d0e7389 */ /* 0x00006400000c000b */
[----:B01---5:R-:W-:Y:S01]  /*2ad10*/  ENDCOLLECTIVE ;  /* 0x000000000000791b */ /* 0x023fe20003800000 */
.L_x_2208:
[----:B------:R-:W-:Y:S01]  /*2ad20*/  IMAD.MOV.U32 R9, RZ, RZ, R49 ;  /* 0x000000ffff097224 */ /* 0x000fe200078e0031 */
[----:B------:R-:W-:Y:S01]  /*2ad30*/  PRMT R65, R0, 0x7610, R65 ;  /* 0x0000761000417816 */ /* 0x000fe20000000041 */
[----:B------:R-:W-:-:S03]  /*2ad40*/  IMAD.MOV.U32 R8, RZ, RZ, R48 ;  /* 0x000000ffff087224 */ /* 0x000fc600078e0030 */
[----:B------:R-:W-:Y:S02]  /*2ad50*/  PRMT R54, R9, 0x7610, R54 ;  /* 0x0000761009367816 */ /* 0x000fe40000000036 */
[----:B------:R-:W-:Y:S01]  /*2ad60*/  PRMT R53, R8, 0x7610, R53 ;  /* 0x0000761008357816 */ /* 0x000fe20000000035 */
[----:B------:R-:W-:Y:S02]  /*2ad70*/  @!P1 IMAD.MOV.U32 R40, RZ, RZ, R28 ;  /* 0x000000ffff289224 */ /* 0x000fe400078e001c */
        /* <DEDUP_REMOVED lines=13> */
.L_x_2209:
[----:B------:R-:W-:Y:S02]  /*2ae50*/  PRMT R74, R10, 0x7610, R74 ;  /* 0x000076100a4a7816 */ /* 0x000fe4000000004a */
[----:B------:R-:W-:Y:S01]  /*2ae60*/  CS2R R8, SRZ ;  /* 0x0000000000087805 */ /* 0x000fe2000001ff00 */
[----:B------:R-:W-:Y:S02]  /*2ae70*/  IMAD.MOV.U32 R13, RZ, RZ, R33 ;  /* 0x000000ffff0d7224 */ /* 0x000fe400078e0021 */
[----:B------:R-:W-:-:S07]  /*2ae80*/  IMAD.MOV.U32 R32, RZ, RZ, R14 ;  /* 0x000000ffff207224 */ /* 0x000fce00078e000e */
[----:B------:R-:W-:Y:S05]  /*2ae90*/  WARPSYNC.COLLECTIVE R15, `(.L_x_2210) ;  /* 0x000000000f087348 */ /* 0x000fea0003c00000 */
[----:B------:R0:W1:Y:S02]  /*2aea0*/  SHFL.IDX P6, R14, R13, R12, R11 ;  /* 0x0000000c0d0e7389 */ /* 0x00006400000c000b */
[----:B01----:R-:W-:Y:S01]  /*2aeb0*/  ENDCOLLECTIVE ;  /* 0x000000000000791b */ /* 0x003fe20003800000 */
.L_x_2210:
[----:B------:R-:W-:Y:S02]  /*2aec0*/  IMAD.MOV.U32 R13, RZ, RZ, R34 ;  /* 0x000000ffff0d7224 */ /* 0x000fe400078e0022 */
[----:B------:R-:W-:-:S07]  /*2aed0*/  IMAD.MOV.U32 R33, RZ, RZ, R14 ;  /* 0x000000ffff217224 */ /* 0x000fce00078e000e */
[----:B------:R-:W-:Y:S05]  /*2aee0*/  WARPSYNC.COLLECTIVE R15, `(.L_x_2211) ;  /* 0x000000000f087348 */ /* 0x000fea0003c00000 */
[----:B------:R0:W1:Y:S02]  /*2aef0*/  SHFL.IDX P6, R14, R13, R12, R11 ;  /* 0x0000000c0d0e7389 */ /* 0x00006400000c000b */
[----:B01----:R-:W-:Y:S01]  /*2af00*/  ENDCOLLECTIVE ;  /* 0x000000000000791b */ /* 0x003fe20003800000 */
.L_x_2211:
[----:B------:R-:W-:-:S05]  /*2af10*/  IMAD.MOV.U32 R11, RZ, RZ, R43 ;  /* 0x000000ffff0b7224 */ /* 0x000fca00078e002b */
[----:B------:R-:W-:Y:S01]  /*2af20*/  PRMT R75, R11, 0x7610, R75 ;  /* 0x000076100b4b7816 */ /* 0x000fe2000000004b */
[----:B------:R-:W-:Y:S01]  /*2af30*/  IMAD.MOV.U32 R34, RZ, RZ, R14 ;  /* 0x000000ffff227224 */ /* 0x000fe200078e000e */
[----:B------:R-:W-:Y:S06]  /*2af40*/  BRA `(.L_x_2212) ;  /* 0xfffffe20008c7947 */ /* 0x000fec000383ffff */
.L_x_1852:
[----:B0-----:R0:W1:Y:S02]  /*2af50*/  SYNCS.PHASECHK.TRANS64.TRYWAIT P4, [R18+URZ+0x28800], R29 ;  /* 0x0288001d120075a7 */ /* 0x001064000808017f */
[----:B-1----:R-:W-:Y:S05]  /*2af60*/  @!P4 NANOSLEEP.SYNCS 0x989680 ;  /* 0x009896800000c95d */ /* 0x002fea0003900000 */
[----:B------:R-:W1:Y:S02]  /*2af70*/  @!P4 SYNCS.PHASECHK.TRANS64 P4, [R18+URZ+0x28800], R29 ;  /* 0x0288001d1200c5a7 */ /* 0x000e64000808007f */
[----:B-1----:R-:W-:Y:S05]  /*2af80*/  @!P4 BRA `(.L_x_1852) ;  /* 0xfffffffc00f0c947 */ /* 0x002fea000383ffff */
[----:B------:R-:W-:Y:S05]  /*2af90*/  BRA `(.L_x_2213) ;  /* 0xfffffe2400407947 */ /* 0x000fea000383ffff */
.L_x_1862:
[----:B--2---:R2:W3:Y:S02]  /*2afa0*/  SYNCS.PHASECHK.TRANS64.TRYWAIT P1, [R90+URZ+0x28830], R3 ;  /* 0x028830035a0075a7 */ /* 0x0044e4000802017f */
[----:B---3--:R-:W-:Y:S05]  /*2afb0*/  @!P1 NANOSLEEP.SYNCS 0x989680 ;  /* 0x009896800000995d */ /* 0x008fea0003900000 */
[----:B------:R-:W3:Y:S02]  /*2afc0*/  @!P1 SYNCS.PHASECHK.TRANS64 P1, [R90+URZ+0x28830], R3 ;  /* 0x028830035a0095a7 */ /* 0x000ee4000802007f */
[----:B---3--:R-:W-:Y:S05]  /*2afd0*/  @!P1 BRA `(.L_x_1862) ;  /* 0xfffffffc00f09947 */ /* 0x008fea000383ffff */
[----:B------:R-:W-:Y:S05]  /*2afe0*/  BRA `(.L_x_1861) ;  /* 0xfffffe4000447947 */ /* 0x000fea000383ffff */
.L_x_1881:
[----:B-1----:R1:W2:Y:S02]  /*2aff0*/  SYNCS.PHASECHK.TRANS64.TRYWAIT P4, [R25+URZ+0x28830], R24 ;  /* 0x02883018190075a7 */ /* 0x0022a4000808017f */
[----:B--2---:R-:W-:Y:S05]  /*2b000*/  @!P4 NANOSLEEP.SYNCS 0x989680 ;  /* 0x009896800000c95d */ /* 0x004fea0003900000 */
[----:B------:R-:W2:Y:S02]  /*2b010*/  @!P4 SYNCS.PHASECHK.TRANS64 P4, [R25+URZ+0x28830], R24 ;  /* 0x028830181900c5a7 */ /* 0x000ea4000808007f */
[----:B--2---:R-:W-:Y:S05]  /*2b020*/  @!P4 BRA `(.L_x_1881) ;  /* 0xfffffffc00f0c947 */ /* 0x004fea000383ffff */
[----:B------:R-:W-:Y:S05]  /*2b030*/  BRA `(.L_x_1880) ;  /* 0xfffffe7c00447947 */ /* 0x000fea000383ffff */
.L_x_1885:
[----:B-1----:R1:W2:Y:S02]  /*2b040*/  SYNCS.PHASECHK.TRANS64.TRYWAIT P3, [R204+URZ+0x28850], R187 ;  /* 0x028850bbcc0075a7 */ /* 0x0022a4000806017f */
[----:B--2---:R-:W-:Y:S05]  /*2b050*/  @!P3 NANOSLEEP.SYNCS 0x989680 ;  /* 0x009896800000b95d */ /* 0x004fea0003900000 */
[----:B------:R-:W2:Y:S02]  /*2b060*/  @!P3 SYNCS.PHASECHK.TRANS64 P3, [R204+URZ+0x28850], R187 ;  /* 0x028850bbcc00b5a7 */ /* 0x000ea4000806007f */
[----:B--2---:R-:W-:Y:S05]  /*2b070*/  @!P3 BRA `(.L_x_1885) ;  /* 0xfffffffc00f0b947 */ /* 0x004fea000383ffff */
[----:B------:R-:W-:Y:S05]  /*2b080*/  BRA `(.L_x_1882) ;  /* 0xfffffe8000847947 */ /* 0x000fea000383ffff */
.L_x_1906:
[----:B-1----:R1:W2:Y:S02]  /*2b090*/  SYNCS.PHASECHK.TRANS64.TRYWAIT P2, [R25+URZ+0x28830], R24 ;  /* 0x02883018190075a7 */ /* 0x0022a4000804017f */
[----:B--2---:R-:W-:Y:S05]  /*2b0a0*/  @!P2 NANOSLEEP.SYNCS 0x989680 ;  /* 0x009896800000a95d */ /* 0x004fea0003900000 */
[----:B------:R-:W2:Y:S02]  /*2b0b0*/  @!P2 SYNCS.PHASECHK.TRANS64 P2, [R25+URZ+0x28830], R24 ;  /* 0x028830181900a5a7 */ /* 0x000ea4000804007f */
[----:B--2---:R-:W-:Y:S05]  /*2b0c0*/  @!P2 BRA `(.L_x_1906) ;  /* 0xfffffffc00f0a947 */ /* 0x004fea000383ffff */
[----:B------:R-:W-:Y:S05]  /*2b0d0*/  BRA `(.L_x_1905) ;  /* 0xfffffeb800ac7947 */ /* 0x000fea000383ffff */
.L_x_1910:
[----:B-1----:R1:W2:Y:S02]  /*2b0e0*/  SYNCS.PHASECHK.TRANS64.TRYWAIT P1, [R205+URZ+0x28850], R204 ;  /* 0x028850cccd0075a7 */ /* 0x0022a4000802017f */
[----:B--2---:R-:W-:Y:S05]  /*2b0f0*/  @!P1 NANOSLEEP.SYNCS 0x989680 ;  /* 0x009896800000995d */ /* 0x004fea0003900000 */
[----:B------:R-:W2:Y:S02]  /*2b100*/  @!P1 SYNCS.PHASECHK.TRANS64 P1, [R205+URZ+0x28850], R204 ;  /* 0x028850cccd0095a7 */ /* 0x000ea4000802007f */
[----:B--2---:R-:W-:Y:S05]  /*2b110*/  @!P1 BRA `(.L_x_1910) ;  /* 0xfffffffc00f09947 */ /* 0x004fea000383ffff */
[----:B------:R-:W-:Y:S05]  /*2b120*/  BRA `(.L_x_1907) ;  /* 0xfffffebc00f87947 */ /* 0x000fea000383ffff */
.L_x_1919:
[----:B-1----:R1:W2:Y:S02]  /*2b130*/  SYNCS.PHASECHK.TRANS64.TRYWAIT P2, [R25+URZ+0x28830], R24 ;  /* 0x02883018190075a7 */ /* 0x0022a4000804017f */
[----:B--2---:R-:W-:Y:S05]  /*2b140*/  @!P2 NANOSLEEP.SYNCS 0x989680 ;  /* 0x009896800000a95d */ /* 0x004fea0003900000 */
[----:B------:R-:W2:Y:S02]  /*2b150*/  @!P2 SYNCS.PHASECHK.TRANS64 P2, [R25+URZ+0x28830], R24 ;  /* 0x028830181900a5a7 */ /* 0x000ea4000804007f */
[----:B--2---:R-:W-:Y:S05]  /*2b160*/  @!P2 BRA `(.L_x_1919) ;  /* 0xfffffffc00f0a947 */ /* 0x004fea000383ffff */
[----:B------:R-:W-:Y:S05]  /*2b170*/  BRA `(.L_x_1918) ;  /* 0xfffffee400687947 */ /* 0x000fea000383ffff */
.L_x_1923:
[----:B-1----:R1:W2:Y:S02]  /*2b180*/  SYNCS.PHASECHK.TRANS64.TRYWAIT P1, [R205+URZ+0x28850], R204 ;  /* 0x028850cccd0075a7 */ /* 0x0022a4000802017f */
[----:B--2---:R-:W-:Y:S05]  /*2b190*/  @!P1 NANOSLEEP.SYNCS 0x989680 ;  /* 0x009896800000995d */ /* 0x004fea0003900000 */
[----:B------:R-:W2:Y:S02]  /*2b1a0*/  @!P1 SYNCS.PHASECHK.TRANS64 P1, [R205+URZ+0x28850], R204 ;  /* 0x028850cccd0095a7 */ /* 0x000ea4000802007f */
[----:B--2---:R-:W-:Y:S05]  /*2b1b0*/  @!P1 BRA `(.L_x_1923) ;  /* 0xfffffffc00f09947 */ /* 0x004fea000383ffff */
[----:B------:R-:W-:Y:S05]  /*2b1c0*/  BRA `(.L_x_1920) ;  /* 0xfffffee800b47947 */ /* 0x000fea000383ffff */
.L_x_1938:
[----:B-1----:R1:W2:Y:S02]  /*2b1d0*/  SYNCS.PHASECHK.TRANS64.TRYWAIT P1, [R11+URZ+0x28850], R0 ;  /* 0x028850000b0075a7 */ /* 0x0022a4000802017f */
[----:B--2---:R-:W-:Y:S05]  /*2b1e0*/  @!P1 NANOSLEEP.SYNCS 0x989680 ;  /* 0x009896800000995d */ /* 0x004fea0003900000 */
[----:B------:R-:W2:Y:S02]  /*2b1f0*/  @!P1 SYNCS.PHASECHK.TRANS64 P1, [R11+URZ+0x28850], R0 ;  /* 0x028850000b0095a7 */ /* 0x000ea4000802007f */
[----:B--2---:R-:W-:Y:S05]  /*2b200*/  @!P1 BRA `(.L_x_1938) ;  /* 0xfffffffc00f09947 */ /* 0x004fea000383ffff */
[----:B------:R-:W-:Y:S05]  /*2b210*/  BRA `(.L_x_1937) ;  /* 0xffffff2000107947 */ /* 0x000fea000383ffff */
.L_x_1944:
[----:B------:R-:W-:Y:S02]  /*2b220*/  IMAD.MOV.U32 R13, RZ, RZ, R8 ;  /* 0x000000ffff0d7224 */ /* 0x000fe400078e0008 */
[----:B------:R-:W-:Y:S02]  /*2b230*/  IMAD.MOV.U32 R12, RZ, RZ, RZ ;  /* 0x000000ffff0c7224 */ /* 0x000fe400078e00ff */
[----:B------:R-:W-:Y:S02]  /*2b240*/  IMAD.MOV.U32 R11, RZ, RZ, 0x181f ;  /* 0x0000181fff0b7424 */ /* 0x000fe400078e00ff */
[----:B------:R-:W-:-:S07]  /*2b250*/  IMAD.MOV.U32 R15, RZ, RZ, -0x1 ;  /* 0xffffffffff0f7424 */ /* 0x000fce00078e00ff */
[----:B-----5:R-:W-:Y:S05]  /*2b260*/  WARPSYNC.COLLECTIVE R15, `(.L_x_2214) ;  /* 0x000000000f087348 */ /* 0x020fea0003c00000 */
[----:B------:R0:W1:Y:S02]  /*2b270*/  SHFL.IDX P6, R14, R13, R12, R11 ;  /* 0x0000000c0d0e7389 */ /* 0x00006400000c000b */
[----:B01---5:R-:W-:Y:S01]  /*2b280*/  ENDCOLLECTIVE ;  /* 0x000000000000791b */ /* 0x023fe20003800000 */
.L_x_2214:
[----:B------:R-:W-:Y:S02]  /*2b290*/  IMAD.MOV.U32 R13, RZ, RZ, R0 ;  /* 0x000000ffff0d7224 */ /* 0x000fe400078e0000 */
[----:B------:R-:W-:-:S07]  /*2b2a0*/  IMAD.MOV.U32 R3, RZ, RZ, R14 ;  /* 0x000000ffff037224 */ /* 0x000fce00078e000e */
[----:B------:R-:W-:Y:S05]  /*2b2b0*/  WARPSYNC.COLLECTIVE R15, `(.L_x_2215) ;  /* 0x000000000f087348 */ /* 0x000fea0003c00000 */
[----:B------:R0:W1:Y:S02]  /*2b2c0*/  SHFL.IDX P6, R14, R13, R12, R11 ;  /* 0x0000000c0d0e7389 */ /* 0x00006400000c000b */
[----:B01----:R-:W-:Y:S01]  /*2b2d0*/  ENDCOLLECTIVE ;  /* 0x000000000000791b */ /* 0x003fe20003800000 */
.L_x_2215:
[----:B------:R-:W-:Y:S05]  /*2b2e0*/  BRA `(.L_x_2216) ;  /* 0xffffff3800f07947 */ /* 0x000fea000383ffff */
.L_x_1947:
        /* <DEDUP_REMOVED lines=8> */
.L_x_2218:
[----:B------:R-:W-:Y:S05]  /*2b370*/  BSYNC B1 ;  /* 0x0000000000017941 */ /* 0x000fea0003800000 */
.L_x_2217:
        /* <DEDUP_REMOVED lines=8> */
.L_x_2219:
[----:B------:R-:W-:Y:S05]  /*2b400*/  BRA `(.L_x_2220) ;  /* 0xffffff3800ec7947 */ /* 0x000fea000383ffff */
.L_x_1950:
        /* <DEDUP_REMOVED lines=8> */
.L_x_2222:
[----:B------:R-:W-:Y:S05]  /*2b490*/  BSYNC B1 ;  /* 0x0000000000017941 */ /* 0x000fea0003800000 */
.L_x_2221:
        /* <DEDUP_REMOVED lines=8> */
.L_x_2223:
[----:B------:R-:W-:Y:S05]  /*2b520*/  BRA `(.L_x_2224) ;  /* 0xffffff3800ec7947 */ /* 0x000fea000383ffff */
.L_x_1953:
        /* <DEDUP_REMOVED lines=8> */
.L_x_2226:
[----:B------:R-:W-:Y:S05]  /*2b5b0*/  BSYNC B1 ;  /* 0x0000000000017941 */ /* 0x000fea0003800000 */
.L_x_2225:
        /* <DEDUP_REMOVED lines=8> */
.L_x_2227:
[----:B------:R-:W-:Y:S05]  /*2b640*/  BRA `(.L_x_2228) ;  /* 0xffffff3800ec7947 */ /* 0x000fea000383ffff */
.L_x_1955:
[----:B------:R-:W-:Y:S02]  /*2b650*/  IMAD.MOV.U32 R13, RZ, RZ, R4 ;  /* 0x000000ffff0d7224 */ /* 0x000fe400078e0004 */
[----:B------:R-:W-:Y:S02]  /*2b660*/  IMAD.MOV.U32 R12, RZ, RZ, RZ ;  /* 0x000000ffff0c7224 */ /* 0x000fe400078e00ff */
[----:B------:R-:W-:Y:S02]  /*2b670*/  IMAD.MOV.U32 R11, RZ, RZ, 0x1c1f ;  /* 0x00001c1fff0b7424 */ /* 0x000fe400078e00ff */
[----:B------:R-:W-:-:S07]  /*2b680*/  IMAD.MOV.U32 R15, RZ, RZ, -0x1 ;  /* 0xffffffffff0f7424 */ /* 0x000fce00078e00ff */
[----:B------:R-:W-:Y:S05]  /*2b690*/  WARPSYNC.COLLECTIVE R15, `(.L_x_2229) ;  /* 0x000000000f087348 */ /* 0x000fea0003c00000 */
[----:B------:R0:W1:Y:S02]  /*2b6a0*/  SHFL.IDX P6, R14, R13, R12, R11 ;  /* 0x0000000c0d0e7389 */ /* 0x00006400000c000b */
[----:B01----:R-:W-:Y:S01]  /*2b6b0*/  ENDCOLLECTIVE ;  /* 0x000000000000791b */ /* 0x003fe20003800000 */
.L_x_2229:
[----:B------:R-:W-:Y:S02]  /*2b6c0*/  IMAD.MOV.U32 R13, RZ, RZ, R3 ;  /* 0x000000ffff0d7224 */ /* 0x000fe400078e0003 */
[----:B------:R-:W-:-:S07]  /*2b6d0*/  IMAD.MOV.U32 R0, RZ, RZ, R14 ;  /* 0x000000ffff007224 */ /* 0x000fce00078e000e */
[----:B------:R-:W-:Y:S05]  /*2b6e0*/  WARPSYNC.COLLECTIVE R15, `(.L_x_2230) ;  /* 0x000000000f087348 */ /* 0x000fea0003c00000 */
[----:B------:R0:W1:Y:S02]  /*2b6f0*/  SHFL.IDX P6, R14, R13, R12, R11 ;  /* 0x0000000c0d0e7389 */ /* 0x00006400000c000b */
[----:B01----:R-:W-:Y:S01]  /*2b700*/  ENDCOLLECTIVE ;  /* 0x000000000000791b */ /* 0x003fe20003800000 */
.L_x_2230:
[----:B------:R-:W-:Y:S05]  /*2b710*/  BRA `(.L_x_2231) ;  /* 0xffffff3c00ec7947 */ /* 0x000fea000383ffff */
.L_x_1958:
[----:B------:R-:W-:Y:S01]  /*2b720*/  BSSY B1, `(.L_x_2232) ;  /* 0x0000008000017945 */ /* 0x000fe20003800000 */
[----:B--2---:R-:W-:Y:S02]  /*2b730*/  IMAD.MOV.U32 R13, RZ, RZ, R4 ;  /* 0x000000ffff0d7224 */ /* 0x004fe400078e0004 */
[----:B------:R-:W-:Y:S02]  /*2b740*/  IMAD.MOV.U32 R12, RZ, RZ, 0x1 ;  /* 0x00000001ff0c7424 */ /* 0x000fe400078e00ff */
[----:B------:R-:W-:Y:S02]  /*2b750*/  IMAD.MOV.U32 R11, RZ, RZ, 0x1c1f ;  /* 0x00001c1fff0b7424 */ /* 0x000fe400078e00ff */
[----:B------:R-:W-:-:S07]  /*2b760*/  IMAD.MOV.U32 R15, RZ, RZ, -0x1 ;  /* 0xffffffffff0f7424 */ /* 0x000fce00078e00ff */
[----:B01----:R-:W-:Y:S05]  /*2b770*/  WARPSYNC.COLLECTIVE R15, `(.L_x_2233) ;  /* 0x000000000f087348 */ /* 0x003fea0003c00000 */
[----:B------:R2:W3:Y:S02]  /*2b780*/  SHFL.IDX P6, R14, R13, R12, R11 ;  /* 0x0000000c0d0e7389 */ /* 0x0004e400000c000b */
[----:B0123--:R-:W-:Y:S01]  /*2b790*/  ENDCOLLECTIVE ;  /* 0x000000000000791b */ /* 0x00ffe20003800000 */
.L_x_2233:
[----:B------:R-:W-:Y:S05]  /*2b7a0*/  BSYNC B1 ;  /* 0x0000000000017941 */ /* 0x000fea0003800000 */
.L_x_2232:
        /* <DEDUP_REMOVED lines=8> */
.L_x_2234:
[----:B------:R-:W-:Y:S05]  /*2b830*/  BRA `(.L_x_2235) ;  /* 0xffffff4000ec7947 */ /* 0x000fea000383ffff */
.L_x_1962:
[----:B------:R-:W-:Y:S02]  /*2b840*/  IMAD.MOV.U32 R13, RZ, RZ, R4 ;  /* 0x000000ffff0d7224 */ /* 0x000fe400078e0004 */
[----:B------:R-:W-:Y:S02]  /*2b850*/  IMAD.MOV.U32 R12, RZ, RZ, RZ ;  /* 0x000000ffff0c7224 */ /* 0x000fe400078e00ff */
[----:B------:R-:W-:Y:S02]  /*2b860*/  IMAD.MOV.U32 R11, RZ, RZ, 0x181f ;  /* 0x0000181fff0b7424 */ /* 0x000fe400078e00ff */
[----:B------:R-:W-:-:S07]  /*2b870*/  IMAD.MOV.U32 R15, RZ, RZ, -0x1 ;  /* 0xffffffffff0f7424 */ /* 0x000fce00078e00ff */
[----:B0--3--:R-:W-:Y:S05]  /*2b880*/  WARPSYNC.COLLECTIVE R15, `(.L_x_2236) ;  /* 0x000000000f087348 */ /* 0x009fea0003c00000 */
[----:B------:R1:W2:Y:S02]  /*2b890*/  SHFL.IDX P6, R14, R13, R12, R11 ;  /* 0x0000000c0d0e7389 */ /* 0x0002a400000c000b */
[----:B0123--:R-:W-:Y:S01]  /*2b8a0*/  ENDCOLLECTIVE ;  /* 0x000000000000791b */ /* 0x00ffe20003800000 */
.L_x_2236:
[----:B------:R-:W-:Y:S02]  /*2b8b0*/  IMAD.MOV.U32 R13, RZ, RZ, R0 ;  /* 0x000000ffff0d7224 */ /* 0x000fe400078e0000 */
[----:B------:R-:W-:-:S07]  /*2b8c0*/  IMAD.MOV.U32 R3, RZ, RZ, R14 ;  /* 0x000000ffff037224 */ /* 0x000fce00078e000e */
[----:B------:R-:W-:Y:S05]  /*2b8d0*/  WARPSYNC.COLLECTIVE R15, `(.L_x_2237) ;  /* 0x000000000f087348 */ /* 0x000fea0003c00000 */
[----:B------:R0:W1:Y:S02]  /*2b8e0*/  SHFL.IDX P6, R14, R13, R12, R11 ;  /* 0x0000000c0d0e7389 */ /* 0x00006400000c000b */
[----:B01----:R-:W-:Y:S01]  /*2b8f0*/  ENDCOLLECTIVE ;  /* 0x000000000000791b */ /* 0x003fe20003800000 */
.L_x_2237:
[----:B------:R-:W-:Y:S05]  /*2b900*/  BRA `(.L_x_2238) ;  /* 0xffffff4c00e87947 */ /* 0x000fea000383ffff */
.L_x_1965:
        /* <DEDUP_REMOVED lines=8> */
.L_x_2240:
[----:B------:R-:W-:Y:S05]  /*2b990*/  BSYNC B1 ;  /* 0x0000000000017941 */ /* 0x000fea0003800000 */
.L_x_2239:
        /* <DEDUP_REMOVED lines=8> */
.L_x_2241:
[----:B------:R-:W-:Y:S05]  /*2ba20*/  BRA `(.L_x_2242) ;  /* 0xffffff4c00e87947 */ /* 0x000fea000383ffff */
.L_x_1968:
        /* <DEDUP_REMOVED lines=8> */
.L_x_2244:
[----:B------:R-:W-:Y:S05]  /*2bab0*/  BSYNC B1 ;  /* 0x0000000000017941 */ /* 0x000fea0003800000 */
.L_x_2243:
        /* <DEDUP_REMOVED lines=8> */
.L_x_2245:
[----:B------:R-:W-:Y:S05]  /*2bb40*/  BRA `(.L_x_2246) ;  /* 0xffffff4c00e87947 */ /* 0x000fea000383ffff */
.L_x_1971:
        /* <DEDUP_REMOVED lines=8> */
.L_x_2248:
[----:B------:R-:W-:Y:S05]  /*2bbd0*/  BSYNC B1 ;  /* 0x0000000000017941 */ /* 0x000fea0003800000 */
.L_x_2247:
        /* <DEDUP_REMOVED lines=8> */
.L_x_2249:
[----:B------:R-:W-:Y:S05]  /*2bc60*/  BRA `(.L_x_2250) ;  /* 0xffffff4c00e87947 */ /* 0x000fea000383ffff */
.L_x_1998:
[----:B------:R-:W0:Y:S01]  /*2bc70*/  S2R R12, SR_TID.X ;  /* 0x00000000000c7919 */ /* 0x000e220000002100 */
[----:B------:R-:W-:Y:S01]  /*2bc80*/  BSSY B1, `(.L_x_2251) ;  /* 0x000000a000017945 */ /* 0x000fe20003800000 */
[----:B------:R-:W-:Y:S02]  /*2bc90*/  IMAD.MOV.U32 R11, RZ, RZ, 0x1f ;  /* 0x0000001fff0b7424 */ /* 0x000fe400078e00ff */
[----:B------:R-:W-:Y:S01]  /*2bca0*/  IMAD.MOV.U32 R15, RZ, RZ, -0x1 ;  /* 0xffffffffff0f7424 */ /* 0x000fe200078e00ff */
[----:B0-----:R-:W-:-:S04]  /*2bcb0*/  SHF.R.U32.HI R12, RZ, 0x5, R12 ;  /* 0x00000005ff0c7819 */ /* 0x001fc8000001160c */
[----:B------:R-:W-:-:S05]  /*2bcc0*/  LOP3.LUT R12, R12, 0x3, RZ, 0xc0, !PT ;  /* 0x000000030c0c7812 */ /* 0x000fca00078ec0ff */
[----:B------:R-:W-:Y:S02]  /*2bcd0*/  IMAD.MOV.U32 R13, RZ, RZ, R12 ;  /* 0x000000ffff0d7224 */ /* 0x000fe400078e000c */
[----:B------:R-:W-:-:S07]  /*2bce0*/  IMAD.MOV.U32 R12, RZ, RZ, RZ ;  /* 0x000000ffff0c7224 */ /* 0x000fce00078e00ff */
[----:B------:R-:W-:Y:S05]  /*2bcf0*/  WARPSYNC.COLLECTIVE R15, `(.L_x_2252) ;  /* 0x000000000f087348 */ /* 0x000fea0003c00000 */
[----:B------:R0:W1:Y:S02]  /*2bd00*/  SHFL.IDX P6, R14, R13, R12, R11 ;  /* 0x0000000c0d0e7389 */ /* 0x00006400000c000b */
[----:B01----:R-:W-:Y:S01]  /*2bd10*/  ENDCOLLECTIVE ;  /* 0x000000000000791b */ /* 0x003fe20003800000 */
.L_x_2252:
[----:B------:R-:W-:Y:S05]  /*2bd20*/  BSYNC B1 ;  /* 0x0000000000017941 */ /* 0x000fea0003800000 */
.L_x_2251:
[----:B------:R-:W-:Y:S05]  /*2bd30*/  BRA `(.L_x_2253) ;  /* 0xffffff6c00887947 */ /* 0x000fea000383ffff */
.L_x_2000:
[----:B------:R-:W-:Y:S01]  /*2bd40*/  BSSY B1, `(.L_x_2254) ;  /* 0x0000006000017945 */ /* 0x000fe20003800000 */
[----:B------:R-:W-:-:S07]  /*2bd50*/  IMAD.MOV.U32 R15, RZ, RZ, -0x1 ;  /* 0xffffffffff0f7424 */ /* 0x000fce00078e00ff */
[----:B0-----:R-:W-:Y:S05]  /*2bd60*/  WARPSYNC.COLLECTIVE R15, `(.L_x_2255) ;  /* 0x000000000f0c7348 */ /* 0x001fea0003c00000 */
[----:B------:R-:W-:Y:S02]  /*2bd70*/  ELECT P6, UR62, PT ;  /* 0x00000000003e782f */ /* 0x000fe400038c0000 */
[----:B------:R-:W-:Y:S01]  /*2bd80*/  MOV R14, UR62 ;  /* 0x0000003e000e7c02 */ /* 0x000fe20008000f00 */
[----:B0-----:R-:W-:Y:S10]  /*2bd90*/  ENDCOLLECTIVE ;  /* 0x000000000000791b */ /* 0x001ff40003800000 */
.L_x_2255:
[----:B------:R-:W-:Y:S05]  /*2bda0*/  BSYNC B1 ;  /* 0x0000000000017941 */ /* 0x000fea0003800000 */
.L_x_2254:
[----:B------:R-:W-:Y:S05]  /*2bdb0*/  BRA `(.L_x_1999) ;  /* 0xffffff6c00807947 */ /* 0x000fea000383ffff */
.L_x_2002:
[----:B0-----:R0:W1:Y:S02]  /*2bdc0*/  SYNCS.PHASECHK.TRANS64.TRYWAIT P0, [R22+URZ+0x28820], R3 ;  /* 0x02882003160075a7 */ /* 0x001064000800017f */
[----:B-1----:R-:W-:Y:S05]  /*2bdd0*/  @!P0 NANOSLEEP.SYNCS 0x989680 ;  /* 0x009896800000895d */ /* 0x002fea0003900000 */
[----:B------:R-:W1:Y:S02]  /*2bde0*/  @!P0 SYNCS.PHASECHK.TRANS64 P0, [R22+URZ+0x28820], R3 ;  /* 0x02882003160085a7 */ /* 0x000e64000800007f */
[----:B-1----:R-:W-:Y:S05]  /*2bdf0*/  @!P0 BRA `(.L_x_2002) ;  /* 0xfffffffc00f08947 */ /* 0x002fea000383ffff */
[----:B------:R-:W-:Y:S05]  /*2be00*/  BRA `(.L_x_2256) ;  /* 0xffffff6c00907947 */ /* 0x000fea000383ffff */
.L_x_2006:
[----:B0-----:R0:W1:Y:S02]  /*2be10*/  SYNCS.PHASECHK.TRANS64.TRYWAIT P0, [R3+URZ+0x288a0], R7 ;  /* 0x0288a007030075a7 */ /* 0x001064000800017f */
[----:B-1----:R-:W-:Y:S05]  /*2be20*/  @!P0 NANOSLEEP.SYNCS 0x989680 ;  /* 0x009896800000895d */ /* 0x002fea0003900000 */
[----:B------:R-:W1:Y:S02]  /*2be30*/  @!P0 SYNCS.PHASECHK.TRANS64 P0, [R3+URZ+0x288a0], R7 ;  /* 0x0288a007030085a7 */ /* 0x000e64000800007f */
[----:B-1----:R-:W-:Y:S05]  /*2be40*/  @!P0 BRA `(.L_x_2006) ;  /* 0xfffffffc00f08947 */ /* 0x002fea000383ffff */
[----:B------:R-:W-:Y:S05]  /*2be50*/  BRA `(.L_x_2257) ;  /* 0xffffff6c00a87947 */ /* 0x000fea000383ffff */
.L_x_2012:
[----:B-1----:R1:W2:Y:S02]  /*2be60*/  SYNCS.PHASECHK.TRANS64.TRYWAIT P0, [R3+URZ+0x288c0], R7 ;  /* 0x0288c007030075a7 */ /* 0x0022a4000800017f */
[----:B--2---:R-:W-:Y:S05]  /*2be70*/  @!P0 NANOSLEEP.SYNCS 0x989680 ;  /* 0x009896800000895d */ /* 0x004fea0003900000 */
[----:B------:R-:W2:Y:S02]  /*2be80*/  @!P0 SYNCS.PHASECHK.TRANS64 P0, [R3+URZ+0x288c0], R7 ;  /* 0x0288c007030085a7 */ /* 0x000ea4000800007f */
[----:B--2---:R-:W-:Y:S05]  /*2be90*/  @!P0 BRA `(.L_x_2012) ;  /* 0xfffffffc00f08947 */ /* 0x004fea000383ffff */
[----:B------:R-:W-:Y:S05]  /*2bea0*/  BRA `(.L_x_2258) ;  /* 0xffffff7000687947 */ /* 0x000fea000383ffff */
.L_x_2020:
[----:B0-----:R0:W1:Y:S02]  /*2beb0*/  SYNCS.PHASECHK.TRANS64.TRYWAIT P1, [R11+URZ+0x288a0], R2 ;  /* 0x0288a0020b0075a7 */ /* 0x001064000802017f */
[----:B-1----:R-:W-:Y:S05]  /*2bec0*/  @!P1 NANOSLEEP.SYNCS 0x989680 ;  /* 0x009896800000995d */ /* 0x002fea0003900000 */
[----:B------:R-:W1:Y:S02]  /*2bed0*/  @!P1 SYNCS.PHASECHK.TRANS64 P1, [R11+URZ+0x288a0], R2 ;  /* 0x0288a0020b0095a7 */ /* 0x000e64000802007f */
[----:B-1----:R-:W-:Y:S05]  /*2bee0*/  @!P1 BRA `(.L_x_2020) ;  /* 0xfffffffc00f09947 */ /* 0x002fea000383ffff */
[----:B------:R-:W-:Y:S05]  /*2bef0*/  BRA `(.L_x_2259) ;  /* 0xffffff7400647947 */ /* 0x000fea000383ffff */
.L_x_2026:
[----:B-1----:R1:W2:Y:S02]  /*2bf00*/  SYNCS.PHASECHK.TRANS64.TRYWAIT P1, [R11+URZ+0x288c0], R2 ;  /* 0x0288c0020b0075a7 */ /* 0x0022a4000802017f */
[----:B--2---:R-:W-:Y:S05]  /*2bf10*/  @!P1 NANOSLEEP.SYNCS 0x989680 ;  /* 0x009896800000995d */ /* 0x004fea0003900000 */
[----:B------:R-:W2:Y:S02]  /*2bf20*/  @!P1 SYNCS.PHASECHK.TRANS64 P1, [R11+URZ+0x288c0], R2 ;  /* 0x0288c0020b0095a7 */ /* 0x000ea4000802007f */
[----:B--2---:R-:W-:Y:S05]  /*2bf30*/  @!P1 BRA `(.L_x_2026) ;  /* 0xfffffffc00f09947 */ /* 0x004fea000383ffff */
[----:B------:R-:W-:Y:S05]  /*2bf40*/  BRA `(.L_x_2260) ;  /* 0xffffff78001c7947 */ /* 0x000fea000383ffff */
.L_x_2050:
        /* <DEDUP_REMOVED lines=11> */
.L_x_2262:
[----:B------:R-:W-:Y:S05]  /*2c000*/  BSYNC B0 ;  /* 0x0000000000007941 */ /* 0x000fea0003800000 */
.L_x_2261:
[----:B------:R-:W-:Y:S05]  /*2c010*/  BRA `(.L_x_2263) ;  /* 0xffffff8800707947 */ /* 0x000fea000383ffff */
.L_x_2053:
[----:B0-----:R0:W1:Y:S02]  /*2c020*/  SYNCS.PHASECHK.TRANS64.TRYWAIT P0, [R7+URZ+0x28840], R2 ;  /* 0x02884002070075a7 */ /* 0x001064000800017f */
[----:B-1----:R-:W-:Y:S05]  /*2c030*/  @!P0 NANOSLEEP.SYNCS 0x989680 ;  /* 0x009896800000895d */ /* 0x002fea0003900000 */
[----:B------:R-:W1:Y:S02]  /*2c040*/  @!P0 SYNCS.PHASECHK.TRANS64 P0, [R7+URZ+0x28840], R2 ;  /* 0x02884002070085a7 */ /* 0x000e64000800007f */
[----:B-1----:R-:W-:Y:S05]  /*2c050*/  @!P0 BRA `(.L_x_2053) ;  /* 0xfffffffc00f08947 */ /* 0x002fea000383ffff */
[----:B------:R-:W-:Y:S05]  /*2c060*/  BRA `(.L_x_2264) ;  /* 0xffffff8800c07947 */ /* 0x000fea000383ffff */
.L_x_2054:
        /* <DEDUP_REMOVED lines=8> */
.L_x_2266:
[----:B------:R-:W-:Y:S05]  /*2c0f0*/  BSYNC B0 ;  /* 0x0000000000007941 */ /* 0x000fea0003800000 */
.L_x_2265:
        /* <DEDUP_REMOVED lines=9> */
.L_x_2267:
[----:B------:R-:W-:Y:S02]  /*2c190*/  IMAD.MOV.U32 R13, RZ, RZ, R0 ;  /* 0x000000ffff0d7224 */ /* 0x000fe400078e0000 */
[----:B------:R-:W-:Y:S02]  /*2c1a0*/  IMAD.MOV.U32 R12, RZ, RZ, 0x1 ;  /* 0x00000001ff0c7424 */ /* 0x000fe400078e00ff */
[----:B------:R-:W-:-:S07]  /*2c1b0*/  IMAD.MOV.U32 R3, RZ, RZ, R14 ;  /* 0x000000ffff037224 */ /* 0x000fce00078e000e */
[----:B------:R-:W-:Y:S05]  /*2c1c0*/  WARPSYNC.COLLECTIVE R15, `(.L_x_2268) ;  /* 0x000000000f087348 */ /* 0x000fea0003c00000 */
[----:B------:R0:W1:Y:S02]  /*2c1d0*/  SHFL.IDX P6, R14, R13, R12, R11 ;  /* 0x0000000c0d0e7389 */ /* 0x00006400000c000b */
[----:B01----:R-:W-:Y:S01]  /*2c1e0*/  ENDCOLLECTIVE ;  /* 0x000000000000791b */ /* 0x003fe20003800000 */
.L_x_2268:
        /* <DEDUP_REMOVED lines=16> */
.L_x_2269:
[----:B------:R-:W-:Y:S02]  /*2c2f0*/  @P0 IMAD R8, R5, 0x2, R22 ;  /* 0x0000000205080824 */ /* 0x000fe400078e0216 */
[----:B------:R-:W-:Y:S02]  /*2c300*/  IMAD.MOV.U32 R13, RZ, RZ, R0 ;  /* 0x000000ffff0d7224 */ /* 0x000fe400078e0000 */
[----:B------:R-:W-:Y:S02]  /*2c310*/  IMAD.MOV.U32 R12, RZ, RZ, 0x2 ;  /* 0x00000002ff0c7424 */ /* 0x000fe400078e00ff */
[----:B------:R-:W-:-:S07]  /*2c320*/  IMAD.MOV.U32 R3, RZ, RZ, R14 ;  /* 0x000000ffff037224 */ /* 0x000fce00078e000e */
[----:B------:R-:W-:Y:S05]  /*2c330*/  WARPSYNC.COLLECTIVE R15, `(.L_x_2270) ;  /* 0x000000000f087348 */ /* 0x000fea0003c00000 */
[----:B------:R0:W1:Y:S02]  /*2c340*/  SHFL.IDX P6, R14, R13, R12, R11 ;  /* 0x0000000c0d0e7389 */ /* 0x00006400000c000b */
[----:B01----:R-:W-:Y:S01]  /*2c350*/  ENDCOLLECTIVE ;  /* 0x000000000000791b */ /* 0x003fe20003800000 */
.L_x_2270:
        /* <DEDUP_REMOVED lines=16> */
.L_x_2271:
[----:B------:R-:W-:Y:S02]  /*2c460*/  @P0 IMAD R8, R5, 0x2, R22 ;  /* 0x0000000205080824 */ /* 0x000fe400078e0216 */
[----:B------:R-:W-:Y:S02]  /*2c470*/  IMAD.MOV.U32 R13, RZ, RZ, R0 ;  /* 0x000000ffff0d7224 */ /* 0x000fe400078e0000 */
[----:B------:R-:W-:Y:S02]  /*2c480*/  IMAD.MOV.U32 R12, RZ, RZ, 0x3 ;  /* 0x00000003ff0c7424 */ /* 0x000fe400078e00ff */
[----:B------:R-:W-:-:S07]  /*2c490*/  IMAD.MOV.U32 R3, RZ, RZ, R14 ;  /* 0x000000ffff037224 */ /* 0x000fce00078e000e */
[----:B------:R-:W-:Y:S05]  /*2c4a0*/  WARPSYNC.COLLECTIVE R15, `(.L_x_2272) ;  /* 0x000000000f087348 */ /* 0x000fea0003c00000 */
[----:B------:R0:W1:Y:S02]  /*2c4b0*/  SHFL.IDX P6, R14, R13, R12, R11 ;  /* 0x0000000c0d0e7389 */ /* 0x00006400000c000b */
[----:B01----:R-:W-:Y:S01]  /*2c4c0*/  ENDCOLLECTIVE ;  /* 0x000000000000791b */ /* 0x003fe20003800000 */
.L_x_2272:
        /* <DEDUP_REMOVED lines=16> */
.L_x_2273:
[----:B------:R-:W-:Y:S02]  /*2c5d0*/  @P0 IMAD R8, R5, 0x2, R22 ;  /* 0x0000000205080824 */ /* 0x000fe400078e0216 */
[----:B------:R-:W-:Y:S02]  /*2c5e0*/  IMAD.MOV.U32 R13, RZ, RZ, R0 ;  /* 0x000000ffff0d7224 */ /* 0x000fe400078e0000 */
[----:B------:R-:W-:Y:S02]  /*2c5f0*/  IMAD.MOV.U32 R12, RZ, RZ, 0x4 ;  /* 0x00000004ff0c7424 */ /* 0x000fe400078e00ff */
[----:B------:R-:W-:-:S07]  /*2c600*/  IMAD.MOV.U32 R3, RZ, RZ, R14 ;  /* 0x000000ffff037224 */ /* 0x000fce00078e000e */
[----:B------:R-:W-:Y:S05]  /*2c610*/  WARPSYNC.COLLECTIVE R15, `(.L_x_2274) ;  /* 0x000000000f087348 */ /* 0x000fea0003c00000 */
[----:B------:R0:W1:Y:S02]  /*2c620*/  SHFL.IDX P6, R14, R13, R12, R11 ;  /* 0x0000000c0d0e7389 */ /* 0x00006400000c000b */
[----:B01----:R-:W-:Y:S01]  /*2c630*/  ENDCOLLECTIVE ;  /* 0x000000000000791b */ /* 0x003fe20003800000 */
.L_x_2274:
        /* <DEDUP_REMOVED lines=16> */
.L_x_2275:
[----:B------:R-:W-:Y:S02]  /*2c740*/  @P0 IMAD R8, R5, 0x2, R22 ;  /* 0x0000000205080824 */ /* 0x000fe400078e0216 */
[----:B------:R-:W-:Y:S02]  /*2c750*/  IMAD.MOV.U32 R13, RZ, RZ, R0 ;  /* 0x000000ffff0d7224 */ /* 0x000fe400078e0000 */
[----:B------:R-:W-:Y:S02]  /*2c760*/  IMAD.MOV.U32 R12, RZ, RZ, 0x5 ;  /* 0x00000005ff0c7424 */ /* 0x000fe400078e00ff */
[----:B------:R-:W-:-:S07]  /*2c770*/  IMAD.MOV.U32 R3, RZ, RZ, R14 ;  /* 0x000000ffff037224 */ /* 0x000fce00078e000e */
[----:B------:R-:W-:Y:S05]  /*2c780*/  WARPSYNC.COLLECTIVE R15, `(.L_x_2276) ;  /* 0x000000000f087348 */ /* 0x000fea0003c00000 */
[----:B------:R0:W1:Y:S02]  /*2c790*/  SHFL.IDX P6, R14, R13, R12, R11 ;  /* 0x0000000c0d0e7389 */ /* 0x00006400000c000b */
[----:B01----:R-:W-:Y:S01]  /*2c7a0*/  ENDCOLLECTIVE ;  /* 0x000000000000791b */ /* 0x003fe20003800000 */
.L_x_2276:
        /* <DEDUP_REMOVED lines=16> */
.L_x_2277:
[----:B------:R-:W-:Y:S02]  /*2c8b0*/  @P0 IMAD R8, R5, 0x2, R22 ;  /* 0x0000000205080824 */ /* 0x000fe400078e0216 */
[----:B------:R-:W-:Y:S02]  /*2c8c0*/  IMAD.MOV.U32 R13, RZ, RZ, R0 ;  /* 0x000000ffff0d7224 */ /* 0x000fe400078e0000 */
[----:B------:R-:W-:Y:S02]  /*2c8d0*/  IMAD.MOV.U32 R12, RZ, RZ, 0x6 ;  /* 0x00000006ff0c7424 */ /* 0x000fe400078e00ff */
[----:B------:R-:W-:-:S07]  /*2c8e0*/  IMAD.MOV.U32 R3, RZ, RZ, R14 ;  /* 0x000000ffff037224 */ /* 0x000fce00078e000e */
[----:B------:R-:W-:Y:S05]  /*2c8f0*/  WARPSYNC.COLLECTIVE R15, `(.L_x_2278) ;  /* 0x000000000f087348 */ /* 0x000fea0003c00000 */
[----:B------:R0:W1:Y:S02]  /*2c900*/  SHFL.IDX P6, R14, R13, R12, R11 ;  /* 0x0000000c0d0e7389 */ /* 0x00006400000c000b */
[----:B01----:R-:W-:Y:S01]  /*2c910*/  ENDCOLLECTIVE ;  /* 0x000000000000791b */ /* 0x003fe20003800000 */
.L_x_2278:
        /* <DEDUP_REMOVED lines=16> */
.L_x_2279:
[----:B------:R-:W-:Y:S02]  /*2ca20*/  @P0 IMAD R8, R5, 0x2, R22 ;  /* 0x0000000205080824 */ /* 0x000fe400078e0216 */
[----:B------:R-:W-:Y:S02]  /*2ca30*/  IMAD.MOV.U32 R13, RZ, RZ, R0 ;  /* 0x000000ffff0d7224 */ /* 0x000fe400078e0000 */
[----:B------:R-:W-:Y:S02]  /*2ca40*/  IMAD.MOV.U32 R12, RZ, RZ, 0x7 ;  /* 0x00000007ff0c7424 */ /* 0x000fe400078e00ff */
[----:B------:R-:W-:-:S07]  /*2ca50*/  IMAD.MOV.U32 R3, RZ, RZ, R14 ;  /* 0x000000ffff037224 */ /* 0x000fce00078e000e */
[----:B------:R-:W-:Y:S05]  /*2ca60*/  WARPSYNC.COLLECTIVE R15, `(.L_x_2280) ;  /* 0x000000000f087348 */ /* 0x000fea0003c00000 */
[----:B------:R0:W1:Y:S02]  /*2ca70*/  SHFL.IDX P6, R14, R13, R12, R11 ;  /* 0x0000000c0d0e7389 */ /* 0x00006400000c000b */
[----:B01----:R-:W-:Y:S01]  /*2ca80*/  ENDCOLLECTIVE ;  /* 0x000000000000791b */ /* 0x003fe20003800000 */
.L_x_2280:
        /* <DEDUP_REMOVED lines=10> */
.L_x_2281:
[----:B------:R-:W-:Y:S01]  /*2cb30*/  @!PT LDS RZ, [RZ] ;  /* 0x00000000fffff984 */ /* 0x000fe20000000800 */
[----:B------:R-:W-:Y:S01]  /*2cb40*/  @!PT LDS RZ, [RZ] ;  /* 0x00000000fffff984 */ /* 0x000fe20000000800 */
[----:B------:R-:W-:Y:S01]  /*2cb50*/  @!PT LDS RZ, [RZ] ;  /* 0x00000000fffff984 */ /* 0x000fe20000000800 */
[----:B------:R-:W-:Y:S04]  /*2cb60*/  @P0 LDGSTS.E.BYPASS.LTC128B.128 [R8+0x1b400], desc[UR54][R2.64], !P3 ;  /* 0x1b40000002080fae */ /* 0x000fe8000d901d76 */
[----:B------:R0:W-:Y:S02]  /*2cb70*/  @P0 LDGSTS.E.BYPASS.LTC128B.128 [R8+0x1f400], desc[UR54][R2.64+0x80], !P2 ;  /* 0x1f40008002080fae */ /* 0x0001e4000d101d76 */
[----:B0-----:R-:W-:Y:S01]  /*2cb80*/  IMAD.MOV.U32 R2, RZ, RZ, R14 ;  /* 0x000000ffff027224 */ /* 0x001fe200078e000e */
[----:B------:R-:W-:Y:S06]  /*2cb90*/  BRA `(.L_x_2282) ;  /* 0xffffff84009c7947 */ /* 0x000fec000383ffff */
.L_x_2059:
        /* <DEDUP_REMOVED lines=9> */
.L_x_2283:
[C---:B------:R-:W-:Y:S01]  /*2cc30*/  VIADD R6, R27.reuse, 0x10 ;  /* 0x000000101b067836 */ /* 0x040fe20000000000 */
[----:B------:R-:W-:Y:S01]  /*2cc40*/  ISETP.GE.AND P3, PT, R27, R33, PT ;  /* 0x000000211b00720c */ /* 0x000fe20003f66270 */
[----:B------:R-:W-:Y:S02]  /*2cc50*/  IMAD.MOV.U32 R13, RZ, RZ, R0 ;  /* 0x000000ffff0d7224 */ /* 0x000fe400078e0000 */
[----:B------:R-:W-:-:S10]  /*2cc60*/  IMAD.MOV.U32 R2, RZ, RZ, R14 ;  /* 0x000000ffff027224 */ /* 0x000fd400078e000e */
[----:B------:R-:W-:Y:S05]  /*2cc70*/  WARPSYNC.COLLECTIVE R15, `(.L_x_2284) ;  /* 0x000000000f087348 */ /* 0x000fea0003c00000 */
[----:B------:R0:W1:Y:S02]  /*2cc80*/  SHFL.IDX P6, R14, R13, R12, R11 ;  /* 0x0000000c0d0e7389 */ /* 0x00006400000c000b */
[----:B01----:R-:W-:Y:S01]  /*2cc90*/  ENDCOLLECTIVE ;  /* 0x000000000000791b */ /* 0x003fe20003800000 */
.L_x_2284:
        /* <DEDUP_REMOVED lines=8> */
.L_x_2285:
        /* <DEDUP_REMOVED lines=12> */
.L_x_2286:
        /* <DEDUP_REMOVED lines=8> */
.L_x_2287:
        /* <DEDUP_REMOVED lines=13> */
.L_x_2288:
        /* <DEDUP_REMOVED lines=8> */
.L_x_2289:
        /* <DEDUP_REMOVED lines=13> */
.L_x_2290:
        /* <DEDUP_REMOVED lines=8> */
.L_x_2291:
        /* <DEDUP_REMOVED lines=13> */
.L_x_2292:
        /* <DEDUP_REMOVED lines=8> */
.L_x_2293:
        /* <DEDUP_REMOVED lines=13> */
.L_x_2294:
        /* <DEDUP_REMOVED lines=8> */
.L_x_2295:
        /* <DEDUP_REMOVED lines=12> */
.L_x_2296:
        /* <DEDUP_REMOVED lines=8> */
.L_x_2297:
        /* <DEDUP_REMOVED lines=11> */
.L_x_2298:
[----:B------:R-:W-:Y:S05]  /*2d590*/  BRA `(.L_x_2299) ;  /* 0xffffff8800107947 */ /* 0x000fea000383ffff */
.L_x_2064:
[----:B0-----:R0:W1:Y:S02]  /*2d5a0*/  SYNCS.PHASECHK.TRANS64.TRYWAIT P0, [R22+URZ+0x28820], R3 ;  /* 0x02882003160075a7 */ /* 0x001064000800017f */
[----:B-1----:R-:W-:Y:S05]  /*2d5b0*/  @!P0 NANOSLEEP.SYNCS 0x989680 ;  /* 0x009896800000895d */ /* 0x002fea0003900000 */
[----:B------:R-:W1:Y:S02]  /*2d5c0*/  @!P0 SYNCS.PHASECHK.TRANS64 P0, [R22+URZ+0x28820], R3 ;  /* 0x02882003160085a7 */ /* 0x000e64000800007f */
[----:B-1----:R-:W-:Y:S05]  /*2d5d0*/  @!P0 BRA `(.L_x_2064) ;  /* 0xfffffffc00f08947 */ /* 0x002fea000383ffff */
[----:B------:R-:W-:Y:S05]  /*2d5e0*/  BRA `(.L_x_2300) ;  /* 0xffffff8800887947 */ /* 0x000fea000383ffff */
.L_x_2069:
[----:B0-----:R0:W1:Y:S02]  /*2d5f0*/  SYNCS.PHASECHK.TRANS64.TRYWAIT P0, [R6+URZ+0x28840], R3 ;  /* 0x02884003060075a7 */ /* 0x001064000800017f */
[----:B-1----:R-:W-:Y:S05]  /*2d600*/  @!P0 NANOSLEEP.SYNCS 0x989680 ;  /* 0x009896800000895d */ /* 0x002fea0003900000 */
[----:B------:R-:W1:Y:S02]  /*2d610*/  @!P0 SYNCS.PHASECHK.TRANS64 P0, [R6+URZ+0x28840], R3 ;  /* 0x02884003060085a7 */ /* 0x000e64000800007f */
[----:B-1----:R-:W-:Y:S05]  /*2d620*/  @!P0 BRA `(.L_x_2069) ;  /* 0xfffffffc00f08947 */ /* 0x002fea000383ffff */
[----:B------:R-:W-:Y:S05]  /*2d630*/  BRA `(.L_x_2301) ;  /* 0xffffff8c00507947 */ /* 0x000fea000383ffff */
.L_x_2070:
        /* <DEDUP_REMOVED lines=8> */
.L_x_2303:
[----:B------:R-:W-:Y:S05]  /*2d6c0*/  BSYNC B1 ;  /* 0x0000000000017941 */ /* 0x000fea0003800000 */
.L_x_2302:
        /* <DEDUP_REMOVED lines=9> */
.L_x_2304:
[----:B------:R-:W-:Y:S02]  /*2d760*/  IMAD R8, R8, 0x2, R22 ;  /* 0x0000000208087824 */ /* 0x000fe400078e0216 */
[----:B------:R-:W-:Y:S02]  /*2d770*/  IMAD.MOV.U32 R13, RZ, RZ, R9 ;  /* 0x000000ffff0d7224 */ /* 0x000fe400078e0009 */
[----:B------:R-:W-:Y:S02]  /*2d780*/  IMAD.MOV.U32 R12, RZ, RZ, 0x1 ;  /* 0x00000001ff0c7424 */ /* 0x000fe400078e00ff */
[----:B------:R-:W-:-:S07]  /*2d790*/  IMAD.MOV.U32 R2, RZ, RZ, R14 ;  /* 0x000000ffff027224 */ /* 0x000fce00078e000e */
[----:B------:R-:W-:Y:S05]  /*2d7a0*/  WARPSYNC.COLLECTIVE R15, `(.L_x_2305) ;  /* 0x000000000f087348 */ /* 0x000fea0003c00000 */
[----:B------:R0:W1:Y:S02]  /*2d7b0*/  SHFL.IDX P6, R14, R13, R12, R11 ;  /* 0x0000000c0d0e7389 */ /* 0x00006400000c000b */
[----:B01----:R-:W-:Y:S01]  /*2d7c0*/  ENDCOLLECTIVE ;  /* 0x000000000000791b */ /* 0x003fe20003800000 */
.L_x_2305:
        /* <DEDUP_REMOVED lines=12> */
.L_x_2306:
[----:B------:R-:W-:Y:S02]  /*2d890*/  IMAD.MOV.U32 R13, RZ, RZ, R9 ;  /* 0x000000ffff0d7224 */ /* 0x000fe400078e0009 */
[----:B------:R-:W-:Y:S02]  /*2d8a0*/  IMAD.MOV.U32 R12, RZ, RZ, 0x2 ;  /* 0x00000002ff0c7424 */ /* 0x000fe400078e00ff */
[----:B------:R-:W-:-:S07]  /*2d8b0*/  IMAD.MOV.U32 R2, RZ, RZ, R14 ;  /* 0x000000ffff027224 */ /* 0x000fce00078e000e */
[----:B------:R-:W-:Y:S05]  /*2d8c0*/  WARPSYNC.COLLECTIVE R15, `(.L_x_2307) ;  /* 0x000000000f087348 */ /* 0x000fea0003c00000 */
[----:B------:R0:W1:Y:S02]  /*2d8d0*/  SHFL.IDX P6, R14, R13, R12, R11 ;  /* 0x0000000c0d0e7389 */ /* 0x00006400000c000b */
[----:B01----:R-:W-:Y:S01]  /*2d8e0*/  ENDCOLLECTIVE ;  /* 0x000000000000791b */ /* 0x003fe20003800000 */
.L_x_2307:
        /* <DEDUP_REMOVED lines=12> */
.L_x_2308:
[----:B------:R-:W-:Y:S02]  /*2d9b0*/  IMAD.MOV.U32 R13, RZ, RZ, R9 ;  /* 0x000000ffff0d7224 */ /* 0x000fe400078e0009 */
[----:B------:R-:W-:Y:S02]  /*2d9c0*/  IMAD.MOV.U32 R12, RZ, RZ, 0x3 ;  /* 0x00000003ff0c7424 */ /* 0x000fe400078e00ff */
[----:B------:R-:W-:-:S07]  /*2d9d0*/  IMAD.MOV.U32 R2, RZ, RZ, R14 ;  /* 0x000000ffff027224 */ /* 0x000fce00078e000e */
[----:B------:R-:W-:Y:S05]  /*2d9e0*/  WARPSYNC.COLLECTIVE R15, `(.L_x_2309) ;  /* 0x000000000f087348 */ /* 0x000fea0003c00000 */
[----:B------:R0:W1:Y:S02]  /*2d9f0*/  SHFL.IDX P6, R14, R13, R12, R11 ;  /* 0x0000000c0d0e7389 */ /* 0x00006400000c000b */
[----:B01----:R-:W-:Y:S01]  /*2da00*/  ENDCOLLECTIVE ;  /* 0x000000000000791b */ /* 0x003fe20003800000 */
.L_x_2309:
        /* <DEDUP_REMOVED lines=12> */
.L_x_2310:
[----:B------:R-:W-:Y:S02]  /*2dad0*/  IMAD.MOV.U32 R13, RZ, RZ, R9 ;  /* 0x000000ffff0d7224 */ /* 0x000fe400078e0009 */
[----:B------:R-:W-:Y:S02]  /*2dae0*/  IMAD.MOV.U32 R12, RZ, RZ, 0x4 ;  /* 0x00000004ff0c7424 */ /* 0x000fe400078e00ff */
[----:B------:R-:W-:-:S07]  /*2daf0*/  IMAD.MOV.U32 R2, RZ, RZ, R14 ;  /* 0x000000ffff027224 */ /* 0x000fce00078e000e */
[----:B------:R-:W-:Y:S05]  /*2db00*/  WARPSYNC.COLLECTIVE R15, `(.L_x_2311) ;  /* 0x000000000f087348 */ /* 0x000fea0003c00000 */
[----:B------:R0:W1:Y:S02]  /*2db10*/  SHFL.IDX P6, R14, R13, R12, R11 ;  /* 0x0000000c0d0e7389 */ /* 0x00006400000c000b */
[----:B01----:R-:W-:Y:S01]  /*2db20*/  ENDCOLLECTIVE ;  /* 0x000000000000791b */ /* 0x003fe20003800000 */
.L_x_2311:
        /* <DEDUP_REMOVED lines=12> */
.L_x_2312:
[----:B------:R-:W-:Y:S02]  /*2dbf0*/  IMAD.MOV.U32 R13, RZ, RZ, R9 ;  /* 0x000000ffff0d7224 */ /* 0x000fe400078e0009 */
[----:B------:R-:W-:Y:S02]  /*2dc00*/  IMAD.MOV.U32 R12, RZ, RZ, 0x5 ;  /* 0x00000005ff0c7424 */ /* 0x000fe400078e00ff */
[----:B------:R-:W-:-:S07]  /*2dc10*/  IMAD.MOV.U32 R2, RZ, RZ, R14 ;  /* 0x000000ffff027224 */ /* 0x000fce00078e000e */
[----:B------:R-:W-:Y:S05]  /*2dc20*/  WARPSYNC.COLLECTIVE R15, `(.L_x_2313) ;  /* 0x000000000f087348 */ /* 0x000fea0003c00000 */
[----:B------:R0:W1:Y:S02]  /*2dc30*/  SHFL.IDX P6, R14, R13, R12, R11 ;  /* 0x0000000c0d0e7389 */ /* 0x00006400000c000b */
[----:B01----:R-:W-:Y:S01]  /*2dc40*/  ENDCOLLECTIVE ;  /* 0x000000000000791b */ /* 0x003fe20003800000 */
.L_x_2313:
        /* <DEDUP_REMOVED lines=12> */
.L_x_2314:
[----:B------:R-:W-:Y:S02]  /*2dd10*/  IMAD.MOV.U32 R13, RZ, RZ, R9 ;  /* 0x000000ffff0d7224 */ /* 0x000fe400078e0009 */
[----:B------:R-:W-:Y:S02]  /*2dd20*/  IMAD.MOV.U32 R12, RZ, RZ, 0x6 ;  /* 0x00000006ff0c7424 */ /* 0x000fe400078e00ff */
[----:B------:R-:W-:-:S07]  /*2dd30*/  IMAD.MOV.U32 R2, RZ, RZ, R14 ;  /* 0x000000ffff027224 */ /* 0x000fce00078e000e */
[----:B------:R-:W-:Y:S05]  /*2dd40*/  WARPSYNC.COLLECTIVE R15, `(.L_x_2315) ;  /* 0x000000000f087348 */ /* 0x000fea0003c00000 */
[----:B------:R0:W1:Y:S02]  /*2dd50*/  SHFL.IDX P6, R14, R13, R12, R11 ;  /* 0x0000000c0d0e7389 */ /* 0x00006400000c000b */
[----:B01----:R-:W-:Y:S01]  /*2dd60*/  ENDCOLLECTIVE ;  /* 0x000000000000791b */ /* 0x003fe20003800000 */
.L_x_2315:
        /* <DEDUP_REMOVED lines=12> */
.L_x_2316:
[----:B------:R-:W-:Y:S02]  /*2de30*/  IMAD.MOV.U32 R13, RZ, RZ, R9 ;  /* 0x000000ffff0d7224 */ /* 0x000fe400078e0009 */
[----:B------:R-:W-:Y:S02]  /*2de40*/  IMAD.MOV.U32 R12, RZ, RZ, 0x7 ;  /* 0x00000007ff0c7424 */ /* 0x000fe400078e00ff */
[----:B------:R-:W-:-:S07]  /*2de50*/  IMAD.MOV.U32 R2, RZ, RZ, R14 ;  /* 0x000000ffff027224 */ /* 0x000fce00078e000e */
[----:B------:R-:W-:Y:S05]  /*2de60*/  WARPSYNC.COLLECTIVE R15, `(.L_x_2317) ;  /* 0x000000000f087348 */ /* 0x000fea0003c00000 */
[----:B------:R0:W1:Y:S02]  /*2de70*/  SHFL.IDX P6, R14, R13, R12, R11 ;  /* 0x0000000c0d0e7389 */ /* 0x00006400000c000b */
[----:B01----:R-:W-:Y:S01]  /*2de80*/  ENDCOLLECTIVE ;  /* 0x000000000000791b */ /* 0x003fe20003800000 */
.L_x_2317:
        /* <DEDUP_REMOVED lines=12> */
.L_x_2318:
[----:B------:R-:W-:Y:S01]  /*2df50*/  IMAD.MOV.U32 R2, RZ, RZ, R14 ;  /* 0x000000ffff027224 */ /* 0x000fe200078e000e */
[----:B------:R-:W-:Y:S06]  /*2df60*/  BRA `(.L_x_2319) ;  /* 0xffffff88001c7947 */ /* 0x000fec000383ffff */
.L_x_2075:
[----:B-1----:R1:W2:Y:S02]  /*2df70*/  SYNCS.PHASECHK.TRANS64.TRYWAIT P0, [R6+URZ+0x28860], R2 ;  /* 0x02886002060075a7 */ /* 0x0022a4000800017f */
[----:B--2---:R-:W-:Y:S05]  /*2df80*/  @!P0 NANOSLEEP.SYNCS 0x989680 ;  /* 0x009896800000895d */ /* 0x004fea0003900000 */
[----:B------:R-:W2:Y:S02]  /*2df90*/  @!P0 SYNCS.PHASECHK.TRANS64 P0, [R6+URZ+0x28860], R2 ;  /* 0x02886002060085a7 */ /* 0x000ea4000800007f */
[----:B--2---:R-:W-:Y:S05]  /*2dfa0*/  @!P0 BRA `(.L_x_2075) ;  /* 0xfffffffc00f08947 */ /* 0x004fea000383ffff */
[----:B------:R-:W-:Y:S05]  /*2dfb0*/  BRA `(.L_x_2320) ;  /* 0xffffff8800787947 */ /* 0x000fea000383ffff */
.L_x_2076:
        /* <DEDUP_REMOVED lines=8> */
.L_x_2322:
[----:B------:R-:W-:Y:S05]  /*2e040*/  BSYNC B1 ;  /* 0x0000000000017941 */ /* 0x000fea0003800000 */
.L_x_2321:
        /* <DEDUP_REMOVED lines=9> */
.L_x_2323:
[----:B------:R-:W-:Y:S02]  /*2e0e0*/  IMAD.MOV.U32 R13, RZ, RZ, R23 ;  /* 0x000000ffff0d7224 */ /* 0x000fe400078e0017 */
[----:B------:R-:W-:Y:S02]  /*2e0f0*/  IMAD.MOV.U32 R12, RZ, RZ, 0x1 ;  /* 0x00000001ff0c7424 */ /* 0x000fe400078e00ff */
[----:B------:R-:W-:-:S07]  /*2e100*/  IMAD.MOV.U32 R2, RZ, RZ, R14 ;  /* 0x000000ffff027224 */ /* 0x000fce00078e000e */
[----:B------:R-:W-:Y:S05]  /*2e110*/  WARPSYNC.COLLECTIVE R15, `(.L_x_2324) ;  /* 0x000000000f087348 */ /* 0x000fea0003c00000 */
[----:B------:R0:W1:Y:S02]  /*2e120*/  SHFL.IDX P6, R14, R13, R12, R11 ;  /* 0x0000000c0d0e7389 */ /* 0x00006400000c000b */
[----:B01----:R-:W-:Y:S01]  /*2e130*/  ENDCOLLECTIVE ;  /* 0x000000000000791b */ /* 0x003fe20003800000 */
.L_x_2324:
        /* <DEDUP_REMOVED lines=14> */
.L_x_2325:
[----:B------:R-:W-:Y:S02]  /*2e220*/  IMAD.MOV.U32 R13, RZ, RZ, R23 ;  /* 0x000000ffff0d7224 */ /* 0x000fe400078e0017 */
[----:B------:R-:W-:Y:S02]  /*2e230*/  IMAD.MOV.U32 R12, RZ, RZ, 0x2 ;  /* 0x00000002ff0c7424 */ /* 0x000fe400078e00ff */
[----:B------:R-:W-:-:S07]  /*2e240*/  IMAD.MOV.U32 R2, RZ, RZ, R14 ;  /* 0x000000ffff027224 */ /* 0x000fce00078e000e */
[----:B------:R-:W-:Y:S05]  /*2e250*/  WARPSYNC.COLLECTIVE R15, `(.L_x_2326) ;  /* 0x000000000f087348 */ /* 0x000fea0003c00000 */
[----:B------:R0:W1:Y:S02]  /*2e260*/  SHFL.IDX P6, R14, R13, R12, R11 ;  /* 0x0000000c0d0e7389 */ /* 0x00006400000c000b */
[----:B01----:R-:W-:Y:S01]  /*2e270*/  ENDCOLLECTIVE ;  /* 0x000000000000791b */ /* 0x003fe20003800000 */
.L_x_2326:
        /* <DEDUP_REMOVED lines=14> */
.L_x_2327:
[----:B------:R-:W-:Y:S02]  /*2e360*/  IMAD.MOV.U32 R13, RZ, RZ, R23 ;  /* 0x000000ffff0d7224 */ /* 0x000fe400078e0017 */
[----:B------:R-:W-:Y:S02]  /*2e370*/  IMAD.MOV.U32 R12, RZ, RZ, 0x3 ;  /* 0x00000003ff0c7424 */ /* 0x000fe400078e00ff */
[----:B------:R-:W-:-:S07]  /*2e380*/  IMAD.MOV.U32 R2, RZ, RZ, R14 ;  /* 0x000000ffff027224 */ /* 0x000fce00078e000e */
[----:B------:R-:W-:Y:S05]  /*2e390*/  WARPSYNC.COLLECTIVE R15, `(.L_x_2328) ;  /* 0x000000000f087348 */ /* 0x000fea0003c00000 */
[----:B------:R0:W1:Y:S02]  /*2e3a0*/  SHFL.IDX P6, R14, R13, R12, R11 ;  /* 0x0000000c0d0e7389 */ /* 0x00006400000c000b */
[----:B01----:R-:W-:Y:S01]  /*2e3b0*/  ENDCOLLECTIVE ;  /* 0x000000000000791b */ /* 0x003fe20003800000 */
.L_x_2328:
        /* <DEDUP_REMOVED lines=14> */
.L_x_2329:
[----:B------:R-:W-:Y:S02]  /*2e4a0*/  IMAD.MOV.U32 R13, RZ, RZ, R23 ;  /* 0x000000ffff0d7224 */ /* 0x000fe400078e0017 */
[----:B------:R-:W-:Y:S02]  /*2e4b0*/  IMAD.MOV.U32 R12, RZ, RZ, 0x4 ;  /* 0x00000004ff0c7424 */ /* 0x000fe400078e00ff */
[----:B------:R-:W-:-:S07]  /*2e4c0*/  IMAD.MOV.U32 R2, RZ, RZ, R14 ;  /* 0x000000ffff027224 */ /* 0x000fce00078e000e */
[----:B------:R-:W-:Y:S05]  /*2e4d0*/  WARPSYNC.COLLECTIVE R15, `(.L_x_2330) ;  /* 0x000000000f087348 */ /* 0x000fea0003c00000 */
[----:B------:R0:W1:Y:S02]  /*2e4e0*/  SHFL.IDX P6, R14, R13, R12, R11 ;  /* 0x0000000c0d0e7389 */ /* 0x00006400000c000b */
[----:B01----:R-:W-:Y:S01]  /*2e4f0*/  ENDCOLLECTIVE ;  /* 0x000000000000791b */ /* 0x003fe20003800000 */
.L_x_2330:
        /* <DEDUP_REMOVED lines=14> */
.L_x_2331:
[----:B------:R-:W-:Y:S02]  /*2e5e0*/  IMAD.MOV.U32 R13, RZ, RZ, R23 ;  /* 0x000000ffff0d7224 */ /* 0x000fe400078e0017 */
[----:B------:R-:W-:Y:S02]  /*2e5f0*/  IMAD.MOV.U32 R12, RZ, RZ, 0x5 ;  /* 0x00000005ff0c7424 */ /* 0x000fe400078e00ff */
[----:B------:R-:W-:-:S07]  /*2e600*/  IMAD.MOV.U32 R2, RZ, RZ, R14 ;  /* 0x000000ffff027224 */ /* 0x000fce00078e000e */
[----:B------:R-:W-:Y:S05]  /*2e610*/  WARPSYNC.COLLECTIVE R15, `(.L_x_2332) ;  /* 0x000000000f087348 */ /* 0x000fea0003c00000 */
[----:B------:R0:W1:Y:S02]  /*2e620*/  SHFL.IDX P6, R14, R13, R12, R11 ;  /* 0x0000000c0d0e7389 */ /* 0x00006400000c000b */
[----:B01----:R-:W-:Y:S01]  /*2e630*/  ENDCOLLECTIVE ;  /* 0x000000000000791b */ /* 0x003fe20003800000 */
.L_x_2332:
        /* <DEDUP_REMOVED lines=14> */
.L_x_2333:
[----:B------:R-:W-:Y:S02]  /*2e720*/  IMAD.MOV.U32 R13, RZ, RZ, R23 ;  /* 0x000000ffff0d7224 */ /* 0x000fe400078e0017 */
[----:B------:R-:W-:Y:S02]  /*2e730*/  IMAD.MOV.U32 R12, RZ, RZ, 0x6 ;  /* 0x00000006ff0c7424 */ /* 0x000fe400078e00ff */
[----:B------:R-:W-:-:S07]  /*2e740*/  IMAD.MOV.U32 R2, RZ, RZ, R14 ;  /* 0x000000ffff027224 */ /* 0x000fce00078e000e */
[----:B------:R-:W-:Y:S05]  /*2e750*/  WARPSYNC.COLLECTIVE R15, `(.L_x_2334) ;  /* 0x000000000f087348 */ /* 0x000fea0003c00000 */
[----:B------:R0:W1:Y:S02]  /*2e760*/  SHFL.IDX P6, R14, R13, R12, R11 ;  /* 0x0000000c0d0e7389 */ /* 0x00006400000c000b */
[----:B01----:R-:W-:Y:S01]  /*2e770*/  ENDCOLLECTIVE ;  /* 0x000000000000791b */ /* 0x003fe20003800000 */
.L_x_2334:
        /* <DEDUP_REMOVED lines=14> */
.L_x_2335:
[----:B------:R-:W-:Y:S02]  /*2e860*/  IMAD.MOV.U32 R13, RZ, RZ, R23 ;  /* 0x000000ffff0d7224 */ /* 0x000fe400078e0017 */
[----:B------:R-:W-:Y:S02]  /*2e870*/  IMAD.MOV.U32 R12, RZ, RZ, 0x7 ;  /* 0x00000007ff0c7424 */ /* 0x000fe400078e00ff */
[----:B------:R-:W-:-:S07]  /*2e880*/  IMAD.MOV.U32 R2, RZ, RZ, R14 ;  /* 0x000000ffff027224 */ /* 0x000fce00078e000e */
[----:B------:R-:W-:Y:S05]  /*2e890*/  WARPSYNC.COLLECTIVE R15, `(.L_x_2336) ;  /* 0x000000000f087348 */ /* 0x000fea0003c00000 */
[----:B------:R0:W1:Y:S02]  /*2e8a0*/  SHFL.IDX P6, R14, R13, R12, R11 ;  /* 0x0000000c0d0e7389 */ /* 0x00006400000c000b */
[----:B01----:R-:W-:Y:S01]  /*2e8b0*/  ENDCOLLECTIVE ;  /* 0x000000000000791b */ /* 0x003fe20003800000 */
.L_x_2336:
        /* <DEDUP_REMOVED lines=13> */
.L_x_2337:
[----:B------:R-:W-:Y:S01]  /*2e990*/  @!PT LDS RZ, [RZ] ;  /* 0x00000000fffff984 */ /* 0x000fe20000000800 */
[----:B------:R-:W-:Y:S01]  /*2e9a0*/  @!PT LDS RZ, [RZ] ;  /* 0x00000000fffff984 */ /* 0x000fe20000000800 */
[----:B------:R-:W-:Y:S01]  /*2e9b0*/  @!PT LDS RZ, [RZ] ;  /* 0x00000000fffff984 */ /* 0x000fe20000000800 */
[----:B------:R1:W-:Y:S01]  /*2e9c0*/  LDGSTS.E.BYPASS.LTC128B.128 [R7+0x7400], desc[UR54][R2.64+0x80], !P0 ;  /* 0x0740008002077fae */ /* 0x0003e2000c101d76 */
[----:B------:R-:W-:Y:S05]  /*2e9d0*/  BRA `(.L_x_2338) ;  /* 0xffffff8400007947 */ /* 0x000fea000383ffff */
.L_x_2084:
[----:B0-----:R0:W1:Y:S02]  /*2e9e0*/  SYNCS.PHASECHK.TRANS64.TRYWAIT P0, [R0+URZ+0x28860], R3 ;  /* 0x02886003000075a7 */ /* 0x001064000800017f */
[----:B-1----:R-:W-:Y:S05]  /*2e9f0*/  @!P0 NANOSLEEP.SYNCS 0x989680 ;  /* 0x009896800000895d */ /* 0x002fea0003900000 */
[----:B------:R-:W1:Y:S02]  /*2ea00*/  @!P0 SYNCS.PHASECHK.TRANS64 P0, [R0+URZ+0x28860], R3 ;  /* 0x02886003000085a7 */ /* 0x000e64000800007f */
[----:B-1----:R-:W-:Y:S05]  /*2ea10*/  @!P0 BRA `(.L_x_2084) ;  /* 0xfffffffc00f08947 */ /* 0x002fea000383ffff */
[----:B------:R-:W-:Y:S05]  /*2ea20*/  BRA `(.L_x_2339) ;  /* 0xffffff8800147947 */ /* 0x000fea000383ffff */
.L_x_2085:
        /* <DEDUP_REMOVED lines=8> */
.L_x_2341:
[----:B------:R-:W-:Y:S05]  /*2eab0*/  BSYNC B0 ;  /* 0x0000000000007941 */ /* 0x000fea0003800000 */
.L_x_2340:
        /* <DEDUP_REMOVED lines=9> */
.L_x_2342:
        /* <DEDUP_REMOVED lines=12> */
.L_x_2343:
        /* <DEDUP_REMOVED lines=13> */
.L_x_2344:
[----:B------:R-:W-:Y:S02]  /*2ece0*/  IMAD.MOV.U32 R13, RZ, RZ, R23 ;  /* 0x000000ffff0d7224 */ /* 0x000fe400078e0017 */
[----:B------:R-:W-:Y:S02]  /*2ecf0*/  IMAD.MOV.U32 R12, RZ, RZ, 0x2 ;  /* 0x00000002ff0c7424 */ /* 0x000fe400078e00ff */
[----:B------:R-:W-:-:S07]  /*2ed00*/  IMAD.MOV.U32 R10, RZ, RZ, R14 ;  /* 0x000000ffff0a7224 */ /* 0x000fce00078e000e */
[----:B------:R-:W-:Y:S05]  /*2ed10*/  WARPSYNC.COLLECTIVE R15, `(.L_x_2345) ;  /* 0x000000000f087348 */ /* 0x000fea0003c00000 */
[----:B------:R0:W1:Y:S02]  /*2ed20*/  SHFL.IDX P6, R14, R13, R12, R11 ;  /* 0x0000000c0d0e7389 */ /* 0x00006400000c000b */
[----:B01----:R-:W-:Y:S01]  /*2ed30*/  ENDCOLLECTIVE ;  /* 0x000000000000791b */ /* 0x003fe20003800000 */
.L_x_2345:
        /* <DEDUP_REMOVED lines=14> */
.L_x_2346:
[----:B------:R-:W-:Y:S02]  /*2ee20*/  IMAD.MOV.U32 R13, RZ, RZ, R23 ;  /* 0x000000ffff0d7224 */ /* 0x000fe400078e0017 */
[----:B------:R-:W-:Y:S01]  /*2ee30*/  IMAD.MOV.U32 R12, RZ, RZ, 0x3 ;  /* 0x00000003ff0c7424 */ /* 0x000fe200078e00ff */
[----:B------:R-:W-:-:S13]  /*2ee40*/  IADD3 R2, P2, R14, R5, RZ ;  /* 0x000000050e027210 */ /* 0x000fda0007f5e0ff */
[----:B------:R-:W-:Y:S05]  /*2ee50*/  WARPSYNC.COLLECTIVE R15, `(.L_x_2347) ;  /* 0x000000000f087348 */ /* 0x000fea0003c00000 */
[----:B------:R0:W1:Y:S02]  /*2ee60*/  SHFL.IDX P6, R14, R13, R12, R11 ;  /* 0x0000000c0d0e7389 */ /* 0x00006400000c000b */
[----:B01----:R-:W-:Y:S01]  /*2ee70*/  ENDCOLLECTIVE ;  /* 0x000000000000791b */ /* 0x003fe20003800000 */
.L_x_2347:
        /* <DEDUP_REMOVED lines=13> */
.L_x_2348:
[----:B------:R-:W-:Y:S02]  /*2ef50*/  IMAD.MOV.U32 R13, RZ, RZ, R23 ;  /* 0x000000ffff0d7224 */ /* 0x000fe400078e0017 */
[----:B------:R-:W-:Y:S01]  /*2ef60*/  IMAD.MOV.U32 R12, RZ, RZ, 0x4 ;  /* 0x00000004ff0c7424 */ /* 0x000fe200078e00ff */
[----:B------:R-:W-:-:S13]  /*2ef70*/  IADD3 R2, P2, R14, R5, RZ ;  /* 0x000000050e027210 */ /* 0x000fda0007f5e0ff */
[----:B------:R-:W-:Y:S05]  /*2ef80*/  WARPSYNC.COLLECTIVE R15, `(.L_x_2349) ;  /* 0x000000000f087348 */ /* 0x000fea0003c00000 */
[----:B------:R0:W1:Y:S02]  /*2ef90*/  SHFL.IDX P6, R14, R13, R12, R11 ;  /* 0x0000000c0d0e7389 */ /* 0x00006400000c000b */
[----:B01----:R-:W-:Y:S01]  /*2efa0*/  ENDCOLLECTIVE ;  /* 0x000000000000791b */ /* 0x003fe20003800000 */
.L_x_2349:
        /* <DEDUP_REMOVED lines=13> */
.L_x_2350:
[----:B------:R-:W-:Y:S02]  /*2f080*/  IMAD.MOV.U32 R13, RZ, RZ, R23 ;  /* 0x000000ffff0d7224 */ /* 0x000fe400078e0017 */
[----:B------:R-:W-:Y:S02]  /*2f090*/  IMAD.MOV.U32 R12, RZ, RZ, 0x5 ;  /* 0x00000005ff0c7424 */ /* 0x000fe400078e00ff */
[----:B------:R-:W-:-:S07]  /*2f0a0*/  IMAD.MOV.U32 R10, RZ, RZ, R14 ;  /* 0x000000ffff0a7224 */ /* 0x000fce00078e000e */
[----:B------:R-:W-:Y:S05]  /*2f0b0*/  WARPSYNC.COLLECTIVE R15, `(.L_x_2351) ;  /* 0x000000000f087348 */ /* 0x000fea0003c00000 */
[----:B------:R0:W1:Y:S02]  /*2f0c0*/  SHFL.IDX P6, R14, R13, R12, R11 ;  /* 0x0000000c0d0e7389 */ /* 0x00006400000c000b */
[----:B01----:R-:W-:Y:S01]  /*2f0d0*/  ENDCOLLECTIVE ;  /* 0x000000000000791b */ /* 0x003fe20003800000 */
.L_x_2351:
        /* <DEDUP_REMOVED lines=14> */
.L_x_2352:
[----:B------:R-:W-:Y:S02]  /*2f1c0*/  IMAD.MOV.U32 R13, RZ, RZ, R23 ;  /* 0x000000ffff0d7224 */ /* 0x000fe400078e0017 */
[----:B------:R-:W-:Y:S01]  /*2f1d0*/  IMAD.MOV.U32 R12, RZ, RZ, 0x6 ;  /* 0x00000006ff0c7424 */ /* 0x000fe200078e00ff */
[----:B------:R-:W-:-:S13]  /*2f1e0*/  IADD3 R2, P2, R14, R5, RZ ;  /* 0x000000050e027210 */ /* 0x000fda0007f5e0ff */
[----:B------:R-:W-:Y:S05]  /*2f1f0*/  WARPSYNC.COLLECTIVE R15, `(.L_x_2353) ;  /* 0x000000000f087348 */ /* 0x000fea0003c00000 */
[----:B------:R0:W1:Y:S02]  /*2f200*/  SHFL.IDX P6, R14, R13, R12, R11 ;  /* 0x0000000c0d0e7389 */ /* 0x00006400000c000b */
[----:B01----:R-:W-:Y:S01]  /*2f210*/  ENDCOLLECTIVE ;  /* 0x000000000000791b */ /* 0x003fe20003800000 */
.L_x_2353:
        /* <DEDUP_REMOVED lines=13> */
.L_x_2354:
[----:B------:R-:W-:Y:S02]  /*2f2f0*/  IMAD.MOV.U32 R13, RZ, RZ, R23 ;  /* 0x000000ffff0d7224 */ /* 0x000fe400078e0017 */
[----:B------:R-:W-:Y:S02]  /*2f300*/  IMAD.MOV.U32 R12, RZ, RZ, 0x7 ;  /* 0x00000007ff0c7424 */ /* 0x000fe400078e00ff */
[----:B------:R-:W-:-:S07]  /*2f310*/  IMAD.MOV.U32 R10, RZ, RZ, R14 ;  /* 0x000000ffff0a7224 */ /* 0x000fce00078e000e */
[----:B------:R-:W-:Y:S05]  /*2f320*/  WARPSYNC.COLLECTIVE R15, `(.L_x_2355) ;  /* 0x000000000f087348 */ /* 0x000fea0003c00000 */
[----:B------:R0:W1:Y:S02]  /*2f330*/  SHFL.IDX P6, R14, R13, R12, R11 ;  /* 0x0000000c0d0e7389 */ /* 0x00006400000c000b */
[----:B01----:R-:W-:Y:S01]  /*2f340*/  ENDCOLLECTIVE ;  /* 0x000000000000791b */ /* 0x003fe20003800000 */
.L_x_2355:
        /* <DEDUP_REMOVED lines=12> */
.L_x_2356:
[----:B------:R-:W-:Y:S05]  /*2f410*/  BRA `(.L_x_2357) ;  /* 0xffffff8000b47947 */ /* 0x000fea000383ffff */
.L_x_2090:
        /* <DEDUP_REMOVED lines=8> */
.L_x_2359:
[----:B------:R-:W-:Y:S05]  /*2f4a0*/  BSYNC B0 ;  /* 0x0000000000007941 */ /* 0x000fea0003800000 */
.L_x_2358:
        /* <DEDUP_REMOVED lines=9> */
.L_x_2360:
[----:B------:R-:W-:Y:S02]  /*2f540*/  ULDC UR4, c[0x0][0xc3c] ;  /* 0x00030f0000047ab9 */ /* 0x000fe40000000800 */
[----:B------:R-:W-:-:S13]  /*2f550*/  ISETP.GE.OR P1, PT, R9, UR4, !P0 ;  /* 0x0000000409007c0c */ /* 0x000fda000c726670 */
[----:B------:R-:W0:Y:S08]  /*2f560*/  @!P1 LDC.64 R2, c[0x0][0xc80] ;  /* 0x00032000ff029b82 */ /* 0x000e300000000a00 */
[----:B------:R-:W1:Y:S01]  /*2f570*/  @!P1 LDC.64 R4, c[0x0][0xc78] ;  /* 0x00031e00ff049b82 */ /* 0x000e620000000a00 */
[----:B------:R-:W-:Y:S02]  /*2f580*/  IMAD.MOV.U32 R17, RZ, RZ, RZ ;  /* 0x000000ffff117224 */ /* 0x000fe400078e00ff */
[----:B------:R-:W-:-:S02]  /*2f590*/  IMAD.MOV.U32 R11, RZ, RZ, RZ ;  /* 0x000000ffff0b7224 */ /* 0x000fc400078e00ff */
[----:B------:R-:W-:Y:S02]  /*2f5a0*/  IMAD.MOV.U32 R7, RZ, RZ, R14 ;  /* 0x000000ffff077224 */ /* 0x000fe400078e000e */
[----:B0-----:R-:W-:-:S05]  /*2f5b0*/  @!P1 IMAD.WIDE R2, R9, 0x4, R2 ;  /* 0x0000000409029825 */ /* 0x001fca00078e0202 */
[----:B------:R1:W2:Y:S02]  /*2f5c0*/  @!P1 LDG.E R6, desc[UR54][R2.64] ;  /* 0x0000003602069981 */ /* 0x0002a4000c1e1900 */
[----:B-1----:R-:W-:-:S05]  /*2f5d0*/  @!P1 IMAD.WIDE R2, R9, 0x4, R4 ;  /* 0x0000000409029825 */ /* 0x002fca00078e0204 */
[----:B------:R-:W3:Y:S01]  /*2f5e0*/  @!P1 LDG.E R5, desc[UR54][R2.64] ;  /* 0x0000003602059981 */ /* 0x000ee2000c1e1900 */
[----:B------:R-:W-:Y:S01]  /*2f5f0*/  IMAD.MOV.U32 R4, RZ, RZ, RZ ;  /* 0x000000ffff047224 */ /* 0x000fe200078e00ff */
[C---:B------:R-:W-:Y:S02]  /*2f600*/  ISETP.GE.U32.AND P2, PT, R8.reuse, 0x2, PT ;  /* 0x000000020800780c */ /* 0x040fe40003f46070 */
        /* <DEDUP_REMOVED lines=11> */
.L_x_2361:
[----:B------:R-:W-:Y:S01]  /*2f6c0*/  IMAD.MOV.U32 R12, RZ, RZ, 0x2 ;  /* 0x00000002ff0c7424 */ /* 0x000fe200078e00ff */
[----:B------:R-:W-:-:S05]  /*2f6d0*/  SEL R14, R14, RZ, P1 ;  /* 0x000000ff0e0e7207 */ /* 0x000fca0000800000 */
[----:B------:R-:W-:-:S04]  /*2f6e0*/  IMAD.IADD R5, R13, 0x1, R14 ;  /* 0x000000010d057824 */ /* 0x000fc800078e020e */
[----:B------:R-:W-:-:S07]  /*2f6f0*/  IMAD.MOV.U32 R13, RZ, RZ, R5 ;  /* 0x000000ffff0d7224 */ /* 0x000fce00078e0005 */
[----:B------:R-:W-:Y:S05]  /*2f700*/  WARPSYNC.COLLECTIVE R15, `(.L_x_2362) ;  /* 0x000000000f087348 */ /* 0x000fea0003c00000 */
[----:B------:R0:W1:Y:S02]  /*2f710*/  SHFL.UP P6, R14, R13, R12, R11 ;  /* 0x0400000c0d0e7389 */ /* 0x00006400000c000b */
[----:B01----:R-:W-:Y:S01]  /*2f720*/  ENDCOLLECTIVE ;  /* 0x000000000000791b */ /* 0x003fe20003800000 */
.L_x_2362:
[----:B------:R-:W-:Y:S01]  /*2f730*/  IMAD.MOV.U32 R12, RZ, RZ, 0x4 ;  /* 0x00000004ff0c7424 */ /* 0x000fe200078e00ff */
[----:B------:R-:W-:-:S05]  /*2f740*/  SEL R2, R14, RZ, P2 ;  /* 0x000000ff0e027207 */ /* 0x000fca0001000000 */
[----:B------:R-:W-:-:S04]  /*2f750*/  IMAD.IADD R2, R5, 0x1, R2 ;  /* 0x0000000105027824 */ /* 0x000fc800078e0202 */
[----:B------:R-:W-:-:S07]  /*2f760*/  IMAD.MOV.U32 R13, RZ, RZ, R2 ;  /* 0x000000ffff0d7224 */ /* 0x000fce00078e0002 */
[----:B------:R-:W-:Y:S05]  /*2f770*/  WARPSYNC.COLLECTIVE R15, `(.L_x_2363) ;  /* 0x000000000f087348 */ /* 0x000fea0003c00000 */
[----:B------:R0:W1:Y:S02]  /*2f780*/  SHFL.UP P6, R14, R13, R12, R11 ;  /* 0x0400000c0d0e7389 */ /* 0x00006400000c000b */
[----:B01----:R-:W-:Y:S01]  /*2f790*/  ENDCOLLECTIVE ;  /* 0x000000000000791b */ /* 0x003fe20003800000 */
.L_x_2363:
[----:B------:R-:W-:Y:S01]  /*2f7a0*/  IMAD.MOV.U32 R12, RZ, RZ, 0x8 ;  /* 0x00000008ff0c7424 */ /* 0x000fe200078e00ff */
[----:B------:R-:W-:-:S05]  /*2f7b0*/  SEL R3, R14, RZ, P3 ;  /* 0x000000ff0e037207 */ /* 0x000fca0001800000 */
[----:B------:R-:W-:-:S04]  /*2f7c0*/  IMAD.IADD R3, R2, 0x1, R3 ;  /* 0x0000000102037824 */ /* 0x000fc800078e0203 */
[----:B------:R-:W-:-:S07]  /*2f7d0*/  IMAD.MOV.U32 R13, RZ, RZ, R3 ;  /* 0x000000ffff0d7224 */ /* 0x000fce00078e0003 */
[----:B------:R-:W-:Y:S05]  /*2f7e0*/  WARPSYNC.COLLECTIVE R15, `(.L_x_2364) ;  /* 0x000000000f087348 */ /* 0x000fea0003c00000 */
[----:B------:R0:W1:Y:S02]  /*2f7f0*/  SHFL.UP P6, R14, R13, R12, R11 ;  /* 0x0400000c0d0e7389 */ /* 0x00006400000c000b */
[----:B01----:R-:W-:Y:S01]  /*2f800*/  ENDCOLLECTIVE ;  /* 0x000000000000791b */ /* 0x003fe20003800000 */
.L_x_2364:
[----:B------:R-:W-:Y:S01]  /*2f810*/  IMAD.MOV.U32 R12, RZ, RZ, 0x10 ;  /* 0x00000010ff0c7424 */ /* 0x000fe200078e00ff */
[----:B------:R-:W-:-:S05]  /*2f820*/  SEL R14, R14, RZ, P4 ;  /* 0x000000ff0e0e7207 */ /* 0x000fca0002000000 */
[----:B------:R-:W-:-:S04]  /*2f830*/  IMAD.IADD R5, R3, 0x1, R14 ;  /* 0x0000000103057824 */ /* 0x000fc800078e020e */
[----:B------:R-:W-:-:S07]  /*2f840*/  IMAD.MOV.U32 R13, RZ, RZ, R5 ;  /* 0x000000ffff0d7224 */ /* 0x000fce00078e0005 */
[----:B------:R-:W-:Y:S05]  /*2f850*/  WARPSYNC.COLLECTIVE R15, `(.L_x_2365) ;  /* 0x000000000f087348 */ /* 0x000fea0003c00000 */
[----:B------:R0:W1:Y:S02]  /*2f860*/  SHFL.UP P6, R14, R13, R12, R11 ;  /* 0x0400000c0d0e7389 */ /* 0x00006400000c000b */
[----:B01----:R-:W-:Y:S01]  /*2f870*/  ENDCOLLECTIVE ;  /* 0x000000000000791b */ /* 0x003fe20003800000 */
.L_x_2365:
        /* <DEDUP_REMOVED lines=8> */
.L_x_2366:
[----:B------:R-:W-:Y:S05]  /*2f900*/  BRA `(.L_x_2367) ;  /* 0xffffff8000c47947 */ /* 0x000fea000383ffff */
.L_x_2093:
[----:B------:R-:W-:Y:S01]  /*2f910*/  BSSY B0, `(.L_x_2368) ;  /* 0x0000007000007945 */ /* 0x000fe20003800000 */
[----:B------:R-:W-:Y:S02]  /*2f920*/  IMAD.MOV.U32 R12, RZ, RZ, 0x1 ;  /* 0x00000001ff0c7424 */ /* 0x000fe400078e00ff */
[----:B------:R-:W-:Y:S02]  /*2f930*/  IMAD.MOV.U32 R11, RZ, RZ, RZ ;  /* 0x000000ffff0b7224 */ /* 0x000fe400078e00ff */
[----:B------:R-:W-:-:S07]  /*2f940*/  IMAD.MOV.U32 R15, RZ, RZ, -0x1 ;  /* 0xffffffffff0f7424 */ /* 0x000fce00078e00ff */
[----:B------:R-:W-:Y:S05]  /*2f950*/  WARPSYNC.COLLECTIVE R15, `(.L_x_2369) ;  /* 0x000000000f087348 */ /* 0x000fea0003c00000 */
[----:B------:R0:W1:Y:S02]  /*2f960*/  SHFL.UP P6, R14, R13, R12, R11 ;  /* 0x0400000c0d0e7389 */ /* 0x00006400000c000b */
[----:B01----:R-:W-:Y:S01]  /*2f970*/  ENDCOLLECTIVE ;  /* 0x000000000000791b */ /* 0x003fe20003800000 */
.L_x_2369:
[----:B------:R-:W-:Y:S05]  /*2f980*/  BSYNC B0 ;  /* 0x0000000000007941 */ /* 0x000fea0003800000 */
.L_x_2368:
        /* <DEDUP_REMOVED lines=8> */
.L_x_2370:
[----:B------:R-:W-:Y:S01]  /*2fa10*/  IMAD.MOV.U32 R12, RZ, RZ, 0x4 ;  /* 0x00000004ff0c7424 */ /* 0x000fe200078e00ff */
[----:B------:R-:W-:-:S05]  /*2fa20*/  SEL R2, R14, RZ, P2 ;  /* 0x000000ff0e027207 */ /* 0x000fca0001000000 */
[----:B------:R-:W-:-:S04]  /*2fa30*/  IMAD.IADD R2, R13, 0x1, R2 ;  /* 0x000000010d027824 */ /* 0x000fc800078e0202 */
[----:B------:R-:W-:-:S07]  /*2fa40*/  IMAD.MOV.U32 R13, RZ, RZ, R2 ;  /* 0x000000ffff0d7224 */ /* 0x000fce00078e0002 */
[----:B------:R-:W-:Y:S05]  /*2fa50*/  WARPSYNC.COLLECTIVE R15, `(.L_x_2371) ;  /* 0x000000000f087348 */ /* 0x000fea0003c00000 */
[----:B------:R0:W1:Y:S02]  /*2fa60*/  SHFL.UP P6, R14, R13, R12, R11 ;  /* 0x0400000c0d0e7389 */ /* 0x00006400000c000b */
[----:B01----:R-:W-:Y:S01]  /*2fa70*/  ENDCOLLECTIVE ;  /* 0x000000000000791b */ /* 0x003fe20003800000 */
.L_x_2371:
[----:B------:R-:W-:Y:S01]  /*2fa80*/  IMAD.MOV.U32 R12, RZ, RZ, 0x8 ;  /* 0x00000008ff0c7424 */ /* 0x000fe200078e00ff */
[----:B------:R-:W-:-:S05]  /*2fa90*/  SEL R3, R14, RZ, P3 ;  /* 0x000000ff0e037207 */ /* 0x000fca0001800000 */
[----:B------:R-:W-:-:S04]  /*2faa0*/  IMAD.IADD R3, R2, 0x1, R3 ;  /* 0x0000000102037824 */ /* 0x000fc800078e0203 */
[----:B------:R-:W-:-:S07]  /*2fab0*/  IMAD.MOV.U32 R13, RZ, RZ, R3 ;  /* 0x000000ffff0d7224 */ /* 0x000fce00078e0003 */
[----:B------:R-:W-:Y:S05]  /*2fac0*/  WARPSYNC.COLLECTIVE R15, `(.L_x_2372) ;  /* 0x000000000f087348 */ /* 0x000fea0003c00000 */
[----:B------:R0:W1:Y:S02]  /*2fad0*/  SHFL.UP P6, R14, R13, R12, R11 ;  /* 0x0400000c0d0e7389 */ /* 0x00006400000c000b */
[----:B01----:R-:W-:Y:S01]  /*2fae0*/  ENDCOLLECTIVE ;  /* 0x000000000000791b */ /* 0x003fe20003800000 */
.L_x_2372:
[----:B------:R-:W-:Y:S01]  /*2faf0*/  IMAD.MOV.U32 R12, RZ, RZ, 0x10 ;  /* 0x00000010ff0c7424 */ /* 0x000fe200078e00ff */
[----:B------:R-:W-:-:S05]  /*2fb00*/  SEL R14, R14, RZ, P4 ;  /* 0x000000ff0e0e7207 */ /* 0x000fca0002000000 */
[----:B------:R-:W-:-:S04]  /*2fb10*/  IMAD.IADD R5, R3, 0x1, R14 ;  /* 0x0000000103057824 */ /* 0x000fc800078e020e */
[----:B------:R-:W-:-:S07]  /*2fb20*/  IMAD.MOV.U32 R13, RZ, RZ, R5 ;  /* 0x000000ffff0d7224 */ /* 0x000fce00078e0005 */
[----:B------:R-:W-:Y:S05]  /*2fb30*/  WARPSYNC.COLLECTIVE R15, `(.L_x_2373) ;  /* 0x000000000f087348 */ /* 0x000fea0003c00000 */
[----:B------:R0:W1:Y:S02]  /*2fb40*/  SHFL.UP P6, R14, R13, R12, R11 ;  /* 0x0400000c0d0e7389 */ /* 0x00006400000c000b */
[----:B01----:R-:W-:Y:S01]  /*2fb50*/  ENDCOLLECTIVE ;  /* 0x000000000000791b */ /* 0x003fe20003800000 */
.L_x_2373:
        /* <DEDUP_REMOVED lines=8> */
.L_x_2374:
[----:B------:R-:W-:Y:S05]  /*2fbe0*/  BRA `(.L_x_2375) ;  /* 0xffffff8000b07947 */ /* 0x000fea000383ffff */
.L_x_2095:
[----:B------:R-:W-:Y:S01]  /*2fbf0*/  BSSY B0, `(.L_x_2376) ;  /* 0x0000006000007945 */ /* 0x000fe20003800000 */
[----:B------:R-:W-:Y:S01]  /*2fc00*/  PLOP3.LUT P6, PT, P6, PT, PT, 0x8, 0x0 ;  /* 0x000000000000781c */ /* 0x000fe200037ce170 */
[----:B------:R-:W-:-:S12]  /*2fc10*/  IMAD.MOV.U32 R15, RZ, RZ, -0x1 ;  /* 0xffffffffff0f7424 */ /* 0x000fd800078e00ff */
[----:B0-----:R-:W-:Y:S05]  /*2fc20*/  WARPSYNC.COLLECTIVE R15, `(.L_x_2377) ;  /* 0x000000000f087348 */ /* 0x001fea0003c00000 */
[----:B------:R-:W-:Y:S01]  /*2fc30*/  VOTE.ANY R14, PT, P6 ;  /* 0x00000000000e7806 */ /* 0x000fe200030e0100 */
[----:B0-----:R-:W-:Y:S06]  /*2fc40*/  ENDCOLLECTIVE ;  /* 0x000000000000791b */ /* 0x001fec0003800000 */
.L_x_2377:
[----:B------:R-:W-:Y:S05]  /*2fc50*/  BSYNC B0 ;  /* 0x0000000000007941 */ /* 0x000fea0003800000 */
.L_x_2376:
        /* <DEDUP_REMOVED lines=8> */
.L_x_2378:
[----:B------:R-:W-:Y:S02]  /*2fce0*/  IMAD.IADD R19, R12, 0x1, R19 ;  /* 0x000000010c137824 */ /* 0x000fe400078e0213 */
[----:B------:R-:W-:Y:S02]  /*2fcf0*/  IMAD.MOV.U32 R13, RZ, RZ, R4 ;  /* 0x000000ffff0d7224 */ /* 0x000fe400078e0004 */
[----:B------:R-:W-:-:S07]  /*2fd00*/  IMAD.MOV.U32 R17, RZ, RZ, R14 ;  /* 0x000000ffff117224 */ /* 0x000fce00078e000e */
[----:B------:R-:W-:Y:S05]  /*2fd10*/  WARPSYNC.COLLECTIVE R15, `(.L_x_2379) ;  /* 0x000000000f087348 */ /* 0x000fea0003c00000 */
[----:B------:R0:W1:Y:S02]  /*2fd20*/  SHFL.IDX P6, R14, R13, R12, R11 ;  /* 0x0000000c0d0e7389 */ /* 0x00006400000c000b */
[----:B01----:R-:W-:Y:S01]  /*2fd30*/  ENDCOLLECTIVE ;  /* 0x000000000000791b */ /* 0x003fe20003800000 */
.L_x_2379:
[----:B------:R-:W-:Y:S01]  /*2fd40*/  IMAD.MOV.U32 R4, RZ, RZ, R14 ;  /* 0x000000ffff047224 */ /* 0x000fe200078e000e */
[----:B------:R-:W-:Y:S06]  /*2fd50*/  BRA `(.L_x_2380) ;  /* 0xffffff8000947947 */ /* 0x000fec000383ffff */
.L_x_2097:
[----:B------:R-:W-:Y:S01]  /*2fd60*/  BSSY B0, `(.L_x_2381) ;  /* 0x0000007000007945 */ /* 0x000fe20003800000 */
[----:B------:R-:W-:Y:S02]  /*2fd70*/  IMAD.MOV.U32 R13, RZ, RZ, R2 ;  /* 0x000000ffff0d7224 */ /* 0x000fe400078e0002 */
[----:B------:R-:W-:Y:S02]  /*2fd80*/  IMAD.MOV.U32 R11, RZ, RZ, 0x1f ;  /* 0x0000001fff0b7424 */ /* 0x000fe400078e00ff */
[----:B------:R-:W-:-:S07]  /*2fd90*/  IMAD.MOV.U32 R15, RZ, RZ, -0x1 ;  /* 0xffffffffff0f7424 */ /* 0x000fce00078e00ff */
[----:B0-23--:R-:W-:Y:S05]  /*2fda0*/  WARPSYNC.COLLECTIVE R15, `(.L_x_2382) ;  /* 0x000000000f087348 */ /* 0x00dfea0003c00000 */
[----:B------:R1:W4:Y:S02]  /*2fdb0*/  SHFL.IDX P6, R14, R13, R12, R11 ;  /* 0x0000000c0d0e7389 */ /* 0x00032400000c000b */
[----:B01234-:R-:W-:Y:S01]  /*2fdc0*/  ENDCOLLECTIVE ;  /* 0x000000000000791b */ /* 0x01ffe20003800000 */
.L_x_2382:
[----:B------:R-:W-:Y:S05]  /*2fdd0*/  BSYNC B0 ;  /* 0x0000000000007941 */ /* 0x000fea0003800000 */
.L_x_2381:
[----:B------:R-:W-:Y:S01]  /*2fde0*/  IMAD.MOV.U32 R6, RZ, RZ, R14 ;  /* 0x000000ffff067224 */ /* 0x000fe200078e000e */
[----:B------:R-:W-:Y:S06]  /*2fdf0*/  BRA `(.L_x_2096) ;  /* 0xffffff8000847947 */ /* 0x000fec000383ffff */
.L_x_2103:
[----:B-1----:R1:W2:Y:S02]  /*2fe00*/  SYNCS.PHASECHK.TRANS64.TRYWAIT P0, [R7+URZ+0x28820], R0 ;  /* 0x02882000070075a7 */ /* 0x0022a4000800017f */
[----:B--2---:R-:W-:Y:S05]  /*2fe10*/  @!P0 NANOSLEEP.SYNCS 0x989680 ;  /* 0x009896800000895d */ /* 0x004fea0003900000 */
[----:B------:R-:W2:Y:S02]  /*2fe20*/  @!P0 SYNCS.PHASECHK.TRANS64 P0, [R7+URZ+0x28820], R0 ;  /* 0x02882000070085a7 */ /* 0x000ea4000800007f */
[----:B--2---:R-:W-:Y:S05]  /*2fe30*/  @!P0 BRA `(.L_x_2103) ;  /* 0xfffffffc00f08947 */ /* 0x004fea000383ffff */
[----:B------:R-:W-:Y:S05]  /*2fe40*/  BRA `(.L_x_2383) ;  /* 0xffffff8800dc7947 */ /* 0x000fea000383ffff */
.L_x_2104:
[----:B------:R-:W2:Y:S01]  /*2fe50*/  S2R R2, SR_TID.X ;  /* 0x0000000000027919 */ /* 0x000ea20000002100 */
[----:B------:R-:W-:Y:S01]  /*2fe60*/  BSSY B0, `(.L_x_2384) ;  /* 0x000000a000007945 */ /* 0x000fe20003800000 */
[----:B------:R-:W-:Y:S02]  /*2fe70*/  IMAD.MOV.U32 R12, RZ, RZ, RZ ;  /* 0x000000ffff0c7224 */ /* 0x000fe400078e00ff */
[----:B------:R-:W-:Y:S02]  /*2fe80*/  IMAD.MOV.U32 R11, RZ, RZ, 0x1f ;  /* 0x0000001fff0b7424 */ /* 0x000fe400078e00ff */
[----:B------:R-:W-:Y:S01]  /*2fe90*/  IMAD.MOV.U32 R15, RZ, RZ, -0x1 ;  /* 0xffffffffff0f7424 */ /* 0x000fe200078e00ff */
[----:B--2---:R-:W-:-:S04]  /*2fea0*/  SHF.R.U32.HI R2, RZ, 0x5, R2 ;  /* 0x00000005ff027819 */ /* 0x004fc80000011602 */
[----:B------:R-:W-:-:S05]  /*2feb0*/  LOP3.LUT R2, R2, 0x3, RZ, 0xc0, !PT ;  /* 0x0000000302027812 */ /* 0x000fca00078ec0ff */
[----:B------:R-:W-:-:S07]  /*2fec0*/  IMAD.MOV.U32 R13, RZ, RZ, R2 ;  /* 0x000000ffff0d7224 */ /* 0x000fce00078e0002 */
[----:B01----:R-:W-:Y:S05]  /*2fed0*/  WARPSYNC.COLLECTIVE R15, `(.L_x_2385) ;  /* 0x000000000f087348 */ /* 0x003fea0003c00000 */
[----:B------:R2:W3:Y:S02]  /*2fee0*/  SHFL.IDX P6, R14, R13, R12, R11 ;  /* 0x0000000c0d0e7389 */ /* 0x0004e400000c000b */
[----:B0123--:R-:W-:Y:S01]  /*2fef0*/  ENDCOLLECTIVE ;  /* 0x000000000000791b */ /* 0x00ffe20003800000 */
.L_x_2385:
[----:B------:R-:W-:Y:S05]  /*2ff00*/  BSYNC B0 ;  /* 0x0000000000007941 */ /* 0x000fea0003800000 */
.L_x_2384:
[----:B------:R-:W-:Y:S05]  /*2ff10*/  BRA `(.L_x_2386) ;  /* 0xffffff8800c47947 */ /* 0x000fea000383ffff */
.L_x_2105:
[----:B------:R-:W-:Y:S01]  /*2ff20*/  BSSY B0, `(.L_x_2387) ;  /* 0x0000006000007945 */ /* 0x000fe20003800000 */
[----:B------:R-:W-:-:S07]  /*2ff30*/  IMAD.MOV.U32 R15, RZ, RZ, -0x1 ;  /* 0xffffffffff0f7424 */ /* 0x000fce00078e00ff */
[----:B01----:R-:W-:Y:S05]  /*2ff40*/  WARPSYNC.COLLECTIVE R15, `(.L_x_2388) ;  /* 0x000000000f0c7348 */ /* 0x003fea0003c00000 */
[----:B------:R-:W-:Y:S02]  /*2ff50*/  ELECT P6, UR62, PT ;  /* 0x00000000003e782f */ /* 0x000fe400038c0000 */
[----:B------:R-:W-:Y:S01]  /*2ff60*/  MOV R14, UR62 ;  /* 0x0000003e000e7c02 */ /* 0x000fe20008000f00 */
[----:B01----:R-:W-:Y:S10]  /*2ff70*/  ENDCOLLECTIVE ;  /* 0x000000000000791b */ /* 0x003ff40003800000 */
.L_x_2388:
[----:B------:R-:W-:Y:S05]  /*2ff80*/  BSYNC B0 ;  /* 0x0000000000007941 */ /* 0x000fea0003800000 */
.L_x_2387:
[----:B------:R-:W-:Y:S05]  /*2ff90*/  BRA `(.L_x_2389) ;  /* 0xffffff8800b87947 */ /* 0x000fea000383ffff */
.L_x_2107:
[----:B-1----:R1:W2:Y:S02]  /*2ffa0*/  SYNCS.PHASECHK.TRANS64.TRYWAIT P1, [R5+URZ+0x28840], R0 ;  /* 0x02884000050075a7 */ /* 0x0022a4000802017f */
[----:B--2---:R-:W-:Y:S05]  /*2ffb0*/  @!P1 NANOSLEEP.SYNCS 0x989680 ;  /* 0x009896800000995d */ /* 0x004fea0003900000 */
[----:B------:R-:W2:Y:S02]  /*2ffc0*/  @!P1 SYNCS.PHASECHK.TRANS64 P1, [R5+URZ+0x28840], R0 ;  /* 0x02884000050095a7 */ /* 0x000ea4000802007f */
[----:B--2---:R-:W-:Y:S05]  /*2ffd0*/  @!P1 BRA `(.L_x_2107) ;  /* 0xfffffffc00f09947 */ /* 0x004fea000383ffff */
[----:B------:R-:W-:Y:S05]  /*2ffe0*/  BRA `(.L_x_2390) ;  /* 0xffffff8800d87947 */ /* 0x000fea000383ffff */
.L_x_2109:
[----:B--2---:R2:W3:Y:S02]  /*2fff0*/  SYNCS.PHASECHK.TRANS64.TRYWAIT P1, [R3+URZ+0x28840], R2 ;  /* 0x02884002030075a7 */ /* 0x0044e4000802017f */
[----:B---3--:R-:W-:Y:S05]  /*30000*/  @!P1 NANOSLEEP.SYNCS 0x989680 ;  /* 0x009896800000995d */ /* 0x008fea0003900000 */
[----:B------:R-:W3:Y:S02]  /*30010*/  @!P1 SYNCS.PHASECHK.TRANS64 P1, [R3+URZ+0x28840], R2 ;  /* 0x02884002030095a7 */ /* 0x000ee4000802007f */
[----:B---3--:R-:W-:Y:S05]  /*30020*/  @!P1 BRA `(.L_x_2109) ;  /* 0xfffffffc00f09947 */ /* 0x008fea000383ffff */
[----:B------:R-:W-:Y:S05]  /*30030*/  BRA `(.L_x_2391) ;  /* 0xffffff8800e47947 */ /* 0x000fea000383ffff */
.L_x_2111:
[----:B---3--:R3:W4:Y:S02]  /*30040*/  SYNCS.PHASECHK.TRANS64.TRYWAIT P1, [R5+URZ+0x28860], R0 ;  /* 0x02886000050075a7 */ /* 0x008724000802017f */
[----:B----4-:R-:W-:Y:S05]  /*30050*/  @!P1 NANOSLEEP.SYNCS 0x989680 ;  /* 0x009896800000995d */ /* 0x010fea0003900000 */
[----:B------:R-:W4:Y:S02]  /*30060*/  @!P1 SYNCS.PHASECHK.TRANS64 P1, [R5+URZ+0x28860], R0 ;  /* 0x02886000050095a7 */ /* 0x000f24000802007f */
[----:B----4-:R-:W-:Y:S05]  /*30070*/  @!P1 BRA `(.L_x_2111) ;  /* 0xfffffffc00f09947 */ /* 0x010fea000383ffff */
[----:B------:R-:W-:Y:S05]  /*30080*/  BRA `(.L_x_2392) ;  /* 0xffffff8800e07947 */ /* 0x000fea000383ffff */
.L_x_2393:
        /* <DEDUP_REMOVED lines=15> */
.L_x_3547:


//--------------------- .text._ZN7cutlass13device_kernelIN5flash11enable_sm90INS1_16FlashAttnFwdSm90INS1_25CollectiveMainloopFwdSm90ILi2EN4cute5tupleIJNS5_1CILi1EEES8_S8_EEENS6_IJNS7_ILi128EEESA_SA_EEELi128ENS_10bfloat16_tEfNS_4arch4Sm90ELb1ELb0ELb1ELb0ELb1ELb0ELb0ELb1ELb1ELb1ELb1ELb0EEENS1_21CollectiveEpilogueFwdISB_S9_SC_SE_Li256ELb0ELb1ELb1ELb0EEENS1_19SingleTileSchedulerILb0ELb1ELb1ELi128EEEEEEEEEvNT_6ParamsE --------------------------
	.section	.text._ZN7cutlass13device_kernelIN5flash11enable_sm90INS1_16FlashAttnFwdSm90INS1_25CollectiveMainloopFwdSm90ILi2EN4cute5tupleIJNS5_1CILi1EEES8_S8_EEENS6_IJNS7_ILi128EEESA_SA_EEELi128ENS_10bfloat16_tEfNS_4arch4Sm90ELb1ELb0ELb1ELb0ELb1ELb0ELb0ELb1ELb1ELb1ELb1ELb0EEENS1_21CollectiveEpilogueFwdISB_S9_SC_SE_Li256ELb0ELb1ELb1ELb0EEENS1_19SingleTileSchedulerILb0ELb1ELb1ELi128EEEEEEEEEvNT_6ParamsE,"ax",@progbits
	.align	128
.text._ZN7cutlass13device_kernelIN5flash11enable_sm90INS1_16FlashAttnFwdSm90INS1_25CollectiveMainloopFwdSm90ILi2EN4cute5tupleIJNS5_1CILi1EEES8_S8_EEENS6_IJNS7_ILi128EEESA_SA_EEELi128ENS_10bfloat16_tEfNS_4arch4Sm90ELb1ELb0ELb1ELb0ELb1ELb0ELb0ELb1ELb1ELb1ELb1ELb0EEENS1_21CollectiveEpilogueFwdISB_S9_SC_SE_Li256ELb0ELb1ELb1ELb0EEENS1_19SingleTileSchedulerILb0ELb1ELb1ELi128EEEEEEEEEvNT_6ParamsE:
        .type           _ZN7cutlass13device_kernelIN5flash11enable_sm90INS1_16FlashAttnFwdSm90INS1_25CollectiveMainloopFwdSm90ILi2EN4cute5tupleIJNS5_1CILi1EEES8_S8_EEENS6_IJNS7_ILi128EEESA_SA_EEELi128ENS_10bfloat16_tEfNS_4arch4Sm90ELb1ELb0ELb1ELb0ELb1ELb0ELb0ELb1ELb1ELb1ELb1ELb0EEENS1_21CollectiveEpilogueFwdISB_S9_SC_SE_Li256ELb0ELb1ELb1ELb0EEENS1_19SingleTileSchedulerILb0ELb1ELb1ELi128EEEEEEEEEvNT_6ParamsE,@function
        .size           _ZN7cutlass13device_kernelIN5flash11enable_sm90INS1_16FlashAttnFwdSm90INS1_25CollectiveMainloopFwdSm90ILi2EN4cute5tupleIJNS5_1CILi1EEES8_S8_EEENS6_IJNS7_ILi128EEESA_SA_EEELi128ENS_10bfloat16_tEfNS_4arch4Sm90ELb1ELb0ELb1ELb0ELb1ELb0ELb0ELb1ELb1ELb1ELb1ELb0EEENS1_21CollectiveEpilogueFwdISB_S9_SC_SE_Li256ELb0ELb1ELb1ELb0EEENS1_19SingleTileSchedulerILb0ELb1ELb1ELi128EEEEEEEEEvNT_6ParamsE,(.L_x_3548 - _ZN7cutlass13device_kernelIN5flash11enable_sm90INS1_16FlashAttnFwdSm90INS1_25CollectiveMainloopFwdSm90ILi2EN4cute5tupleIJNS5_1CILi1EEES8_S8_EEENS6_IJNS7_ILi128EEESA_SA_EEELi128ENS_10bfloat16_tEfNS_4arch4Sm90ELb1ELb0ELb1ELb0ELb1ELb0ELb0ELb1ELb1ELb1ELb1ELb0EEENS1_21CollectiveEpilogueFwdISB_S9_SC_SE_Li256ELb0ELb1ELb1ELb0EEENS1_19SingleTileSchedulerILb0ELb1ELb1ELi128EEEEEEEEEvNT_6ParamsE)
        .other          _ZN7cutlass13device_kernelIN5flash11enable_sm90INS1_16FlashAttnFwdSm90INS1_25CollectiveMainloopFwdSm90ILi2EN4cute5tupleIJNS5_1CILi1EEES8_S8_EEENS6_IJNS7_ILi128EEESA_SA_EEELi128ENS_10bfloat16_tEfNS_4arch4Sm90ELb1ELb0ELb1ELb0ELb1ELb0ELb0ELb1ELb1ELb1ELb1ELb0EEENS1_21CollectiveEpilogueFwdISB_S9_SC_SE_Li256ELb0ELb1ELb1ELb0EEENS1_19SingleTileSchedulerILb0ELb1ELb1ELi128EEEEEEEEEvNT_6ParamsE,@"STO_CUDA_ENTRY STV_DEFAULT"
_ZN7cutlass13device_kernelIN5flash11enable_sm90INS1_16FlashAttnFwdSm90INS1_25CollectiveMainloopFwdSm90ILi2EN4cute5tupleIJNS5_1CILi1EEES8_S8_EEENS6_IJNS7_ILi128EEESA_SA_EEELi128ENS_10bfloat16_tEfNS_4arch4Sm90ELb1ELb0ELb1ELb0ELb1ELb0ELb0ELb1ELb1ELb1ELb1ELb0EEENS1_21CollectiveEpilogueFwdISB_S9_SC_SE_Li256ELb0ELb1ELb1ELb0EEENS1_19SingleTileSchedulerILb0ELb1ELb1ELi128EEEEEEEEEvNT_6ParamsE:
        /* <DEDUP_REMOVED lines=44> */
.L_x_2394:
        /* <DEDUP_REMOVED lines=22> */
.L_x_2395:
        /* <DEDUP_REMOVED lines=18> */
.L_x_2396:
        /* <DEDUP_REMOVED lines=22> */
.L_x_2397:
        /* <DEDUP_REMOVED lines=23> */
.L_x_2398:
        /* <DEDUP_REMOVED lines=9> */
.L_x_2401:
        /* <DEDUP_REMOVED lines=21> */
[----:B------:R-:W0:Y:S01]  /*09f0*/  S2UR UR48, SR_CTAID.X ;  /* 0x00000000003079c3 */ /* 0x000e220000002500 */
[----:B------:R-:W-:Y:S01]  /*0a00*/  ULDC UR4, c[0x0][0x448] ;  /* 0x0001120000047ab9 */ /* 0x000fe20000000800 */
[----:B------:R-:W-:Y:S01]  /*0a10*/  ULDC UR38, c[0x0][0x424] ;  /* 0x0001090000267ab9 */ /* 0x000fe20000000800 */
[----:B------:R-:W-:Y:S01]  /*0a20*/  UISETP.NE.AND UP1, UPT, UR4, 0x1, UPT ;  /* 0x000000010400788c */ /* 0x000fe2000bf25270 */
[----:B------:R-:W-:Y:S02]  /*0a30*/  ULDC UR7, c[0x0][0x288] ;  /* 0x0000a20000077ab9 */ /* 0x000fe40000000800 */
[----:B------:R-:W-:Y:S01]  /*0a40*/  ULDC.64 UR4, c[0x0][0x418] ;  /* 0x0001060000047ab9 */ /* 0x000fe20000000a00 */
[----:B------:R-:W-:Y:S02]  /*0a50*/  UIADD3 UR7, -UR7, 0x80, URZ ;  /* 0x0000008007077890 */ /* 0x000fe4000fffe13f */
[----:B------:R-:W-:Y:S01]  /*0a60*/  UISETP.NE.U32.AND UP0, UPT, UR4, URZ, UPT ;  /* 0x0000003f0400728c */ /* 0x000fe2000bf05070 */
[----:B------:R-:W-:Y:S01]  /*0a70*/  ULDC UR8, c[0x0][0x2f0] ;  /* 0x0000bc0000087ab9 */ /* 0x000fe20000000800 */
[----:B------:R-:W-:-:S02]  /*0a80*/  UP2UR UR42, UPR, URZ, 0x2 ;  /* 0x000000023f2a7883 */ /* 0x000fc40008000000 */
[----:B------:R-:W-:Y:S01]  /*0a90*/  UISETP.NE.AND.EX UP0, UPT, UR5, URZ, UPT, UP0 ;  /* 0x0000003f0500728c */ /* 0x000fe2000bf05300 */
[----:B------:R-:W-:Y:S02]  /*0aa0*/  @UP1 ULDC UR9, c[0x0][0x450] ;  /* 0x0001140000091ab9 */ /* 0x000fe40000000800 */
[----:B------:R-:W-:Y:S01]  /*0ab0*/  @UP1 ULDC UR5, c[0x0][0x44c] ;  /* 0x0001130000051ab9 */ /* 0x000fe20000000800 */
[----:B------:R-:W-:Y:S02]  /*0ac0*/  USEL UR38, UR38, 0x1, UP0 ;  /* 0x0000000126267887 */ /* 0x000fe40008000000 */
[----:B------:R-:W-:Y:S02]  /*0ad0*/  USHF.R.U32.HI UR10, URZ, 0x10, UR39 ;  /* 0x000000103f0a7899 */ /* 0x000fe40008011627 */
[----:B------:R-:W-:Y:S02]  /*0ae0*/  UIMAD UR7, UR38, UR8, UR7 ;  /* 0x00000008260772a4 */ /* 0x000fe4000f8e0207 */
[----:B0-----:R-:W-:-:S02]  /*0af0*/  USHF.L.U32 UR48, UR48, 0x7, URZ ;  /* 0x0000000730307899 */ /* 0x001fc4000800063f */
[----:B------:R-:W-:Y:S02]  /*0b00*/  ULOP3.LUT UR39, UR39, 0xffff, URZ, 0xc0, !UPT ;  /* 0x0000ffff27277892 */ /* 0x000fe4000f8ec03f */
[----:B------:R-:W-:Y:S02]  /*0b10*/  @UP1 UIADD3 UR4, UR48, 0x7f, URZ ;  /* 0x0000007f30041890 */ /* 0x000fe4000fffe03f */
[----:B------:R-:W-:Y:S02]  /*0b20*/  UIADD3 UR6, UR48, 0x7f, URZ ;  /* 0x0000007f30067890 */ /* 0x000fe4000fffe03f */
[----:B------:R-:W-:Y:S02]  /*0b30*/  UIMAD.WIDE.U32 UR4, UR4, UR5, URZ ;  /* 0x00000005040472a5 */ /* 0x000fe4000f8e003f */
[----:B------:R-:W-:Y:S02]  /*0b40*/  UIMAD UR4, UR38, UR8, 0x7f ;  /* 0x0000007f260474a4 */ /* 0x000fe4000f8e0208 */
[----:B------:R-:W-:-:S02]  /*0b50*/  @UP1 USHF.R.U32.HI UR6, URZ, UR9, UR5 ;  /* 0x000000093f061299 */ /* 0x000fc40008011605 */
[----:B------:R-:W-:Y:S02]  /*0b60*/  USHF.R.S32.HI UR5, URZ, 0x1f, UR4 ;  /* 0x0000001f3f057899 */ /* 0x000fe40008011404 */
[----:B------:R-:W-:Y:S02]  /*0b70*/  UIADD3 UR6, UR7, UR6, URZ ;  /* 0x0000000607067290 */ /* 0x000fe4000fffe03f */
[----:B------:R-:W-:Y:S02]  /*0b80*/  ULEA.HI UR5, UR5, UR4, URZ, 0x7 ;  /* 0x0000000405057291 */ /* 0x000fe4000f8f383f */
[----:B------:R-:W-:Y:S02]  /*0b90*/  USHF.R.S32.HI UR7, URZ, 0x1f, UR6 ;  /* 0x0000001f3f077899 */ /* 0x000fe40008011406 */
[----:B------:R-:W-:Y:S02]  /*0ba0*/  USHF.R.S32.HI UR5, URZ, 0x7, UR5 ;  /* 0x000000073f057899 */ /* 0x000fe40008011405 */
[----:B------:R-:W-:Y:S01]  /*0bb0*/  ULEA.HI UR7, UR7, UR6, URZ, 0x7 ;  /* 0x0000000607077291 */ /* 0x000fe2000f8f383f */
[----:B------:R-:W-:-:S03]  /*0bc0*/  UMOV UR4, URZ ;  /* 0x0000003f00047c82 */ /* 0x000fc60008000000 */
[----:B------:R-:W-:-:S04]  /*0bd0*/  USHF.R.S32.HI UR7, URZ, 0x7, UR7 ;  /* 0x000000073f077899 */ /* 0x000fc80008011407 */
[----:B------:R-:W-:-:S04]  /*0be0*/  UISETP.LT.AND UP0, UPT, UR5, UR7, UPT ;  /* 0x000000070500728c */ /* 0x000fc8000bf01270 */
[----:B------:R-:W-:Y:S02]  /*0bf0*/  USEL UR9, UR5, UR7, UP0 ;  /* 0x0000000705097287 */ /* 0x000fe40008000000 */
[----:B------:R-:W-:Y:S02]  /*0c00*/  UISETP.NE.AND UP0, UPT, UR10, URZ, UPT ;  /* 0x0000003f0a00728c */ /* 0x000fe4000bf05270 */
[----:B------:R-:W-:-:S06]  /*0c10*/  UISETP.GE.AND UP1, UPT, UR9, 0x1, UPT ;  /* 0x000000010900788c */ /* 0x000fcc000bf26270 */
[----:B------:R-:W-:-:S03]  /*0c20*/  PLOP3.LUT P0, PT, PT, PT, UP1, 0x80, 0x0 ;  /* 0x000000000000781c */ /* 0x000fc60003f0f018 */
[----:B------:R-:W-:-:S10]  /*0c30*/  @!UP0 ULDC UR10, c[0x0][0x9f0] ;  /* 0x00027c00000a8ab9 */ /* 0x000fd40000000800 */
[----:B------:R-:W-:Y:S05]  /*0c40*/  @!P0 BRA `(.L_x_2403) ;  /* 0x0000000000848947 */ /* 0x000fea0003800000 */
[----:B------:R-:W-:Y:S01]  /*0c50*/  IMAD.U32 R4, RZ, RZ, UR10 ;  /* 0x0000000aff047e24 */ /* 0x000fe2000f8e00ff */
[----:B------:R-:W-:Y:S01]  /*0c60*/  UIADD3 UR6, UR10, -0x1, UR9 ;  /* 0xffffffff0a067890 */ /* 0x000fe2000fffe009 */
[----:B------:R-:W-:-:S03]  /*0c70*/  UMOV UR4, URZ ;  /* 0x0000003f00047c82 */ /* 0x000fc60008000000 */
[-C--:B------:R-:W-:Y:S02]  /*0c80*/  IABS R0, R4.reuse ;  /* 0x0000000400007213 */ /* 0x080fe40000000000 */
[----:B------:R-:W-:Y:S01]  /*0c90*/  MOV R5, UR6 ;  /* 0x0000000600057c02 */ /* 0x000fe20008000f00 */
[----:B------:R-:W-:Y:S01]  /*0ca0*/  ULOP3.LUT UR6, UR6, UR10, URZ, 0x3c, !UPT ;  /* 0x0000000a06067292 */ /* 0x000fe2000f8e3c3f */
[----:B------:R-:W-:Y:S02]  /*0cb0*/  R2UR UR11, R0 ;  /* 0x00000000000b72ca */ /* 0x000fe400000e0000 */
[----:B------:R-:W-:Y:S02]  /*0cc0*/  IABS R5, R5 ;  /* 0x0000000500057213 */ /* 0x000fe40000000000 */
[----:B------:R-:W-:-:S03]  /*0cd0*/  IABS R6, R4 ;  /* 0x0000000400067213 */ /* 0x000fc60000000000 */
[----:B------:R-:W-:-:S05]  /*0ce0*/  IMAD.MOV.U32 R4, RZ, RZ, R5 ;  /* 0x000000ffff047224 */ /* 0x000fca00078e0005 */
[----:B------:R-:W-:Y:S01]  /*0cf0*/  R2UR UR8, R4 ;  /* 0x00000000040872ca */ /* 0x000fe200000e0000 */
        /* <DEDUP_REMOVED lines=22> */
.L_x_2403:
[----:B------:R-:W-:Y:S02]  /*0e60*/  UIMAD UR39, UR39, UR4, URZ ;  /* 0x00000004272772a4 */ /* 0x000fe4000f8e023f */
[----:B------:R-:W-:Y:S01]  /*0e70*/  IMAD.U32 R3, RZ, RZ, UR4 ;  /* 0x00000004ff037e24 */ /* 0x000fe2000f8e00ff */
[----:B------:R-:W-:Y:S01]  /*0e80*/  MOV R0, UR9 ;  /* 0x0000000900007c02 */ /* 0x000fe20008000f00 */
[----:B------:R-:W-:Y:S01]  /*0e90*/  VIADD R22, R19, 0xffffff80 ;  /* 0xffffff8013167836 */ /* 0x000fe20000000000 */
[----:B------:R-:W-:Y:S02]  /*0ea0*/  PLOP3.LUT P0, PT, PT, PT, PT, 0x80, 0x0 ;  /* 0x000000000000781c */ /* 0x000fe40003f0f070 */
[----:B------:R-:W-:Y:S02]  /*0eb0*/  CS2R R150, SRZ ;  /* 0x0000000000967805 */ /* 0x000fe4000001ff00 */
[----:B------:R-:W-:Y:S02]  /*0ec0*/  VIADDMNMX R0, R3, UR39, R0, PT ;  /* 0x0000002703007c46 */ /* 0x000fe4000b800100 */
[----:B------:R-:W-:-:S02]  /*0ed0*/  CS2R R148, SRZ ;  /* 0x0000000000947805 */ /* 0x000fc4000001ff00 */
[----:B------:R-:W-:Y:S02]  /*0ee0*/  MOV R3, RZ ;  /* 0x000000ff00037202 */ /* 0x000fe40000000f00 */
[----:B------:R-:W-:Y:S02]  /*0ef0*/  CS2R R146, SRZ ;  /* 0x0000000000927805 */ /* 0x000fe4000001ff00 */
[----:B------:R-:W-:Y:S01]  /*0f00*/  R2UR UR47, R0 ;  /* 0x00000000002f72ca */ /* 0x000fe200000e0000 */
[----:B------:R-:W-:Y:S01]  /*0f10*/  IMAD.MOV.U32 R0, RZ, RZ, RZ ;  /* 0x000000ffff007224 */ /* 0x000fe200078e00ff */
        /* <DEDUP_REMOVED lines=11> */
[----:B------:R-:W-:Y:S01]  /*0fd0*/  UISETP.GT.AND UP0, UPT, UR47, UR39, UPT ;  /* 0x000000272f00728c */ /* 0x000fe2000bf04270 */
[----:B------:R-:W-:Y:S02]  /*0fe0*/  CS2R R122, SRZ ;  /* 0x00000000007a7805 */ /* 0x000fe4000001ff00 */
[----:B------:R-:W-:Y:S02]  /*0ff0*/  CS2R R120, SRZ ;  /* 0x0000000000787805 */ /* 0x000fe4000001ff00 */
[----:B------:R-:W-:Y:S02]  /*1000*/  CS2R R118, SRZ ;  /* 0x0000000000767805 */ /* 0x000fe4000001ff00 */
[----:B------:R-:W-:-:S02]  /*1010*/  CS2R R116, SRZ ;  /* 0x0000000000747805 */ /* 0x000fc4000001ff00 */
[----:B------:R-:W-:Y:S02]  /*1020*/  CS2R R114, SRZ ;  /* 0x0000000000727805 */ /* 0x000fe4000001ff00 */
[----:B------:R-:W-:Y:S02]  /*1030*/  PLOP3.LUT P1, PT, PT, PT, UP0, 0x80, 0x0 ;  /* 0x000000000000781c */ /* 0x000fe40003f2f008 */
        /* <DEDUP_REMOVED lines=48> */
.L_x_2405:
[----:B------:R-:W-:-:S04]  /*1340*/  SHF.L.U32 R0, RZ, 0x1f, RZ ;  /* 0x0000001fff007819 */ /* 0x000fc800000006ff */
[----:B------:R-:W0:Y:S02]  /*1350*/  SYNCS.PHASECHK.TRANS64.TRYWAIT P0, [UR41+0x28800], R0 ;  /* 0x02880000ff0075a7 */ /* 0x000e240008000169 */
[----:B0-----:R-:W-:Y:S05]  /*1360*/  @!P0 BRA `(.L_x_2406) ;  /* 0x000000e400f88947 */ /* 0x001fea0003800000 */
.L_x_2491:
[----:B------:R-:W-:-:S06]  /*1370*/  ULOP3.LUT UR4, UR36, 0x1, URZ, 0xfc, !UPT ;  /* 0x0000000124047892 */ /* 0x000fcc000f8efc3f */
[----:B0-----:R-:W-:-:S05]  /*1380*/  IMAD.U32 R3, RZ, RZ, UR4 ;  /* 0x00000004ff037e24 */ /* 0x001fca000f8e00ff */
[----:B------:R-:W-:-:S13]  /*1390*/  ISETP.NE.AND P0, PT, R3, 0x3, PT ;  /* 0x000000030300780c */ /* 0x000fda0003f05270 */
[----:B------:R-:W-:Y:S05]  /*13a0*/  @!P0 BRA `(.L_x_2407) ;  /* 0x0000000000048947 */ /* 0x000fea0003800000 */
[----:B------:R-:W-:Y:S01]  /*13b0*/  BPT.TRAP 0x1 ;  /* 0x000000040000795c */ /* 0x000fe20000300000 */
.L_x_2407:
[----:B------:R0:W1:Y:S01]  /*13c0*/  SYNCS.PHASECHK.TRANS64.TRYWAIT P1, [UR41+0x28830], R0 ;  /* 0x02883000ff0075a7 */ /* 0x0000620008020169 */
[----:B------:R-:W-:Y:S05]  /*13d0*/  @!P0 BRA `(.L_x_2408) ;  /* 0x0000000000048947 */ /* 0x000fea0003800000 */
[----:B------:R-:W-:Y:S01]  /*13e0*/  BPT.TRAP 0x1 ;  /* 0x000000040000795c */ /* 0x000fe20000300000 */
.L_x_2408:
[----:B------:R-:W-:-:S04]  /*13f0*/  MOV R4, UR43 ;  /* 0x0000002b00047c02 */ /* 0x000fc80008000f00 */
[----:B------:R-:W-:Y:S01]  /*1400*/  LOP3.LUT R4, R4, 0x10000, RZ, 0xfc, !PT ;  /* 0x0001000004047812 */ /* 0x000fe200078efcff */
[----:B-1----:R-:W-:Y:S06]  /*1410*/  @P1 BRA `(.L_x_2409) ;  /* 0x0000000000081947 */ /* 0x002fec0003800000 */
[----:B------:R-:W1:Y:S02]  /*1420*/  SYNCS.PHASECHK.TRANS64.TRYWAIT P1, [UR41+0x28830], R0 ;  /* 0x02883000ff0075a7 */ /* 0x000e640008020169 */
[----:B-1----:R-:W-:Y:S05]  /*1430*/  @!P1 BRA `(.L_x_2410) ;  /* 0x000000e400dc9947 */ /* 0x002fea0003800000 */
.L_x_2409:
[----:B------:R-:W-:Y:S05]  /*1440*/  WARPSYNC.ALL ;  /* 0x0000000000007948 */ /* 0x000fea0003800000 */
[----:B------:R-:W-:Y:S01]  /*1450*/  IMAD.MOV.U32 R5, RZ, RZ, 0x40000040 ;  /* 0x40000040ff057424 */ /* 0x000fe200078e00ff */
[----:B------:R-:W-:Y:S01]  /*1460*/  UIADD3 UR4, UR41, 0x18400, URZ ;  /* 0x0001840029047890 */ /* 0x000fe2000fffe03f */
[----:B------:R-:W-:Y:S01]  /*1470*/  R2UR UR8, R4 ;  /* 0x00000000040872ca */ /* 0x000fe200000e0000 */
[----:B------:R-:W-:Y:S02]  /*1480*/  WARPGROUP.ARRIVE ;  /* 0x00000000000079c5 */ /* 0x000fe40000000000 */
[----:B------:R-:W-:Y:S01]  /*1490*/  R2UR UR9, R5 ;  /* 0x00000000050972ca */ /* 0x000fe200000e0000 */
[----:B------:R-:W-:-:S03]  /*14a0*/  USHF.R.U32.HI UR4, URZ, 0x4, UR4 ;  /* 0x000000043f047899 */ /* 0x000fc60008011604 */
[----:B------:R-:W2:Y:S01]  /*14b0*/  S2UR UR43, SR_CgaCtaId ;  /* 0x00000000002b79c3 */ /* 0x000ea20000008800 */
[----:B------:R-:W-:Y:S01]  /*14c0*/  UMOV UR11, 0x40000040 ;  /* 0x40000040000b7882 */ /* 0x000fe20000000000 */
[----:B------:R-:W-:Y:S01]  /*14d0*/  UMOV UR13, 0x40000040 ;  /* 0x40000040000d7882 */ /* 0x000fe20000000000 */
[----:B------:R-:W-:Y:S01]  /*14e0*/  ULOP3.LUT UR4, UR4, 0x3fff, URZ, 0xc0, !UPT ;  /* 0x00003fff04047892 */ /* 0x000fe2000f8ec03f */
[----:B------:R-:W-:Y:S01]  /*14f0*/  UMOV UR15, 0x40000040 ;  /* 0x40000040000f7882 */ /* 0x000fe20000000000 */
[----:B------:R-:W-:Y:S02]  /*1500*/  UMOV UR17, 0x40000040 ;  /* 0x4000004000117882 */ /* 0x000fe40000000000 */
[----:B------:R-:W-:Y:S01]  /*1510*/  ULOP3.LUT UR46, UR4, 0x10000, URZ, 0xfc, !UPT ;  /* 0x00010000042e7892 */ /* 0x000fe2000f8efc3f */
[----:B------:R-:W-:Y:S02]  /*1520*/  UMOV UR19, 0x40000040 ;  /* 0x4000004000137882 */ /* 0x000fe40000000000 */
[----:B------:R-:W-:Y:S01]  /*1530*/  R2UR UR4, R4 ;  /* 0x00000000040472ca */ /* 0x000fe200000e0000 */
[----:B------:R-:W-:-:S02]  /*1540*/  UIADD3 UR14, UR46, 0x4, URZ ;  /* 0x000000042e0e7890 */ /* 0x000fc4000fffe03f */
[----:B------:R-:W-:Y:S02]  /*1550*/  UIADD3 UR18, UR46, 0x6, URZ ;  /* 0x000000062e127890 */ /* 0x000fe4000fffe03f */
[----:B------:R-:W-:Y:S01]  /*1560*/  UMOV UR10, UR46 ;  /* 0x0000002e000a7c82 */ /* 0x000fe20008000000 */
[----:B------:R-:W-:Y:S01]  /*1570*/  UIADD3 UR22, UR46, 0x400, URZ ;  /* 0x000004002e167890 */ /* 0x000fe2000fffe03f */
[----:B------:R-:W-:Y:S01]  /*1580*/  HGMMA.64x128x16.F32.BF16 R24, gdesc[UR8], RZ, !UPT, gsb0 ;  /* 0x01e00000081879f0 */ /* 0x000fe2000c0018ff */
[----:B------:R-:W-:Y:S01]  /*1590*/  UIADD3 UR10, UR46, 0x2, URZ ;  /* 0x000000022e0a7890 */ /* 0x000fe2000fffe03f */
[----:B------:R-:W-:Y:S01]  /*15a0*/  UMOV UR9, 0x40000040 ;  /* 0x4000004000097882 */ /* 0x000fe20000000000 */
[----:B------:R-:W-:Y:S01]  /*15b0*/  UMOV UR11, 0x40000040 ;  /* 0x40000040000b7882 */ /* 0x000fe20000000000 */
[----:B------:R-:W-:Y:S02]  /*15c0*/  UMOV UR21, 0x40000040 ;  /* 0x4000004000157882 */ /* 0x000fe40000000000 */
[----:B------:R-:W-:-:S02]  /*15d0*/  UIADD3 UR8, UR4, 0x2, URZ ;  /* 0x0000000204087890 */ /* 0x000fc4000fffe03f */
[----:B------:R-:W-:Y:S02]  /*15e0*/  UIADD3 UR12, UR4, 0x4, URZ ;  /* 0x00000004040c7890 */ /* 0x000fe4000fffe03f */
[----:B------:R-:W-:Y:S02]  /*15f0*/  UIADD3 UR16, UR4, 0x6, URZ ;  /* 0x0000000604107890 */ /* 0x000fe4000fffe03f */
[----:B------:R-:W-:Y:S01]  /*1600*/  UIADD3 UR20, UR4, 0x400, URZ ;  /* 0x0000040004147890 */ /* 0x000fe2000fffe03f */
        /* <DEDUP_REMOVED lines=37> */
.L_x_2411:
[----:B------:R-:W-:Y:S01]  /*1860*/  LOP3.LUT R7, R88, 0xffffff80, RZ, 0xc0, !PT ;  /* 0xffffff8058077812 */ /* 0x000fe200078ec0ff */
[----:B------:R-:W-:Y:S01]  /*1870*/  ULDC UR6, c[0x0][0x9d8] ;  /* 0x0002760000067ab9 */ /* 0x000fe20000000800 */
[----:B------:R-:W-:Y:S01]  /*1880*/  LEA.HI R23, R23, R22, RZ, 0x2 ;  /* 0x0000001617177211 */ /* 0x000fe200078f10ff */
[----:B------:R-:W-:Y:S01]  /*1890*/  FMUL.FTZ R24, R24, UR6 ;  /* 0x0000000618187c20 */ /* 0x000fe20008410000 */
[----:B------:R-:W-:Y:S01]  /*18a0*/  FMUL.FTZ R25, R25, UR6 ;  /* 0x0000000619197c20 */ /* 0x000fe20008410000 */
[----:B------:R-:W-:Y:S01]  /*18b0*/  IMAD.IADD R7, R22, 0x1, -R7 ;  /* 0x0000000116077824 */ /* 0x000fe200078e0a07 */
[----:B------:R-:W-:Y:S01]  /*18c0*/  LOP3.LUT R23, R23, 0xfffffffc, RZ, 0xc0, !PT ;  /* 0xfffffffc17177812 */ /* 0x000fe200078ec0ff */
[----:B------:R2:W3:Y:S01]  /*18d0*/  MUFU.TANH R90, R24 ;  /* 0x00000018005a7308 */ /* 0x0004e20000002400 */
[----:B------:R-:W-:Y:S01]  /*18e0*/  UISETP.NE.AND UP0, UPT, UR42, URZ, UPT ;  /* 0x0000003f2a00728c */ /* 0x000fe2000bf05270 */
[----:B01----:R-:W-:Y:S01]  /*18f0*/  FMUL.FTZ R0, R26, UR6 ;  /* 0x000000061a007c20 */ /* 0x003fe20008410000 */
[----:B------:R-:W-:Y:S01]  /*1900*/  SHF.R.S32.HI R6, RZ, 0x1f, R7 ;  /* 0x0000001fff067819 */ /* 0x000fe20000011407 */
[----:B------:R-:W-:Y:S01]  /*1910*/  FMUL.FTZ R3, R27, UR6 ;  /* 0x000000061b037c20 */ /* 0x000fe20008410000 */
[----:B------:R-:W-:Y:S01]  /*1920*/  ULDC UR7, c[0x0][0x2f0] ;  /* 0x0000bc0000077ab9 */ /* 0x000fe20000000800 */
[----:B------:R-:W-:Y:S01]  /*1930*/  FMUL.FTZ R28, R28, UR6 ;  /* 0x000000061c1c7c20 */ /* 0x000fe20008410000 */
[----:B------:R-:W-:Y:S01]  /*1940*/  LEA.HI R10, R6, R7, RZ, 0x2 ;  /* 0x00000007060a7211 */ /* 0x000fe200078f10ff */
[----:B------:R0:W1:Y:S01]  /*1950*/  MUFU.TANH R91, R25 ;  /* 0x00000019005b7308 */ /* 0x0000620000002400 */
[----:B--2---:R-:W-:Y:S01]  /*1960*/  IADD3 R24, R22, -R23, RZ ;  /* 0x8000001716187210 */ /* 0x004fe20007ffe0ff */
[----:B------:R-:W-:Y:S01]  /*1970*/  FMUL.FTZ R9, R30, UR6 ;  /* 0x000000061e097c20 */ /* 0x000fe20008410000 */
[----:B------:R-:W-:Y:S01]  /*1980*/  LEA.HI R11, R6, R7, RZ, 0x5 ;  /* 0x00000007060b7211 */ /* 0x000fe200078f28ff */
[----:B------:R-:W-:Y:S01]  /*1990*/  @UP0 ULDC UR4, c[0x0][0x44c] ;  /* 0x0001130000040ab9 */ /* 0x000fe20000000800 */
[--C-:B------:R-:W-:Y:S01]  /*19a0*/  SHF.R.S32.HI R6, RZ, 0x2, R10.reuse ;  /* 0x00000002ff067819 */ /* 0x100fe2000001140a */
[----:B------:R-:W-:Y:S01]  /*19b0*/  @UP0 ULDC UR5, c[0x0][0x450] ;  /* 0x0001140000050ab9 */ /* 0x000fe20000000800 */
[----:B------:R-:W-:Y:S01]  /*19c0*/  SHF.R.S32.HI R23, RZ, 0x1f, R10 ;  /* 0x0000001fff177819 */ /* 0x000fe2000001140a */
[----:B------:R2:W4:Y:S01]  /*19d0*/  MUFU.TANH R92, R28 ;  /* 0x0000001c005c7308 */ /* 0x0005220000002400 */
[----:B------:R-:W-:Y:S01]  /*19e0*/  LEA.HI R22, R89, R89, RZ, 0x1 ;  /* 0x0000005959167211 */ /* 0x000fe200078f08ff */
[----:B------:R-:W-:Y:S01]  /*19f0*/  FMUL.FTZ R29, R29, UR6 ;  /* 0x000000061d1d7c20 */ /* 0x000fe20008410000 */
[----:B------:R-:W-:Y:S01]  /*1a00*/  SHF.R.S32.HI R11, RZ, 0x5, R11 ;  /* 0x00000005ff0b7819 */ /* 0x000fe2000001140b */
[----:B------:R-:W-:Y:S01]  /*1a10*/  ULDC UR10, c[0x0][0x288] ;  /* 0x0000a200000a7ab9 */ /* 0x000fe20000000800 */
[----:B------:R-:W-:Y:S01]  /*1a20*/  LEA.HI R23, R23, R6, RZ, 0x3 ;  /* 0x0000000617177211 */ /* 0x000fe200078f18ff */
[----:B------:R-:W-:Y:S01]  /*1a30*/  FMUL.FTZ R32, R32, UR6 ;  /* 0x0000000620207c20 */ /* 0x000fe20008410000 */
[----:B------:R-:W-:Y:S01]  /*1a40*/  LOP3.LUT R22, R22, 0x3fffffe, RZ, 0xc0, !PT ;  /* 0x03fffffe16167812 */ /* 0x000fe200078ec0ff */
[----:B------:R-:W5:Y:S01]  /*1a50*/  MUFU.TANH R29, R29 ;  /* 0x0000001d001d7308 */ /* 0x000f620000002400 */
[----:B0-----:R-:W-:Y:S01]  /*1a60*/  LEA R25, R11, UR48, 0x4 ;  /* 0x000000300b197c11 */ /* 0x001fe2000f8e20ff */
[----:B------:R-:W-:Y:S01]  /*1a70*/  FMUL.FTZ R33, R33, UR6 ;  /* 0x0000000621217c20 */ /* 0x000fe20008410000 */
[----:B------:R-:W-:Y:S01]  /*1a80*/  LOP3.LUT R23, R23, 0xfffffff8, RZ, 0xc0, !PT ;  /* 0xfffffff817177812 */ /* 0x000fe200078ec0ff */
[----:B------:R-:W-:Y:S01]  /*1a90*/  IMAD.IADD R89, R89, 0x1, -R22 ;  /* 0x0000000159597824 */ /* 0x000fe200078e0a16 */
[----:B------:R-:W-:Y:S01]  /*1aa0*/  LEA.HI R11, R24, R24, RZ, 0x1 ;  /* 0x00000018180b7211 */ /* 0x000fe200078f08ff */
[----:B------:R-:W-:Y:S01]  /*1ab0*/  FMUL.FTZ R36, R36, UR6 ;  /* 0x0000000624247c20 */ /* 0x000fe20008410000 */
[----:B------:R-:W-:Y:S01]  /*1ac0*/  IADD3 R26, R25, R6, -R23 ;  /* 0x00000006191a7210 */ /* 0x000fe20007ffe817 */
[----:B------:R1:W0:Y:S01]  /*1ad0*/  MUFU.TANH R95, R32 ;  /* 0x00000020005f7308 */ /* 0x0002220000002400 */
[----:B------:R-:W-:Y:S01]  /*1ae0*/  LOP3.LUT R11, R11, 0x1ffffffe, RZ, 0xc0, !PT ;  /* 0x1ffffffe0b0b7812 */ /* 0x000fe200078ec0ff */
[----:B------:R-:W-:Y:S01]  /*1af0*/  FMUL.FTZ R37, R37, UR6 ;  /* 0x0000000625257c20 */ /* 0x000fe20008410000 */
[----:B------:R-:W-:Y:S01]  /*1b00*/  PLOP3.LUT P1, PT, PT, PT, UP0, 0x80, 0x0 ;  /* 0x000000000000781c */ /* 0x000fe20003f2f008 */
[----:B------:R-:W-:Y:S01]  /*1b10*/  FMUL.FTZ R40, R40, UR6 ;  /* 0x0000000628287c20 */ /* 0x000fe20008410000 */
[----:B------:R-:W-:Y:S01]  /*1b20*/  LEA R89, R89, R26, 0x6 ;  /* 0x0000001a59597211 */ /* 0x000fe200078e30ff */
[----:B------:R-:W-:Y:S01]  /*1b30*/  IMAD.IADD R6, R24, 0x1, -R11 ;  /* 0x0000000118067824 */ /* 0x000fe200078e0a0b */
[----:B------:R-:W-:Y:S01]  /*1b40*/  PLOP3.LUT P2, PT, PT, PT, UP0, 0x80, 0x0 ;  /* 0x000000000000781c */ /* 0x000fe20003f4f008 */
[----:B------:R-:W0:Y:S01]  /*1b50*/  MUFU.TANH R33, R33 ;  /* 0x0000002100217308 */ /* 0x000e220000002400 */
[----:B------:R-:W-:Y:S01]  /*1b60*/  LOP3.LUT R10, R10, 0x7ffffffc, RZ, 0xc0, !PT ;  /* 0x7ffffffc0a0a7812 */ /* 0x000fe200078ec0ff */
[----:B------:R-:W-:-:S02]  /*1b70*/  IMAD R6, R6, 0x8, R89 ;  /* 0x0000000806067824 */ /* 0x000fc400078e0259 */
[----:B------:R-:W-:Y:S01]  /*1b80*/  FMUL.FTZ R41, R41, UR6 ;  /* 0x0000000629297c20 */ /* 0x000fe20008410000 */
[----:B------:R-:W-:Y:S01]  /*1b90*/  FMUL.FTZ R44, R44, UR6 ;  /* 0x000000062c2c7c20 */ /* 0x000fe20008410000 */
[----:B------:R-:W-:Y:S01]  /*1ba0*/  IADD3 R7, R7, -R10, RZ ;  /* 0x8000000a07077210 */ /* 0x000fe20007ffe0ff */
[----:B------:R-:W-:Y:S02]  /*1bb0*/  IMAD.MOV.U32 R23, RZ, RZ, R6 ;  /* 0x000000ffff177224 */ /* 0x000fe400078e0006 */
[----:B------:R-:W-:Y:S01]  /*1bc0*/  FMUL.FTZ R45, R45, UR6 ;  /* 0x000000062d2d7c20 */ /* 0x000fe20008410000 */
[----:B------:R-:W-:Y:S01]  /*1bd0*/  @P1 IMAD.HI.U32 R11, R6, UR4, RZ ;  /* 0x00000004060b1c27 */ /* 0x000fe2000f8e00ff */
[----:B------:R-:W-:Y:S01]  /*1be0*/  UMOV UR4, 0xffffff80 ;  /* 0xffffff8000047882 */ /* 0x000fe20000000000 */
[----:B------:R-:W0:Y:S01]  /*1bf0*/  MUFU.TANH R36, R36 ;  /* 0x0000002400247308 */ /* 0x000e220000002400 */
[----:B------:R-:W-:Y:S01]  /*1c00*/  UIMAD UR4, UR47, UR4, 0x80 ;  /* 0x000000802f0474a4 */ /* 0x000fe2000f8e0204 */
[----:B------:R-:W-:Y:S01]  /*1c10*/  FMUL.FTZ R48, R48, UR6 ;  /* 0x0000000630307c20 */ /* 0x000fe20008410000 */
[----:B------:R-:W-:Y:S01]  /*1c20*/  @P2 SHF.R.U32.HI R23, RZ, UR5, R11 ;  /* 0x00000005ff172c19 */ /* 0x000fe2000801160b */
[----:B------:R-:W-:Y:S01]  /*1c30*/  IMAD.U32 R11, RZ, RZ, UR7 ;  /* 0x00000007ff0b7e24 */ /* 0x000fe2000f8e00ff */
[----:B------:R-:W-:Y:S01]  /*1c40*/  UIADD3 UR5, UR4, 0x1, URZ ;  /* 0x0000000104057890 */ /* 0x000fe2000fffe03f */
[----:B------:R-:W-:Y:S01]  /*1c50*/  FMUL.FTZ R49, R49, UR6 ;  /* 0x0000000631317c20 */ /* 0x000fe20008410000 */
[----:B------:R-:W-:Y:S01]  /*1c60*/  UIMAD UR4, UR38, UR7, UR4 ;  /* 0x00000007260472a4 */ /* 0x000fe2000f8e0204 */
[----:B------:R-:W3:Y:S01]  /*1c70*/  SHFL.IDX PT, R27, R23, RZ, 0x1c1f ;  /* 0x001c1fff171b7589 */ /* 0x000ee200000e0000 */
[----:B------:R-:W0:Y:S01]  /*1c80*/  MUFU.TANH R37, R37 ;  /* 0x0000002500257308 */ /* 0x000e220000002400 */
[----:B------:R-:W-:Y:S01]  /*1c90*/  FMUL.FTZ R52, R52, UR6 ;  /* 0x0000000634347c20 */ /* 0x000fe20008410000 */
[----:B------:R-:W-:-:S02]  /*1ca0*/  IMAD.U32 R10, RZ, RZ, UR5 ;  /* 0x00000005ff0a7e24 */ /* 0x000fc4000f8e00ff */
[----:B------:R-:W-:Y:S01]  /*1cb0*/  FMUL.FTZ R12, R34, UR6 ;  /* 0x00000006220c7c20 */ /* 0x000fe20008410000 */
[----:B--2---:R-:W-:Y:S01]  /*1cc0*/  MOV R28, UR4 ;  /* 0x00000004001c7c02 */ /* 0x004fe20008000f00 */
[----:B------:R-:W-:Y:S01]  /*1cd0*/  FMUL.FTZ R53, R53, UR6 ;  /* 0x0000000635357c20 */ /* 0x000fe20008410000 */
[C---:B------:R-:W-:Y:S02]  /*1ce0*/  IMAD R10, R7.reuse, -0x2, R10 ;  /* 0xfffffffe070a7824 */ /* 0x040fe400078e020a */
[----:B------:R-:W-:Y:S01]  /*1cf0*/  FMUL.FTZ R56, R56, UR6 ;  /* 0x0000000638387c20 */ /* 0x000fe20008410000 */
[----:B------:R-:W2:Y:S01]  /*1d00*/  MUFU.TANH R40, R40 ;  /* 0x0000002800287308 */ /* 0x000ea20000002400 */
[----:B------:R-:W-:Y:S02]  /*1d10*/  IMAD R28, R7, -0x2, R28 ;  /* 0xfffffffe071c7824 */ /* 0x000fe400078e021c */
[----:B------:R-:W-:Y:S01]  /*1d20*/  FMUL.FTZ R57, R57, UR6 ;  /* 0x0000000639397c20 */ /* 0x000fe20008410000 */
[----:B------:R-:W-:-:S02]  /*1d30*/  IMAD R30, R11, UR38, R10 ;  /* 0x000000260b1e7c24 */ /* 0x000fc4000f8e020a */
[----:B------:R-:W-:Y:S01]  /*1d40*/  FMUL.FTZ R65, R65, UR6 ;  /* 0x0000000641417c20 */ /* 0x000fe20008410000 */
[----:B------:R-:W-:Y:S01]  /*1d50*/  FMUL.FTZ R8, R31, UR6 ;  /* 0x000000061f087c20 */ /* 0x000fe20008410000 */
[----:B------:R-:W-:Y:S01]  /*1d60*/  FMUL.FTZ R18, R47, UR6 ;  /* 0x000000062f127c20 */ /* 0x000fe20008410000 */
[----:B------:R-:W-:Y:S01]  /*1d70*/  VIADD R11, R30, -UR10 ;  /* 0x8000000a1e0b7c36 */ /* 0x000fe20008000000 */
[----:B------:R-:W2:Y:S01]  /*1d80*/  MUFU.TANH R41, R41 ;  /* 0x0000002900297308 */ /* 0x000ea20000002400 */
[----:B------:R-:W-:Y:S01]  /*1d90*/  FMUL.FTZ R60, R60, UR6 ;  /* 0x000000063c3c7c20 */ /* 0x000fe20008410000 */
[----:B------:R-:W-:Y:S01]  /*1da0*/  FMUL.FTZ R61, R61, UR6 ;  /* 0x000000063d3d7c20 */ /* 0x000fe20008410000 */
[----:B------:R-:W-:Y:S01]  /*1db0*/  FMUL.FTZ R13, R35, UR6 ;  /* 0x00000006230d7c20 */ /* 0x000fe20008410000 */
[----:B------:R-:W-:Y:S01]  /*1dc0*/  FMUL.FTZ R25, R59, UR6 ;  /* 0x000000063b197c20 */ /* 0x000fe20008410000 */
[----:B------:R-:W-:Y:S01]  /*1dd0*/  FMUL.FTZ R64, R64, UR6 ;  /* 0x0000000640407c20 */ /* 0x000fe20008410000 */
[----:B------:R-:W-:Y:S01]  /*1de0*/  FMUL.FTZ R68, R68, UR6 ;  /* 0x0000000644447c20 */ /* 0x000fe20008410000 */
[----:B---3--:R-:W-:Y:S01]  /*1df0*/  VIADDMNMX R11, R27, R11, R28, PT ;  /* 0x0000000b1b0b7246 */ /* 0x008fe2000380011c */
[----:B------:R-:W3:Y:S01]  /*1e00*/  MUFU.TANH R44, R44 ;  /* 0x0000002c002c7308 */ /* 0x000ee20000002400 */
[----:B------:R-:W-:Y:S01]  /*1e10*/  FMUL.FTZ R21, R51, UR6 ;  /* 0x0000000633157c20 */ /* 0x000fe20008410000 */
[----:B------:R-:W-:Y:S01]  /*1e20*/  FMUL.FTZ R72, R72, UR6 ;  /* 0x0000000648487c20 */ /* 0x000fe20008410000 */
[----:B------:R-:W-:Y:S01]  /*1e30*/  ISETP.GT.AND P1, PT, R11, RZ, PT ;  /* 0x000000ff0b00720c */ /* 0x000fe20003f24270 */
[----:B------:R-:W-:Y:S01]  /*1e40*/  FMUL.FTZ R73, R73, UR6 ;  /* 0x0000000649497c20 */ /* 0x000fe20008410000 */
[----:B------:R-:W-:Y:S01]  /*1e50*/  ISETP.GT.AND P2, PT, R11, 0x1, PT ;  /* 0x000000010b00780c */ /* 0x000fe20003f44270 */
[----:B------:R-:W-:Y:S01]  /*1e60*/  FMUL.FTZ R24, R55, UR6 ;  /* 0x0000000637187c20 */ /* 0x000fe20008410000 */
[----:B------:R-:W-:Y:S01]  /*1e70*/  ISETP.GT.AND P3, PT, R11, 0x8, PT ;  /* 0x000000080b00780c */ /* 0x000fe20003f64270 */
[----:B------:R-:W3:Y:S01]  /*1e80*/  MUFU.TANH R45, R45 ;  /* 0x0000002d002d7308 */ /* 0x000ee20000002400 */
[----:B------:R-:W-:Y:S01]  /*1e90*/  FSEL R89, R90, -INF , P1 ;  /* 0xff8000005a597808 */ /* 0x000fe20000800000 */
[----:B------:R-:W-:Y:S01]  /*1ea0*/  FMUL.FTZ R76, R76, UR6 ;  /* 0x000000064c4c7c20 */ /* 0x000fe20008410000 */
[----:B-1----:R-:W-:Y:S01]  /*1eb0*/  FSEL R32, R91, -INF , P2 ;  /* 0xff8000005b207808 */ /* 0x002fe20001000000 */
[----:B------:R-:W-:Y:S01]  /*1ec0*/  FMUL.FTZ R14, R39, UR6 ;  /* 0x00000006270e7c20 */ /* 0x000fe20008410000 */
[----:B------:R-:W-:Y:S01]  /*1ed0*/  ISETP.GT.AND P1, PT, R11, 0x9, PT ;  /* 0x000000090b00780c */ /* 0x000fe20003f24270 */
[----:B------:R-:W-:Y:S01]  /*1ee0*/  FMUL.FTZ R77, R77, UR6 ;  /* 0x000000064d4d7c20 */ /* 0x000fe20008410000 */
[----:B----4-:R-:W-:Y:S01]  /*1ef0*/  FSEL R91, R92, -INF , P3 ;  /* 0xff8000005c5b7808 */ /* 0x010fe20001800000 */
[----:B------:R-:W1:Y:S01]  /*1f00*/  MUFU.TANH R48, R48 ;  /* 0x0000003000307308 */ /* 0x000e620000002400 */
[----:B------:R-:W-:Y:S01]  /*1f10*/  FMNMX.FTZ R10, R89, R32, !PT ;  /* 0x00000020590a7209 */ /* 0x000fe20007810000 */
[----:B------:R-:W-:Y:S01]  /*1f20*/  FMUL.FTZ R80, R80, UR6 ;  /* 0x0000000650507c20 */ /* 0x000fe20008410000 */
[----:B------:R-:W-:Y:S01]  /*1f30*/  ISETP.GT.AND P2, PT, R11, 0x10, PT ;  /* 0x000000100b00780c */ /* 0x000fe20003f44270 */
[----:B------:R-:W-:Y:S01]  /*1f40*/  FMUL.FTZ R81, R81, UR6 ;  /* 0x0000000651517c20 */ /* 0x000fe20008410000 */
[----:B-----5:R-:W-:Y:S01]  /*1f50*/  FSEL R93, R29, -INF , P1 ;  /* 0xff8000001d5d7808 */ /* 0x020fe20000800000 */
[----:B------:R-:W-:Y:S01]  /*1f60*/  FMUL.FTZ R17, R43, UR6 ;  /* 0x000000062b117c20 */ /* 0x000fe20008410000 */
[----:B------:R-:W-:Y:S01]  /*1f70*/  FMNMX.FTZ R10, R91, R10, !PT ;  /* 0x0000000a5b0a7209 */ /* 0x000fe20007810000 */
[----:B------:R-:W4:Y:S01]  /*1f80*/  MUFU.TANH R49, R49 ;  /* 0x0000003100317308 */ /* 0x000f220000002400 */
[----:B------:R-:W-:Y:S01]  /*1f90*/  ISETP.GT.AND P1, PT, R11, 0x11, PT ;  /* 0x000000110b00780c */ /* 0x000fe20003f24270 */
[----:B------:R-:W-:Y:S01]  /*1fa0*/  FMUL.FTZ R84, R84, UR6 ;  /* 0x0000000654547c20 */ /* 0x000fe20008410000 */
[----:B0-----:R-:W-:Y:S01]  /*1fb0*/  FSEL R95, R95, -INF , P2 ;  /* 0xff8000005f5f7808 */ /* 0x001fe20001000000 */
[----:B------:R-:W-:Y:S01]  /*1fc0*/  FMUL.FTZ R85, R85, UR6 ;  /* 0x0000000655557c20 */ /* 0x000fe20008410000 */
[----:B------:R-:W-:Y:S01]  /*1fd0*/  FMNMX.FTZ R10, R93, R10, !PT ;  /* 0x0000000a5d0a7209 */ /* 0x000fe20007810000 */
[----:B------:R-:W0:Y:S01]  /*1fe0*/  SHFL.IDX PT, R23, R23, 0x1, 0x1c1f ;  /* 0x003c1f0017177f89 */ /* 0x000e2200000e0000 */
[----:B------:R-:W-:Y:S01]  /*1ff0*/  ISETP.GT.AND P2, PT, R11, 0x18, PT ;  /* 0x000000180b00780c */ /* 0x000fe20003f44270 */
[----:B------:R-:W5:Y:S01]  /*2000*/  MUFU.TANH R52, R52 ;  /* 0x0000003400347308 */ /* 0x000f620000002400 */
[----:B------:R-:W-:Y:S01]  /*2010*/  FSEL R97, R33, -INF , P1 ;  /* 0xff80000021617808 */ /* 0x000fe20000800000 */
[----:B------:R-:W-:Y:S01]  /*2020*/  ULDC UR4, c[0x0][0x988] ;  /* 0x0002620000047ab9 */ /* 0x000fe20000000800 */
[----:B------:R-:W-:Y:S01]  /*2030*/  FMNMX.FTZ R10, R95, R10, !PT ;  /* 0x0000000a5f0a7209 */ /* 0x000fe20007810000 */
[----:B------:R-:W-:Y:S01]  /*2040*/  FMUL.FTZ R63, R63, UR6 ;  /* 0x000000063f3f7c20 */ /* 0x000fe20008410000 */
[----:B------:R-:W-:Y:S01]  /*2050*/  ISETP.GT.AND P1, PT, R11, 0x19, PT ;  /* 0x000000190b00780c */ /* 0x000fe20003f24270 */
[----:B------:R-:W-:Y:S01]  /*2060*/  FMUL.FTZ R15, R38, UR6 ;  /* 0x00000006260f7c20 */ /* 0x000fe20008410000 */
[----:B------:R-:W-:Y:S01]  /*2070*/  FSEL R99, R36, -INF , P2 ;  /* 0xff80000024637808 */ /* 0x000fe20001000000 */
[----:B------:R-:W0:Y:S01]  /*2080*/  MUFU.TANH R53, R53 ;  /* 0x0000003500357308 */ /* 0x000e220000002400 */
[----:B------:R-:W-:Y:S01]  /*2090*/  FMNMX.FTZ R10, R97, R10, !PT ;  /* 0x0000000a610a7209 */ /* 0x000fe20007810000 */
[----:B------:R-:W-:Y:S01]  /*20a0*/  FMUL.FTZ R67, R67, UR6 ;  /* 0x0000000643437c20 */ /* 0x000fe20008410000 */
[----:B------:R-:W-:Y:S01]  /*20b0*/  ISETP.GT.AND P2, PT, R11, 0x20, PT ;  /* 0x000000200b00780c */ /* 0x000fe20003f44270 */
[----:B------:R-:W-:Y:S01]  /*20c0*/  FMUL.FTZ R71, R71, UR6 ;  /* 0x0000000647477c20 */ /* 0x000fe20008410000 */
[----:B------:R-:W-:Y:S01]  /*20d0*/  FSEL R101, R37, -INF , P1 ;  /* 0xff80000025657808 */ /* 0x000fe20000800000 */
[----:B------:R-:W-:Y:S01]  /*20e0*/  FMUL.FTZ R16, R42, UR6 ;  /* 0x000000062a107c20 */ /* 0x000fe20008410000 */
[----:B------:R-:W-:Y:S01]  /*20f0*/  FMNMX.FTZ R10, R99, R10, !PT ;  /* 0x0000000a630a7209 */ /* 0x000fe20007810000 */
[----:B------:R-:W0:Y:S01]  /*2100*/  MUFU.TANH R56, R56 ;  /* 0x0000003800387308 */ /* 0x000e220000002400 */
[----:B------:R-:W-:Y:S01]  /*2110*/  ISETP.GT.AND P1, PT, R11, 0x21, PT ;  /* 0x000000210b00780c */ /* 0x000fe20003f24270 */
[----:B------:R-:W-:Y:S01]  /*2120*/  FMUL.FTZ R75, R75, UR6 ;  /* 0x000000064b4b7c20 */ /* 0x000fe20008410000 */
[----:B--2---:R-:W-:Y:S01]  /*2130*/  FSEL R103, R40, -INF , P2 ;  /* 0xff80000028677808 */ /* 0x004fe20001000000 */
[----:B------:R-:W-:Y:S01]  /*2140*/  FMUL.FTZ R19, R46, UR6 ;  /* 0x000000062e137c20 */ /* 0x000fe20008410000 */
[----:B------:R-:W-:Y:S01]  /*2150*/  FMNMX.FTZ R10, R101, R10, !PT ;  /* 0x0000000a650a7209 */ /* 0x000fe20007810000 */
[----:B------:R-:W-:Y:S01]  /*2160*/  FMUL.FTZ R79, R79, UR6 ;  /* 0x000000064f4f7c20 */ /* 0x000fe20008410000 */
[----:B------:R-:W-:Y:S01]  /*2170*/  ISETP.GT.AND P2, PT, R11, 0x28, PT ;  /* 0x000000280b00780c */ /* 0x000fe20003f44270 */
[----:B------:R-:W2:Y:S01]  /*2180*/  MUFU.TANH R31, R57 ;  /* 0x00000039001f7308 */ /* 0x000ea20000002400 */
[----:B------:R-:W-:Y:S01]  /*2190*/  FSEL R105, R41, -INF , P1 ;  /* 0xff80000029697808 */ /* 0x000fe20000800000 */
[----:B------:R-:W-:Y:S01]  /*21a0*/  FMUL.FTZ R20, R50, UR6 ;  /* 0x0000000632147c20 */ /* 0x000fe20008410000 */
[----:B------:R-:W-:Y:S01]  /*21b0*/  FMNMX.FTZ R34, R103, R10, !PT ;  /* 0x0000000a67227209 */ /* 0x000fe20007810000 */
[----:B------:R-:W-:Y:S01]  /*21c0*/  FMUL.FTZ R10, R69, UR6 ;  /* 0x00000006450a7c20 */ /* 0x000fe20008410000 */
[----:B------:R-:W-:Y:S01]  /*21d0*/  ISETP.GT.AND P1, PT, R11, 0x29, PT ;  /* 0x000000290b00780c */ /* 0x000fe20003f24270 */
[----:B------:R-:W-:Y:S01]  /*21e0*/  FMUL.FTZ R83, R83, UR6 ;  /* 0x0000000653537c20 */ /* 0x000fe20008410000 */
[----:B---3--:R-:W-:Y:S01]  /*21f0*/  FSEL R107, R44, -INF , P2 ;  /* 0xff8000002c6b7808 */ /* 0x008fe20001000000 */
[----:B------:R4:W-:Y:S01]  /*2200*/  MUFU.TANH R47, R65 ;  /* 0x00000041002f7308 */ /* 0x0009e20000002400 */
[----:B------:R-:W-:Y:S01]  /*2210*/  FMNMX.FTZ R34, R105, R34, !PT ;  /* 0x0000002269227209 */ /* 0x000fe20007810000 */
[----:B------:R-:W-:Y:S01]  /*2220*/  FMUL.FTZ R22, R54, UR6 ;  /* 0x0000000636167c20 */ /* 0x000fe20008410000 */
[----:B------:R-:W-:Y:S01]  /*2230*/  ISETP.GT.AND P2, PT, R11, 0x30, PT ;  /* 0x000000300b00780c */ /* 0x000fe20003f44270 */
[----:B------:R-:W-:Y:S01]  /*2240*/  FMUL.FTZ R87, R87, UR6 ;  /* 0x0000000657577c20 */ /* 0x000fe20008410000 */
[----:B------:R-:W-:Y:S01]  /*2250*/  FSEL R109, R45, -INF , P1 ;  /* 0xff8000002d6d7808 */ /* 0x000fe20000800000 */
[----:B------:R-:W-:Y:S01]  /*2260*/  FMUL.FTZ R26, R58, UR6 ;  /* 0x000000063a1a7c20 */ /* 0x000fe20008410000 */
[----:B------:R-:W-:Y:S01]  /*2270*/  FMNMX.FTZ R34, R107, R34, !PT ;  /* 0x000000226b227209 */ /* 0x000fe20007810000 */
[----:B------:R-:W3:Y:S01]  /*2280*/  MUFU.TANH R27, R60 ;  /* 0x0000003c001b7308 */ /* 0x000ee20000002400 */
[----:B------:R-:W-:Y:S01]  /*2290*/  ISETP.GT.AND P1, PT, R11, 0x31, PT ;  /* 0x000000310b00780c */ /* 0x000fe20003f24270 */
[----:B------:R-:W-:Y:S01]  /*22a0*/  FMUL.FTZ R62, R62, UR6 ;  /* 0x000000063e3e7c20 */ /* 0x000fe20008410000 */
[----:B-1----:R-:W-:Y:S01]  /*22b0*/  FSEL R69, R48, -INF , P2 ;  /* 0xff80000030457808 */ /* 0x002fe20001000000 */
[----:B------:R-:W-:Y:S01]  /*22c0*/  FMUL.FTZ R66, R66, UR6 ;  /* 0x0000000642427c20 */ /* 0x000fe20008410000 */
[----:B------:R-:W-:Y:S01]  /*22d0*/  FMNMX.FTZ R34, R109, R34, !PT ;  /* 0x000000226d227209 */ /* 0x000fe20007810000 */
[----:B------:R-:W-:Y:S01]  /*22e0*/  FMUL.FTZ R70, R70, UR6 ;  /* 0x0000000646467c20 */ /* 0x000fe20008410000 */
[----:B------:R-:W-:Y:S01]  /*22f0*/  ISETP.GT.AND P2, PT, R11, 0x38, PT ;  /* 0x000000380b00780c */ /* 0x000fe20003f44270 */
[----:B------:R5:W1:Y:S01]  /*2300*/  MUFU.TANH R35, R61 ;  /* 0x0000003d00237308 */ /* 0x000a620000002400 */
[----:B----4-:R-:W-:Y:S01]  /*2310*/  FSEL R65, R49, -INF , P1 ;  /* 0xff80000031417808 */ /* 0x010fe20000800000 */
[----:B------:R-:W-:Y:S01]  /*2320*/  FMUL.FTZ R74, R74, UR6 ;  /* 0x000000064a4a7c20 */ /* 0x000fe20008410000 */
[----:B------:R-:W-:Y:S01]  /*2330*/  FMNMX.FTZ R34, R69, R34, !PT ;  /* 0x0000002245227209 */ /* 0x000fe20007810000 */
[----:B------:R-:W-:Y:S01]  /*2340*/  FMUL.FTZ R78, R78, UR6 ;  /* 0x000000064e4e7c20 */ /* 0x000fe20008410000 */
[----:B------:R-:W-:Y:S01]  /*2350*/  ISETP.GT.AND P1, PT, R11, 0x39, PT ;  /* 0x000000390b00780c */ /* 0x000fe20003f24270 */
[----:B------:R-:W-:Y:S01]  /*2360*/  FMUL.FTZ R82, R82, UR6 ;  /* 0x0000000652527c20 */ /* 0x000fe20008410000 */
[----:B------:R-:W-:Y:S01]  /*2370*/  FMNMX.FTZ R34, R65, R34, !PT ;  /* 0x0000002241227209 */ /* 0x000fe20007810000 */
[----:B------:R-:W4:Y:S01]  /*2380*/  MUFU.TANH R29, R64 ;  /* 0x00000040001d7308 */ /* 0x000f220000002400 */
[----:B-----5:R-:W-:Y:S01]  /*2390*/  FSEL R61, R52, -INF , P2 ;  /* 0xff800000343d7808 */ /* 0x020fe20001000000 */
[----:B------:R-:W-:Y:S01]  /*23a0*/  FMUL.FTZ R86, R86, UR6 ;  /* 0x0000000656567c20 */ /* 0x000fe20008410000 */
[----:B------:R-:W-:Y:S01]  /*23b0*/  ISETP.GT.AND P2, PT, R11, 0x40, PT ;  /* 0x000000400b00780c */ /* 0x000fe20003f44270 */
[----:B------:R-:W-:Y:S01]  /*23c0*/  @UP0 ULDC UR11, c[0x0][0x450] ;  /* 0x00011400000b0ab9 */ /* 0x000fe20000000800 */
[----:B0-----:R-:W-:Y:S01]  /*23d0*/  FSEL R59, R53, -INF , P1 ;  /* 0xff800000353b7808 */ /* 0x001fe20000800000 */
[----:B------:R-:W-:Y:S01]  /*23e0*/  UIMAD UR7, UR38, UR7, -UR10 ;  /* 0x00000007260772a4 */ /* 0x000fe2000f8e0a0a */
[----:B------:R-:W-:Y:S01]  /*23f0*/  FMNMX.FTZ R34, R61, R34, !PT ;  /* 0x000000223d227209 */ /* 0x000fe20007810000 */
[----:B------:R-:W0:Y:S01]  /*2400*/  MUFU.TANH R51, R68 ;  /* 0x0000004400337308 */ /* 0x000e220000002400 */
[----:B------:R-:W-:Y:S01]  /*2410*/  ISETP.GT.AND P1, PT, R11, 0x41, PT ;  /* 0x000000410b00780c */ /* 0x000fe20003f24270 */
[----:B------:R-:W-:Y:S01]  /*2420*/  UIADD3 UR54, UR47, -0x2, URZ ;  /* 0xfffffffe2f367890 */ /* 0x000fe2000fffe03f */
[----:B------:R-:W-:Y:S01]  /*2430*/  FSEL R57, R56, -INF , P2 ;  /* 0xff80000038397808 */ /* 0x000fe20001000000 */
[----:B------:R-:W-:Y:S01]  /*2440*/  UIADD3 UR6, UR41, 0x28840, URZ ;  /* 0x0002884029067890 */ /* 0x000fe2000fffe03f */
[----:B------:R-:W-:Y:S01]  /*2450*/  FMNMX.FTZ R34, R59, R34, !PT ;  /* 0x000000223b227209 */ /* 0x000fe20007810000 */
[----:B------:R-:W-:Y:S01]  /*2460*/  UMOV UR47, URZ ;  /* 0x0000003f002f7c82 */ /* 0x000fe20008000000 */
[----:B------:R-:W-:Y:S01]  /*2470*/  ISETP.GT.AND P2, PT, R11, 0x48, PT ;  /* 0x000000480b00780c */ /* 0x000fe20003f44270 */
[----:B------:R-:W5:Y:S01]  /*2480*/  MUFU.TANH R10, R10 ;  /* 0x0000000a000a7308 */ /* 0x000f620000002400 */
[----:B--2---:R-:W-:Y:S01]  /*2490*/  FSEL R49, R31, -INF , P1 ;  /* 0xff8000001f317808 */ /* 0x004fe20000800000 */
[----:B------:R-:W-:Y:S01]  /*24a0*/  UPRMT UR6, UR43, 0x654, UR6 ;  /* 0x000006542b067896 */ /* 0x000fe20008000006 */
[----:B------:R-:W-:-:S02]  /*24b0*/  FMNMX.FTZ R34, R57, R34, !PT ;  /* 0x0000002239227209 */ /* 0x000fc40007810000 */
[----:B------:R-:W-:Y:S02]  /*24c0*/  CS2R R150, SRZ ;  /* 0x0000000000967805 */ /* 0x000fe4000001ff00 */
[----:B------:R-:W-:Y:S02]  /*24d0*/  ISETP.GT.AND P1, PT, R11, 0x49, PT ;  /* 0x000000490b00780c */ /* 0x000fe40003f24270 */
[----:B------:R-:W-:Y:S02]  /*24e0*/  CS2R R148, SRZ ;  /* 0x0000000000947805 */ /* 0x000fe4000001ff00 */
[----:B---3--:R-:W-:Y:S01]  /*24f0*/  FSEL R27, R27, -INF , P2 ;  /* 0xff8000001b1b7808 */ /* 0x008fe20001000000 */
[----:B------:R-:W2:Y:S01]  /*2500*/  MUFU.TANH R55, R72 ;  /* 0x0000004800377308 */ /* 0x000ea20000002400 */
[----:B------:R-:W-:Y:S02]  /*2510*/  FMNMX.FTZ R34, R49, R34, !PT ;  /* 0x0000002231227209 */ /* 0x000fe40007810000 */
[----:B------:R-:W-:-:S02]  /*2520*/  CS2R R146, SRZ ;  /* 0x0000000000927805 */ /* 0x000fc4000001ff00 */
[----:B------:R-:W-:Y:S01]  /*2530*/  ISETP.GT.AND P2, PT, R11, 0x50, PT ;  /* 0x000000500b00780c */ /* 0x000fe20003f44270 */
[----:B------:R-:W-:Y:S01]  /*2540*/  SYNCS.ARRIVE.TRANS64.RED.A1T0 RZ, [UR6], RZ ;  /* 0x000000ffffff79a7 */ /* 0x000fe20008100406 */
[----:B-1----:R-:W-:Y:S02]  /*2550*/  FSEL R33, R35, -INF , P1 ;  /* 0xff80000023217808 */ /* 0x002fe40000800000 */
[----:B------:R-:W-:Y:S02]  /*2560*/  CS2R R144, SRZ ;  /* 0x0000000000907805 */ /* 0x000fe4000001ff00 */
[----:B------:R-:W-:Y:S01]  /*2570*/  FMNMX.FTZ R34, R27, R34, !PT ;  /* 0x000000221b227209 */ /* 0x000fe20007810000 */
[----:B------:R-:W1:Y:S01]  /*2580*/  MUFU.TANH R73, R73 ;  /* 0x0000004900497308 */ /* 0x000e620000002400 */
[----:B------:R-:W-:Y:S02]  /*2590*/  ISETP.GT.AND P1, PT, R11, 0x51, PT ;  /* 0x000000510b00780c */ /* 0x000fe40003f24270 */
[----:B------:R-:W-:-:S02]  /*25a0*/  CS2R R142, SRZ ;  /* 0x00000000008e7805 */ /* 0x000fc4000001ff00 */
[----:B----4-:R-:W-:Y:S02]  /*25b0*/  FSEL R29, R29, -INF , P2 ;  /* 0xff8000001d1d7808 */ /* 0x010fe40001000000 */
[----:B------:R-:W-:Y:S02]  /*25c0*/  CS2R R140, SRZ ;  /* 0x00000000008c7805 */ /* 0x000fe4000001ff00 */
[----:B------:R-:W-:Y:S02]  /*25d0*/  FMNMX.FTZ R34, R33, R34, !PT ;  /* 0x0000002221227209 */ /* 0x000fe40007810000 */
[----:B------:R-:W-:Y:S02]  /*25e0*/  CS2R R138, SRZ ;  /* 0x00000000008a7805 */ /* 0x000fe4000001ff00 */
[----:B------:R-:W-:Y:S01]  /*25f0*/  ISETP.GT.AND P2, PT, R11, 0x58, PT ;  /* 0x000000580b00780c */ /* 0x000fe20003f44270 */
[----:B------:R-:W3:Y:S01]  /*2600*/  MUFU.TANH R39, R76 ;  /* 0x0000004c00277308 */ /* 0x000ee20000002400 */
[----:B------:R-:W-:-:S02]  /*2610*/  FSEL R47, R47, -INF , P1 ;  /* 0xff8000002f2f7808 */ /* 0x000fc40000800000 */
[----:B------:R-:W-:Y:S02]  /*2620*/  CS2R R136, SRZ ;  /* 0x0000000000887805 */ /* 0x000fe4000001ff00 */
[----:B------:R-:W-:Y:S02]  /*2630*/  FMNMX.FTZ R34, R29, R34, !PT ;  /* 0x000000221d227209 */ /* 0x000fe40007810000 */
[----:B------:R-:W-:Y:S02]  /*2640*/  CS2R R134, SRZ ;  /* 0x0000000000867805 */ /* 0x000fe4000001ff00 */
[----:B------:R-:W-:Y:S02]  /*2650*/  ISETP.GT.AND P1, PT, R11, 0x59, PT ;  /* 0x000000590b00780c */ /* 0x000fe40003f24270 */
[----:B------:R-:W-:Y:S02]  /*2660*/  CS2R R132, SRZ ;  /* 0x0000000000847805 */ /* 0x000fe4000001ff00 */
[----:B0-----:R-:W-:Y:S01]  /*2670*/  FSEL R51, R51, -INF , P2 ;  /* 0xff80000033337808 */ /* 0x001fe20001000000 */
[----:B------:R-:W0:Y:S01]  /*2680*/  MUFU.TANH R45, R77 ;  /* 0x0000004d002d7308 */ /* 0x000e220000002400 */
[----:B------:R-:W-:-:S02]  /*2690*/  FMNMX.FTZ R34, R47, R34, !PT ;  /* 0x000000222f227209 */ /* 0x000fc40007810000 */
[----:B------:R-:W-:Y:S02]  /*26a0*/  CS2R R130, SRZ ;  /* 0x0000000000827805 */ /* 0x000fe4000001ff00 */
[----:B------:R-:W-:Y:S02]  /*26b0*/  ISETP.GT.AND P2, PT, R11, 0x60, PT ;  /* 0x000000600b00780c */ /* 0x000fe40003f44270 */
[----:B------:R-:W-:Y:S02]  /*26c0*/  CS2R R128, SRZ ;  /* 0x0000000000807805 */ /* 0x000fe4000001ff00 */
[----:B-----5:R-:W-:Y:S02]  /*26d0*/  FSEL R53, R10, -INF , P1 ;  /* 0xff8000000a357808 */ /* 0x020fe40000800000 */
[----:B------:R-:W-:Y:S02]  /*26e0*/  CS2R R126, SRZ ;  /* 0x00000000007e7805 */ /* 0x000fe4000001ff00 */
[----:B------:R-:W-:Y:S01]  /*26f0*/  FMNMX.FTZ R34, R51, R34, !PT ;  /* 0x0000002233227209 */ /* 0x000fe20007810000 */
[----:B------:R-:W4:Y:S01]  /*2700*/  MUFU.TANH R41, R80 ;  /* 0x0000005000297308 */ /* 0x000f220000002400 */
[----:B------:R-:W-:-:S02]  /*2710*/  ISETP.GT.AND P1, PT, R11, 0x61, PT ;  /* 0x000000610b00780c */ /* 0x000fc40003f24270 */
[----:B------:R-:W-:Y:S02]  /*2720*/  CS2R R124, SRZ ;  /* 0x00000000007c7805 */ /* 0x000fe4000001ff00 */
[----:B--2---:R-:W-:Y:S02]  /*2730*/  FSEL R55, R55, -INF , P2 ;  /* 0xff80000037377808 */ /* 0x004fe40001000000 */
[----:B------:R-:W-:Y:S02]  /*2740*/  CS2R R122, SRZ ;  /* 0x00000000007a7805 */ /* 0x000fe4000001ff00 */
[----:B------:R-:W-:Y:S02]  /*2750*/  FMNMX.FTZ R34, R53, R34, !PT ;  /* 0x0000002235227209 */ /* 0x000fe40007810000 */
[----:B------:R-:W-:Y:S02]  /*2760*/  CS2R R120, SRZ ;  /* 0x0000000000787805 */ /* 0x000fe4000001ff00 */
[----:B------:R-:W-:Y:S01]  /*2770*/  ISETP.GT.AND P2, PT, R11, 0x68, PT ;  /* 0x000000680b00780c */ /* 0x000fe20003f44270 */
[----:B------:R-:W2:Y:S01]  /*2780*/  MUFU.TANH R43, R81 ;  /* 0x00000051002b7308 */ /* 0x000ea20000002400 */
[----:B-1----:R-:W-:-:S02]  /*2790*/  FSEL R35, R73, -INF , P1 ;  /* 0xff80000049237808 */ /* 0x002fc40000800000 */
[----:B------:R-:W-:Y:S02]  /*27a0*/  CS2R R118, SRZ ;  /* 0x0000000000767805 */ /* 0x000fe4000001ff00 */
[----:B------:R-:W-:Y:S02]  /*27b0*/  FMNMX.FTZ R34, R55, R34, !PT ;  /* 0x0000002237227209 */ /* 0x000fe40007810000 */
[----:B------:R-:W-:Y:S02]  /*27c0*/  ISETP.GT.AND P1, PT, R11, 0x69, PT ;  /* 0x000000690b00780c */ /* 0x000fe40003f24270 */
[----:B---3--:R-:W-:Y:S01]  /*27d0*/  FSEL R39, R39, -INF , P2 ;  /* 0xff80000027277808 */ /* 0x008fe20001000000 */
[----:B------:R-:W1:Y:S01]  /*27e0*/  MUFU.TANH R37, R84 ;  /* 0x0000005400257308 */ /* 0x000e620000002400 */
[----:B------:R-:W-:Y:S02]  /*27f0*/  FMNMX.FTZ R34, R35, R34, !PT ;  /* 0x0000002223227209 */ /* 0x000fe40007810000 */
[----:B------:R-:W-:-:S02]  /*2800*/  ISETP.GT.AND P2, PT, R11, 0x70, PT ;  /* 0x000000700b00780c */ /* 0x000fc40003f44270 */
[----:B0-----:R-:W-:Y:S02]  /*2810*/  FSEL R45, R45, -INF , P1 ;  /* 0xff8000002d2d7808 */ /* 0x001fe40000800000 */
[----:B------:R-:W-:Y:S01]  /*2820*/  FMNMX.FTZ R34, R39, R34, !PT ;  /* 0x0000002227227209 */ /* 0x000fe20007810000 */
[----:B------:R-:W0:Y:S01]  /*2830*/  MUFU.TANH R31, R85 ;  /* 0x00000055001f7308 */ /* 0x000e220000002400 */
[----:B------:R-:W-:Y:S02]  /*2840*/  ISETP.GT.AND P1, PT, R11, 0x71, PT ;  /* 0x000000710b00780c */ /* 0x000fe40003f24270 */
[----:B----4-:R-:W-:Y:S02]  /*2850*/  FSEL R41, R41, -INF , P2 ;  /* 0xff80000029297808 */ /* 0x010fe40001000000 */
[----:B------:R-:W-:Y:S02]  /*2860*/  FMNMX.FTZ R34, R45, R34, !PT ;  /* 0x000000222d227209 */ /* 0x000fe40007810000 */
[----:B------:R-:W-:Y:S01]  /*2870*/  ISETP.GT.AND P2, PT, R11, 0x78, PT ;  /* 0x000000780b00780c */ /* 0x000fe20003f44270 */
[----:B------:R-:W-:Y:S01]  /*2880*/  MUFU.TANH R0, R0 ;  /* 0x0000000000007308 */ /* 0x000fe20000002400 */
[----:B--2---:R-:W-:-:S02]  /*2890*/  FSEL R43, R43, -INF , P1 ;  /* 0xff8000002b2b7808 */ /* 0x004fc40000800000 */
[----:B------:R-:W-:Y:S02]  /*28a0*/  FMNMX.FTZ R34, R41, R34, !PT ;  /* 0x0000002229227209 */ /* 0x000fe40007810000 */
[----:B------:R-:W-:Y:S02]  /*28b0*/  ISETP.GT.AND P1, PT, R11, 0x79, PT ;  /* 0x000000790b00780c */ /* 0x000fe40003f24270 */
[----:B-1----:R-:W-:Y:S01]  /*28c0*/  FSEL R37, R37, -INF , P2 ;  /* 0xff80000025257808 */ /* 0x002fe20001000000 */
[----:B------:R-:W-:Y:S01]  /*28d0*/  MUFU.TANH R3, R3 ;  /* 0x0000000300037308 */ /* 0x000fe20000002400 */
[----:B------:R-:W-:Y:S02]  /*28e0*/  FMNMX.FTZ R34, R43, R34, !PT ;  /* 0x000000222b227209 */ /* 0x000fe40007810000 */
[----:B0-----:R-:W-:Y:S02]  /*28f0*/  FSEL R31, R31, -INF , P1 ;  /* 0xff8000001f1f7808 */ /* 0x001fe40000800000 */
[----:B------:R-:W-:-:S02]  /*2900*/  FMNMX.FTZ R34, R37, R34, !PT ;  /* 0x0000002225227209 */ /* 0x000fc40007810000 */
[----:B------:R-:W-:Y:S01]  /*2910*/  IADD3 R23, R23, -UR10, R30 ;  /* 0x8000000a17177c10 */ /* 0x000fe2000fffe01e */
[----:B------:R-:W0:Y:S01]  /*2920*/  MUFU.TANH R9, R9 ;  /* 0x0000000900097308 */ /* 0x000e220000002400 */
[----:B------:R-:W-:Y:S02]  /*2930*/  FMNMX.FTZ R34, R31, R34, !PT ;  /* 0x000000221f227209 */ /* 0x000fe40007810000 */
[----:B------:R-:W-:-:S03]  /*2940*/  VIMNMX R28, R28, R23, PT ;  /* 0x000000171c1c7248 */ /* 0x000fc60003fe0100 */
[----:B------:R-:W1:Y:S01]  /*2950*/  SHFL.BFLY PT, R11, R34, 0x2, 0x1f ;  /* 0x0c401f00220b7f89 */ /* 0x000e6200000e0000 */
[C---:B------:R-:W-:Y:S01]  /*2960*/  ISETP.GT.AND P2, PT, R28.reuse, 0x1, PT ;  /* 0x000000011c00780c */ /* 0x040fe20003f44270 */
[----:B------:R-:W2:Y:S01]  /*2970*/  MUFU.TANH R8, R8 ;  /* 0x0000000800087308 */ /* 0x000ea20000002400 */
[----:B------:R-:W-:-:S07]  /*2980*/  ISETP.GT.AND P3, PT, R28, 0x8, PT ;  /* 0x000000081c00780c */ /* 0x000fce0003f64270 */
[----:B------:R-:W3:Y:S08]  /*2990*/  MUFU.TANH R12, R12 ;  /* 0x0000000c000c7308 */ /* 0x000ef00000002400 */
[----:B------:R-:W-:Y:S01]  /*29a0*/  MUFU.TANH R36, R63 ;  /* 0x0000003f00247308 */ /* 0x000fe20000002400 */
[----:B-1----:R-:W-:-:S07]  /*29b0*/  FMNMX.FTZ R10, R34, R11, !PT ;  /* 0x0000000b220a7209 */ /* 0x002fce0007810000 */
[----:B------:R-:W1:Y:S01]  /*29c0*/  MUFU.TANH R13, R13 ;  /* 0x0000000d000d7308 */ /* 0x000e620000002400 */
[----:B------:R-:W4:Y:S07]  /*29d0*/  SHFL.BFLY PT, R11, R10, 0x1, 0x1f ;  /* 0x0c201f000a0b7f89 */ /* 0x000f2e00000e0000 */
[----:B------:R-:W5:Y:S08]  /*29e0*/  MUFU.TANH R15, R15 ;  /* 0x0000000f000f7308 */ /* 0x000f700000002400 */
[----:B------:R0:W-:Y:S08]  /*29f0*/  MUFU.TANH R38, R67 ;  /* 0x0000004300267308 */ /* 0x0001f00000002400 */
[----:B------:R-:W-:Y:S01]  /*2a00*/  MUFU.TANH R14, R14 ;  /* 0x0000000e000e7308 */ /* 0x000fe20000002400 */
[----:B0-----:R-:W-:-:S02]  /*2a10*/  FSEL R67, R9, -INF , P3 ;  /* 0xff80000009437808 */ /* 0x001fc40001800000 */
[----:B----4-:R-:W-:Y:S01]  /*2a20*/  FMNMX.FTZ R11, R10, R11, !PT ;  /* 0x0000000b0a0b7209 */ /* 0x010fe20007810000 */
[----:B------:R-:W-:Y:S01]  /*2a30*/  IMAD.U32 R10, RZ, RZ, UR4 ;  /* 0x00000004ff0a7e24 */ /* 0x000fe2000f8e00ff */
[----:B------:R-:W-:Y:S02]  /*2a40*/  @UP0 ULDC UR4, c[0x0][0x44c] ;  /* 0x0001130000040ab9 */ /* 0x000fe40000000800 */
[C---:B------:R-:W-:Y:S01]  /*2a50*/  FSETP.NEU.FTZ.AND P1, PT, R11.reuse, -INF , PT ;  /* 0xff8000000b00780b */ /* 0x040fe20003f3d000 */
[----:B------:R-:W-:Y:S01]  /*2a60*/  FMUL.FTZ R34, R11, R10 ;  /* 0x0000000a0b227220 */ /* 0x000fe20000410000 */
[----:B------:R2:W-:Y:S01]  /*2a70*/  MUFU.TANH R40, R71 ;  /* 0x0000004700287308 */ /* 0x0005e20000002400 */
[----:B------:R-:W-:-:S03]  /*2a80*/  UIMAD.WIDE.U32 UR4, UR48, UR4, URZ ;  /* 0x00000004300472a5 */ /* 0x000fc6000f8e003f */
[----:B------:R-:W-:Y:S01]  /*2a90*/  FSEL R34, R34, RZ, P1 ;  /* 0x000000ff22227208 */ /* 0x000fe20000800000 */
[----:B------:R-:W-:Y:S01]  /*2aa0*/  @UP0 USHF.R.U32.HI UR48, URZ, UR11, UR5 ;  /* 0x0000000b3f300299 */ /* 0x000fe20008011605 */
[----:B------:R-:W-:Y:S02]  /*2ab0*/  ISETP.GT.AND P1, PT, R28, RZ, PT ;  /* 0x000000ff1c00720c */ /* 0x000fe40003f24270 */
[----:B------:R-:W0:Y:S01]  /*2ac0*/  MUFU.TANH R16, R16 ;  /* 0x0000001000107308 */ /* 0x000e220000002400 */
[-CC-:B------:R-:W-:Y:S01]  /*2ad0*/  FFMA.FTZ R180, R89, R10.reuse, -R34.reuse ;  /* 0x0000000a59b47223 */ /* 0x180fe20000010822 */
[----:B------:R-:W-:Y:S01]  /*2ae0*/  FSEL R63, R0, -INF , P1 ;  /* 0xff800000003f7808 */ /* 0x000fe20000800000 */
[-CC-:B------:R-:W-:Y:S01]  /*2af0*/  FFMA.FTZ R182, R91, R10.reuse, -R34.reuse ;  /* 0x0000000a5bb67223 */ /* 0x180fe20000010822 */
[----:B------:R-:W-:Y:S01]  /*2b00*/  FSEL R0, R3, -INF , P2 ;  /* 0xff80000003007808 */ /* 0x000fe20001000000 */
[-CC-:B------:R-:W-:Y:S01]  /*2b10*/  FFMA.FTZ R3, R93, R10.reuse, -R34.reuse ;  /* 0x0000000a5d037223 */ /* 0x180fe20000010822 */
[C---:B------:R-:W-:Y:S01]  /*2b20*/  ISETP.GT.AND P1, PT, R28.reuse, 0x9, PT ;  /* 0x000000091c00780c */ /* 0x040fe20003f24270 */
[--C-:B------:R-:W-:Y:S01]  /*2b30*/  FFMA.FTZ R176, R95, R10, -R34.reuse ;  /* 0x0000000a5fb07223 */ /* 0x100fe20000010822 */
[----:B------:R-:W-:Y:S01]  /*2b40*/  FMNMX.FTZ R30, R63, R0, !PT ;  /* 0x000000003f1e7209 */ /* 0x000fe20007810000 */
[----:B------:R-:W-:Y:S01]  /*2b50*/  MUFU.TANH R17, R17 ;  /* 0x0000001100117308 */ /* 0x000fe20000002400 */
[----:B------:R-:W-:Y:S01]  /*2b60*/  ISETP.GT.AND P2, PT, R28, 0x10, PT ;  /* 0x000000101c00780c */ /* 0x000fe20003f44270 */
[-CC-:B------:R-:W-:Y:S01]  /*2b70*/  FFMA.FTZ R9, R97, R10.reuse, -R34.reuse ;  /* 0x0000000a61097223 */ /* 0x180fe20000010822 */
[----:B--2---:R-:W-:Y:S01]  /*2b80*/  FSEL R71, R8, -INF , P1 ;  /* 0xff80000008477808 */ /* 0x004fe20000800000 */
[--C-:B------:R-:W-:Y:S01]  /*2b90*/  FFMA.FTZ R178, R99, R10, -R34.reuse ;  /* 0x0000000a63b27223 */ /* 0x100fe20000010822 */
[----:B------:R-:W-:Y:S01]  /*2ba0*/  FMNMX.FTZ R30, R67, R30, !PT ;  /* 0x0000001e431e7209 */ /* 0x000fe20007810000 */
[-CC-:B------:R-:W-:Y:S01]  /*2bb0*/  FFMA.FTZ R172, R103, R10.reuse, -R34.reuse ;  /* 0x0000000a67ac7223 */ /* 0x180fe20000010822 */
[----:B------:R-:W-:Y:S01]  /*2bc0*/  ISETP.GT.AND P1, PT, R28, 0x11, PT ;  /* 0x000000111c00780c */ /* 0x000fe20003f24270 */
[----:B------:R1:W-:Y:S01]  /*2bd0*/  MUFU.TANH R42, R75 ;  /* 0x0000004b002a7308 */ /* 0x0003e20000002400 */
[----:B---3--:R-:W-:Y:S01]  /*2be0*/  FSEL R73, R12, -INF , P2 ;  /* 0xff8000000c497808 */ /* 0x008fe20001000000 */
[--C-:B------:R-:W-:Y:S01]  /*2bf0*/  FFMA.FTZ R168, R69, R10, -R34.reuse ;  /* 0x0000000a45a87223 */ /* 0x100fe20000010822 */
[----:B------:R-:W-:Y:S01]  /*2c00*/  FMNMX.FTZ R30, R71, R30, !PT ;  /* 0x0000001e471e7209 */ /* 0x000fe20007810000 */
[-CC-:B------:R-:W-:Y:S01]  /*2c10*/  FFMA.FTZ R174, R107, R10.reuse, -R34.reuse ;  /* 0x0000000a6bae7223 */ /* 0x180fe20000010822 */
[C---:B------:R-:W-:Y:S01]  /*2c20*/  ISETP.GT.AND P2, PT, R28.reuse, 0x18, PT ;  /* 0x000000181c00780c */ /* 0x040fe20003f44270 */
[--C-:B------:R-:W-:Y:S01]  /*2c30*/  FFMA.FTZ R170, R61, R10, -R34.reuse ;  /* 0x0000000a3daa7223 */ /* 0x100fe20000010822 */
[----:B------:R-:W-:Y:S01]  /*2c40*/  FMNMX.FTZ R30, R73, R30, !PT ;  /* 0x0000001e491e7209 */ /* 0x000fe20007810000 */
[----:B------:R-:W2:Y:S01]  /*2c50*/  MUFU.TANH R19, R19 ;  /* 0x0000001300137308 */ /* 0x000ea20000002400 */
[----:B-1----:R-:W-:Y:S01]  /*2c60*/  FSEL R75, R13, -INF , P1 ;  /* 0xff8000000d4b7808 */ /* 0x002fe20000800000 */
[-CC-:B------:R-:W-:Y:S01]  /*2c70*/  FFMA.FTZ R8, R57, R10.reuse, -R34.reuse ;  /* 0x0000000a39087223 */ /* 0x180fe20000010822 */
[C---:B------:R-:W-:Y:S01]  /*2c80*/  ISETP.GT.AND P1, PT, R28.reuse, 0x19, PT ;  /* 0x000000191c00780c */ /* 0x040fe20003f24270 */
[-CC-:B------:R-:W-:Y:S01]  /*2c90*/  FFMA.FTZ R12, R49, R10.reuse, -R34.reuse ;  /* 0x0000000a310c7223 */ /* 0x180fe20000010822 */
[----:B-----5:R-:W-:Y:S01]  /*2ca0*/  FSEL R77, R15, -INF , P2 ;  /* 0xff8000000f4d7808 */ /* 0x020fe20001000000 */
[--C-:B------:R-:W-:Y:S01]  /*2cb0*/  FFMA.FTZ R15, R101, R10, -R34.reuse ;  /* 0x0000000a650f7223 */ /* 0x100fe20000010822 */
[----:B------:R-:W-:Y:S01]  /*2cc0*/  FMNMX.FTZ R30, R75, R30, !PT ;  /* 0x0000001e4b1e7209 */ /* 0x000fe20007810000 */
[----:B------:R-:W-:Y:S01]  /*2cd0*/  MUFU.TANH R18, R18 ;  /* 0x0000001200127308 */ /* 0x000fe20000002400 */
[----:B------:R-:W-:Y:S01]  /*2ce0*/  ISETP.GT.AND P2, PT, R28, 0x20, PT ;  /* 0x000000201c00780c */ /* 0x000fe20003f44270 */
[--C-:B------:R-:W-:Y:S01]  /*2cf0*/  FFMA.FTZ R32, R32, R10, -R34.reuse ;  /* 0x0000000a20207223 */ /* 0x100fe20000010822 */
[----:B------:R-:W-:Y:S01]  /*2d00*/  FMNMX.FTZ R30, R77, R30, !PT ;  /* 0x0000001e4d1e7209 */ /* 0x000fe20007810000 */
[-CC-:B------:R-:W-:Y:S01]  /*2d10*/  FFMA.FTZ R31, R31, R10.reuse, -R34.reuse ;  /* 0x0000000a1f1f7223 */ /* 0x180fe20000010822 */
[----:B0-----:R-:W-:Y:S01]  /*2d20*/  FSEL R81, R16, -INF , P2 ;  /* 0xff80000010517808 */ /* 0x001fe20001000000 */
[-CC-:B------:R-:W-:Y:S01]  /*2d30*/  FFMA.FTZ R33, R33, R10.reuse, -R34.reuse ;  /* 0x0000000a21217223 */ /* 0x180fe20000010822 */
[C---:B------:R-:W-:Y:S01]  /*2d40*/  ISETP.GT.AND P2, PT, R28.reuse, 0x28, PT ;  /* 0x000000281c00780c */ /* 0x040fe20003f44270 */
[----:B------:R0:W-:Y:S01]  /*2d50*/  MUFU.TANH R44, R79 ;  /* 0x0000004f002c7308 */ /* 0x0001e20000002400 */
[-CC-:B------:R-:W-:Y:S01]  /*2d60*/  FFMA.FTZ R27, R27, R10.reuse, -R34.reuse ;  /* 0x0000000a1b1b7223 */ /* 0x180fe20000010822 */
[-CC-:B------:R-:W-:Y:S01]  /*2d70*/  FFMA.FTZ R29, R29, R10.reuse, -R34.reuse ;  /* 0x0000000a1d1d7223 */ /* 0x180fe20000010822 */
[----:B--2---:R-:W-:Y:S01]  /*2d80*/  FSEL R85, R19, -INF , P2 ;  /* 0xff80000013557808 */ /* 0x004fe20001000000 */
[-CC-:B------:R-:W-:Y:S01]  /*2d90*/  FFMA.FTZ R19, R109, R10.reuse, -R34.reuse ;  /* 0x0000000a6d137223 */ /* 0x180fe20000010822 */
[----:B------:R-:W-:Y:S01]  /*2da0*/  ISETP.GT.AND P2, PT, R28, 0x30, PT ;  /* 0x000000301c00780c */ /* 0x000fe20003f44270 */
[-CC-:B------:R-:W-:Y:S01]  /*2db0*/  FFMA.FTZ R47, R47, R10.reuse, -R34.reuse ;  /* 0x0000000a2f2f7223 */ /* 0x180fe20000010822 */
[-CC-:B------:R-:W-:Y:S01]  /*2dc0*/  FFMA.FTZ R51, R51, R10.reuse, -R34.reuse ;  /* 0x0000000a33337223 */ /* 0x180fe20000010822 */
[----:B------:R-:W1:Y:S01]  /*2dd0*/  MUFU.TANH R20, R20 ;  /* 0x0000001400147308 */ /* 0x000e620000002400 */
[----:B0-----:R-:W-:Y:S01]  /*2de0*/  FSEL R79, R14, -INF , P1 ;  /* 0xff8000000e4f7808 */ /* 0x001fe20000800000 */
[-CC-:B------:R-:W-:Y:S01]  /*2df0*/  FFMA.FTZ R53, R53, R10.reuse, -R34.reuse ;  /* 0x0000000a35357223 */ /* 0x180fe20000010822 */
[----:B------:R-:W-:Y:S01]  /*2e00*/  ISETP.GT.AND P1, PT, R28, 0x21, PT ;  /* 0x000000211c00780c */ /* 0x000fe20003f24270 */
[--C-:B------:R-:W-:Y:S01]  /*2e10*/  FFMA.FTZ R55, R55, R10, -R34.reuse ;  /* 0x0000000a37377223 */ /* 0x100fe20000010822 */
[----:B------:R-:W-:Y:S01]  /*2e20*/  FMNMX.FTZ R30, R79, R30, !PT ;  /* 0x0000001e4f1e7209 */ /* 0x000fe20007810000 */
[-CC-:B------:R-:W-:Y:S01]  /*2e30*/  FFMA.FTZ R35, R35, R10.reuse, -R34.reuse ;  /* 0x0000000a23237223 */ /* 0x180fe20000010822 */
[--C-:B------:R-:W-:Y:S01]  /*2e40*/  FFMA.FTZ R39, R39, R10, -R34.reuse ;  /* 0x0000000a27277223 */ /* 0x100fe20000010822 */
[----:B------:R-:W-:Y:S01]  /*2e50*/  MUFU.TANH R21, R21 ;  /* 0x0000001500157308 */ /* 0x000fe20000002400 */
[----:B------:R-:W-:Y:S01]  /*2e60*/  FMNMX.FTZ R30, R81, R30, !PT ;  /* 0x0000001e511e7209 */ /* 0x000fe20007810000 */
[-CC-:B------:R-:W-:Y:S01]  /*2e70*/  FFMA.FTZ R45, R45, R10.reuse, -R34.reuse ;  /* 0x0000000a2d2d7223 */ /* 0x180fe20000010822 */
[-CC-:B------:R-:W-:Y:S01]  /*2e80*/  FFMA.FTZ R41, R41, R10.reuse, -R34.reuse ;  /* 0x0000000a29297223 */ /* 0x180fe20000010822 */
[-CC-:B------:R-:W-:Y:S01]  /*2e90*/  FFMA.FTZ R43, R43, R10.reuse, -R34.reuse ;  /* 0x0000000a2b2b7223 */ /* 0x180fe20000010822 */
[----:B------:R-:W-:Y:S01]  /*2ea0*/  FFMA.FTZ R37, R37, R10, -R34 ;  /* 0x0000000a25257223 */ /* 0x000fe20000010822 */
[----:B------:R-:W-:-:S02]  /*2eb0*/  UIADD3 UR7, UR7, UR48, URZ ;  /* 0x0000003007077290 */ /* 0x000fc4000fffe03f */
[----:B------:R0:W-:Y:S01]  /*2ec0*/  MUFU.TANH R46, R83 ;  /* 0x00000053002e7308 */ /* 0x0001e20000002400 */
[----:B-1----:R-:W-:Y:S01]  /*2ed0*/  FSEL R89, R20, -INF , P2 ;  /* 0xff80000014597808 */ /* 0x002fe20001000000 */
[----:B------:R-:W-:Y:S01]  /*2ee0*/  USHF.R.S32.HI UR4, URZ, 0x1f, UR7 ;  /* 0x0000001f3f047899 */ /* 0x000fe20008011407 */
[C---:B------:R-:W-:Y:S01]  /*2ef0*/  ISETP.GT.AND P2, PT, R28.reuse, 0x38, PT ;  /* 0x000000381c00780c */ /* 0x040fe20003f44270 */
[----:B------:R-:W-:Y:S02]  /*2f00*/  UMOV UR48, URZ ;  /* 0x0000003f00307c82 */ /* 0x000fe40008000000 */
[----:B------:R-:W-:Y:S02]  /*2f10*/  ULEA.HI UR4, UR4, UR7, URZ, 0x7 ;  /* 0x0000000704047291 */ /* 0x000fe4000f8f383f */
[----:B------:R-:W1:Y:S01]  /*2f20*/  MUFU.TANH R22, R22 ;  /* 0x0000001600167308 */ /* 0x000e620000002400 */
[----:B0-----:R-:W-:Y:S01]  /*2f30*/  FSEL R83, R17, -INF , P1 ;  /* 0xff80000011537808 */ /* 0x001fe20000800000 */
[----:B------:R-:W-:Y:S01]  /*2f40*/  FFMA.FTZ R17, R105, R10, -R34 ;  /* 0x0000000a69117223 */ /* 0x000fe20000010822 */
[----:B------:R-:W-:Y:S01]  /*2f50*/  ISETP.GT.AND P1, PT, R28, 0x29, PT ;  /* 0x000000291c00780c */ /* 0x000fe20003f24270 */
[----:B------:R-:W-:Y:S01]  /*2f60*/  USHF.R.S32.HI UR4, URZ, 0x7, UR4 ;  /* 0x000000073f047899 */ /* 0x000fe20008011404 */
[----:B------:R-:W-:-:S03]  /*2f70*/  FMNMX.FTZ R30, R83, R30, !PT ;  /* 0x0000001e531e7209 */ /* 0x000fc60007810000 */
[----:B------:R-:W0:Y:S01]  /*2f80*/  MUFU.TANH R24, R24 ;  /* 0x0000001800187308 */ /* 0x000e220000002400 */
[----:B------:R-:W-:Y:S01]  /*2f90*/  FMNMX.FTZ R30, R85, R30, !PT ;  /* 0x0000001e551e7209 */ /* 0x000fe20007810000 */
[----:B------:R-:W-:-:S04]  /*2fa0*/  UISETP.LT.AND UP0, UPT, UR39, UR4, UPT ;  /* 0x000000042700728c */ /* 0x000fc8000bf01270 */
[----:B------:R-:W-:Y:S02]  /*2fb0*/  USEL UR52, UR39, UR4, !UP0 ;  /* 0x0000000427347287 */ /* 0x000fe4000c000000 */
[----:B------:R2:W-:Y:S01]  /*2fc0*/  MUFU.TANH R48, R87 ;  /* 0x0000005700307308 */ /* 0x0005e20000002400 */
[----:B-1----:R-:W-:Y:S01]  /*2fd0*/  FSEL R93, R22, -INF , P2 ;  /* 0xff800000165d7808 */ /* 0x002fe20001000000 */
[----:B------:R-:W-:Y:S01]  /*2fe0*/  UISETP.GE.AND UP0, UPT, UR54, UR52, UPT ;  /* 0x000000343600728c */ /* 0x000fe2000bf06270 */
[----:B------:R-:W-:-:S05]  /*2ff0*/  ISETP.GT.AND P2, PT, R28, 0x40, PT ;  /* 0x000000401c00780c */ /* 0x000fca0003f44270 */
[----:B------:R-:W1:Y:S01]  /*3000*/  MUFU.TANH R26, R26 ;  /* 0x0000001a001a7308 */ /* 0x000e620000002400 */
[----:B--2---:R-:W-:Y:S02]  /*3010*/  FSEL R87, R18, -INF , P1 ;  /* 0xff80000012577808 */ /* 0x004fe40000800000 */
[C---:B------:R-:W-:Y:S02]  /*3020*/  ISETP.GT.AND P1, PT, R28.reuse, 0x31, PT ;  /* 0x000000311c00780c */ /* 0x040fe40003f24270 */
[----:B------:R-:W-:Y:S02]  /*3030*/  FMNMX.FTZ R30, R87, R30, !PT ;  /* 0x0000001e571e7209 */ /* 0x000fe40007810000 */
[----:B------:R-:W-:Y:S01]  /*3040*/  FSEL R91, R21, -INF , P1 ;  /* 0xff800000155b7808 */ /* 0x000fe20000800000 */
[----:B------:R-:W2:Y:S01]  /*3050*/  MUFU.TANH R25, R25 ;  /* 0x0000001900197308 */ /* 0x000ea20000002400 */
[----:B------:R-:W-:Y:S01]  /*3060*/  FMNMX.FTZ R30, R89, R30, !PT ;  /* 0x0000001e591e7209 */ /* 0x000fe20007810000 */
[----:B------:R-:W-:Y:S01]  /*3070*/  FFMA.FTZ R21, R65, R10, -R34 ;  /* 0x0000000a41157223 */ /* 0x000fe20000010822 */
[----:B------:R-:W-:-:S02]  /*3080*/  ISETP.GT.AND P1, PT, R28, 0x39, PT ;  /* 0x000000391c00780c */ /* 0x000fc40003f24270 */
[----:B------:R-:W-:Y:S02]  /*3090*/  FMNMX.FTZ R30, R91, R30, !PT ;  /* 0x0000001e5b1e7209 */ /* 0x000fe40007810000 */
[----:B0-----:R-:W-:Y:S01]  /*30a0*/  FSEL R95, R24, -INF , P1 ;  /* 0xff800000185f7808 */ /* 0x001fe20000800000 */
[----:B------:R-:W0:Y:S01]  /*30b0*/  MUFU.TANH R62, R62 ;  /* 0x0000003e003e7308 */ /* 0x000e220000002400 */
[----:B------:R-:W-:Y:S02]  /*30c0*/  FMNMX.FTZ R30, R93, R30, !PT ;  /* 0x0000001e5d1e7209 */ /* 0x000fe40007810000 */
[----:B------:R-:W-:Y:S02]  /*30d0*/  ISETP.GT.AND P1, PT, R28, 0x41, PT ;  /* 0x000000411c00780c */ /* 0x000fe40003f24270 */
[----:B-1----:R-:W-:Y:S02]  /*30e0*/  FSEL R97, R26, -INF , P2 ;  /* 0xff8000001a617808 */ /* 0x002fe40001000000 */
[----:B------:R-:W-:Y:S01]  /*30f0*/  FMNMX.FTZ R30, R95, R30, !PT ;  /* 0x0000001e5f1e7209 */ /* 0x000fe20007810000 */
[----:B------:R-:W1:Y:S01]  /*3100*/  MUFU.TANH R66, R66 ;  /* 0x0000004200427308 */ /* 0x000e620000002400 */
[----:B------:R-:W-:-:S02]  /*3110*/  ISETP.GT.AND P2, PT, R28, 0x48, PT ;  /* 0x000000481c00780c */ /* 0x000fc40003f44270 */
[----:B--2---:R-:W-:Y:S01]  /*3120*/  FSEL R99, R25, -INF , P1 ;  /* 0xff80000019637808 */ /* 0x004fe20000800000 */
[----:B------:R-:W-:Y:S01]  /*3130*/  FFMA.FTZ R25, R59, R10, -R34 ;  /* 0x0000000a3b197223 */ /* 0x000fe20000010822 */
[----:B------:R-:W-:Y:S02]  /*3140*/  FMNMX.FTZ R30, R97, R30, !PT ;  /* 0x0000001e611e7209 */ /* 0x000fe40007810000 */
[----:B------:R-:W-:Y:S01]  /*3150*/  ISETP.GT.AND P1, PT, R28, 0x49, PT ;  /* 0x000000491c00780c */ /* 0x000fe20003f24270 */
[----:B------:R-:W2:Y:S01]  /*3160*/  MUFU.TANH R70, R70 ;  /* 0x0000004600467308 */ /* 0x000ea20000002400 */
[----:B0-----:R-:W-:Y:S02]  /*3170*/  FSEL R101, R62, -INF , P2 ;  /* 0xff8000003e657808 */ /* 0x001fe40001000000 */
[----:B------:R-:W-:Y:S02]  /*3180*/  FMNMX.FTZ R30, R99, R30, !PT ;  /* 0x0000001e631e7209 */ /* 0x000fe40007810000 */
[----:B------:R-:W-:-:S02]  /*3190*/  ISETP.GT.AND P2, PT, R28, 0x50, PT ;  /* 0x000000501c00780c */ /* 0x000fc40003f44270 */
[----:B------:R-:W-:Y:S01]  /*31a0*/  FSEL R103, R36, -INF , P1 ;  /* 0xff80000024677808 */ /* 0x000fe20000800000 */
[----:B------:R-:W0:Y:S01]  /*31b0*/  MUFU.TANH R74, R74 ;  /* 0x0000004a004a7308 */ /* 0x000e220000002400 */
[----:B------:R-:W-:Y:S02]  /*31c0*/  FMNMX.FTZ R30, R101, R30, !PT ;  /* 0x0000001e651e7209 */ /* 0x000fe40007810000 */
[----:B------:R-:W-:Y:S02]  /*31d0*/  ISETP.GT.AND P1, PT, R28, 0x51, PT ;  /* 0x000000511c00780c */ /* 0x000fe40003f24270 */
[----:B-1----:R-:W-:Y:S02]  /*31e0*/  FSEL R105, R66, -INF , P2 ;  /* 0xff80000042697808 */ /* 0x002fe40001000000 */
[----:B------:R-:W-:Y:S01]  /*31f0*/  FMNMX.FTZ R30, R103, R30, !PT ;  /* 0x0000001e671e7209 */ /* 0x000fe20007810000 */
[----:B------:R-:W1:Y:S01]  /*3200*/  MUFU.TANH R78, R78 ;  /* 0x0000004e004e7308 */ /* 0x000e620000002400 */
[----:B------:R-:W-:-:S02]  /*3210*/  ISETP.GT.AND P2, PT, R28, 0x58, PT ;  /* 0x000000581c00780c */ /* 0x000fc40003f44270 */
[----:B------:R-:W-:Y:S02]  /*3220*/  FSEL R69, R38, -INF , P1 ;  /* 0xff80000026457808 */ /* 0x000fe40000800000 */
[----:B------:R-:W-:Y:S02]  /*3230*/  FMNMX.FTZ R30, R105, R30, !PT ;  /* 0x0000001e691e7209 */ /* 0x000fe40007810000 */
[----:B------:R-:W-:Y:S01]  /*3240*/  ISETP.GT.AND P1, PT, R28, 0x59, PT ;  /* 0x000000591c00780c */ /* 0x000fe20003f24270 */
[----:B------:R-:W3:Y:S01]  /*3250*/  MUFU.TANH R82, R82 ;  /* 0x0000005200527308 */ /* 0x000ee20000002400 */
[----:B--2---:R-:W-:Y:S02]  /*3260*/  FSEL R107, R70, -INF , P2 ;  /* 0xff800000466b7808 */ /* 0x004fe40001000000 */
[----:B------:R-:W-:Y:S02]  /*3270*/  FMNMX.FTZ R30, R69, R30, !PT ;  /* 0x0000001e451e7209 */ /* 0x000fe40007810000 */
[----:B------:R-:W-:-:S02]  /*3280*/  ISETP.GT.AND P2, PT, R28, 0x60, PT ;  /* 0x000000601c00780c */ /* 0x000fc40003f44270 */
[----:B------:R-:W-:Y:S01]  /*3290*/  FSEL R65, R40, -INF , P1 ;  /* 0xff80000028417808 */ /* 0x000fe20000800000 */
[----:B------:R-:W2:Y:S01]  /*32a0*/  MUFU.TANH R86, R86 ;  /* 0x0000005600567308 */ /* 0x000ea20000002400 */
[----:B------:R-:W-:Y:S02]  /*32b0*/  FMNMX.FTZ R30, R107, R30, !PT ;  /* 0x0000001e6b1e7209 */ /* 0x000fe40007810000 */
[----:B------:R-:W-:Y:S02]  /*32c0*/  ISETP.GT.AND P1, PT, R28, 0x61, PT ;  /* 0x000000611c00780c */ /* 0x000fe40003f24270 */
[----:B0-----:R-:W-:Y:S02]  /*32d0*/  FSEL R109, R74, -INF , P2 ;  /* 0xff8000004a6d7808 */ /* 0x001fe40001000000 */
[----:B------:R-:W-:Y:S01]  /*32e0*/  FMNMX.FTZ R30, R65, R30, !PT ;  /* 0x0000001e411e7209 */ /* 0x000fe20007810000 */
[----:B------:R-:W-:Y:S01]  /*32f0*/  MUFU.EX2 R164, R8 ;  /* 0x0000000800a47308 */ /* 0x000fe20000000800 */
[----:B------:R-:W-:-:S02]  /*3300*/  ISETP.GT.AND P2, PT, R28, 0x68, PT ;  /* 0x000000681c00780c */ /* 0x000fc40003f44270 */
[----:B------:R-:W-:Y:S02]  /*3310*/  FSEL R61, R42, -INF , P1 ;  /* 0xff8000002a3d7808 */ /* 0x000fe40000800000 */
[----:B------:R-:W-:Y:S02]  /*3320*/  FMNMX.FTZ R30, R109, R30, !PT ;  /* 0x0000001e6d1e7209 */ /* 0x000fe40007810000 */
[----:B------:R-:W-:Y:S01]  /*3330*/  ISETP.GT.AND P1, PT, R28, 0x69, PT ;  /* 0x000000691c00780c */ /* 0x000fe20003f24270 */
[----:B------:R-:W-:Y:S01]  /*3340*/  MUFU.EX2 R180, R180 ;  /* 0x000000b400b47308 */ /* 0x000fe20000000800 */
[----:B-1----:R-:W-:Y:S02]  /*3350*/  FSEL R111, R78, -INF , P2 ;  /* 0xff8000004e6f7808 */ /* 0x002fe40001000000 */
[----:B------:R-:W-:Y:S02]  /*3360*/  FMNMX.FTZ R30, R61, R30, !PT ;  /* 0x0000001e3d1e7209 */ /* 0x000fe40007810000 */
[----:B------:R-:W-:-:S02]  /*3370*/  ISETP.GT.AND P2, PT, R28, 0x70, PT ;  /* 0x000000701c00780c */ /* 0x000fc40003f44270 */
[----:B------:R-:W-:Y:S01]  /*3380*/  FSEL R59, R44, -INF , P1 ;  /* 0xff8000002c3b7808 */ /* 0x000fe20000800000 */
[----:B------:R-:W0:Y:S01]  /*3390*/  MUFU.EX2 R23, R32 ;  /* 0x0000002000177308 */ /* 0x000e220000000800 */
[----:B------:R-:W-:Y:S02]  /*33a0*/  FMNMX.FTZ R30, R111, R30, !PT ;  /* 0x0000001e6f1e7209 */ /* 0x000fe40007810000 */
[----:B------:R-:W-:Y:S02]  /*33b0*/  ISETP.GT.AND P1, PT, R28, 0x71, PT ;  /* 0x000000711c00780c */ /* 0x000fe40003f24270 */
[----:B---3--:R-:W-:Y:S02]  /*33c0*/  FSEL R113, R82, -INF , P2 ;  /* 0xff80000052717808 */ /* 0x008fe40001000000 */
[----:B------:R-:W-:Y:S01]  /*33d0*/  FMNMX.FTZ R30, R59, R30, !PT ;  /* 0x0000001e3b1e7209 */ /* 0x000fe20007810000 */
[----:B------:R-:W1:Y:S01]  /*33e0*/  MUFU.EX2 R182, R182 ;  /* 0x000000b600b67308 */ /* 0x000e620000000800 */
[----:B------:R-:W-:-:S02]  /*33f0*/  ISETP.GT.AND P2, PT, R28, 0x78, PT ;  /* 0x000000781c00780c */ /* 0x000fc40003f44270 */
[----:B------:R-:W-:Y:S02]  /*3400*/  FSEL R57, R46, -INF , P1 ;  /* 0xff8000002e397808 */ /* 0x000fe40000800000 */
[----:B------:R-:W-:Y:S02]  /*3410*/  FMNMX.FTZ R30, R113, R30, !PT ;  /* 0x0000001e711e7209 */ /* 0x000fe40007810000 */
[----:B------:R-:W-:Y:S01]  /*3420*/  ISETP.GT.AND P1, PT, R28, 0x79, PT ;  /* 0x000000791c00780c */ /* 0x000fe20003f24270 */
[----:B------:R-:W3:Y:S01]  /*3430*/  MUFU.EX2 R3, R3 ;  /* 0x0000000300037308 */ /* 0x000ee20000000800 */
[----:B--2---:R-:W-:Y:S02]  /*3440*/  FSEL R115, R86, -INF , P2 ;  /* 0xff80000056737808 */ /* 0x004fe40001000000 */
[----:B------:R-:W-:Y:S02]  /*3450*/  FMNMX.FTZ R30, R57, R30, !PT ;  /* 0x0000001e391e7209 */ /* 0x000fe40007810000 */
[----:B------:R-:W-:-:S02]  /*3460*/  FSEL R49, R48, -INF , P1 ;  /* 0xff80000030317808 */ /* 0x000fc40000800000 */
[----:B------:R-:W-:Y:S01]  /*3470*/  FMNMX.FTZ R30, R115, R30, !PT ;  /* 0x0000001e731e7209 */ /* 0x000fe20007810000 */
[----:B------:R-:W2:Y:S03]  /*3480*/  MUFU.EX2 R176, R176 ;  /* 0x000000b000b07308 */ /* 0x000ea60000000800 */
[----:B------:R-:W-:-:S05]  /*3490*/  FMNMX.FTZ R30, R49, R30, !PT ;  /* 0x0000001e311e7209 */ /* 0x000fca0007810000 */
[----:B------:R-:W4:Y:S01]  /*34a0*/  SHFL.BFLY PT, R13, R30, 0x2, 0x1f ;  /* 0x0c401f001e0d7f89 */ /* 0x000f2200000e0000 */
[----:B------:R-:W5:Y:S08]  /*34b0*/  MUFU.EX2 R9, R9 ;  /* 0x0000000900097308 */ /* 0x000f700000000800 */
[----:B------:R0:W-:Y:S08]  /*34c0*/  MUFU.EX2 R158, R31 ;  /* 0x0000001f009e7308 */ /* 0x0001f00000000800 */
[----:B------:R-:W-:Y:S01]  /*34d0*/  MUFU.EX2 R117, R12 ;  /* 0x0000000c00757308 */ /* 0x000fe20000000800 */
[----:B0-----:R-:W-:Y:S01]  /*34e0*/  FADD.FTZ R31, R180, R23 ;  /* 0x00000017b41f7221 */ /* 0x001fe20000010000 */
[----:B------:R-:W-:-:S02]  /*34f0*/  F2FP.BF16.F32.PACK_AB R180, R23, R180 ;  /* 0x000000b417b4723e */ /* 0x000fc400000010ff */
[----:B----4-:R-:W-:-:S04]  /*3500*/  FMNMX.FTZ R8, R30, R13, !PT ;  /* 0x0000000d1e087209 */ /* 0x010fc80007810000 */
[----:B------:R-:W0:Y:S01]  /*3510*/  MUFU.EX2 R178, R178 ;  /* 0x000000b200b27308 */ /* 0x000e220000000800 */
[----:B------:R-:W4:Y:S07]  /*3520*/  SHFL.BFLY PT, R13, R8, 0x1, 0x1f ;  /* 0x0c201f00080d7f89 */ /* 0x000f2e00000e0000 */
[----:B------:R-:W0:Y:S08]  /*3530*/  MUFU.EX2 R15, R15 ;  /* 0x0000000f000f7308 */ /* 0x000e300000000800 */
[----:B------:R-:W-:Y:S08]  /*3540*/  MUFU.EX2 R172, R172 ;  /* 0x000000ac00ac7308 */ /* 0x000ff00000000800 */
[----:B------:R-:W-:Y:S01]  /*3550*/  MUFU.EX2 R17, R17 ;  /* 0x0000001100117308 */ /* 0x000fe20000000800 */
[----:B----4-:R-:W-:-:S04]  /*3560*/  FMNMX.FTZ R13, R8, R13, !PT ;  /* 0x0000000d080d7209 */ /* 0x010fc80007810000 */
[C---:B------:R-:W-:Y:S01]  /*3570*/  FSETP.NEU.FTZ.AND P1, PT, R13.reuse, -INF , PT ;  /* 0xff8000000d00780b */ /* 0x040fe20003f3d000 */
[----:B------:R-:W-:Y:S02]  /*3580*/  FMUL.FTZ R8, R13, R10 ;  /* 0x0000000a0d087220 */ /* 0x000fe40000410000 */
[----:B------:R-:W-:Y:S03]  /*3590*/  MUFU.EX2 R174, R174 ;  /* 0x000000ae00ae7308 */ /* 0x000fe60000000800 */
[----:B------:R-:W-:Y:S02]  /*35a0*/  FSEL R8, R8, RZ, P1 ;  /* 0x000000ff08087208 */ /* 0x000fe40000800000 */
[----:B------:R-:W-:-:S03]  /*35b0*/  PLOP3.LUT P1, PT, PT, PT, UP0, 0x80, 0x0 ;  /* 0x000000000000781c */ /* 0x000fc60003f2f008 */
        /* <DEDUP_REMOVED lines=16> */
[----:B------:R-:W4:Y:S01]  /*36c0*/  MUFU.EX2 R63, R63 ;  /* 0x0000003f003f7308 */ /* 0x000f220000000800 */
[----:B-1----:R-:W-:Y:S01]  /*36d0*/  FADD.FTZ R0, R182, R31 ;  /* 0x0000001fb6007221 */ /* 0x002fe20000010000 */
[-CC-:B------:R-:W-:Y:S01]  /*36e0*/  FFMA.FTZ R93, R93, R10.reuse, -R8.reuse ;  /* 0x0000000a5d5d7223 */ /* 0x180fe20000010808 */
[-CC-:B------:R-:W-:Y:S01]  /*36f0*/  FFMA.FTZ R95, R95, R10.reuse, -R8.reuse ;  /* 0x0000000a5f5f7223 */ /* 0x180fe20000010808 */
[-C--:B------:R-:W-:Y:S01]  /*3700*/  FFMA.FTZ R97, R97, R10.reuse, -R8 ;  /* 0x0000000a61617223 */ /* 0x080fe20000010808 */
[----:B---3--:R-:W-:Y:S01]  /*3710*/  FADD.FTZ R31, R3, R0 ;  /* 0x00000000031f7221 */ /* 0x008fe20000010000 */
[-CC-:B------:R-:W-:Y:S01]  /*3720*/  FFMA.FTZ R99, R99, R10.reuse, -R8.reuse ;  /* 0x0000000a63637223 */ /* 0x180fe20000010808 */
[-CC-:B------:R-:W-:Y:S01]  /*3730*/  FFMA.FTZ R101, R101, R10.reuse, -R8.reuse ;  /* 0x0000000a65657223 */ /* 0x180fe20000010808 */
[----:B------:R-:W1:Y:S01]  /*3740*/  MUFU.EX2 R67, R67 ;  /* 0x0000004300437308 */ /* 0x000e620000000800 */
[----:B--2---:R-:W-:Y:S01]  /*3750*/  FADD.FTZ R0, R176, R31 ;  /* 0x0000001fb0007221 */ /* 0x004fe20000010000 */
[-CC-:B------:R-:W-:Y:S01]  /*3760*/  FFMA.FTZ R103, R103, R10.reuse, -R8.reuse ;  /* 0x0000000a67677223 */ /* 0x180fe20000010808 */
[-CC-:B------:R-:W-:Y:S01]  /*3770*/  FFMA.FTZ R105, R105, R10.reuse, -R8.reuse ;  /* 0x0000000a69697223 */ /* 0x180fe20000010808 */
[----:B------:R-:W-:Y:S01]  /*3780*/  FFMA.FTZ R69, R69, R10, -R8 ;  /* 0x0000000a45457223 */ /* 0x000fe20000010808 */
[----:B-----5:R-:W-:Y:S01]  /*3790*/  FADD.FTZ R31, R9, R0 ;  /* 0x00000000091f7221 */ /* 0x020fe20000010000 */
[----:B------:R-:W-:Y:S01]  /*37a0*/  F2FP.BF16.F32.PACK_AB R182, R3, R182 ;  /* 0x000000b603b6723e */ /* 0x000fe200000010ff */
[-CC-:B------:R-:W-:Y:S01]  /*37b0*/  FFMA.FTZ R107, R107, R10.reuse, -R8.reuse ;  /* 0x0000000a6b6b7223 */ /* 0x180fe20000010808 */
[----:B------:R-:W2:Y:S01]  /*37c0*/  MUFU.EX2 R14, R71 ;  /* 0x00000047000e7308 */ /* 0x000ea20000000800 */
[----:B0-----:R-:W-:Y:S01]  /*37d0*/  FADD.FTZ R0, R178, R31 ;  /* 0x0000001fb2007221 */ /* 0x001fe20000010000 */
[-CC-:B------:R-:W-:Y:S01]  /*37e0*/  FFMA.FTZ R65, R65, R10.reuse, -R8.reuse ;  /* 0x0000000a41417223 */ /* 0x180fe20000010808 */
[-CC-:B------:R-:W-:Y:S01]  /*37f0*/  FFMA.FTZ R109, R109, R10.reuse, -R8.reuse ;  /* 0x0000000a6d6d7223 */ /* 0x180fe20000010808 */
[----:B------:R-:W-:Y:S01]  /*3800*/  FFMA.FTZ R61, R61, R10, -R8 ;  /* 0x0000000a3d3d7223 */ /* 0x000fe20000010808 */
[----:B------:R-:W-:Y:S01]  /*3810*/  FADD.FTZ R31, R15, R0 ;  /* 0x000000000f1f7221 */ /* 0x000fe20000010000 */
[----:B----4-:R-:W-:Y:S01]  /*3820*/  FADD.FTZ R0, R63, R12 ;  /* 0x0000000c3f007221 */ /* 0x010fe20000010000 */
[----:B------:R-:W-:Y:S01]  /*3830*/  F2FP.BF16.F32.PACK_AB R176, R9, R176 ;  /* 0x000000b009b0723e */ /* 0x000fe200000010ff */
[----:B------:R-:W0:Y:S01]  /*3840*/  MUFU.EX2 R73, R73 ;  /* 0x0000004900497308 */ /* 0x000e220000000800 */
[----:B------:R-:W-:Y:S01]  /*3850*/  FADD.FTZ R30, R172, R31 ;  /* 0x0000001fac1e7221 */ /* 0x000fe20000010000 */
[----:B-1----:R-:W-:Y:S01]  /*3860*/  FADD.FTZ R31, R67, R0 ;  /* 0x00000000431f7221 */ /* 0x002fe20000010000 */
[-CC-:B------:R-:W-:Y:S01]  /*3870*/  FFMA.FTZ R111, R111, R10.reuse, -R8.reuse ;  /* 0x0000000a6f6f7223 */ /* 0x180fe20000010808 */
[-CC-:B------:R-:W-:Y:S01]  /*3880*/  FFMA.FTZ R59, R59, R10.reuse, -R8.reuse ;  /* 0x0000000a3b3b7223 */ /* 0x180fe20000010808 */
[-CC-:B------:R-:W-:Y:S01]  /*3890*/  FFMA.FTZ R113, R113, R10.reuse, -R8.reuse ;  /* 0x0000000a71717223 */ /* 0x180fe20000010808 */
[-CC-:B------:R-:W-:Y:S01]  /*38a0*/  FFMA.FTZ R57, R57, R10.reuse, -R8.reuse ;  /* 0x0000000a39397223 */ /* 0x180fe20000010808 */
[-CC-:B------:R-:W-:Y:S01]  /*38b0*/  FFMA.FTZ R115, R115, R10.reuse, -R8.reuse ;  /* 0x0000000a73737223 */ /* 0x180fe20000010808 */
[----:B------:R-:W1:Y:S01]  /*38c0*/  MUFU.EX2 R16, R75 ;  /* 0x0000004b00107308 */ /* 0x000e620000000800 */
[----:B--2---:R-:W-:Y:S01]  /*38d0*/  FADD.FTZ R0, R14, R31 ;  /* 0x0000001f0e007221 */ /* 0x004fe20000010000 */
[----:B------:R-:W-:Y:S01]  /*38e0*/  FFMA.FTZ R49, R49, R10, -R8 ;  /* 0x0000000a31317223 */ /* 0x000fe20000010808 */
[----:B------:R-:W-:-:S02]  /*38f0*/  F2FP.BF16.F32.PACK_AB R181, R12, R63 ;  /* 0x0000003f0cb5723e */ /* 0x000fc400000010ff */
[----:B------:R-:W-:Y:S02]  /*3900*/  F2FP.BF16.F32.PACK_AB R183, R14, R67 ;  /* 0x000000430eb7723e */ /* 0x000fe400000010ff */
[----:B------:R-:W-:Y:S01]  /*3910*/  F2FP.BF16.F32.PACK_AB R178, R15, R178 ;  /* 0x000000b20fb2723e */ /* 0x000fe200000010ff */
[----:B------:R-:W2:Y:S01]  /*3920*/  MUFU.EX2 R77, R77 ;  /* 0x0000004d004d7308 */ /* 0x000ea20000000800 */
[----:B0-----:R-:W-:Y:S01]  /*3930*/  FADD.FTZ R31, R73, R0 ;  /* 0x00000000491f7221 */ /* 0x001fe20000010000 */
[----:B------:R-:W-:-:S06]  /*3940*/  F2FP.BF16.F32.PACK_AB R172, R17, R172 ;  /* 0x000000ac11ac723e */ /* 0x000fcc00000010ff */
[----:B------:R-:W0:Y:S01]  /*3950*/  MUFU.EX2 R18, R79 ;  /* 0x0000004f00127308 */ /* 0x000e220000000800 */
[C---:B-1----:R-:W-:Y:S01]  /*3960*/  FADD.FTZ R0, R16.reuse, R31 ;  /* 0x0000001f10007221 */ /* 0x042fe20000010000 */
[----:B------:R-:W-:-:S06]  /*3970*/  F2FP.BF16.F32.PACK_AB R177, R16, R73 ;  /* 0x0000004910b1723e */ /* 0x000fcc00000010ff */
[----:B------:R-:W1:Y:S01]  /*3980*/  MUFU.EX2 R81, R81 ;  /* 0x0000005100517308 */ /* 0x000e620000000800 */
[----:B--2---:R-:W-:-:S07]  /*3990*/  FADD.FTZ R31, R77, R0 ;  /* 0x000000004d1f7221 */ /* 0x004fce0000010000 */
[----:B------:R-:W-:Y:S01]  /*39a0*/  MUFU.EX2 R168, R168 ;  /* 0x000000a800a87308 */ /* 0x000fe20000000800 */
[C---:B0-----:R-:W-:Y:S01]  /*39b0*/  FADD.FTZ R0, R18.reuse, R31 ;  /* 0x0000001f12007221 */ /* 0x041fe20000010000 */
[----:B------:R-:W-:-:S06]  /*39c0*/  F2FP.BF16.F32.PACK_AB R179, R18, R77 ;  /* 0x0000004d12b3723e */ /* 0x000fcc00000010ff */
[----:B------:R-:W0:Y:S01]  /*39d0*/  MUFU.EX2 R20, R83 ;  /* 0x0000005300147308 */ /* 0x000e220000000800 */
[----:B-1----:R-:W-:-:S07]  /*39e0*/  FADD.FTZ R31, R81, R0 ;  /* 0x00000000511f7221 */ /* 0x002fce0000010000 */
[----:B------:R-:W1:Y:S08]  /*39f0*/  MUFU.EX2 R21, R21 ;  /* 0x0000001500157308 */ /* 0x000e700000000800 */
[----:B------:R2:W-:Y:S01]  /*3a00*/  MUFU.EX2 R166, R33 ;  /* 0x0000002100a67308 */ /* 0x0005e20000000800 */
[C---:B0-----:R-:W-:Y:S01]  /*3a10*/  FADD.FTZ R0, R20.reuse, R31 ;  /* 0x0000001f14007221 */ /* 0x041fe20000010000 */
[----:B------:R-:W-:-:S06]  /*3a20*/  F2FP.BF16.F32.PACK_AB R173, R20, R81 ;  /* 0x0000005114ad723e */ /* 0x000fcc00000010ff */
[----:B------:R-:W0:Y:S01]  /*3a30*/  MUFU.EX2 R85, R85 ;  /* 0x0000005500557308 */ /* 0x000e220000000800 */
[----:B--2---:R-:W-:-:S04]  /*3a40*/  FADD.FTZ R33, R17, R30 ;  /* 0x0000001e11217221 */ /* 0x004fc80000010000 */
[----:B------:R-:W-:Y:S01]  /*3a50*/  FADD.FTZ R32, R174, R33 ;  /* 0x00000021ae207221 */ /* 0x000fe20000010000 */
[C---:B------:R-:W-:Y:S02]  /*3a60*/  F2FP.BF16.F32.PACK_AB R174, R19.reuse, R174 ;  /* 0x000000ae13ae723e */ /* 0x040fe400000010ff */
[----:B------:R-:W2:Y:S01]  /*3a70*/  MUFU.EX2 R170, R170 ;  /* 0x000000aa00aa7308 */ /* 0x000ea20000000800 */
[----:B------:R-:W-:-:S04]  /*3a80*/  FADD.FTZ R33, R19, R32 ;  /* 0x0000002013217221 */ /* 0x000fc80000010000 */
[----:B------:R-:W-:Y:S01]  /*3a90*/  FADD.FTZ R32, R168, R33 ;  /* 0x00000021a8207221 */ /* 0x000fe20000010000 */
[C---:B-1----:R-:W-:Y:S02]  /*3aa0*/  F2FP.BF16.F32.PACK_AB R168, R21.reuse, R168 ;  /* 0x000000a815a8723e */ /* 0x042fe400000010ff */
[----:B------:R-:W1:Y:S01]  /*3ab0*/  MUFU.EX2 R22, R87 ;  /* 0x0000005700167308 */ /* 0x000e620000000800 */
[----:B------:R-:W-:Y:S01]  /*3ac0*/  FADD.FTZ R33, R21, R32 ;  /* 0x0000002015217221 */ /* 0x000fe20000010000 */
[----:B0-----:R-:W-:-:S06]  /*3ad0*/  FADD.FTZ R31, R85, R0 ;  /* 0x00000000551f7221 */ /* 0x001fcc0000010000 */
[----:B------:R-:W0:Y:S01]  /*3ae0*/  MUFU.EX2 R25, R25 ;  /* 0x0000001900197308 */ /* 0x000e220000000800 */
[----:B--2---:R-:W-:-:S07]  /*3af0*/  FADD.FTZ R34, R170, R33 ;  /* 0x00000021aa227221 */ /* 0x004fce0000010000 */
[----:B------:R-:W2:Y:S01]  /*3b00*/  MUFU.EX2 R89, R89 ;  /* 0x0000005900597308 */ /* 0x000ea20000000800 */
[C---:B-1----:R-:W-:Y:S01]  /*3b10*/  FADD.FTZ R0, R22.reuse, R31 ;  /* 0x0000001f16007221 */ /* 0x042fe20000010000 */
[----:B------:R-:W-:-:S06]  /*3b20*/  F2FP.BF16.F32.PACK_AB R175, R22, R85 ;  /* 0x0000005516af723e */ /* 0x000fcc00000010ff */
[----:B------:R1:W3:Y:S01]  /*3b30*/  MUFU.EX2 R24, R91 ;  /* 0x0000005b00187308 */ /* 0x0002e20000000800 */
[C---:B0-----:R-:W-:Y:S01]  /*3b40*/  FADD.FTZ R33, R25.reuse, R34 ;  /* 0x0000002219217221 */ /* 0x041fe20000010000 */
[----:B------:R-:W-:-:S03]  /*3b50*/  F2FP.BF16.F32.PACK_AB R170, R25, R170 ;  /* 0x000000aa19aa723e */ /* 0x000fc600000010ff */
[----:B------:R-:W-:Y:S01]  /*3b60*/  FADD.FTZ R34, R164, R33 ;  /* 0x00000021a4227221 */ /* 0x000fe20000010000 */
[----:B------:R-:W-:Y:S02]  /*3b70*/  F2FP.BF16.F32.PACK_AB R164, R117, R164 ;  /* 0x000000a475a4723e */ /* 0x000fe400000010ff */
[----:B------:R-:W0:Y:S01]  /*3b80*/  MUFU.EX2 R93, R93 ;  /* 0x0000005d005d7308 */ /* 0x000e220000000800 */
[----:B--2---:R-:W-:Y:S01]  /*3b90*/  FADD.FTZ R31, R89, R0 ;  /* 0x00000000591f7221 */ /* 0x004fe20000010000 */
[----:B------:R-:W-:Y:S01]  /*3ba0*/  FADD.FTZ R36, R117, R34 ;  /* 0x0000002275247221 */ /* 0x000fe20000010000 */
[----:B------:R-:W-:Y:S02]  /*3bb0*/  CS2R R116, SRZ ;  /* 0x0000000000747805 */ /* 0x000fe4000001ff00 */
[----:B-1----:R-:W-:-:S03]  /*3bc0*/  CS2R R90, SRZ ;  /* 0x00000000005a7805 */ /* 0x002fc6000001ff00 */
[----:B------:R-:W1:Y:S01]  /*3bd0*/  MUFU.EX2 R27, R27 ;  /* 0x0000001b001b7308 */ /* 0x000e620000000800 */
[C---:B---3--:R-:W-:Y:S01]  /*3be0*/  FADD.FTZ R0, R24.reuse, R31 ;  /* 0x0000001f18007221 */ /* 0x048fe20000010000 */
[----:B------:R-:W-:Y:S02]  /*3bf0*/  F2FP.BF16.F32.PACK_AB R169, R24, R89 ;  /* 0x0000005918a9723e */ /* 0x000fe400000010ff */
[----:B------:R-:W-:-:S04]  /*3c00*/  CS2R R88, SRZ ;  /* 0x0000000000587805 */ /* 0x000fc8000001ff00 */
[----:B------:R2:W3:Y:S01]  /*3c10*/  MUFU.EX2 R26, R95 ;  /* 0x0000005f001a7308 */ /* 0x0004e20000000800 */
[----:B0-----:R-:W-:-:S07]  /*3c20*/  FADD.FTZ R31, R93, R0 ;  /* 0x000000005d1f7221 */ /* 0x001fce0000010000 */
[----:B------:R-:W0:Y:S01]  /*3c30*/  MUFU.EX2 R97, R97 ;  /* 0x0000006100617308 */ /* 0x000e220000000800 */
[----:B-1----:R-:W-:Y:S01]  /*3c40*/  FADD.FTZ R33, R27, R36 ;  /* 0x000000241b217221 */ /* 0x002fe20000010000 */
[----:B--2---:R-:W-:-:S03]  /*3c50*/  CS2R R94, SRZ ;  /* 0x00000000005e7805 */ /* 0x004fc6000001ff00 */
[C---:B------:R-:W-:Y:S01]  /*3c60*/  FADD.FTZ R36, R166.reuse, R33 ;  /* 0x00000021a6247221 */ /* 0x040fe20000010000 */
[----:B------:R-:W-:Y:S02]  /*3c70*/  F2FP.BF16.F32.PACK_AB R166, R166, R27 ;  /* 0x0000001ba6a6723e */ /* 0x000fe400000010ff */
        /* <DEDUP_REMOVED lines=8> */
[----:B--2---:R-:W-:-:S06]  /*3d00*/  CS2R R98, SRZ ;  /* 0x0000000000627805 */ /* 0x004fcc000001ff00 */
[----:B------:R-:W1:Y:S01]  /*3d10*/  MUFU.EX2 R101, R101 ;  /* 0x0000006500657308 */ /* 0x000e620000000800 */
[C---:B---3--:R-:W-:Y:S01]  /*3d20*/  FADD.FTZ R0, R28.reuse, R3 ;  /* 0x000000031c007221 */ /* 0x048fe20000010000 */
[----:B------:R-:W-:Y:S02]  /*3d30*/  F2FP.BF16.F32.PACK_AB R165, R28, R97 ;  /* 0x000000611ca5723e */ /* 0x000fe400000010ff */
[----:B------:R-:W-:-:S04]  /*3d40*/  CS2R R96, SRZ ;  /* 0x0000000000607805 */ /* 0x000fc8000001ff00 */
[----:B------:R-:W2:Y:S01]  /*3d50*/  MUFU.EX2 R51, R51 ;  /* 0x0000003300337308 */ /* 0x000ea20000000800 */
[C---:B0-----:R-:W-:Y:S01]  /*3d60*/  FADD.FTZ R36, R160.reuse, R33 ;  /* 0x00000021a0247221 */ /* 0x041fe20000010000 */
[----:B------:R-:W-:-:S06]  /*3d70*/  F2FP.BF16.F32.PACK_AB R160, R160, R29 ;  /* 0x0000001da0a0723e */ /* 0x000fcc00000010ff */
[----:B------:R0:W3:Y:S01]  /*3d80*/  MUFU.EX2 R30, R103 ;  /* 0x00000067001e7308 */ /* 0x0000e20000000800 */
[----:B-1----:R-:W-:-:S07]  /*3d90*/  FADD.FTZ R3, R101, R0 ;  /* 0x0000000065037221 */ /* 0x002fce0000010000 */
[----:B------:R-:W1:Y:S01]  /*3da0*/  MUFU.EX2 R162, R53 ;  /* 0x0000003500a27308 */ /* 0x000e620000000800 */
[----:B--2---:R-:W-:Y:S01]  /*3db0*/  FADD.FTZ R23, R51, R36 ;  /* 0x0000002433177221 */ /* 0x004fe20000010000 */
[----:B0-----:R-:W-:-:S06]  /*3dc0*/  CS2R R102, SRZ ;  /* 0x0000000000667805 */ /* 0x001fcc000001ff00 */
[----:B------:R-:W0:Y:S01]  /*3dd0*/  MUFU.EX2 R105, R105 ;  /* 0x0000006900697308 */ /* 0x000e220000000800 */
[C---:B---3--:R-:W-:Y:S01]  /*3de0*/  FADD.FTZ R0, R30.reuse, R3 ;  /* 0x000000031e007221 */ /* 0x048fe20000010000 */
[----:B------:R-:W-:Y:S02]  /*3df0*/  F2FP.BF16.F32.PACK_AB R167, R30, R101 ;  /* 0x000000651ea7723e */ /* 0x000fe400000010ff */
[----:B------:R-:W-:-:S04]  /*3e00*/  CS2R R100, SRZ ;  /* 0x0000000000647805 */ /* 0x000fc8000001ff00 */
        /* <DEDUP_REMOVED lines=9> */
[----:B------:R-:W-:Y:S02]  /*3ea0*/  F2FP.BF16.F32.PACK_AB R161, R32, R105 ;  /* 0x0000006920a1723e */ /* 0x000fe400000010ff */
[----:B------:R-:W-:-:S04]  /*3eb0*/  CS2R R104, SRZ ;  /* 0x0000000000687805 */ /* 0x000fc8000001ff00 */
        /* <DEDUP_REMOVED lines=9> */
[----:B------:R-:W-:Y:S02]  /*3f50*/  F2FP.BF16.F32.PACK_AB R163, R34, R107 ;  /* 0x0000006b22a3723e */ /* 0x000fe400000010ff */
[----:B------:R-:W-:-:S04]  /*3f60*/  CS2R R106, SRZ ;  /* 0x00000000006a7805 */ /* 0x000fc8000001ff00 */
        /* <DEDUP_REMOVED lines=9> */
[----:B------:R-:W-:Y:S02]  /*4000*/  F2FP.BF16.F32.PACK_AB R153, R8, R109 ;  /* 0x0000006d0899723e */ /* 0x000fe400000010ff */
[----:B------:R-:W-:-:S04]  /*4010*/  CS2R R108, SRZ ;  /* 0x00000000006c7805 */ /* 0x000fc8000001ff00 */
[----:B------:R-:W2:Y:S01]  /*4020*/  MUFU.EX2 R113, R113 ;  /* 0x0000007100717308 */ /* 0x000ea20000000800 */
[----:B-1----:R-:W-:-:S07]  /*4030*/  FADD.FTZ R3, R111, R12 ;  /* 0x0000000c6f037221 */ /* 0x002fce0000010000 */
[----:B------:R-:W1:Y:S01]  /*4040*/  MUFU.EX2 R156, R43 ;  /* 0x0000002b009c7308 */ /* 0x000e620000000800 */
[C---:B0-----:R-:W-:Y:S01]  /*4050*/  FADD.FTZ R14, R36.reuse, R3 ;  /* 0x00000003240e7221 */ /* 0x041fe20000010000 */
[----:B------:R-:W-:Y:S02]  /*4060*/  F2FP.BF16.F32.PACK_AB R155, R36, R111 ;  /* 0x0000006f249b723e */ /* 0x000fe400000010ff */
[----:B------:R-:W-:-:S04]  /*4070*/  CS2R R110, SRZ ;  /* 0x00000000006e7805 */ /* 0x000fc8000001ff00 */
[----:B------:R-:W0:Y:S01]  /*4080*/  MUFU.EX2 R38, R57 ;  /* 0x0000003900267308 */ /* 0x000e220000000800 */
[----:B--2---:R-:W-:-:S07]  /*4090*/  FADD.FTZ R3, R113, R14 ;  /* 0x0000000e71037221 */ /* 0x004fce0000010000 */
[----:B------:R-:W2:Y:S01]  /*40a0*/  MUFU.EX2 R37, R37 ;  /* 0x0000002500257308 */ /* 0x000ea20000000800 */
[C---:B-1----:R-:W-:Y:S01]  /*40b0*/  FADD.FTZ R40, R156.reuse, R9 ;  /* 0x000000099c287221 */ /* 0x042fe20000010000 */
[----:B------:R-:W-:-:S06]  /*40c0*/  F2FP.BF16.F32.PACK_AB R156, R156, R41 ;  /* 0x000000299c9c723e */ /* 0x000fcc00000010ff */
[----:B------:R-:W1:Y:S01]  /*40d0*/  MUFU.EX2 R115, R115 ;  /* 0x0000007300737308 */ /* 0x000e620000000800 */
[C---:B0-----:R-:W-:Y:S01]  /*40e0*/  FADD.FTZ R14, R38.reuse, R3 ;  /* 0x00000003260e7221 */ /* 0x041fe20000010000 */
[----:B------:R-:W-:Y:S02]  /*40f0*/  F2FP.BF16.F32.PACK_AB R157, R38, R113 ;  /* 0x00000071269d723e */ /* 0x000fe400000010ff */
[----:B------:R-:W-:-:S04]  /*4100*/  CS2R R112, SRZ ;  /* 0x0000000000707805 */ /* 0x000fc8000001ff00 */
[----:B------:R-:W0:Y:S01]  /*4110*/  MUFU.EX2 R12, R49 ;  /* 0x00000031000c7308 */ /* 0x000e220000000800 */
[----:B--2---:R-:W-:-:S04]  /*4120*/  FADD.FTZ R9, R37, R40 ;  /* 0x0000002825097221 */ /* 0x004fc80000010000 */
[C---:B------:R-:W-:Y:S01]  /*4130*/  FADD.FTZ R0, R158.reuse, R9 ;  /* 0x000000099e007221 */ /* 0x040fe20000010000 */
[----:B------:R-:W-:Y:S01]  /*4140*/  F2FP.BF16.F32.PACK_AB R158, R158, R37 ;  /* 0x000000259e9e723e */ /* 0x000fe200000010ff */
[----:B-1----:R-:W-:Y:S01]  /*4150*/  FADD.FTZ R3, R115, R14 ;  /* 0x0000000e73037221 */ /* 0x002fe20000010000 */
[----:B0-----:R-:W-:-:S03]  /*4160*/  F2FP.BF16.F32.PACK_AB R159, R12, R115 ;  /* 0x000000730c9f723e */ /* 0x001fc600000010ff */
[----:B------:R-:W-:Y:S01]  /*4170*/  FADD.FTZ R3, R12, R3 ;  /* 0x000000030c037221 */ /* 0x000fe20000010000 */
[----:B------:R-:W-:Y:S01]  /*4180*/  CS2R R114, SRZ ;  /* 0x0000000000727805 */ /* 0x000fe2000001ff00 */
[----:B------:R-:W-:Y:S06]  /*4190*/  @!P1 BRA `(.L_x_2412) ;  /* 0x0000003000909947 */ /* 0x000fec0003800000 */
[----:B------:R-:W-:Y:S01]  /*41a0*/  MOV R9, R13 ;  /* 0x0000000d00097202 */ /* 0x000fe20000000f00 */
[----:B------:R-:W-:Y:S01]  /*41b0*/  IMAD.MOV.U32 R8, RZ, RZ, R11 ;  /* 0x000000ffff087224 */ /* 0x000fe200078e000b */
[----:B------:R-:W-:Y:S01]  /*41c0*/  UMOV UR55, URZ ;  /* 0x0000003f00377c82 */ /* 0x000fe20008000000 */
[----:B------:R-:W-:Y:S01]  /*41d0*/  IMAD.MOV.U32 R151, RZ, RZ, RZ ;  /* 0x000000ffff977224 */ /* 0x000fe200078e00ff */
[----:B------:R-:W-:Y:S01]  /*41e0*/  UMOV UR53, URZ ;  /* 0x0000003f00357c82 */ /* 0x000fe20008000000 */
[----:B------:R-:W-:Y:S01]  /*41f0*/  ULDC UR49, c[0x0][0x288] ;  /* 0x0000a20000317ab9 */ /* 0x000fe20000000800 */
[----:B------:R-:W-:Y:S01]  /*4200*/  ULDC UR50, c[0x0][0x2f0] ;  /* 0x0000bc0000327ab9 */ /* 0x000fe20000000800 */
[----:B------:R-:W-:-:S05]  /*4210*/  ULDC UR51, c[0x0][0x9d8] ;  /* 0x0002760000337ab9 */ /* 0x000fca0000000800 */
.L_x_2423:
[----:B------:R-:W-:Y:S01]  /*4220*/  ISETP.NE.AND P2, PT, RZ, UR40, PT ;  /* 0x00000028ff007c0c */ /* 0x000fe2000bf45270 */
[----:B------:R-:W-:-:S04]  /*4230*/  UISETP.NE.AND UP0, UPT, UR53, 0x1, UPT ;  /* 0x000000013500788c */ /* 0x000fc8000bf05270 */
[----:B------:R-:W-:-:S04]  /*4240*/  USEL UR47, URZ, 0x1, UP0 ;  /* 0x000000013f2f7887 */ /* 0x000fc80008000000 */
[----:B------:R-:W-:-:S04]  /*4250*/  ULOP3.LUT UR47, UR55, UR47, URZ, 0x3c, !UPT ;  /* 0x0000002f372f7292 */ /* 0x000fc8000f8e3c3f */
[----:B------:R-:W-:Y:S08]  /*4260*/  @P2 BRA `(.L_x_2413) ;  /* 0x0000000000382947 */ /* 0x000ff00003800000 */
[----:B------:R-:W-:Y:S05]  /*4270*/  @!P0 BRA `(.L_x_2414) ;  /* 0x0000000000048947 */ /* 0x000fea0003800000 */
[----:B------:R-:W-:Y:S01]  /*4280*/  BPT.TRAP 0x1 ;  /* 0x000000040000795c */ /* 0x000fe20000300000 */
.L_x_2414:
        /* <DEDUP_REMOVED lines=9> */
.L_x_2415:
[----:B-1----:R-:W-:Y:S05]  /*4320*/  @P1 BRA `(.L_x_2413) ;  /* 0x0000000000081947 */ /* 0x002fea0003800000 */
[----:B------:R-:W1:Y:S02]  /*4330*/  SYNCS.PHASECHK.TRANS64.TRYWAIT P1, [UR4+0x28830], R10 ;  /* 0x0288300aff0075a7 */ /* 0x000e640008020144 */
[----:B-1----:R-:W-:Y:S05]  /*4340*/  @!P1 BRA `(.L_x_2416) ;  /* 0x000000b800309947 */ /* 0x002fea0003800000 */
.L_x_2413:
        /* <DEDUP_REMOVED lines=50> */
.L_x_2418:
[----:B------:R-:W-:Y:S01]  /*4670*/  ULEA UR4, UR53, UR41, 0x3 ;  /* 0x0000002935047291 */ /* 0x000fe2000f8e183f */
[----:B------:R-:W-:-:S05]  /*4680*/  IMAD.U32 R10, RZ, RZ, UR55 ;  /* 0x00000037ff0a7e24 */ /* 0x000fca000f8e00ff */
[----:B------:R-:W-:-:S04]  /*4690*/  SHF.L.U32 R10, R10, 0x1f, RZ ;  /* 0x0000001f0a0a7819 */ /* 0x000fc800000006ff */
[----:B------:R0:W1:Y:S01]  /*46a0*/  SYNCS.PHASECHK.TRANS64.TRYWAIT P1, [UR4+0x28850], R10 ;  /* 0x0288500aff0075a7 */ /* 0x0000620008020144 */
[----:B------:R-:W-:Y:S05]  /*46b0*/  @!P0 BRA `(.L_x_2419) ;  /* 0x0000000000048947 */ /* 0x000fea0003800000 */
[----:B------:R-:W-:Y:S01]  /*46c0*/  BPT.TRAP 0x1 ;  /* 0x000000040000795c */ /* 0x000fe20000300000 */
.L_x_2419:
[----:B-1----:R-:W-:Y:S05]  /*46d0*/  @P1 BRA `(.L_x_2417) ;  /* 0x0000000000081947 */ /* 0x002fea0003800000 */
[----:B------:R-:W1:Y:S02]  /*46e0*/  SYNCS.PHASECHK.TRANS64.TRYWAIT P1, [UR4+0x28850], R10 ;  /* 0x0288500aff0075a7 */ /* 0x000e640008020144 */
[----:B-1----:R-:W-:Y:S05]  /*46f0*/  @!P1 BRA `(.L_x_2420) ;  /* 0x000000b4005c9947 */ /* 0x002fea0003800000 */
.L_x_2417:
        /* <DEDUP_REMOVED lines=49> */
.L_x_2421:
[----:B------:R-:W-:Y:S01]  /*4a10*/  UISETP.NE.AND UP0, UPT, UR42, URZ, UPT ;  /* 0x0000003f2a00728c */ /* 0x000fe2000bf05270 */
[----:B------:R-:W-:Y:S01]  /*4a20*/  FMUL.FTZ R36, R36, UR51 ;  /* 0x0000003324247c20 */ /* 0x000fe20008410000 */
[----:B------:R-:W-:Y:S01]  /*4a30*/  FMUL.FTZ R19, R38, UR51 ;  /* 0x0000003326137c20 */ /* 0x000fe20008410000 */
[----:B------:R-:W-:Y:S01]  /*4a40*/  FMUL.FTZ R24, R24, UR51 ;  /* 0x0000003318187c20 */ /* 0x000fe20008410000 */
[----:B------:R-:W-:Y:S01]  /*4a50*/  FMUL.FTZ R16, R31, UR51 ;  /* 0x000000331f107c20 */ /* 0x000fe20008410000 */
[----:B------:R1:W-:Y:S01]  /*4a60*/  MUFU.TANH R165, R36 ;  /* 0x0000002400a57308 */ /* 0x0003e20000002400 */
[----:B------:R-:W-:Y:S01]  /*4a70*/  PLOP3.LUT P1, PT, PT, PT, UP0, 0x80, 0x0 ;  /* 0x000000000000781c */ /* 0x000fe20003f2f008 */
[----:B------:R-:W-:Y:S01]  /*4a80*/  FMUL.FTZ R25, R25, UR51 ;  /* 0x0000003319197c20 */ /* 0x000fe20008410000 */
[----:B------:R-:W-:Y:S01]  /*4a90*/  PLOP3.LUT P2, PT, PT, PT, UP0, 0x80, 0x0 ;  /* 0x000000000000781c */ /* 0x000fe20003f4f008 */
[----:B------:R-:W-:Y:S02]  /*4aa0*/  IMAD.U32 R31, RZ, RZ, UR50 ;  /* 0x00000032ff1f7e24 */ /* 0x000fe4000f8e00ff */
[----:B------:R-:W-:Y:S01]  /*4ab0*/  FMUL.FTZ R28, R28, UR51 ;  /* 0x000000331c1c7c20 */ /* 0x000fe20008410000 */
[----:B------:R-:W-:Y:S01]  /*4ac0*/  @UP0 ULDC UR4, c[0x0][0x44c] ;  /* 0x0001130000040ab9 */ /* 0x000fe20000000800 */
[----:B------:R-:W-:Y:S01]  /*4ad0*/  FMUL.FTZ R29, R29, UR51 ;  /* 0x000000331d1d7c20 */ /* 0x000fe20008410000 */
[----:B------:R-:W2:Y:S01]  /*4ae0*/  MUFU.TANH R15, R24 ;  /* 0x00000018000f7308 */ /* 0x000ea20000002400 */
[----:B-1----:R-:W-:Y:S01]  /*4af0*/  MOV R36, R6 ;  /* 0x0000000600247202 */ /* 0x002fe20000000f00 */
[----:B------:R-:W-:Y:S01]  /*4b00*/  FMUL.FTZ R32, R32, UR51 ;  /* 0x0000003320207c20 */ /* 0x000fe20008410000 */
[----:B------:R-:W-:Y:S01]  /*4b10*/  FMUL.FTZ R33, R33, UR51 ;  /* 0x0000003321217c20 */ /* 0x000fe20008410000 */
[----:B------:R-:W-:Y:S01]  /*4b20*/  FMUL.FTZ R17, R34, UR51 ;  /* 0x0000003322117c20 */ /* 0x000fe20008410000 */
[----:B------:R-:W-:Y:S01]  /*4b30*/  FMUL.FTZ R37, R37, UR51 ;  /* 0x0000003325257c20 */ /* 0x000fe20008410000 */
[----:B0-----:R-:W-:Y:S01]  /*4b40*/  @P1 IMAD.HI.U32 R10, R6, UR4, RZ ;  /* 0x00000004060a1c27 */ /* 0x001fe2000f8e00ff */
[----:B------:R-:W-:Y:S01]  /*4b50*/  @UP0 ULDC UR4, c[0x0][0x450] ;  /* 0x0001140000040ab9 */ /* 0x000fe20000000800 */
[----:B------:R-:W0:Y:S02]  /*4b60*/  MUFU.TANH R175, R25 ;  /* 0x0000001900af7308 */ /* 0x000e240000002400 */
[----:B------:R-:W-:Y:S01]  /*4b70*/  FMUL.FTZ R40, R40, UR51 ;  /* 0x0000003328287c20 */ /* 0x000fe20008410000 */
[----:B------:R-:W-:Y:S01]  /*4b80*/  FMUL.FTZ R41, R41, UR51 ;  /* 0x0000003329297c20 */ /* 0x000fe20008410000 */
[----:B------:R-:W-:Y:S01]  /*4b90*/  @P2 SHF.R.U32.HI R36, RZ, UR4, R10 ;  /* 0x00000004ff242c19 */ /* 0x000fe2000801160a */
[----:B------:R-:W-:Y:S01]  /*4ba0*/  UMOV UR4, 0xffffff80 ;  /* 0xffffff8000047882 */ /* 0x000fe20000000000 */
[----:B------:R-:W-:Y:S01]  /*4bb0*/  FMUL.FTZ R44, R44, UR51 ;  /* 0x000000332c2c7c20 */ /* 0x000fe20008410000 */
[----:B------:R-:W-:Y:S01]  /*4bc0*/  UIMAD UR4, UR54, UR4, 0x1 ;  /* 0x00000001360474a4 */ /* 0x000fe2000f8e0204 */
[----:B------:R-:W-:Y:S01]  /*4bd0*/  FMUL.FTZ R45, R45, UR51 ;  /* 0x000000332d2d7c20 */ /* 0x000fe20008410000 */
[----:B------:R-:W1:Y:S01]  /*4be0*/  SHFL.IDX PT, R11, R36, RZ, 0x1c1f ;  /* 0x001c1fff240b7589 */ /* 0x000e6200000e0000 */
[----:B------:R-:W3:Y:S01]  /*4bf0*/  MUFU.TANH R173, R28 ;  /* 0x0000001c00ad7308 */ /* 0x000ee20000002400 */
[----:B------:R-:W-:Y:S01]  /*4c00*/  FMUL.FTZ R48, R48, UR51 ;  /* 0x0000003330307c20 */ /* 0x000fe20008410000 */
[----:B------:R-:W-:Y:S01]  /*4c10*/  FMUL.FTZ R49, R49, UR51 ;  /* 0x0000003331317c20 */ /* 0x000fe20008410000 */
[----:B------:R-:W-:-:S02]  /*4c20*/  IMAD.U32 R38, RZ, RZ, UR4 ;  /* 0x00000004ff267e24 */ /* 0x000fc4000f8e00ff */
[----:B------:R-:W-:Y:S01]  /*4c30*/  FMUL.FTZ R52, R52, UR51 ;  /* 0x0000003334347c20 */ /* 0x000fe20008410000 */
[----:B------:R-:W-:Y:S01]  /*4c40*/  FMUL.FTZ R53, R53, UR51 ;  /* 0x0000003335357c20 */ /* 0x000fe20008410000 */
[----:B------:R-:W-:Y:S01]  /*4c50*/  FMUL.FTZ R56, R56, UR51 ;  /* 0x0000003338387c20 */ /* 0x000fe20008410000 */
[----:B------:R-:W-:Y:S01]  /*4c60*/  IMAD R38, R7, -0x2, R38 ;  /* 0xfffffffe07267824 */ /* 0x000fe200078e0226 */
[----:B------:R-:W4:Y:S01]  /*4c70*/  MUFU.TANH R29, R29 ;  /* 0x0000001d001d7308 */ /* 0x000f220000002400 */
[----:B------:R-:W-:Y:S01]  /*4c80*/  FMUL.FTZ R57, R57, UR51 ;  /* 0x0000003339397c20 */ /* 0x000fe20008410000 */
[----:B------:R-:W-:Y:S01]  /*4c90*/  FMUL.FTZ R60, R60, UR51 ;  /* 0x000000333c3c7c20 */ /* 0x000fe20008410000 */
[----:B------:R-:W-:Y:S02]  /*4ca0*/  IMAD R38, R31, UR38, R38 ;  /* 0x000000261f267c24 */ /* 0x000fe4000f8e0226 */
        /* <DEDUP_REMOVED lines=11> */
[----:B-1----:R-:W-:Y:S01]  /*4d60*/  IADD3 R10, R11, -UR49, R38 ;  /* 0x800000310b0a7c10 */ /* 0x002fe2000fffe026 */
[----:B------:R-:W1:Y:S01]  /*4d70*/  MUFU.TANH R33, R33 ;  /* 0x0000002100217308 */ /* 0x000e620000002400 */
[----:B------:R-:W-:Y:S01]  /*4d80*/  FMUL.FTZ R11, R69, UR51 ;  /* 0x00000033450b7c20 */ /* 0x000fe20008410000 */
[----:B-----5:R-:W-:Y:S01]  /*4d90*/  FMUL.FTZ R32, R59, UR51 ;  /* 0x000000333b207c20 */ /* 0x020fe20008410000 */
[C---:B------:R-:W-:Y:S01]  /*4da0*/  ISETP.GT.AND P1, PT, R10.reuse, RZ, PT ;  /* 0x000000ff0a00720c */ /* 0x040fe20003f24270 */
[----:B------:R-:W-:Y:S01]  /*4db0*/  FMUL.FTZ R24, R47, UR51 ;  /* 0x000000332f187c20 */ /* 0x000fe20008410000 */
[C---:B------:R-:W-:Y:S01]  /*4dc0*/  ISETP.GT.AND P2, PT, R10.reuse, 0x1, PT ;  /* 0x000000010a00780c */ /* 0x040fe20003f44270 */
[----:B------:R-:W-:Y:S01]  /*4dd0*/  FMUL.FTZ R77, R77, UR51 ;  /* 0x000000334d4d7c20 */ /* 0x000fe20008410000 */
[----:B--2---:R-:W-:Y:S01]  /*4de0*/  FSEL R15, R15, -INF , P1 ;  /* 0xff8000000f0f7808 */ /* 0x004fe20000800000 */
[----:B------:R-:W2:Y:S01]  /*4df0*/  MUFU.TANH R37, R37 ;  /* 0x0000002500257308 */ /* 0x000ea20000002400 */
[----:B------:R-:W-:Y:S01]  /*4e00*/  ISETP.GT.AND P1, PT, R10, 0x8, PT ;  /* 0x000000080a00780c */ /* 0x000fe20003f24270 */
[----:B------:R-:W-:Y:S01]  /*4e10*/  FMUL.FTZ R80, R80, UR51 ;  /* 0x0000003350507c20 */ /* 0x000fe20008410000 */
[----:B0-----:R-:W-:Y:S01]  /*4e20*/  FSEL R175, R175, -INF , P2 ;  /* 0xff800000afaf7808 */ /* 0x001fe20001000000 */
[----:B------:R-:W-:Y:S01]  /*4e30*/  FMUL.FTZ R12, R26, UR51 ;  /* 0x000000331a0c7c20 */ /* 0x000fe20008410000 */
[----:B------:R-:W-:Y:S01]  /*4e40*/  FMNMX.FTZ R34, R15, R8, !PT ;  /* 0x000000080f227209 */ /* 0x000fe20007810000 */
[----:B------:R-:W-:Y:S01]  /*4e50*/  FMUL.FTZ R26, R51, UR51 ;  /* 0x00000033331a7c20 */ /* 0x000fe20008410000 */
[----:B------:R-:W-:Y:S01]  /*4e60*/  ISETP.GT.AND P2, PT, R10, 0x9, PT ;  /* 0x000000090a00780c */ /* 0x000fe20003f44270 */
[----:B------:R-:W0:Y:S01]  /*4e70*/  MUFU.TANH R40, R40 ;  /* 0x0000002800287308 */ /* 0x000e220000002400 */
[----:B---3--:R-:W-:Y:S01]  /*4e80*/  FSEL R173, R173, -INF , P1 ;  /* 0xff800000adad7808 */ /* 0x008fe20000800000 */
[----:B------:R-:W-:Y:S01]  /*4e90*/  FMUL.FTZ R81, R81, UR51 ;  /* 0x0000003351517c20 */ /* 0x000fe20008410000 */
[----:B------:R-:W-:Y:S01]  /*4ea0*/  FMNMX.FTZ R34, R175, R34, !PT ;  /* 0x00000022af227209 */ /* 0x000fe20007810000 */
[----:B------:R-:W-:Y:S01]  /*4eb0*/  FMUL.FTZ R84, R84, UR51 ;  /* 0x0000003354547c20 */ /* 0x000fe20008410000 */
[C---:B------:R-:W-:Y:S01]  /*4ec0*/  ISETP.GT.AND P1, PT, R10.reuse, 0x10, PT ;  /* 0x000000100a00780c */ /* 0x040fe20003f24270 */
[----:B------:R-:W-:Y:S01]  /*4ed0*/  FMUL.FTZ R28, R55, UR51 ;  /* 0x00000033371c7c20 */ /* 0x000fe20008410000 */
[----:B----4-:R-:W-:Y:S01]  /*4ee0*/  FSEL R171, R29, -INF , P2 ;  /* 0xff8000001dab7808 */ /* 0x010fe20001000000 */
[----:B------:R-:W3:Y:S01]  /*4ef0*/  MUFU.TANH R41, R41 ;  /* 0x0000002900297308 */ /* 0x000ee20000002400 */
[----:B------:R-:W-:Y:S01]  /*4f00*/  FMNMX.FTZ R34, R173, R34, !PT ;  /* 0x00000022ad227209 */ /* 0x000fe20007810000 */
[----:B------:R-:W-:Y:S01]  /*4f10*/  FMUL.FTZ R85, R85, UR51 ;  /* 0x0000003355557c20 */ /* 0x000fe20008410000 */
[----:B------:R-:W-:Y:S01]  /*4f20*/  ISETP.GT.AND P2, PT, R10, 0x11, PT ;  /* 0x000000110a00780c */ /* 0x000fe20003f44270 */
[----:B------:R-:W-:Y:S01]  /*4f30*/  FMUL.FTZ R13, R27, UR51 ;  /* 0x000000331b0d7c20 */ /* 0x000fe20008410000 */
[----:B------:R-:W-:Y:S01]  /*4f40*/  FSEL R169, R169, -INF , P1 ;  /* 0xff800000a9a97808 */ /* 0x000fe20000800000 */
[----:B------:R-:W-:Y:S01]  /*4f50*/  FMUL.FTZ R14, R30, UR51 ;  /* 0x000000331e0e7c20 */ /* 0x000fe20008410000 */
[----:B------:R-:W-:Y:S01]  /*4f60*/  FMNMX.FTZ R34, R171, R34, !PT ;  /* 0x00000022ab227209 */ /* 0x000fe20007810000 */
[----:B------:R-:W4:Y:S01]  /*4f70*/  MUFU.TANH R44, R44 ;  /* 0x0000002c002c7308 */ /* 0x000f220000002400 */
[----:B------:R-:W-:Y:S01]  /*4f80*/  ISETP.GT.AND P1, PT, R10, 0x18, PT ;  /* 0x000000180a00780c */ /* 0x000fe20003f24270 */
[----:B------:R-:W-:Y:S01]  /*4f90*/  FMUL.FTZ R30, R58, UR51 ;  /* 0x000000333a1e7c20 */ /* 0x000fe20008410000 */
[----:B-1----:R-:W-:Y:S01]  /*4fa0*/  FSEL R167, R33, -INF , P2 ;  /* 0xff80000021a77808 */ /* 0x002fe20001000000 */
[----:B------:R-:W-:Y:S01]  /*4fb0*/  FMUL.FTZ R58, R67, UR51 ;  /* 0x00000033433a7c20 */ /* 0x000fe20008410000 */
[----:B------:R-:W-:Y:S01]  /*4fc0*/  FMNMX.FTZ R34, R169, R34, !PT ;  /* 0x00000022a9227209 */ /* 0x000fe20007810000 */
[----:B------:R-:W-:Y:S01]  /*4fd0*/  FMUL.FTZ R25, R50, UR51 ;  /* 0x0000003332197c20 */ /* 0x000fe20008410000 */
[----:B------:R-:W-:Y:S01]  /*4fe0*/  ISETP.GT.AND P2, PT, R10, 0x19, PT ;  /* 0x000000190a00780c */ /* 0x000fe20003f44270 */
[----:B------:R-:W1:Y:S01]  /*4ff0*/  MUFU.TANH R45, R45 ;  /* 0x0000002d002d7308 */ /* 0x000e620000002400 */
[----:B------:R-:W-:Y:S01]  /*5000*/  FSEL R165, R165, -INF , P1 ;  /* 0xff800000a5a57808 */ /* 0x000fe20000800000 */
[----:B------:R-:W-:Y:S01]  /*5010*/  FMUL.FTZ R50, R71, UR51 ;  /* 0x0000003347327c20 */ /* 0x000fe20008410000 */
[----:B------:R-:W-:Y:S01]  /*5020*/  FMNMX.FTZ R34, R167, R34, !PT ;  /* 0x00000022a7227209 */ /* 0x000fe20007810000 */
[----:B------:R-:W-:Y:S01]  /*5030*/  FMUL.FTZ R21, R42, UR51 ;  /* 0x000000332a157c20 */ /* 0x000fe20008410000 */
[----:B------:R-:W-:Y:S01]  /*5040*/  ISETP.GT.AND P1, PT, R10, 0x20, PT ;  /* 0x000000200a00780c */ /* 0x000fe20003f24270 */
[----:B------:R-:W-:Y:S01]  /*5050*/  FMUL.FTZ R23, R46, UR51 ;  /* 0x000000332e177c20 */ /* 0x000fe20008410000 */
[----:B--2---:R-:W-:Y:S01]  /*5060*/  FSEL R163, R37, -INF , P2 ;  /* 0xff80000025a37808 */ /* 0x004fe20001000000 */
[----:B------:R-:W2:Y:S01]  /*5070*/  MUFU.TANH R48, R48 ;  /* 0x0000003000307308 */ /* 0x000ea20000002400 */
[----:B------:R-:W-:Y:S01]  /*5080*/  FMNMX.FTZ R34, R165, R34, !PT ;  /* 0x00000022a5227209 */ /* 0x000fe20007810000 */
[----:B------:R-:W-:Y:S01]  /*5090*/  FMUL.FTZ R42, R83, UR51 ;  /* 0x00000033532a7c20 */ /* 0x000fe20008410000 */
[----:B------:R-:W-:Y:S01]  /*50a0*/  ISETP.GT.AND P2, PT, R10, 0x21, PT ;  /* 0x000000210a00780c */ /* 0x000fe20003f44270 */
[----:B------:R-:W-:Y:S01]  /*50b0*/  FMUL.FTZ R27, R54, UR51 ;  /* 0x00000033361b7c20 */ /* 0x000fe20008410000 */
[----:B0-----:R-:W-:Y:S01]  /*50c0*/  FSEL R161, R40, -INF , P1 ;  /* 0xff80000028a17808 */ /* 0x001fe20000800000 */
[----:B------:R-:W-:Y:S01]  /*50d0*/  FMUL.FTZ R40, R62, UR51 ;  /* 0x000000333e287c20 */ /* 0x000fe20008410000 */
[----:B------:R-:W-:Y:S01]  /*50e0*/  FMNMX.FTZ R34, R163, R34, !PT ;  /* 0x00000022a3227209 */ /* 0x000fe20007810000 */
[----:B------:R-:W0:Y:S01]  /*50f0*/  MUFU.TANH R49, R49 ;  /* 0x0000003100317308 */ /* 0x000e220000002400 */
[----:B------:R-:W-:Y:S01]  /*5100*/  ISETP.GT.AND P1, PT, R10, 0x28, PT ;  /* 0x000000280a00780c */ /* 0x000fe20003f24270 */
[----:B------:R-:W-:Y:S01]  /*5110*/  FMUL.FTZ R62, R66, UR51 ;  /* 0x00000033423e7c20 */ /* 0x000fe20008410000 */
[----:B---3--:R-:W-:Y:S01]  /*5120*/  FSEL R159, R41, -INF , P2 ;  /* 0xff800000299f7808 */ /* 0x008fe20001000000 */
[----:B------:R-:W-:Y:S01]  /*5130*/  FMUL.FTZ R66, R87, UR51 ;  /* 0x0000003357427c20 */ /* 0x000fe20008410000 */
[----:B------:R-:W-:Y:S01]  /*5140*/  FMNMX.FTZ R34, R161, R34, !PT ;  /* 0x00000022a1227209 */ /* 0x000fe20007810000 */
[----:B------:R-:W-:Y:S01]  /*5150*/  FMUL.FTZ R54, R70, UR51 ;  /* 0x0000003346367c20 */ /* 0x000fe20008410000 */
[----:B------:R-:W-:Y:S01]  /*5160*/  ISETP.GT.AND P2, PT, R10, 0x29, PT ;  /* 0x000000290a00780c */ /* 0x000fe20003f44270 */
[----:B------:R-:W3:Y:S01]  /*5170*/  MUFU.TANH R52, R52 ;  /* 0x0000003400347308 */ /* 0x000ee20000002400 */
[----:B----4-:R-:W-:Y:S01]  /*5180*/  FSEL R157, R44, -INF , P1 ;  /* 0xff8000002c9d7808 */ /* 0x010fe20000800000 */
[----:B------:R-:W-:Y:S01]  /*5190*/  FMUL.FTZ R44, R74, UR51 ;  /* 0x000000334a2c7c20 */ /* 0x000fe20008410000 */
[----:B------:R-:W-:Y:S01]  /*51a0*/  FMNMX.FTZ R34, R159, R34, !PT ;  /* 0x000000229f227209 */ /* 0x000fe20007810000 */
[----:B------:R-:W-:Y:S01]  /*51b0*/  FMUL.FTZ R46, R82, UR51 ;  /* 0x00000033522e7c20 */ /* 0x000fe20008410000 */
[C---:B------:R-:W-:Y:S01]  /*51c0*/  ISETP.GT.AND P1, PT, R10.reuse, 0x30, PT ;  /* 0x000000300a00780c */ /* 0x040fe20003f24270 */
[----:B------:R-:W-:Y:S01]  /*51d0*/  ULEA UR4, UR48, UR41, 0x3 ;  /* 0x0000002930047291 */ /* 0x000fe2000f8e183f */
[----:B-1----:R-:W-:Y:S01]  /*51e0*/  FSEL R155, R45, -INF , P2 ;  /* 0xff8000002d9b7808 */ /* 0x002fe20001000000 */
[----:B------:R-:W-:Y:S01]  /*51f0*/  MUFU.TANH R53, R53 ;  /* 0x0000003500357308 */ /* 0x000fe20000002400 */
[----:B------:R-:W-:Y:S01]  /*5200*/  FMNMX.FTZ R34, R157, R34, !PT ;  /* 0x000000229d227209 */ /* 0x000fe20007810000 */
[----:B------:R-:W-:Y:S01]  /*5210*/  UIADD3 UR4, UR4, 0x28840, URZ ;  /* 0x0002884004047890 */ /* 0x000fe2000fffe03f */
[----:B------:R-:W-:-:S02]  /*5220*/  ISETP.GT.AND P2, PT, R10, 0x31, PT ;  /* 0x000000310a00780c */ /* 0x000fc40003f44270 */
[----:B--2---:R-:W-:Y:S01]  /*5230*/  FSEL R153, R48, -INF , P1 ;  /* 0xff80000030997808 */ /* 0x004fe20000800000 */
[----:B------:R-:W-:Y:S01]  /*5240*/  FMUL.FTZ R48, R63, UR51 ;  /* 0x000000333f307c20 */ /* 0x000fe20008410000 */
[----:B------:R-:W-:Y:S01]  /*5250*/  FMNMX.FTZ R34, R155, R34, !PT ;  /* 0x000000229b227209 */ /* 0x000fe20007810000 */
[----:B------:R-:W1:Y:S01]  /*5260*/  MUFU.TANH R56, R56 ;  /* 0x0000003800387308 */ /* 0x000e620000002400 */
[C---:B------:R-:W-:Y:S01]  /*5270*/  ISETP.GT.AND P1, PT, R10.reuse, 0x38, PT ;  /* 0x000000380a00780c */ /* 0x040fe20003f24270 */
[----:B------:R-:W2:Y:S01]  /*5280*/  SHFL.IDX PT, R63, R36, 0x1, 0x1c1f ;  /* 0x003c1f00243f7f89 */ /* 0x000ea200000e0000 */
[----:B0-----:R-:W-:Y:S01]  /*5290*/  FSEL R69, R49, -INF , P2 ;  /* 0xff80000031457808 */ /* 0x001fe20001000000 */
[----:B------:R-:W-:Y:S01]  /*52a0*/  UPRMT UR4, UR43, 0x654, UR4 ;  /* 0x000006542b047896 */ /* 0x000fe20008000004 */
[----:B------:R-:W-:Y:S02]  /*52b0*/  FMNMX.FTZ R34, R153, R34, !PT ;  /* 0x0000002299227209 */ /* 0x000fe40007810000 */
[----:B------:R-:W-:Y:S01]  /*52c0*/  ISETP.GT.AND P2, PT, R10, 0x39, PT ;  /* 0x000000390a00780c */ /* 0x000fe20003f44270 */
[----:B------:R-:W0:Y:S01]  /*52d0*/  MUFU.TANH R57, R57 ;  /* 0x0000003900397308 */ /* 0x000e220000002400 */
[----:B------:R-:W-:-:S04]  /*52e0*/  FMNMX.FTZ R34, R69, R34, !PT ;  /* 0x0000002245227209 */ /* 0x000fc80007810000 */
[----:B------:R-:W-:Y:S03]  /*52f0*/  SYNCS.ARRIVE.TRANS64.RED.A1T0 RZ, [UR4], RZ ;  /* 0x000000ffffff79a7 */ /* 0x000fe60008100404 */
[----:B------:R4:W5:Y:S08]  /*5300*/  MUFU.TANH R43, R60 ;  /* 0x0000003c002b7308 */ /* 0x0009700000002400 */
[----:B------:R3:W-:Y:S01]  /*5310*/  MUFU.TANH R29, R65 ;  /* 0x00000041001d7308 */ /* 0x0007e20000002400 */
[----:B----4-:R-:W-:Y:S01]  /*5320*/  FMUL.FTZ R60, R75, UR51 ;  /* 0x000000334b3c7c20 */ /* 0x010fe20008410000 */
[----:B--2---:R-:W-:-:S04]  /*5330*/  IADD3 R38, R63, -UR49, R38 ;  /* 0x800000313f267c10 */ /* 0x004fc8000fffe026 */
[----:B------:R-:W-:Y:S02]  /*5340*/  ISETP.GT.AND P3, PT, R38, 0x1, PT ;  /* 0x000000012600780c */ /* 0x000fe40003f64270 */
[----:B------:R2:W4:Y:S01]  /*5350*/  MUFU.TANH R31, R61 ;  /* 0x0000003d001f7308 */ /* 0x0005220000002400 */
[----:B---3--:R-:W-:Y:S01]  /*5360*/  FSEL R65, R52, -INF , P1 ;  /* 0xff80000034417808 */ /* 0x008fe20000800000 */
[----:B------:R-:W-:Y:S01]  /*5370*/  FMUL.FTZ R52, R79, UR51 ;  /* 0x000000334f347c20 */ /* 0x000fe20008410000 */
[----:B------:R-:W-:Y:S02]  /*5380*/  ISETP.GT.AND P1, PT, R10, 0x40, PT ;  /* 0x000000400a00780c */ /* 0x000fe40003f24270 */
[----:B------:R-:W-:Y:S02]  /*5390*/  FMNMX.FTZ R34, R65, R34, !PT ;  /* 0x0000002241227209 */ /* 0x000fe40007810000 */
[----:B-1----:R-:W-:Y:S01]  /*53a0*/  FSEL R59, R56, -INF , P1 ;  /* 0xff800000383b7808 */ /* 0x002fe20000800000 */
[----:B------:R1:W3:Y:S01]  /*53b0*/  MUFU.TANH R35, R64 ;  /* 0x0000004000237308 */ /* 0x0002e20000002400 */
[----:B--2---:R-:W-:Y:S01]  /*53c0*/  FSEL R61, R53, -INF , P2 ;  /* 0xff800000353d7808 */ /* 0x004fe20001000000 */
[----:B------:R-:W-:Y:S01]  /*53d0*/  FMUL.FTZ R56, R78, UR51 ;  /* 0x000000334e387c20 */ /* 0x000fe20008410000 */
[----:B------:R-:W-:-:S02]  /*53e0*/  ISETP.GT.AND P2, PT, R10, 0x41, PT ;  /* 0x000000410a00780c */ /* 0x000fc40003f44270 */
[----:B------:R-:W-:Y:S02]  /*53f0*/  FMNMX.FTZ R34, R61, R34, !PT ;  /* 0x000000223d227209 */ /* 0x000fe40007810000 */
[----:B------:R-:W-:Y:S01]  /*5400*/  ISETP.GT.AND P1, PT, R10, 0x48, PT ;  /* 0x000000480a00780c */ /* 0x000fe20003f24270 */
[----:B------:R-:W2:Y:S01]  /*5410*/  MUFU.TANH R39, R68 ;  /* 0x0000004400277308 */ /* 0x000ea20000002400 */
[----:B0-----:R-:W-:Y:S01]  /*5420*/  FSEL R57, R57, -INF , P2 ;  /* 0xff80000039397808 */ /* 0x001fe20001000000 */
[----:B-1----:R-:W-:Y:S01]  /*5430*/  FMUL.FTZ R64, R86, UR51 ;  /* 0x0000003356407c20 */ /* 0x002fe20008410000 */
[----:B------:R-:W-:Y:S02]  /*5440*/  FMNMX.FTZ R34, R59, R34, !PT ;  /* 0x000000223b227209 */ /* 0x000fe40007810000 */
[----:B------:R-:W-:Y:S02]  /*5450*/  ISETP.GT.AND P2, PT, R10, 0x49, PT ;  /* 0x000000490a00780c */ /* 0x000fe40003f44270 */
[----:B-----5:R-:W-:Y:S01]  /*5460*/  FSEL R43, R43, -INF , P1 ;  /* 0xff8000002b2b7808 */ /* 0x020fe20000800000 */
[----:B------:R-:W0:Y:S01]  /*5470*/  MUFU.TANH R11, R11 ;  /* 0x0000000b000b7308 */ /* 0x000e220000002400 */
[----:B------:R-:W-:-:S02]  /*5480*/  FMNMX.FTZ R34, R57, R34, !PT ;  /* 0x0000002239227209 */ /* 0x000fc40007810000 */
[C---:B------:R-:W-:Y:S02]  /*5490*/  ISETP.GT.AND P1, PT, R10.reuse, 0x50, PT ;  /* 0x000000500a00780c */ /* 0x040fe40003f24270 */
[----:B----4-:R-:W-:Y:S02]  /*54a0*/  FSEL R33, R31, -INF , P2 ;  /* 0xff8000001f217808 */ /* 0x010fe40001000000 */
[----:B------:R-:W-:Y:S01]  /*54b0*/  FMNMX.FTZ R34, R43, R34, !PT ;  /* 0x000000222b227209 */ /* 0x000fe20007810000 */
[----:B------:R-:W1:Y:S01]  /*54c0*/  MUFU.TANH R45, R72 ;  /* 0x00000048002d7308 */ /* 0x000e620000002400 */
[----:B------:R-:W-:Y:S02]  /*54d0*/  ISETP.GT.AND P2, PT, R10, 0x51, PT ;  /* 0x000000510a00780c */ /* 0x000fe40003f44270 */
[----:B---3--:R-:W-:Y:S02]  /*54e0*/  FSEL R35, R35, -INF , P1 ;  /* 0xff80000023237808 */ /* 0x008fe40000800000 */
[----:B------:R-:W-:-:S02]  /*54f0*/  FMNMX.FTZ R34, R33, R34, !PT ;  /* 0x0000002221227209 */ /* 0x000fc40007810000 */
[C---:B------:R-:W-:Y:S01]  /*5500*/  ISETP.GT.AND P1, PT, R10.reuse, 0x58, PT ;  /* 0x000000580a00780c */ /* 0x040fe20003f24270 */
[----:B------:R-:W3:Y:S01]  /*5510*/  MUFU.TANH R73, R73 ;  /* 0x0000004900497308 */ /* 0x000ee20000002400 */
[----:B------:R-:W-:Y:S02]  /*5520*/  FSEL R37, R29, -INF , P2 ;  /* 0xff8000001d257808 */ /* 0x000fe40001000000 */
[----:B------:R-:W-:Y:S02]  /*5530*/  FMNMX.FTZ R34, R35, R34, !PT ;  /* 0x0000002223227209 */ /* 0x000fe40007810000 */
[----:B------:R-:W-:Y:S02]  /*5540*/  ISETP.GT.AND P2, PT, R10, 0x59, PT ;  /* 0x000000590a00780c */ /* 0x000fe40003f44270 */
[----:B--2---:R-:W-:Y:S01]  /*5550*/  FSEL R39, R39, -INF , P1 ;  /* 0xff80000027277808 */ /* 0x004fe20000800000 */
[----:B------:R-:W2:Y:S01]  /*5560*/  MUFU.TANH R47, R76 ;  /* 0x0000004c002f7308 */ /* 0x000ea20000002400 */
[----:B------:R-:W-:-:S02]  /*5570*/  FMNMX.FTZ R34, R37, R34, !PT ;  /* 0x0000002225227209 */ /* 0x000fc40007810000 */
[C---:B------:R-:W-:Y:S02]  /*5580*/  ISETP.GT.AND P1, PT, R10.reuse, 0x60, PT ;  /* 0x000000600a00780c */ /* 0x040fe40003f24270 */
[----:B0-----:R-:W-:Y:S02]  /*5590*/  FSEL R41, R11, -INF , P2 ;  /* 0xff8000000b297808 */ /* 0x001fe40001000000 */
[----:B------:R-:W-:Y:S01]  /*55a0*/  FMNMX.FTZ R34, R39, R34, !PT ;  /* 0x0000002227227209 */ /* 0x000fe20007810000 */
[----:B------:R-:W0:Y:S01]  /*55b0*/  MUFU.TANH R49, R77 ;  /* 0x0000004d00317308 */ /* 0x000e220000002400 */
[----:B------:R-:W-:Y:S02]  /*55c0*/  ISETP.GT.AND P2, PT, R10, 0x61, PT ;  /* 0x000000610a00780c */ /* 0x000fe40003f44270 */
[----:B-1----:R-:W-:Y:S02]  /*55d0*/  FSEL R45, R45, -INF , P1 ;  /* 0xff8000002d2d7808 */ /* 0x002fe40000800000 */
[----:B------:R-:W-:-:S02]  /*55e0*/  FMNMX.FTZ R34, R41, R34, !PT ;  /* 0x0000002229227209 */ /* 0x000fc40007810000 */
[C---:B------:R-:W-:Y:S01]  /*55f0*/  ISETP.GT.AND P1, PT, R10.reuse, 0x68, PT ;  /* 0x000000680a00780c */ /* 0x040fe20003f24270 */
[----:B------:R-:W1:Y:S01]  /*5600*/  MUFU.TANH R51, R80 ;  /* 0x0000005000337308 */ /* 0x000e620000002400 */
[----:B---3--:R-:W-:Y:S02]  /*5610*/  FSEL R29, R73, -INF , P2 ;  /* 0xff800000491d7808 */ /* 0x008fe40001000000 */
        /* <DEDUP_REMOVED lines=14> */
[----:B--2---:R-:W-:Y:S02]  /*5700*/  FSEL R53, R53, -INF , P2 ;  /* 0xff80000035357808 */ /* 0x004fe40001000000 */
[----:B------:R-:W-:Y:S02]  /*5710*/  FMNMX.FTZ R34, R51, R34, !PT ;  /* 0x0000002233227209 */ /* 0x000fe40007810000 */
[----:B------:R-:W-:Y:S02]  /*5720*/  ISETP.GT.AND P2, PT, R10, 0x79, PT ;  /* 0x000000790a00780c */ /* 0x000fe40003f44270 */
[----:B------:R-:W-:Y:S01]  /*5730*/  FMNMX.FTZ R34, R53, R34, !PT ;  /* 0x0000002235227209 */ /* 0x000fe20007810000 */
[----:B------:R-:W2:Y:S01]  /*5740*/  MUFU.TANH R12, R12 ;  /* 0x0000000c000c7308 */ /* 0x000ea20000002400 */
[----:B0-----:R-:W-:Y:S01]  /*5750*/  FSEL R55, R55, -INF , P1 ;  /* 0xff80000037377808 */ /* 0x001fe20000800000 */
[----:B------:R-:W0:Y:S03]  /*5760*/  LDC R10, c[0x0][0x988] ;  /* 0x00026200ff0a7b82 */ /* 0x000e260000000800 */
[----:B------:R-:W-:-:S03]  /*5770*/  FMNMX.FTZ R34, R55, R34, !PT ;  /* 0x0000002237227209 */ /* 0x000fc60007810000 */
[----:B------:R-:W3:Y:S01]  /*5780*/  MUFU.TANH R13, R13 ;  /* 0x0000000d000d7308 */ /* 0x000ee20000002400 */
[----:B-1----:R-:W-:Y:S02]  /*5790*/  FSEL R31, R31, -INF , P2 ;  /* 0xff8000001f1f7808 */ /* 0x002fe40001000000 */
[----:B------:R-:W-:Y:S02]  /*57a0*/  ISETP.GT.AND P2, PT, R38, RZ, PT ;  /* 0x000000ff2600720c */ /* 0x000fe40003f44270 */
[----:B------:R-:W-:-:S03]  /*57b0*/  FMNMX.FTZ R34, R31, R34, !PT ;  /* 0x000000221f227209 */ /* 0x000fc60007810000 */
[----:B------:R-:W1:Y:S01]  /*57c0*/  MUFU.TANH R14, R14 ;  /* 0x0000000e000e7308 */ /* 0x000e620000002400 */
[----:B--2---:R-:W-:Y:S01]  /*57d0*/  FSEL R12, R12, -INF , P2 ;  /* 0xff8000000c0c7808 */ /* 0x004fe20001000000 */
[----:B------:R-:W2:Y:S01]  /*57e0*/  SHFL.BFLY PT, R11, R34, 0x2, 0x1f ;  /* 0x0c401f00220b7f89 */ /* 0x000ea200000e0000 */
[----:B------:R-:W-:Y:S02]  /*57f0*/  ISETP.GT.AND P2, PT, R38, 0x8, PT ;  /* 0x000000082600780c */ /* 0x000fe40003f44270 */
[----:B------:R-:W-:-:S03]  /*5800*/  FMNMX.FTZ R36, R12, R9, !PT ;  /* 0x000000090c247209 */ /* 0x000fc60007810000 */
[----:B------:R-:W4:Y:S01]  /*5810*/  MUFU.TANH R16, R16 ;  /* 0x0000001000107308 */ /* 0x000f220000002400 */
[----:B---3--:R-:W-:Y:S02]  /*5820*/  FSEL R67, R13, -INF , P3 ;  /* 0xff8000000d437808 */ /* 0x008fe40001800000 */
[----:B------:R-:W-:Y:S02]  /*5830*/  ISETP.GT.AND P3, PT, R38, 0x9, PT ;  /* 0x000000092600780c */ /* 0x000fe40003f64270 */
[----:B------:R-:W-:-:S03]  /*5840*/  FMNMX.FTZ R36, R67, R36, !PT ;  /* 0x0000002443247209 */ /* 0x000fc60007810000 */
[----:B------:R-:W3:Y:S01]  /*5850*/  MUFU.TANH R17, R17 ;  /* 0x0000001100117308 */ /* 0x000ee20000002400 */
[----:B-1----:R-:W-:Y:S02]  /*5860*/  FSEL R71, R14, -INF , P2 ;  /* 0xff8000000e477808 */ /* 0x002fe40001000000 */
[----:B------:R-:W-:Y:S02]  /*5870*/  ISETP.GT.AND P2, PT, R38, 0x10, PT ;  /* 0x000000102600780c */ /* 0x000fe40003f44270 */
[----:B------:R-:W-:-:S03]  /*5880*/  FMNMX.FTZ R36, R71, R36, !PT ;  /* 0x0000002447247209 */ /* 0x000fc60007810000 */
[----:B------:R-:W1:Y:S01]  /*5890*/  MUFU.TANH R18, R18 ;  /* 0x0000001200127308 */ /* 0x000e620000002400 */
[----:B----4-:R-:W-:Y:S02]  /*58a0*/  FSEL R73, R16, -INF , P3 ;  /* 0xff80000010497808 */ /* 0x010fe40001800000 */
[----:B--2---:R-:W-:Y:S02]  /*58b0*/  FMNMX.FTZ R11, R34, R11, !PT ;  /* 0x0000000b220b7209 */ /* 0x004fe40007810000 */
[----:B------:R-:W-:Y:S02]  /*58c0*/  ISETP.GT.AND P3, PT, R38, 0x11, PT ;  /* 0x000000112600780c */ /* 0x000fe40003f64270 */
[----:B------:R-:W-:Y:S01]  /*58d0*/  FMNMX.FTZ R36, R73, R36, !PT ;  /* 0x0000002449247209 */ /* 0x000fe20007810000 */
[----:B------:R-:W2:Y:S01]  /*58e0*/  SHFL.BFLY PT, R34, R11, 0x1, 0x1f ;  /* 0x0c201f000b227f89 */ /* 0x000ea200000e0000 */
[----:B------:R-:W4:Y:S01]  /*58f0*/  MUFU.TANH R19, R19 ;  /* 0x0000001300137308 */ /* 0x000f220000002400 */
[----:B---3--:R-:W-:-:S02]  /*5900*/  FSEL R75, R17, -INF , P2 ;  /* 0xff800000114b7808 */ /* 0x008fc40001000000 */
        /* <DEDUP_REMOVED lines=8> */
[----:B------:R-:W-:Y:S02]  /*5990*/  ISETP.GT.AND P2, PT, R38, 0x20, PT ;  /* 0x000000202600780c */ /* 0x000fe40003f44270 */
[----:B------:R-:W-:Y:S02]  /*59a0*/  FMNMX.FTZ R36, R79, R36, !PT ;  /* 0x000000244f247209 */ /* 0x000fe40007810000 */
[----:B--2---:R-:W-:Y:S01]  /*59b0*/  FMNMX.FTZ R11, R11, R34, !PT ;  /* 0x000000220b0b7209 */ /* 0x004fe20007810000 */
[----:B------:R-:W2:Y:S01]  /*59c0*/  MUFU.TANH R22, R22 ;  /* 0x0000001600167308 */ /* 0x000ea20000002400 */
[----:B---3--:R-:W-:Y:S02]  /*59d0*/  FSEL R81, R20, -INF , P3 ;  /* 0xff80000014517808 */ /* 0x008fe40001800000 */
[----:B------:R-:W-:Y:S01]  /*59e0*/  ISETP.GT.AND P3, PT, R38, 0x21, PT ;  /* 0x000000212600780c */ /* 0x000fe20003f64270 */
[----:B0-----:R-:W-:Y:S01]  /*59f0*/  FMUL.FTZ R34, R11, R10 ;  /* 0x0000000a0b227220 */ /* 0x001fe20000410000 */
[----:B------:R-:W-:-:S02]  /*5a00*/  FMNMX.FTZ R36, R81, R36, !PT ;  /* 0x0000002451247209 */ /* 0x000fc40007810000 */
[----:B------:R-:W-:Y:S01]  /*5a10*/  FSETP.NEU.FTZ.AND P1, PT, R11, -INF , PT ;  /* 0xff8000000b00780b */ /* 0x000fe20003f3d000 */
[----:B------:R-:W0:Y:S01]  /*5a20*/  MUFU.TANH R23, R23 ;  /* 0x0000001700177308 */ /* 0x000e220000002400 */
[----:B-1----:R-:W-:Y:S02]  /*5a30*/  FSEL R83, R21, -INF , P2 ;  /* 0xff80000015537808 */ /* 0x002fe40001000000 */
[----:B------:R-:W-:Y:S02]  /*5a40*/  ISETP.GT.AND P2, PT, R38, 0x28, PT ;  /* 0x000000282600780c */ /* 0x000fe40003f44270 */
[----:B------:R-:W-:Y:S02]  /*5a50*/  FMNMX.FTZ R36, R83, R36, !PT ;  /* 0x0000002453247209 */ /* 0x000fe40007810000 */
[----:B------:R-:W-:Y:S01]  /*5a60*/  FSEL R34, R34, RZ, P1 ;  /* 0x000000ff22227208 */ /* 0x000fe20000800000 */
[----:B------:R-:W1:Y:S01]  /*5a70*/  MUFU.TANH R24, R24 ;  /* 0x0000001800187308 */ /* 0x000e620000002400 */
[----:B--2---:R-:W-:-:S02]  /*5a80*/  FSEL R85, R22, -INF , P3 ;  /* 0xff80000016557808 */ /* 0x004fc40001800000 */
[C---:B------:R-:W-:Y:S01]  /*5a90*/  ISETP.GT.AND P3, PT, R38.reuse, 0x29, PT ;  /* 0x000000292600780c */ /* 0x040fe20003f64270 */
[--C-:B------:R-:W-:Y:S01]  /*5aa0*/  FFMA.FTZ R19, R163, R10, -R34.reuse ;  /* 0x0000000aa3137223 */ /* 0x100fe20000010822 */
[----:B------:R-:W-:Y:S01]  /*5ab0*/  FMNMX.FTZ R36, R85, R36, !PT ;  /* 0x0000002455247209 */ /* 0x000fe20007810000 */
[-CC-:B------:R-:W-:Y:S01]  /*5ac0*/  FFMA.FTZ R178, R165, R10.reuse, -R34.reuse ;  /* 0x0000000aa5b27223 */ /* 0x180fe20000010822 */
[-CC-:B------:R-:W-:Y:S01]  /*5ad0*/  FFMA.FTZ R172, R161, R10.reuse, -R34.reuse ;  /* 0x0000000aa1ac7223 */ /* 0x180fe20000010822 */
[----:B------:R-:W2:Y:S01]  /*5ae0*/  MUFU.TANH R25, R25 ;  /* 0x0000001900197308 */ /* 0x000ea20000002400 */
[----:B0-----:R-:W-:Y:S01]  /*5af0*/  FSEL R87, R23, -INF , P2 ;  /* 0xff80000017577808 */ /* 0x001fe20001000000 */
[-CC-:B------:R-:W-:Y:S01]  /*5b00*/  FFMA.FTZ R17, R167, R10.reuse, -R34.reuse ;  /* 0x0000000aa7117223 */ /* 0x180fe20000010822 */
[----:B------:R-:W-:Y:S01]  /*5b10*/  ISETP.GT.AND P2, PT, R38, 0x30, PT ;  /* 0x000000302600780c */ /* 0x000fe20003f44270 */
[--C-:B------:R-:W-:Y:S01]  /*5b20*/  FFMA.FTZ R174, R157, R10, -R34.reuse ;  /* 0x0000000a9dae7223 */ /* 0x100fe20000010822 */
[----:B------:R-:W-:Y:S01]  /*5b30*/  FMNMX.FTZ R36, R87, R36, !PT ;  /* 0x0000002457247209 */ /* 0x000fe20007810000 */
[-CC-:B------:R-:W-:Y:S01]  /*5b40*/  FFMA.FTZ R21, R159, R10.reuse, -R34.reuse ;  /* 0x0000000a9f157223 */ /* 0x180fe20000010822 */
[-CC-:B------:R-:W-:Y:S01]  /*5b50*/  FFMA.FTZ R23, R155, R10.reuse, -R34.reuse ;  /* 0x0000000a9b177223 */ /* 0x180fe20000010822 */
[----:B------:R-:W0:Y:S01]  /*5b60*/  MUFU.TANH R26, R26 ;  /* 0x0000001a001a7308 */ /* 0x000e220000002400 */
[----:B-1----:R-:W-:Y:S01]  /*5b70*/  FSEL R163, R24, -INF , P3 ;  /* 0xff80000018a37808 */ /* 0x002fe20001800000 */
[-CC-:B------:R-:W-:Y:S01]  /*5b80*/  FFMA.FTZ R176, R169, R10.reuse, -R34.reuse ;  /* 0x0000000aa9b07223 */ /* 0x180fe20000010822 */
[C---:B------:R-:W-:Y:S01]  /*5b90*/  ISETP.GT.AND P3, PT, R38.reuse, 0x31, PT ;  /* 0x000000312600780c */ /* 0x040fe20003f64270 */
[--C-:B------:R-:W-:Y:S01]  /*5ba0*/  FFMA.FTZ R168, R153, R10, -R34.reuse ;  /* 0x0000000a99a87223 */ /* 0x100fe20000010822 */
[----:B------:R-:W-:Y:S01]  /*5bb0*/  FMNMX.FTZ R36, R163, R36, !PT ;  /* 0x00000024a3247209 */ /* 0x000fe20007810000 */
[-CC-:B------:R-:W-:Y:S01]  /*5bc0*/  FFMA.FTZ R63, R171, R10.reuse, -R34.reuse ;  /* 0x0000000aab3f7223 */ /* 0x180fe20000010822 */
[-CC-:B------:R-:W-:Y:S01]  /*5bd0*/  FFMA.FTZ R182, R173, R10.reuse, -R34.reuse ;  /* 0x0000000aadb67223 */ /* 0x180fe20000010822 */
[----:B------:R-:W1:Y:S01]  /*5be0*/  MUFU.TANH R27, R27 ;  /* 0x0000001b001b7308 */ /* 0x000e620000002400 */
[----:B--2---:R-:W-:Y:S01]  /*5bf0*/  FSEL R165, R25, -INF , P2 ;  /* 0xff80000019a57808 */ /* 0x004fe20001000000 */
[-CC-:B------:R-:W-:Y:S01]  /*5c00*/  FFMA.FTZ R180, R175, R10.reuse, -R34.reuse ;  /* 0x0000000aafb47223 */ /* 0x180fe20000010822 */
[----:B------:R-:W-:Y:S01]  /*5c10*/  ISETP.GT.AND P2, PT, R38, 0x38, PT ;  /* 0x000000382600780c */ /* 0x000fe20003f44270 */
[--C-:B------:R-:W-:Y:S01]  /*5c20*/  FFMA.FTZ R170, R65, R10, -R34.reuse ;  /* 0x0000000a41aa7223 */ /* 0x100fe20000010822 */
[----:B------:R-:W-:Y:S01]  /*5c30*/  FMNMX.FTZ R36, R165, R36, !PT ;  /* 0x00000024a5247209 */ /* 0x000fe20007810000 */
[-CC-:B------:R-:W-:Y:S01]  /*5c40*/  FFMA.FTZ R164, R59, R10.reuse, -R34.reuse ;  /* 0x0000000a3ba47223 */ /* 0x180fe20000010822 */
[-CC-:B------:R-:W-:Y:S01]  /*5c50*/  FFMA.FTZ R166, R43, R10.reuse, -R34.reuse ;  /* 0x0000000a2ba67223 */ /* 0x180fe20000010822 */
[----:B------:R-:W2:Y:S01]  /*5c60*/  MUFU.TANH R28, R28 ;  /* 0x0000001c001c7308 */ /* 0x000ea20000002400 */
[----:B0-----:R-:W-:Y:S01]  /*5c70*/  FSEL R161, R26, -INF , P3 ;  /* 0xff8000001aa17808 */ /* 0x001fe20001800000 */
[-CC-:B------:R-:W-:Y:S01]  /*5c80*/  FFMA.FTZ R15, R15, R10.reuse, -R34.reuse ;  /* 0x0000000a0f0f7223 */ /* 0x180fe20000010822 */
[C---:B------:R-:W-:Y:S01]  /*5c90*/  ISETP.GT.AND P3, PT, R38.reuse, 0x39, PT ;  /* 0x000000392600780c */ /* 0x040fe20003f64270 */
[--C-:B------:R-:W-:Y:S01]  /*5ca0*/  FFMA.FTZ R152, R45, R10, -R34.reuse ;  /* 0x0000000a2d987223 */ /* 0x100fe20000010822 */
[----:B------:R-:W-:Y:S01]  /*5cb0*/  FMNMX.FTZ R36, R161, R36, !PT ;  /* 0x00000024a1247209 */ /* 0x000fe20007810000 */
[-CC-:B------:R-:W-:Y:S01]  /*5cc0*/  FFMA.FTZ R154, R47, R10.reuse, -R34.reuse ;  /* 0x0000000a2f9a7223 */ /* 0x180fe20000010822 */
[-CC-:B------:R-:W-:Y:S01]  /*5cd0*/  FFMA.FTZ R162, R39, R10.reuse, -R34.reuse ;  /* 0x0000000a27a27223 */ /* 0x180fe20000010822 */
[----:B------:R-:W0:Y:S01]  /*5ce0*/  MUFU.TANH R30, R30 ;  /* 0x0000001e001e7308 */ /* 0x000e220000002400 */
[----:B-1----:R-:W-:Y:S01]  /*5cf0*/  FSEL R167, R27, -INF , P2 ;  /* 0xff8000001ba77808 */ /* 0x002fe20001000000 */
[-CC-:B------:R-:W-:Y:S01]  /*5d00*/  FFMA.FTZ R160, R35, R10.reuse, -R34.reuse ;  /* 0x0000000a23a07223 */ /* 0x180fe20000010822 */
[----:B------:R-:W-:Y:S01]  /*5d10*/  ISETP.GT.AND P2, PT, R38, 0x40, PT ;  /* 0x000000402600780c */ /* 0x000fe20003f44270 */
        /* <DEDUP_REMOVED lines=22> */
[----:B------:R-:W-:Y:S01]  /*5e80*/  FFMA.FTZ R31, R31, R10, -R34 ;  /* 0x0000000a1f1f7223 */ /* 0x000fe20000010822 */
[----:B------:R-:W-:-:S02]  /*5e90*/  ISETP.GT.AND P3, PT, R38, 0x49, PT ;  /* 0x000000492600780c */ /* 0x000fc40003f64270 */
[----:B------:R-:W-:-:S03]  /*5ea0*/  FMNMX.FTZ R36, R157, R36, !PT ;  /* 0x000000249d247209 */ /* 0x000fc60007810000 */
[----:B------:R-:W1:Y:S01]  /*5eb0*/  MUFU.TANH R62, R62 ;  /* 0x0000003e003e7308 */ /* 0x000e620000002400 */
[----:B--2---:R-:W-:Y:S02]  /*5ec0*/  FSEL R159, R40, -INF , P2 ;  /* 0xff800000289f7808 */ /* 0x004fe40001000000 */
[----:B------:R-:W-:Y:S02]  /*5ed0*/  ISETP.GT.AND P2, PT, R38, 0x50, PT ;  /* 0x000000502600780c */ /* 0x000fe40003f44270 */
[----:B------:R-:W-:-:S03]  /*5ee0*/  FMNMX.FTZ R36, R159, R36, !PT ;  /* 0x000000249f247209 */ /* 0x000fc60007810000 */
[----:B------:R-:W2:Y:S01]  /*5ef0*/  MUFU.TANH R58, R58 ;  /* 0x0000003a003a7308 */ /* 0x000ea20000002400 */
[----:B0-----:R-:W-:Y:S02]  /*5f00*/  FSEL R155, R48, -INF , P3 ;  /* 0xff800000309b7808 */ /* 0x001fe40001800000 */
[----:B------:R-:W-:Y:S02]  /*5f10*/  ISETP.GT.AND P3, PT, R38, 0x51, PT ;  /* 0x000000512600780c */ /* 0x000fe40003f64270 */
[----:B------:R-:W-:-:S03]  /*5f20*/  FMNMX.FTZ R36, R155, R36, !PT ;  /* 0x000000249b247209 */ /* 0x000fc60007810000 */
[----:B------:R-:W0:Y:S01]  /*5f30*/  MUFU.TANH R54, R54 ;  /* 0x0000003600367308 */ /* 0x000e220000002400 */
[----:B-1----:R-:W-:Y:S02]  /*5f40*/  FSEL R169, R62, -INF , P2 ;  /* 0xff8000003ea97808 */ /* 0x002fe40001000000 */
[----:B------:R-:W-:Y:S02]  /*5f50*/  ISETP.GT.AND P2, PT, R38, 0x58, PT ;  /* 0x000000582600780c */ /* 0x000fe40003f44270 */
        /* <DEDUP_REMOVED lines=37> */
[----:B------:R-:W-:Y:S01]  /*61b0*/  MUFU.EX2 R15, R15 ;  /* 0x0000000f000f7308 */ /* 0x000fe20000000800 */
[----:B--2---:R-:W-:-:S04]  /*61c0*/  FSEL R183, R64, -INF , P2 ;  /* 0xff80000040b77808 */ /* 0x004fc80001000000 */
[----:B------:R-:W-:-:S03]  /*61d0*/  FMNMX.FTZ R36, R183, R36, !PT ;  /* 0x00000024b7247209 */ /* 0x000fc60007810000 */
[----:B------:R-:W-:Y:S01]  /*61e0*/  MUFU.EX2 R180, R180 ;  /* 0x000000b400b47308 */ /* 0x000fe20000000800 */
[----:B0-----:R-:W-:-:S04]  /*61f0*/  FSEL R185, R66, -INF , P3 ;  /* 0xff80000042b97808 */ /* 0x001fc80001800000 */
[----:B------:R-:W-:-:S03]  /*6200*/  FMNMX.FTZ R36, R185, R36, !PT ;  /* 0x00000024b9247209 */ /* 0x000fc60007810000 */
[----:B------:R-:W-:Y:S02]  /*6210*/  MUFU.EX2 R182, R182 ;  /* 0x000000b600b67308 */ /* 0x000fe40000000800 */
[----:B------:R-:W0:Y:S06]  /*6220*/  SHFL.BFLY PT, R13, R36, 0x2, 0x1f ;  /* 0x0c401f00240d7f89 */ /* 0x000e2c00000e0000 */
        /* <DEDUP_REMOVED lines=8> */
[----:B0-----:R-:W-:-:S07]  /*62b0*/  FMNMX.FTZ R13, R14, R13, !PT ;  /* 0x0000000d0e0d7209 */ /* 0x001fce0007810000 */
[----:B------:R-:W-:Y:S01]  /*62c0*/  MUFU.EX2 R21, R21 ;  /* 0x0000001500157308 */ /* 0x000fe20000000800 */
[C---:B------:R-:W-:Y:S01]  /*62d0*/  FSETP.NEU.FTZ.AND P2, PT, R13.reuse, -INF , PT ;  /* 0xff8000000d00780b */ /* 0x040fe20003f5d000 */
[----:B------:R-:W-:-:S03]  /*62e0*/  FMUL.FTZ R14, R13, R10 ;  /* 0x0000000a0d0e7220 */ /* 0x000fc60000410000 */
[----:B------:R-:W-:-:S03]  /*62f0*/  FSEL R30, R13, RZ, P2 ;  /* 0x000000ff0d1e7208 */ /* 0x000fc60001000000 */
[----:B------:R-:W-:Y:S01]  /*6300*/  MUFU.EX2 R174, R174 ;  /* 0x000000ae00ae7308 */ /* 0x000fe20000000800 */
[----:B------:R-:W-:Y:S01]  /*6310*/  FSEL R14, R14, RZ, P2 ;  /* 0x000000ff0e0e7208 */ /* 0x000fe20001000000 */
[----:B------:R-:W-:-:S04]  /*6320*/  FADD.FTZ R9, -R30, R9 ;  /* 0x000000091e097221 */ /* 0x000fc80000010100 */
[-CC-:B------:R-:W-:Y:S01]  /*6330*/  FFMA.FTZ R43, R67, R10.reuse, -R14.reuse ;  /* 0x0000000a432b7223 */ /* 0x180fe2000001080e */
[----:B------:R-:W-:Y:S01]  /*6340*/  FSEL R67, R11, RZ, P1 ;  /* 0x000000ff0b437208 */ /* 0x000fe20000800000 */
[-CC-:B------:R-:W-:Y:S01]  /*6350*/  FFMA.FTZ R12, R12, R10.reuse, -R14.reuse ;  /* 0x0000000a0c0c7223 */ /* 0x180fe2000001080e */
[-C--:B------:R-:W-:Y:S01]  /*6360*/  FMUL.FTZ R9, R9, R10.reuse ;  /* 0x0000000a09097220 */ /* 0x080fe20000410000 */
[-CC-:B------:R-:W-:Y:S01]  /*6370*/  FFMA.FTZ R16, R71, R10.reuse, -R14.reuse ;  /* 0x0000000a47107223 */ /* 0x180fe2000001080e */
[-C--:B------:R-:W-:Y:S01]  /*6380*/  FFMA.FTZ R45, R73, R10.reuse, -R14 ;  /* 0x0000000a492d7223 */ /* 0x080fe2000001080e */
[----:B------:R-:W-:Y:S01]  /*6390*/  FADD.FTZ R67, -R67, R8 ;  /* 0x0000000843437221 */ /* 0x000fe20000010100 */
[----:B------:R-:W-:Y:S01]  /*63a0*/  MUFU.EX2 R43, R43 ;  /* 0x0000002b002b7308 */ /* 0x000fe20000000800 */
[-CC-:B------:R-:W-:Y:S01]  /*63b0*/  FFMA.FTZ R18, R75, R10.reuse, -R14.reuse ;  /* 0x0000000a4b127223 */ /* 0x180fe2000001080e */
[-CC-:B------:R-:W-:Y:S01]  /*63c0*/  FFMA.FTZ R47, R77, R10.reuse, -R14.reuse ;  /* 0x0000000a4d2f7223 */ /* 0x180fe2000001080e */
[-C--:B------:R-:W-:Y:S01]  /*63d0*/  FMUL.FTZ R8, R67, R10.reuse ;  /* 0x0000000a43087220 */ /* 0x080fe20000410000 */
        /* <DEDUP_REMOVED lines=26> */
[----:B------:R-:W-:-:S02]  /*6580*/  FFMA.FTZ R183, R183, R10, -R14 ;  /* 0x0000000ab7b77223 */ /* 0x000fc4000001080e */
[----:B------:R-:W2:Y:S01]  /*6590*/  MUFU.EX2 R16, R16 ;  /* 0x0000001000107308 */ /* 0x000ea20000000800 */
[----:B0-----:R-:W-:-:S04]  /*65a0*/  FFMA.FTZ R27, R8, R0, R15 ;  /* 0x00000000081b7223 */ /* 0x001fc8000001000f */
[----:B------:R-:W-:-:S03]  /*65b0*/  FADD.FTZ R27, R180, R27 ;  /* 0x0000001bb41b7221 */ /* 0x000fc60000010000 */
[----:B------:R-:W0:Y:S01]  /*65c0*/  MUFU.EX2 R45, R45 ;  /* 0x0000002d002d7308 */ /* 0x000e220000000800 */
[----:B-1----:R-:W-:-:S04]  /*65d0*/  FFMA.FTZ R0, R9, R3, R12 ;  /* 0x0000000309007223 */ /* 0x002fc8000001000c */
[----:B------:R-:W-:Y:S01]  /*65e0*/  FADD.FTZ R3, R43, R0 ;  /* 0x000000002b037221 */ /* 0x000fe20000010000 */
        /* <DEDUP_REMOVED lines=15> */
[----:B------:R-:W-:Y:S01]  /*66e0*/  FADD.FTZ R3, R21, R0 ;  /* 0x0000000015037221 */ /* 0x000fe20000010000 */
[-CC-:B------:R-:W-:Y:S01]  /*66f0*/  FFMA.FTZ R34, R153, R10.reuse, -R14.reuse ;  /* 0x0000000a99227223 */ /* 0x180fe2000001080e */
[----:B------:R-:W-:Y:S02]  /*6700*/  FFMA.FTZ R14, R185, R10, -R14 ;  /* 0x0000000ab90e7223 */ /* 0x000fe4000001080e */
        /* <DEDUP_REMOVED lines=95> */
.L_x_2422:
[----:B------:R-:W-:Y:S01]  /*6d00*/  UISETP.GT.AND UP0, UPT, UR54, UR52, UPT ;  /* 0x000000343600728c */ /* 0x000fe2000bf04270 */
[-C--:B------:R-:W-:Y:S01]  /*6d10*/  FMUL.FTZ R88, R88, R8.reuse ;  /* 0x0000000858587220 */ /* 0x080fe20000410000 */
[----:B------:R-:W-:Y:S01]  /*6d20*/  ULEA UR4, UR53, UR41, 0x3 ;  /* 0x0000002935047291 */ /* 0x000fe2000f8e183f */
[-C--:B------:R-:W-:Y:S01]  /*6d30*/  FMUL.FTZ R89, R89, R8.reuse ;  /* 0x0000000859597220 */ /* 0x080fe20000410000 */
[----:B------:R-:W-:Y:S01]  /*6d40*/  UIADD3 UR5, UR54, -0x1, URZ ;  /* 0xffffffff36057890 */ /* 0x000fe2000fffe03f */
[-C--:B------:R-:W-:Y:S01]  /*6d50*/  FMUL.FTZ R92, R92, R8.reuse ;  /* 0x000000085c5c7220 */ /* 0x080fe20000410000 */
[----:B------:R-:W-:Y:S01]  /*6d60*/  UIADD3 UR4, UR4, 0x28860, URZ ;  /* 0x0002886004047890 */ /* 0x000fe2000fffe03f */
[----:B------:R-:W-:Y:S01]  /*6d70*/  PLOP3.LUT P1, PT, PT, PT, UP0, 0x80, 0x0 ;  /* 0x000000000000781c */ /* 0x000fe20003f2f008 */
[----:B------:R-:W-:Y:S01]  /*6d80*/  UMOV UR55, UR47 ;  /* 0x0000002f00377c82 */ /* 0x000fe20008000000 */
[----:B------:R-:W-:Y:S01]  /*6d90*/  UMOV UR53, UR48 ;  /* 0x0000003000357c82 */ /* 0x000fe20008000000 */
        /* <DEDUP_REMOVED lines=97> */
[----:B------:R-:W-:Y:S01]  /*73b0*/  MOV R9, R13 ;  /* 0x0000000d00097202 */ /* 0x000fe20000000f00 */
[----:B------:R-:W-:Y:S06]  /*73c0*/  @P1 BRA `(.L_x_2423) ;  /* 0xffffffcc00941947 */ /* 0x000fec000383ffff */
[----:B------:R-:W-:-:S05]  /*73d0*/  UMOV UR54, UR5 ;  /* 0x0000000500367c82 */ /* 0x000fca0008000000 */
.L_x_2412:
[----:B------:R-:W-:-:S06]  /*73e0*/  UISETP.GE.AND UP0, UPT, UR54, UR39, UPT ;  /* 0x000000273600728c */ /* 0x000fcc000bf06270 */
[----:B------:R-:W-:-:S13]  /*73f0*/  PLOP3.LUT P1, PT, PT, PT, UP0, 0x80, 0x0 ;  /* 0x000000000000781c */ /* 0x000fda0003f2f008 */
[----:B------:R-:W-:Y:S05]  /*7400*/  @!P1 BRA `(.L_x_2424) ;  /* 0x0000002800149947 */ /* 0x000fea0003800000 */
[C---:B------:R-:W-:Y:S01]  /*7410*/  VIADD R7, R2.reuse, 0x8 ;  /* 0x0000000802077836 */ /* 0x040fe20000000000 */
[----:B------:R-:W-:Y:S01]  /*7420*/  MOV R6, R11 ;  /* 0x0000000b00067202 */ /* 0x000fe20000000f00 */
[----:B------:R-:W-:Y:S01]  /*7430*/  IMAD.MOV.U32 R8, RZ, RZ, R13 ;  /* 0x000000ffff087224 */ /* 0x000fe200078e000d */
[----:B------:R-:W-:Y:S01]  /*7440*/  IADD3 R2, -R2, 0xb, RZ ;  /* 0x0000000b02027810 */ /* 0x000fe20007ffe1ff */
[----:B------:R-:W-:Y:S01]  /*7450*/  UMOV UR49, UR47 ;  /* 0x0000002f00317c82 */ /* 0x000fe20008000000 */
[----:B------:R-:W-:Y:S01]  /*7460*/  UMOV UR42, UR48 ;  /* 0x00000030002a7c82 */ /* 0x000fe20008000000 */
[----:B------:R-:W-:-:S05]  /*7470*/  ULDC UR38, c[0x0][0x9d8] ;  /* 0x0002760000267ab9 */ /* 0x000fca0000000800 */
.L_x_2435:
        /* <DEDUP_REMOVED lines=9> */
.L_x_2426:
[----:B------:R-:W-:Y:S01]  /*7510*/  ULEA UR4, UR48, UR41, 0x3 ;  /* 0x0000002930047291 */ /* 0x000fe2000f8e183f */
[----:B------:R-:W-:-:S05]  /*7520*/  IMAD.U32 R9, RZ, RZ, UR47 ;  /* 0x0000002fff097e24 */ /* 0x000fca000f8e00ff */
[----:B------:R-:W-:-:S04]  /*7530*/  SHF.L.U32 R9, R9, 0x1f, RZ ;  /* 0x0000001f09097819 */ /* 0x000fc800000006ff */
[----:B------:R0:W1:Y:S01]  /*7540*/  SYNCS.PHASECHK.TRANS64.TRYWAIT P1, [UR4+0x28830], R9 ;  /* 0x02883009ff0075a7 */ /* 0x0000620008020144 */
[----:B------:R-:W-:Y:S05]  /*7550*/  @!P0 BRA `(.L_x_2427) ;  /* 0x0000000000048947 */ /* 0x000fea0003800000 */
[----:B------:R-:W-:Y:S01]  /*7560*/  BPT.TRAP 0x1 ;  /* 0x000000040000795c */ /* 0x000fe20000300000 */
.L_x_2427:
[----:B-1----:R-:W-:Y:S05]  /*7570*/  @P1 BRA `(.L_x_2425) ;  /* 0x0000000000081947 */ /* 0x002fea0003800000 */
[----:B------:R-:W1:Y:S02]  /*7580*/  SYNCS.PHASECHK.TRANS64.TRYWAIT P1, [UR4+0x28830], R9 ;  /* 0x02883009ff0075a7 */ /* 0x000e640008020144 */
[----:B-1----:R-:W-:Y:S05]  /*7590*/  @!P1 BRA `(.L_x_2428) ;  /* 0x0000008400cc9947 */ /* 0x002fea0003800000 */
.L_x_2425:
        /* <DEDUP_REMOVED lines=46> */
.L_x_2430:
[----:B------:R-:W-:Y:S01]  /*7880*/  ULEA UR4, UR42, UR41, 0x3 ;  /* 0x000000292a047291 */ /* 0x000fe2000f8e183f */
[----:B01----:R-:W-:-:S04]  /*7890*/  MOV R9, UR49 ;  /* 0x0000003100097c02 */ /* 0x003fc80008000f00 */
[----:B------:R-:W-:-:S04]  /*78a0*/  SHF.L.U32 R9, R9, 0x1f, RZ ;  /* 0x0000001f09097819 */ /* 0x000fc800000006ff */
[----:B------:R0:W1:Y:S01]  /*78b0*/  SYNCS.PHASECHK.TRANS64.TRYWAIT P1, [UR4+0x28850], R9 ;  /* 0x02885009ff0075a7 */ /* 0x0000620008020144 */
[----:B------:R-:W-:Y:S05]  /*78c0*/  @!P0 BRA `(.L_x_2431) ;  /* 0x0000000000048947 */ /* 0x000fea0003800000 */
[----:B------:R-:W-:Y:S01]  /*78d0*/  BPT.TRAP 0x1 ;  /* 0x000000040000795c */ /* 0x000fe20000300000 */
.L_x_2431:
[----:B-1----:R-:W-:Y:S05]  /*78e0*/  @P1 BRA `(.L_x_2429) ;  /* 0x0000000000081947 */ /* 0x002fea0003800000 */
[----:B------:R-:W1:Y:S02]  /*78f0*/  SYNCS.PHASECHK.TRANS64.TRYWAIT P1, [UR4+0x28850], R9 ;  /* 0x02885009ff0075a7 */ /* 0x000e640008020144 */
[----:B-1----:R-:W-:Y:S05]  /*7900*/  @!P1 BRA `(.L_x_2432) ;  /* 0x0000008400089947 */ /* 0x002fea0003800000 */
.L_x_2429:
        /* <DEDUP_REMOVED lines=49> */
.L_x_2433:
[----:B01----:R-:W-:Y:S01]  /*7c20*/  FMUL.FTZ R9, R26, UR38 ;  /* 0x000000261a097c20 */ /* 0x003fe20008410000 */
        /* <DEDUP_REMOVED lines=21> */
[----:B------:R-:W3:Y:S01]  /*7d80*/  MUFU.TANH R15, R15 ;  /* 0x0000000f000f7308 */ /* 0x000ee20000002400 */
        /* <DEDUP_REMOVED lines=16> */
[----:B---3--:R-:W-:Y:S01]  /*7e90*/  FMNMX.FTZ R12, R15, R12, !PT ;  /* 0x0000000c0f0c7209 */ /* 0x008fe20007810000 */
        /* <DEDUP_REMOVED lines=44> */
[----:B---3--:R-:W-:Y:S01]  /*8160*/  FMNMX.FTZ R12, R21, R12, !PT ;  /* 0x0000000c150c7209 */ /* 0x008fe20007810000 */
[----:B------:R-:W-:-:S04]  /*8170*/  UIADD3 UR4, UR4, 0x28840, URZ ;  /* 0x0002884004047890 */ /* 0x000fc8000fffe03f */
[----:B------:R-:W-:Y:S02]  /*8180*/  UPRMT UR4, UR43, 0x654, UR4 ;  /* 0x000006542b047896 */ /* 0x000fe40008000004 */
[----:B------:R-:W3:Y:S01]  /*8190*/  MUFU.TANH R163, R163 ;  /* 0x000000a300a37308 */ /* 0x000ee20000002400 */
[----:B0-----:R-:W-:-:S06]  /*81a0*/  FMNMX.FTZ R10, R161, R10, !PT ;  /* 0x0000000aa10a7209 */ /* 0x001fcc0007810000 */
[----:B------:R-:W-:Y:S01]  /*81b0*/  SYNCS.ARRIVE.TRANS64.RED.A1T0 RZ, [UR4], RZ ;  /* 0x000000ffffff79a7 */ /* 0x000fe20008100404 */
        /* <DEDUP_REMOVED lines=103> */
[----:B-1----:R-:W-:Y:S02]  /*8830*/  FMNMX.FTZ R10, R203, R10, !PT ;  /* 0x0000000acb0a7209 */ /* 0x002fe40007810000 */
[----:B---3--:R-:W-:-:S05]  /*8840*/  FMNMX.FTZ R12, R87, R12, !PT ;  /* 0x0000000c570c7209 */ /* 0x008fca0007810000 */
[----:B------:R-:W1:Y:S01]  /*8850*/  SHFL.BFLY PT, R13, R12, 0x2, 0x1f ;  /* 0x0c401f000c0d7f89 */ /* 0x000e6200000e0000 */
[----:B0-----:R-:W-:Y:S02]  /*8860*/  FMNMX.FTZ R14, R205, R10, !PT ;  /* 0x0000000acd0e7209 */ /* 0x001fe40007810000 */
[----:B------:R-:W0:Y:S03]  /*8870*/  LDC R10, c[0x0][0x988] ;  /* 0x00026200ff0a7b82 */ /* 0x000e260000000800 */
[----:B------:R-:W3:Y:S01]  /*8880*/  SHFL.BFLY PT, R11, R14, 0x2, 0x1f ;  /* 0x0c401f000e0b7f89 */ /* 0x000ee200000e0000 */
[----:B-1----:R-:W-:-:S05]  /*8890*/  FMNMX.FTZ R18, R12, R13, !PT ;  /* 0x0000000d0c127209 */ /* 0x002fca0007810000 */
[----:B------:R-:W1:Y:S01]  /*88a0*/  SHFL.BFLY PT, R13, R18, 0x1, 0x1f ;  /* 0x0c201f00120d7f89 */ /* 0x000e6200000e0000 */
[----:B---3--:R-:W-:-:S05]  /*88b0*/  FMNMX.FTZ R16, R14, R11, !PT ;  /* 0x0000000b0e107209 */ /* 0x008fca0007810000 */
[----:B------:R-:W3:Y:S01]  /*88c0*/  SHFL.BFLY PT, R11, R16, 0x1, 0x1f ;  /* 0x0c201f00100b7f89 */ /* 0x000ee200000e0000 */
[----:B-1----:R-:W-:-:S05]  /*88d0*/  FMNMX.FTZ R13, R18, R13, !PT ;  /* 0x0000000d120d7209 */ /* 0x002fca0007810000 */
[----:B------:R-:W-:Y:S01]  /*88e0*/  FADD.FTZ R207, -R13, R8 ;  /* 0x000000080dcf7221 */ /* 0x000fe20000010100 */
[----:B---3--:R-:W-:-:S05]  /*88f0*/  FMNMX.FTZ R11, R16, R11, !PT ;  /* 0x0000000b100b7209 */ /* 0x008fca0007810000 */
[CC--:B0-----:R-:W-:Y:S01]  /*8900*/  FMUL.FTZ R8, R11.reuse, R10.reuse ;  /* 0x0000000a0b087220 */ /* 0x0c1fe20000410000 */
[----:B------:R-:W-:Y:S01]  /*8910*/  FADD.FTZ R83, -R11, R6 ;  /* 0x000000060b537221 */ /* 0x000fe20000010100 */
[-C--:B------:R-:W-:Y:S02]  /*8920*/  FMUL.FTZ R6, R207, R10.reuse ;  /* 0x0000000acf067220 */ /* 0x080fe40000410000 */
        /* <DEDUP_REMOVED lines=68> */
[----:B------:R-:W-:-:S05]  /*8d70*/  FFMA.FTZ R85, R85, R10, -R8 ;  /* 0x0000000a55557223 */ /* 0x000fca0000010808 */
[----:B------:R-:W3:Y:S01]  /*8d80*/  MUFU.EX2 R12, R12 ;  /* 0x0000000c000c7308 */ /* 0x000ee20000000800 */
[----:B-1----:R-:W-:-:S07]  /*8d90*/  FFMA.FTZ R3, R6, R3, R181 ;  /* 0x0000000306037223 */ /* 0x002fce00000100b5 */
[----:B------:R-:W1:Y:S01]  /*8da0*/  MUFU.EX2 R182, R182 ;  /* 0x000000b600b67308 */ /* 0x000e620000000800 */
[----:B0-----:R-:W-:-:S07]  /*8db0*/  FADD.FTZ R17, R153, R0 ;  /* 0x0000000099117221 */ /* 0x001fce0000010000 */
[----:B------:R-:W0:Y:S01]  /*8dc0*/  MUFU.EX2 R183, R183 ;  /* 0x000000b700b77308 */ /* 0x000e220000000800 */
[----:B---3--:R-:W-:-:S07]  /*8dd0*/  FADD.FTZ R0, R12, R3 ;  /* 0x000000030c007221 */ /* 0x008fce0000010000 */
[----:B------:R-:W3:Y:S01]  /*8de0*/  MUFU.EX2 R155, R155 ;  /* 0x0000009b009b7308 */ /* 0x000ee20000000800 */
[----:B-1----:R-:W-:Y:S01]  /*8df0*/  FADD.FTZ R32, R182, R17 ;  /* 0x00000011b6207221 */ /* 0x002fe20000010000 */
[----:B------:R-:W-:-:S06]  /*8e00*/  FFMA.FTZ R17, R53, R10, -R8 ;  /* 0x0000000a35117223 */ /* 0x000fcc0000010808 */
[----:B------:R-:W1:Y:S01]  /*8e10*/  MUFU.EX2 R14, R14 ;  /* 0x0000000e000e7308 */ /* 0x000e620000000800 */
[----:B0-----:R-:W-:-:S07]  /*8e20*/  FADD.FTZ R3, R183, R0 ;  /* 0x00000000b7037221 */ /* 0x001fce0000010000 */
[----:B------:R-:W0:Y:S01]  /*8e30*/  MUFU.EX2 R176, R176 ;  /* 0x000000b000b07308 */ /* 0x000e220000000800 */
[----:B---3--:R-:W-:-:S07]  /*8e40*/  FADD.FTZ R19, R155, R32 ;  /* 0x000000209b137221 */ /* 0x008fce0000010000 */
[----:B------:R-:W3:Y:S01]  /*8e50*/  MUFU.EX2 R177, R177 ;  /* 0x000000b100b17308 */ /* 0x000ee20000000800 */
[----:B-1----:R-:W-:-:S07]  /*8e60*/  FADD.FTZ R0, R14, R3 ;  /* 0x000000030e007221 */ /* 0x002fce0000010000 */
[----:B------:R-:W1:Y:S01]  /*8e70*/  MUFU.EX2 R157, R157 ;  /* 0x0000009d009d7308 */ /* 0x000e620000000800 */
[----:B0-----:R-:W-:-:S07]  /*8e80*/  FADD.FTZ R32, R176, R19 ;  /* 0x00000013b0207221 */ /* 0x001fce0000010000 */
[----:B------:R-:W0:Y:S01]  /*8e90*/  MUFU.EX2 R16, R16 ;  /* 0x0000001000107308 */ /* 0x000e220000000800 */
[----:B---3--:R-:W-:-:S07]  /*8ea0*/  FADD.FTZ R3, R177, R0 ;  /* 0x00000000b1037221 */ /* 0x008fce0000010000 */
[----:B------:R-:W3:Y:S01]  /*8eb0*/  MUFU.EX2 R178, R178 ;  /* 0x000000b200b27308 */ /* 0x000ee20000000800 */
[----:B-1----:R-:W-:Y:S01]  /*8ec0*/  FADD.FTZ R19, R157, R32 ;  /* 0x000000209d137221 */ /* 0x002fe20000010000 */
[-CC-:B------:R-:W-:Y:S01]  /*8ed0*/  FFMA.FTZ R32, R55, R10.reuse, -R8.reuse ;  /* 0x0000000a37207223 */ /* 0x180fe20000010808 */
[----:B------:R-:W-:-:S05]  /*8ee0*/  FFMA.FTZ R8, R87, R10, -R8 ;  /* 0x0000000a57087223 */ /* 0x000fca0000010808 */
        /* <DEDUP_REMOVED lines=102> */
[----:B0-----:R-:W-:-:S03]  /*9550*/  FADD.FTZ R0, R189, R0 ;  /* 0x00000000bd007221 */ /* 0x001fc60000010000 */
[----:B---3--:R-:W-:Y:S01]  /*9560*/  FADD.FTZ R3, R8, R3 ;  /* 0x0000000308037221 */ /* 0x008fe20000010000 */
[----:B------:R-:W-:Y:S06]  /*9570*/  @!P0 BRA `(.L_x_2434) ;  /* 0x0000000000048947 */ /* 0x000fec0003800000 */
[----:B------:R-:W-:Y:S01]  /*9580*/  BPT.TRAP 0x1 ;  /* 0x000000040000795c */ /* 0x000fe20000300000 */
.L_x_2434:
[----:B------:R-:W-:Y:S01]  /*9590*/  UISETP.GT.AND UP0, UPT, UR54, UR39, UPT ;  /* 0x000000273600728c */ /* 0x000fe2000bf04270 */
[----:B------:R-:W-:Y:S01]  /*95a0*/  F2FP.BF16.F32.PACK_AB R178, R159, R178 ;  /* 0x000000b29fb2723e */ /* 0x000fe200000010ff */
[----:B------:R-:W-:Y:S01]  /*95b0*/  ULEA UR4, UR42, UR41, 0x3 ;  /* 0x000000292a047291 */ /* 0x000fe2000f8e183f */
[----:B------:R-:W-:Y:S01]  /*95c0*/  F2FP.BF16.F32.PACK_AB R180, R153, R180 ;  /* 0x000000b499b4723e */ /* 0x000fe200000010ff */
[----:B------:R-:W-:Y:S01]  /*95d0*/  UIADD3 UR5, UR54, -0x1, URZ ;  /* 0xffffffff36057890 */ /* 0x000fe2000fffe03f */
[----:B------:R-:W-:Y:S01]  /*95e0*/  F2FP.BF16.F32.PACK_AB R182, R155, R182 ;  /* 0x000000b69bb6723e */ /* 0x000fe200000010ff */
[----:B------:R-:W-:Y:S01]  /*95f0*/  UIADD3 UR4, UR4, 0x28860, URZ ;  /* 0x0002886004047890 */ /* 0x000fe2000fffe03f */
[----:B------:R-:W-:Y:S01]  /*9600*/  PLOP3.LUT P1, PT, PT, PT, UP0, 0x80, 0x0 ;  /* 0x000000000000781c */ /* 0x000fe20003f2f008 */
[----:B------:R-:W-:Y:S01]  /*9610*/  UMOV UR49, UR47 ;  /* 0x0000002f00317c82 */ /* 0x000fe20008000000 */
[----:B------:R-:W-:Y:S01]  /*9620*/  UMOV UR42, UR48 ;  /* 0x00000030002a7c82 */ /* 0x000fe20008000000 */
[----:B------:R-:W-:Y:S01]  /*9630*/  UPRMT UR4, UR43, 0x654, UR4 ;  /* 0x000006542b047896 */ /* 0x000fe20008000004 */
[----:B------:R-:W-:Y:S01]  /*9640*/  F2FP.BF16.F32.PACK_AB R176, R157, R176 ;  /* 0x000000b09db0723e */ /* 0x000fe200000010ff */
[----:B------:R-:W-:Y:S01]  /*9650*/  UMOV UR54, UR5 ;  /* 0x0000000500367c82 */ /* 0x000fe20008000000 */
[----:B------:R-:W-:Y:S01]  /*9660*/  F2FP.BF16.F32.PACK_AB R172, R161, R172 ;  /* 0x000000aca1ac723e */ /* 0x000fe200000010ff */
[----:B------:R-:W-:Y:S01]  /*9670*/  FMUL.FTZ R90, R90, R6 ;  /* 0x000000065a5a7220 */ /* 0x000fe20000410000 */
[----:B------:R-:W-:Y:S01]  /*9680*/  F2FP.BF16.F32.PACK_AB R174, R163, R174 ;  /* 0x000000aea3ae723e */ /* 0x000fe200000010ff */
[----:B------:R-:W-:Y:S01]  /*9690*/  FMUL.FTZ R91, R91, R6 ;  /* 0x000000065b5b7220 */ /* 0x000fe20000410000 */
[----:B------:R-:W-:Y:S01]  /*96a0*/  F2FP.BF16.F32.PACK_AB R168, R165, R168 ;  /* 0x000000a8a5a8723e */ /* 0x000fe200000010ff */
[----:B------:R-:W-:Y:S01]  /*96b0*/  FMUL.FTZ R94, R94, R6 ;  /* 0x000000065e5e7220 */ /* 0x000fe20000410000 */
[----:B------:R-:W-:Y:S01]  /*96c0*/  SYNCS.ARRIVE.TRANS64.RED.A1T0 RZ, [UR4], RZ ;  /* 0x000000ffffff79a7 */ /* 0x000fe20008100404 */
[----:B------:R-:W-:Y:S01]  /*96d0*/  F2FP.BF16.F32.PACK_AB R170, R167, R170 ;  /* 0x000000aaa7aa723e */ /* 0x000fe200000010ff */
[----:B------:R-:W-:Y:S01]  /*96e0*/  FMUL.FTZ R95, R95, R6 ;  /* 0x000000065f5f7220 */ /* 0x000fe20000410000 */
[----:B------:R-:W-:Y:S01]  /*96f0*/  F2FP.BF16.F32.PACK_AB R159, R8, R34 ;  /* 0x00000022089f723e */ /* 0x000fe200000010ff */
        /* <DEDUP_REMOVED lines=86> */
.L_x_2424:
[----:B------:R-:W-:Y:S06]  /*9c60*/  BAR.ARV 0x8, 0x180 ;  /* 0x0206000000007b1d */ /* 0x000fec0000002000 */
[----:B------:R-:W-:Y:S05]  /*9c70*/  @!P0 BRA `(.L_x_2436) ;  /* 0x0000000000048947 */ /* 0x000fea0003800000 */
[----:B------:R-:W-:Y:S01]  /*9c80*/  BPT.TRAP 0x1 ;  /* 0x000000040000795c */ /* 0x000fe20000300000 */
.L_x_2436:
[----:B------:R-:W-:Y:S01]  /*9c90*/  ULEA UR5, UR48, UR41, 0x3 ;  /* 0x0000002930057291 */ /* 0x000fe2000f8e183f */
[----:B--2---:R-:W-:-:S04]  /*9ca0*/  MOV R2, UR47 ;  /* 0x0000002f00027c02 */ /* 0x004fc80008000f00 */
[----:B------:R-:W-:-:S04]  /*9cb0*/  SHF.L.U32 R2, R2, 0x1f, RZ ;  /* 0x0000001f02027819 */ /* 0x000fc800000006ff */
[----:B------:R0:W1:Y:S01]  /*9cc0*/  SYNCS.PHASECHK.TRANS64.TRYWAIT P1, [UR5+0x28850], R2 ;  /* 0x02885002ff0075a7 */ /* 0x0000620008020145 */
[----:B------:R-:W-:Y:S05]  /*9cd0*/  @!P0 BRA `(.L_x_2437) ;  /* 0x0000000000048947 */ /* 0x000fea0003800000 */
[----:B------:R-:W-:Y:S01]  /*9ce0*/  BPT.TRAP 0x1 ;  /* 0x000000040000795c */ /* 0x000fe20000300000 */
.L_x_2437:
[----:B-1----:R-:W-:Y:S05]  /*9cf0*/  @P1 BRA `(.L_x_2438) ;  /* 0x0000000000081947 */ /* 0x002fea0003800000 */
[----:B------:R-:W1:Y:S02]  /*9d00*/  SYNCS.PHASECHK.TRANS64.TRYWAIT P1, [UR5+0x28850], R2 ;  /* 0x02885002ff0075a7 */ /* 0x000e640008020145 */
[----:B-1----:R-:W-:Y:S05]  /*9d10*/  @!P1 BRA `(.L_x_2439) ;  /* 0x00000060001c9947 */ /* 0x002fea0003800000 */
.L_x_2438:
[----:B------:R-:W-:Y:S01]  /*9d20*/  UIADD3 UR41, UR41, 0x400, URZ ;  /* 0x0000040029297890 */ /* 0x000fe2000fffe03f */
[----:B------:R-:W-:Y:S01]  /*9d30*/  WARPGROUP.ARRIVE ;  /* 0x00000000000079c5 */ /* 0x000fe20000000000 */
[----:B------:R-:W-:Y:S01]  /*9d40*/  UMOV UR7, 0x40000040 ;  /* 0x4000004000077882 */ /* 0x000fe20000000000 */
[----:B-1----:R-:W1:Y:S01]  /*9d50*/  SHFL.BFLY PT, R5, R0, 0x2, 0x1f ;  /* 0x0c401f0000057f89 */ /* 0x002e6200000e0000 */
[----:B------:R-:W-:-:S03]  /*9d60*/  USHF.R.U32.HI UR41, URZ, 0x4, UR41 ;  /* 0x000000043f297899 */ /* 0x000fc60008011629 */
[----:B0-----:R-:W0:Y:S01]  /*9d70*/  SHFL.BFLY PT, R2, R3, 0x2, 0x1f ;  /* 0x0c401f0003027f89 */ /* 0x001e2200000e0000 */
[----:B------:R-:W-:-:S04]  /*9d80*/  ULOP3.LUT UR41, UR41, 0x3fff, URZ, 0xc0, !UPT ;  /* 0x00003fff29297892 */ /* 0x000fc8000f8ec03f */
[----:B------:R-:W-:-:S04]  /*9d90*/  ULOP3.LUT UR41, UR41, 0x4000000, URZ, 0xfc, !UPT ;  /* 0x0400000029297892 */ /* 0x000fc8000f8efc3f */
[----:B------:R-:W-:-:S04]  /*9da0*/  ULEA UR48, UR48, UR41, 0xb ;  /* 0x0000002930307291 */ /* 0x000fc8000f8e583f */
[----:B------:R-:W-:-:S03]  /*9db0*/  UIADD3 UR4, UR48, 0x80, URZ ;  /* 0x0000008030047890 */ /* 0x000fc6000fffe03f */
[----:B------:R-:W-:-:S06]  /*9dc0*/  UMOV UR6, UR48 ;  /* 0x0000003000067c82 */ /* 0x000fcc0008000000 */
[----:B------:R-:W-:Y:S01]  /*9dd0*/  HGMMA.64x128x16.F32.BF16 R88, R180, gdesc[UR4].tnspB, R88, gsb0 ;  /* 0x41e00004b4587df0 */ /* 0x000fe20008001858 */
[----:B------:R-:W-:Y:S01]  /*9de0*/  UMOV UR7, 0x40000040 ;  /* 0x4000004000077882 */ /* 0x000fe20000000000 */
[----:B------:R-:W-:Y:S01]  /*9df0*/  UMOV UR6, UR4 ;  /* 0x0000000400067c82 */ /* 0x000fe20008000000 */
[----:B------:R-:W-:Y:S01]  /*9e00*/  UIADD3 UR4, UR48, 0x100, URZ ;  /* 0x0000010030047890 */ /* 0x000fe2000fffe03f */
[----:B-1----:R-:W-:Y:S01]  /*9e10*/  FADD.FTZ R5, R5, R0 ;  /* 0x0000000005057221 */ /* 0x002fe20000010000 */
[----:B------:R-:W-:Y:S01]  /*9e20*/  MOV R0, 0xff800000 ;  /* 0xff80000000007802 */ /* 0x000fe20000000f00 */
[----:B0-----:R-:W-:Y:S01]  /*9e30*/  FADD.FTZ R4, R2, R3 ;  /* 0x0000000302047221 */ /* 0x001fe20000010000 */
[----:B------:R-:W-:Y:S02]  /*9e40*/  IMAD.MOV.U32 R3, RZ, RZ, -0x800000 ;  /* 0xff800000ff037424 */ /* 0x000fe400078e00ff */
[----:B------:R-:W0:Y:S04]  /*9e50*/  SHFL.BFLY PT, R2, R5, 0x1, 0x1f ;  /* 0x0c201f0005027f89 */ /* 0x000e2800000e0000 */
[----:B------:R-:W1:Y:S01]  /*9e60*/  SHFL.BFLY PT, R7, R4, 0x1, 0x1f ;  /* 0x0c201f0004077f89 */ /* 0x000e6200000e0000 */
[----:B0-----:R-:W-:Y:S01]  /*9e70*/  FADD.FTZ R9, R5, R2 ;  /* 0x0000000205097221 */ /* 0x001fe20000010000 */
[----:B------:R-:W-:-:S02]  /*9e80*/  IMAD.MOV.U32 R2, RZ, RZ, RZ ;  /* 0x000000ffff027224 */ /* 0x000fc400078e00ff */
[----:B-1----:R-:W-:Y:S02]  /*9e90*/  FADD.FTZ R12, R4, R7 ;  /* 0x00000007040c7221 */ /* 0x002fe40000010000 */
[----:B------:R-:W-:Y:S01]  /*9ea0*/  FSETP.NE.FTZ.AND P1, PT, R9, RZ, PT ;  /* 0x000000ff0900720b */ /* 0x000fe20003f35000 */
[----:B------:R-:W-:Y:S02]  /*9eb0*/  IMAD.MOV.U32 R7, RZ, RZ, RZ ;  /* 0x000000ffff077224 */ /* 0x000fe400078e00ff */
[----:B------:R-:W-:-:S10]  /*9ec0*/  FSETP.NE.FTZ.AND P2, PT, R12, RZ, PT ;  /* 0x000000ff0c00720b */ /* 0x000fd40003f55000 */
[----:B------:R-:W0:Y:S01]  /*9ed0*/  @P1 MUFU.LG2 R6, R9 ;  /* 0x0000000900061308 */ /* 0x000e220000000c00 */
[C---:B------:R-:W-:Y:S02]  /*9ee0*/  @P1 FMUL.FTZ R4, R10.reuse, 0.69314718246459960938 ;  /* 0x3f3172180a041820 */ /* 0x040fe40000410000 */
        /* <DEDUP_REMOVED lines=49> */
.L_x_2440:
        /* <DEDUP_REMOVED lines=68> */
.L_x_2404:
        /* <DEDUP_REMOVED lines=27> */
[----:B------:R-:W-:Y:S02]  /*a7f0*/  LOP3.LUT R5, R5, 0xfffffffc, RZ, 0xc0, !PT ;  /* 0xfffffffc05057812 */ /* 0x000fe400078ec0ff */
[C---:B------:R-:W-:Y:S01]  /*a800*/  IADD3 R18, R4.reuse, -R7, RZ ;  /* 0x8000000704127210 */ /* 0x040fe20007ffe0ff */
[----:B------:R-:W3:Y:S01]  /*a810*/  @P0 LDC R27, c[0x0][0xbec] ;  /* 0x0002fb00ff1b0b82 */ /* 0x000ee20000000800 */
[----:B------:R-:W-:Y:S01]  /*a820*/  SHF.R.S32.HI R7, RZ, 0x7, R2 ;  /* 0x00000007ff077819 */ /* 0x000fe20000011402 */
[----:B------:R-:W-:Y:S01]  /*a830*/  IMAD.IADD R5, R4, 0x1, -R5 ;  /* 0x0000000104057824 */ /* 0x000fe200078e0a05 */
[----:B------:R-:W-:Y:S01]  /*a840*/  SHF.R.S32.HI R9, RZ, 0x1f, R18 ;  /* 0x0000001fff097819 */ /* 0x000fe20000011412 */
[----:B----4-:R-:W-:Y:S01]  /*a850*/  IMAD R21, R21, R16, UR11 ;  /* 0x0000000b15157e24 */ /* 0x010fe2000f8e0210 */
[----:B------:R-:W-:-:S02]  /*a860*/  LEA.HI R2, R2, R7, RZ, 0x1 ;  /* 0x0000000702027211 */ /* 0x000fc400078f08ff */
[-C--:B------:R-:W-:Y:S01]  /*a870*/  LEA.HI R23, R9, R18.reuse, RZ, 0x2 ;  /* 0x0000001209177211 */ /* 0x080fe200078f10ff */
[----:B------:R-:W4:Y:S01]  /*a880*/  @P0 LDC R20, c[0x0][0xbf0] ;  /* 0x0002fc00ff140b82 */ /* 0x000f220000000800 */
[----:B------:R-:W-:Y:S01]  /*a890*/  LOP3.LUT R2, R2, 0x3fffffe, RZ, 0xc0, !PT ;  /* 0x03fffffe02027812 */ /* 0x000fe200078ec0ff */
[----:B0-----:R-:W-:Y:S01]  /*a8a0*/  IMAD R12, R14, UR10, RZ ;  /* 0x0000000a0e0c7c24 */ /* 0x001fe2000f8e02ff */
[--C-:B------:R-:W-:Y:S02]  /*a8b0*/  SHF.R.S32.HI R6, RZ, 0x2, R23.reuse ;  /* 0x00000002ff067819 */ /* 0x100fe40000011417 */
[----:B------:R-:W-:Y:S01]  /*a8c0*/  SHF.R.S32.HI R11, RZ, 0x1f, R23 ;  /* 0x0000001fff0b7819 */ /* 0x000fe20000011417 */
[----:B------:R-:W-:Y:S01]  /*a8d0*/  IMAD.IADD R2, R7, 0x1, -R2 ;  /* 0x0000000107027824 */ /* 0x000fe200078e0a02 */
[----:B------:R-:W-:Y:S02]  /*a8e0*/  LEA.HI R9, R9, R18, RZ, 0x5 ;  /* 0x0000001209097211 */ /* 0x000fe400078f28ff */
[----:B------:R-:W-:-:S02]  /*a8f0*/  LEA.HI R11, R11, R6, RZ, 0x3 ;  /* 0x000000060b0b7211 */ /* 0x000fc400078f18ff */
[----:B------:R-:W-:Y:S02]  /*a900*/  SHF.R.S32.HI R7, RZ, 0x5, R9 ;  /* 0x00000005ff077819 */ /* 0x000fe40000011409 */
[----:B------:R-:W-:Y:S01]  /*a910*/  LOP3.LUT R11, R11, 0xfffffff8, RZ, 0xc0, !PT ;  /* 0xfffffff80b0b7812 */ /* 0x000fe200078ec0ff */
[----:B------:R-:W0:Y:S01]  /*a920*/  @P0 LDC R9, c[0x0][0xbec] ;  /* 0x0002fb00ff090b82 */ /* 0x000e220000000800 */
[----:B------:R-:W-:Y:S02]  /*a930*/  LOP3.LUT R23, R23, 0x7ffffffc, RZ, 0xc0, !PT ;  /* 0x7ffffffc17177812 */ /* 0x000fe400078ec0ff */
[----:B------:R-:W-:Y:S02]  /*a940*/  IADD3 R4, R6, -R11, RZ ;  /* 0x8000000b06047210 */ /* 0x000fe40007ffe0ff */
[----:B------:R-:W-:-:S03]  /*a950*/  LEA.HI R6, R5, R5, RZ, 0x1 ;  /* 0x0000000505067211 */ /* 0x000fc600078f08ff */
[----:B------:R-:W5:Y:S01]  /*a960*/  LDC.64 R10, c[0x0][0xbd8] ;  /* 0x0002f600ff0a7b82 */ /* 0x000f620000000a00 */
[----:B------:R-:W-:Y:S01]  /*a970*/  IMAD R7, R7, 0x10, R4 ;  /* 0x0000001007077824 */ /* 0x000fe200078e0204 */
[----:B------:R-:W-:Y:S02]  /*a980*/  LOP3.LUT R6, R6, 0x1ffffffe, RZ, 0xc0, !PT ;  /* 0x1ffffffe06067812 */ /* 0x000fe400078ec0ff */
[----:B------:R-:W-:Y:S02]  /*a990*/  MOV R4, UR4 ;  /* 0x0000000400047c02 */ /* 0x000fe40008000f00 */
[----:B------:R-:W-:Y:S01]  /*a9a0*/  LEA R2, R2, R7, 0x6 ;  /* 0x0000000702027211 */ /* 0x000fe200078e30ff */
[----:B------:R-:W-:Y:S02]  /*a9b0*/  IMAD.IADD R25, R5, 0x1, -R6 ;  /* 0x0000000105197824 */ /* 0x000fe400078e0a06 */
[----:B------:R-:W-:Y:S01]  /*a9c0*/  IMAD.U32 R5, RZ, RZ, UR5 ;  /* 0x00000005ff057e24 */ /* 0x000fe2000f8e00ff */
        /* <DEDUP_REMOVED lines=9> */
[----:B------:R-:W-:Y:S01]  /*aa60*/  ULDC.64 UR6, c[0x0][0xb48] ;  /* 0x0002d20000067ab9 */ /* 0x000fe20000000a00 */
[----:B-----5:R-:W-:Y:S01]  /*aa70*/  IMAD R8, R10, UR10, RZ ;  /* 0x0000000a0a087c24 */ /* 0x020fe2000f8e02ff */
[----:B------:R-:W-:Y:S01]  /*aa80*/  IADD3 R16, R2, 0x8, RZ ;  /* 0x0000000802107810 */ /* 0x000fe20007ffe0ff */
[----:B------:R-:W-:-:S04]  /*aa90*/  IMAD.WIDE.U32 R4, R10, UR12, R4 ;  /* 0x0000000c0a047c25 */ /* 0x000fc8000f8e0004 */
[----:B------:R-:W-:Y:S02]  /*aaa0*/  IMAD R11, R11, UR12, R8 ;  /* 0x0000000c0b0b7c24 */ /* 0x000fe4000f8e0208 */
[----:B------:R-:W-:Y:S01]  /*aab0*/  IMAD R8, R19, 0x80, R6 ;  /* 0x0000008013087824 */ /* 0x000fe200078e0206 */
[----:B------:R-:W-:Y:S01]  /*aac0*/  MOV R6, UR4 ;  /* 0x0000000400067c02 */ /* 0x000fe20008000f00 */
[----:B------:R-:W-:Y:S01]  /*aad0*/  IMAD.IADD R5, R5, 0x1, R11 ;  /* 0x0000000105057824 */ /* 0x000fe200078e020b */
[----:B------:R-:W-:Y:S01]  /*aae0*/  ULDC.64 UR4, c[0x0][0xbe0] ;  /* 0x0002f80000047ab9 */ /* 0x000fe20000000a00 */
[----:B0-----:R-:W-:Y:S01]  /*aaf0*/  @P0 IMAD.HI.U32 R10, R8, R9, RZ ;  /* 0x00000009080a0227 */ /* 0x001fe200078e00ff */
[----:B------:R-:W-:-:S03]  /*ab00*/  MOV R11, R8 ;  /* 0x00000008000b7202 */ /* 0x000fc60000000f00 */
[----:B------:R-:W-:Y:S01]  /*ab10*/  IMAD.MOV.U32 R9, RZ, RZ, R8 ;  /* 0x000000ffff097224 */ /* 0x000fe200078e0008 */
[----:B-1----:R-:W-:Y:S01]  /*ab20*/  @P0 SHF.R.U32.HI R9, RZ, R13, R10 ;  /* 0x0000000dff090219 */ /* 0x002fe2000001160a */
[----:B------:R-:W-:Y:S01]  /*ab30*/  IMAD R13, R15, UR12, R12 ;  /* 0x0000000c0f0d7c24 */ /* 0x000fe2000f8e020c */
[----:B------:R-:W-:Y:S01]  /*ab40*/  SHF.R.S32.HI R12, RZ, 0x1f, R21 ;  /* 0x0000001fff0c7819 */ /* 0x000fe20000011415 */
[----:B------:R-:W-:-:S04]  /*ab50*/  IMAD.WIDE.U32 R6, R14, UR12, R6 ;  /* 0x0000000c0e067c25 */ /* 0x000fc8000f8e0006 */
[----:B---3--:R-:W-:-:S04]  /*ab60*/  @P0 IMAD.HI.U32 R27, R8, R27, RZ ;  /* 0x0000001b081b0227 */ /* 0x008fc800078e00ff */
[----:B------:R-:W-:Y:S01]  /*ab70*/  IMAD.IADD R7, R7, 0x1, R13 ;  /* 0x0000000107077824 */ /* 0x000fe200078e020d */
[----:B----4-:R-:W-:Y:S01]  /*ab80*/  @P0 SHF.R.U32.HI R11, RZ, R20, R27 ;  /* 0x00000014ff0b0219 */ /* 0x010fe2000001161b */
[----:B------:R-:W-:Y:S02]  /*ab90*/  IMAD R13, R12, UR6, RZ ;  /* 0x000000060c0d7c24 */ /* 0x000fe4000f8e02ff */
[----:B------:R-:W-:Y:S01]  /*aba0*/  IMAD.WIDE.U32 R4, R21, UR4, R4 ;  /* 0x0000000415047c25 */ /* 0x000fe2000f8e0004 */
[----:B------:R-:W-:-:S03]  /*abb0*/  IADD3 R14, -R11, RZ, RZ ;  /* 0x000000ff0b0e7210 */ /* 0x000fc60007ffe1ff */
[----:B------:R-:W-:Y:S01]  /*abc0*/  IMAD R10, R12, UR4, RZ ;  /* 0x000000040c0a7c24 */ /* 0x000fe2000f8e02ff */
[----:B------:R-:W-:Y:S01]  /*abd0*/  IADD3 R4, P0, R9, R4, RZ ;  /* 0x0000000409047210 */ /* 0x000fe20007f1e0ff */
[C---:B------:R-:W-:Y:S01]  /*abe0*/  IMAD R15, R21.reuse, UR7, R13 ;  /* 0x00000007150f7c24 */ /* 0x040fe2000f8e020d */
[--C-:B------:R-:W-:Y:S01]  /*abf0*/  SHF.R.S32.HI R13, RZ, 0x1f, R9.reuse ;  /* 0x0000001fff0d7819 */ /* 0x100fe20000011409 */
[----:B------:R-:W-:Y:S02]  /*ac00*/  IMAD.MOV R9, RZ, RZ, -R9 ;  /* 0x000000ffff097224 */ /* 0x000fe400078e0a09 */
[----:B------:R-:W-:Y:S01]  /*ac10*/  IMAD R12, R21, UR5, R10 ;  /* 0x00000005150c7c24 */ /* 0x000fe2000f8e020a */
[----:B------:R-:W-:Y:S01]  /*ac20*/  SHF.R.S32.HI R10, RZ, 0x1f, R11 ;  /* 0x0000001fff0a7819 */ /* 0x000fe2000001140b */
[----:B------:R-:W-:Y:S01]  /*ac30*/  IMAD R9, R17, R9, R8 ;  /* 0x0000000911097224 */ /* 0x000fe200078e0208 */
[----:B------:R-:W-:Y:S01]  /*ac40*/  ULDC.64 UR4, c[0x0][0xb30] ;  /* 0x0002cc0000047ab9 */ /* 0x000fe20000000a00 */
[----:B------:R-:W-:Y:S01]  /*ac50*/  IMAD.WIDE.U32 R6, R21, UR6, R6 ;  /* 0x0000000615067c25 */ /* 0x000fe2000f8e0006 */
[----:B------:R-:W-:Y:S01]  /*ac60*/  IADD3.X R5, R13, R5, R12, P0, !PT ;  /* 0x000000050d057210 */ /* 0x000fe200007fe40c */
[----:B------:R-:W-:-:S02]  /*ac70*/  ULDC.64 UR6, c[0x0][0xbc8] ;  /* 0x0002f20000067ab9 */ /* 0x000fc40000000a00 */
        /* <DEDUP_REMOVED lines=23> */
[----:B------:R-:W-:Y:S01]  /*adf0*/  IMAD R17, R17, UR6, RZ ;  /* 0x0000000611117c24 */ /* 0x000fe2000f8e02ff */
[----:B------:R-:W-:Y:S01]  /*ae00*/  LEA.HI.X R9, R4, UR7, R9, 0x2, P0 ;  /* 0x0000000704097c11 */ /* 0x000fe200080f1409 */
[----:B0-----:R-:W-:Y:S01]  /*ae10*/  ULEA UR4, UR5, UR4, 0x18 ;  /* 0x0000000405047291 */ /* 0x001fe2000f8ec03f */
        /* <DEDUP_REMOVED lines=10> */
[----:B------:R-:W-:-:S03]  /*aec0*/  IMAD.IADD R19, R18, 0x1, -R23 ;  /* 0x0000000112137824 */ /* 0x000fc600078e0a17 */
[----:B------:R-:W1:Y:S01]  /*aed0*/  SHFL.IDX PT, R7, R9, 0x1, 0x1c1f ;  /* 0x003c1f0009077f89 */ /* 0x000e6200000e0000 */
[----:B------:R-:W-:Y:S02]  /*aee0*/  IMAD.SHL.U32 R19, R19, 0x2, RZ ;  /* 0x0000000213137824 */ /* 0x000fe400078e00ff */
[----:B------:R-:W-:Y:S01]  /*aef0*/  SYNCS.ARRIVE.TRANS64.RED.A1T0 RZ, [UR4], RZ ;  /* 0x000000ffffff79a7 */ /* 0x000fe20008100404 */
[----:B------:R2:W3:Y:S04]  /*af00*/  SHFL.IDX PT, R14, R20, RZ, 0x1c1f ;  /* 0x001c1fff140e7589 */ /* 0x0004e800000e0000 */
[----:B------:R2:W4:Y:S04]  /*af10*/  SHFL.IDX PT, R15, R22, RZ, 0x1c1f ;  /* 0x001c1fff160f7589 */ /* 0x00052800000e0000 */
[----:B0-----:R2:W-:Y:S04]  /*af20*/  @!P1 ST.E desc[UR44][R4.64], R0 ;  /* 0x0000000004009985 */ /* 0x0015e8000c10192c */
[----:B-1----:R2:W-:Y:S01]  /*af30*/  @!P0 ST.E desc[UR44][R6.64], R3 ;  /* 0x0000000306008985 */ /* 0x0025e2000c10192c */
[----:B------:R-:W-:Y:S05]  /*af40*/  @P2 BRA `(.L_x_2443) ;  /* 0x0000000400782947 */ /* 0x000fea0003800000 */
[C---:B--2---:R-:W-:Y:S01]  /*af50*/  IADD3 R0, R19.reuse, 0x8, RZ ;  /* 0x0000000813007810 */ /* 0x044fe20007ffe0ff */
        /* <DEDUP_REMOVED lines=12> */
[----:B------:R-:W-:-:S02]  /*b020*/  ISETP.GE.AND P4, PT, R9, UR4, PT ;  /* 0x0000000409007c0c */ /* 0x000fc4000bf86270 */
[----:B------:R-:W-:Y:S01]  /*b030*/  ISETP.GE.AND P5, PT, R10, UR4, PT ;  /* 0x000000040a007c0c */ /* 0x000fe2000bfa6270 */
[----:B---34-:R-:W-:Y:S01]  /*b040*/  @!P2 IMAD.WIDE R2, R19, 0x4, R14 ;  /* 0x000000041302a825 */ /* 0x018fe200078e020e */
[----:B------:R-:W-:Y:S02]  /*b050*/  ISETP.GE.AND P6, PT, R11, UR4, PT ;  /* 0x000000040b007c0c */ /* 0x000fe4000bfc6270 */
[----:B------:R-:W-:Y:S02]  /*b060*/  @!P3 LEA.HI R0, R0, R0, RZ, 0x1 ;  /* 0x000000000000b211 */ /* 0x000fe400078f08ff */
[----:B------:R0:W-:Y:S01]  /*b070*/  @!P2 ST.E.64 desc[UR44][R2.64], R88 ;  /* 0x000000580200a985 */ /* 0x0001e2000c101b2c */
[----:B------:R-:W-:Y:S02]  /*b080*/  @!P0 LEA.HI R6, R6, R6, RZ, 0x1 ;  /* 0x0000000606068211 */ /* 0x000fe400078f08ff */
[----:B------:R-:W-:Y:S02]  /*b090*/  @!P3 LOP3.LUT R5, R0, 0xfffffffe, RZ, 0xc0, !PT ;  /* 0xfffffffe0005b812 */ /* 0x000fe400078ec0ff */
[----:B------:R-:W-:-:S02]  /*b0a0*/  IADD3 R0, R19, 0x20, RZ ;  /* 0x0000002013007810 */ /* 0x000fc40007ffe0ff */
[----:B------:R-:W-:Y:S01]  /*b0b0*/  @!P1 LEA.HI R7, R7, R7, RZ, 0x1 ;  /* 0x0000000707079211 */ /* 0x000fe200078f08ff */
[----:B------:R-:W-:Y:S01]  /*b0c0*/  @!P3 IMAD.WIDE R4, R5, 0x4, R14 ;  /* 0x000000040504b825 */ /* 0x000fe200078e020e */
[----:B------:R-:W-:Y:S02]  /*b0d0*/  ISETP.GE.AND P2, PT, R0, UR4, PT ;  /* 0x0000000400007c0c */ /* 0x000fe4000bf46270 */
[----:B------:R-:W-:Y:S02]  /*b0e0*/  @!P5 LEA.HI R10, R10, R10, RZ, 0x1 ;  /* 0x0000000a0a0ad211 */ /* 0x000fe400078f08ff */
[----:B------:R1:W-:Y:S01]  /*b0f0*/  @!P3 ST.E.64 desc[UR44][R4.64], R92 ;  /* 0x0000005c0400b985 */ /* 0x0003e2000c101b2c */
[----:B------:R-:W-:Y:S02]  /*b100*/  ISETP.GE.AND P3, PT, R8, UR4, PT ;  /* 0x0000000408007c0c */ /* 0x000fe4000bf66270 */
[----:B0-----:R-:W-:Y:S02]  /*b110*/  @!P0 LOP3.LUT R3, R6, 0xfffffffe, RZ, 0xc0, !PT ;  /* 0xfffffffe06038812 */ /* 0x001fe400078ec0ff */
[----:B------:R-:W-:-:S02]  /*b120*/  @!P4 LEA.HI R6, R9, R9, RZ, 0x1 ;  /* 0x000000090906c211 */ /* 0x000fc400078f08ff */
[----:B------:R-:W-:Y:S01]  /*b130*/  @!P5 LOP3.LUT R13, R10, 0xfffffffe, RZ, 0xc0, !PT ;  /* 0xfffffffe0a0dd812 */ /* 0x000fe200078ec0ff */
[----:B------:R-:W-:Y:S01]  /*b140*/  @!P0 IMAD.WIDE R2, R3, 0x4, R14 ;  /* 0x0000000403028825 */ /* 0x000fe200078e020e */
[----:B------:R-:W-:Y:S02]  /*b150*/  @!P2 LEA.HI R0, R0, R0, RZ, 0x1 ;  /* 0x000000000000a211 */ /* 0x000fe400078f08ff */
[----:B------:R-:W-:Y:S02]  /*b160*/  IADD3 R12, R19, 0x50, RZ ;  /* 0x00000050130c7810 */ /* 0x000fe40007ffe0ff */
[----:B------:R0:W-:Y:S01]  /*b170*/  @!P0 ST.E.64 desc[UR44][R2.64], R96 ;  /* 0x0000006002008985 */ /* 0x0001e2000c101b2c */
[----:B------:R-:W-:Y:S02]  /*b180*/  @!P3 LEA.HI R8, R8, R8, RZ, 0x1 ;  /* 0x000000080808b211 */ /* 0x000fe400078f08ff */
[----:B-1----:R-:W-:Y:S02]  /*b190*/  @!P1 LOP3.LUT R5, R7, 0xfffffffe, RZ, 0xc0, !PT ;  /* 0xfffffffe07059812 */ /* 0x002fe400078ec0ff */
[----:B------:R-:W-:-:S02]  /*b1a0*/  @!P2 LOP3.LUT R7, R0, 0xfffffffe, RZ, 0xc0, !PT ;  /* 0xfffffffe0007a812 */ /* 0x000fc400078ec0ff */
        /* <DEDUP_REMOVED lines=8> */
[----:B0-----:R-:W-:Y:S02]  /*b230*/  @!P3 IMAD.WIDE R2, R9, 0x4, R14 ;  /* 0x000000040902b825 */ /* 0x001fe400078e020e */
[----:B------:R0:W-:Y:S02]  /*b240*/  @!P2 ST.E.64 desc[UR44][R6.64], R104 ;  /* 0x000000680600a985 */ /* 0x0001e4000c101b2c */
[----:B------:R-:W-:-:S02]  /*b250*/  VIADD R0, R19, 0x48 ;  /* 0x0000004813007836 */ /* 0x000fc40000000000 */
[--C-:B------:R-:W-:Y:S01]  /*b260*/  @!P5 IMAD.WIDE R8, R13, 0x4, R14.reuse ;  /* 0x000000040d08d825 */ /* 0x100fe200078e020e */
[----:B------:R2:W-:Y:S01]  /*b270*/  @!P3 ST.E.64 desc[UR44][R2.64], R108 ;  /* 0x0000006c0200b985 */ /* 0x0005e2000c101b2c */
[----:B------:R-:W-:Y:S02]  /*b280*/  ISETP.GE.AND P3, PT, R18, UR4, PT ;  /* 0x0000000412007c0c */ /* 0x000fe4000bf66270 */
[----:B------:R-:W-:Y:S01]  /*b290*/  VIADD R13, R19, 0x58 ;  /* 0x00000058130d7836 */ /* 0x000fe20000000000 */
[----:B------:R-:W-:Y:S01]  /*b2a0*/  ISETP.GE.AND P0, PT, R0, UR4, PT ;  /* 0x0000000400007c0c */ /* 0x000fe2000bf06270 */
[--C-:B-1----:R-:W-:Y:S01]  /*b2b0*/  @!P4 IMAD.WIDE R4, R11, 0x4, R14.reuse ;  /* 0x000000040b04c825 */ /* 0x102fe200078e020e */
[----:B------:R-:W-:Y:S02]  /*b2c0*/  @!P1 LEA.HI R12, R12, R12, RZ, 0x1 ;  /* 0x0000000c0c0c9211 */ /* 0x000fe400078f08ff */
[----:B------:R-:W-:Y:S01]  /*b2d0*/  ISETP.GE.AND P2, PT, R13, UR4, PT ;  /* 0x000000040d007c0c */ /* 0x000fe2000bf46270 */
[----:B------:R-:W-:Y:S01]  /*b2e0*/  @!P6 IMAD.WIDE R10, R21, 0x4, R14 ;  /* 0x00000004150ae825 */ /* 0x000fe200078e020e */
[----:B------:R1:W-:Y:S01]  /*b2f0*/  @!P4 ST.E.64 desc[UR44][R4.64], R112 ;  /* 0x000000700400c985 */ /* 0x0003e2000c101b2c */
[----:B0-----:R-:W-:-:S02]  /*b300*/  IADD3 R6, R19, 0x68, RZ ;  /* 0x0000006813067810 */ /* 0x001fc40007ffe0ff */
[C---:B------:R-:W-:Y:S01]  /*b310*/  VIADD R7, R19.reuse, 0x70 ;  /* 0x0000007013077836 */ /* 0x040fe20000000000 */
[----:B------:R0:W-:Y:S01]  /*b320*/  @!P5 ST.E.64 desc[UR44][R8.64], R116 ;  /* 0x000000740800d985 */ /* 0x0001e2000c101b2c */
[----:B--2---:R-:W-:Y:S01]  /*b330*/  VIADD R3, R19, 0x78 ;  /* 0x0000007813037836 */ /* 0x004fe20000000000 */
[----:B------:R-:W-:Y:S02]  /*b340*/  ISETP.GE.AND P4, PT, R6, UR4, PT ;  /* 0x0000000406007c0c */ /* 0x000fe4000bf86270 */
[----:B------:R2:W-:Y:S01]  /*b350*/  @!P6 ST.E.64 desc[UR44][R10.64], R120 ;  /* 0x000000780a00e985 */ /* 0x0005e2000c101b2c */
[----:B------:R-:W-:Y:S02]  /*b360*/  ISETP.GE.AND P5, PT, R7, UR4, PT ;  /* 0x0000000407007c0c */ /* 0x000fe4000bfa6270 */
[----:B------:R-:W-:Y:S02]  /*b370*/  ISETP.GE.AND P6, PT, R3, UR4, PT ;  /* 0x0000000403007c0c */ /* 0x000fe4000bfc6270 */
[----:B------:R-:W-:-:S02]  /*b380*/  @!P0 LEA.HI R0, R0, R0, RZ, 0x1 ;  /* 0x0000000000008211 */ /* 0x000fc400078f08ff */
[----:B------:R-:W-:Y:S02]  /*b390*/  @!P2 LEA.HI R13, R13, R13, RZ, 0x1 ;  /* 0x0000000d0d0da211 */ /* 0x000fe400078f08ff */
[----:B------:R-:W-:Y:S02]  /*b3a0*/  @!P3 LEA.HI R18, R18, R18, RZ, 0x1 ;  /* 0x000000121212b211 */ /* 0x000fe400078f08ff */
[----:B------:R-:W-:Y:S02]  /*b3b0*/  @!P4 LEA.HI R6, R6, R6, RZ, 0x1 ;  /* 0x000000060606c211 */ /* 0x000fe400078f08ff */
[----:B-1----:R-:W-:Y:S02]  /*b3c0*/  @!P1 LOP3.LUT R5, R12, 0xfffffffe, RZ, 0xc0, !PT ;  /* 0xfffffffe0c059812 */ /* 0x002fe400078ec0ff */
[----:B------:R-:W-:Y:S02]  /*b3d0*/  @!P5 LEA.HI R2, R7, R7, RZ, 0x1 ;  /* 0x000000070702d211 */ /* 0x000fe400078f08ff */
[----:B------:R-:W-:-:S02]  /*b3e0*/  @!P6 LEA.HI R4, R3, R3, RZ, 0x1 ;  /* 0x000000030304e211 */ /* 0x000fc400078f08ff */
[----:B------:R-:W-:Y:S02]  /*b3f0*/  @!P0 LOP3.LUT R3, R0, 0xfffffffe, RZ, 0xc0, !PT ;  /* 0xfffffffe00038812 */ /* 0x000fe400078ec0ff */
[----:B------:R-:W-:Y:S02]  /*b400*/  @!P2 LOP3.LUT R7, R13, 0xfffffffe, RZ, 0xc0, !PT ;  /* 0xfffffffe0d07a812 */ /* 0x000fe400078ec0ff */
[----:B0-----:R-:W-:Y:S02]  /*b410*/  @!P3 LOP3.LUT R9, R18, 0xfffffffe, RZ, 0xc0, !PT ;  /* 0xfffffffe1209b812 */ /* 0x001fe400078ec0ff */
[----:B--2---:R-:W-:Y:S01]  /*b420*/  @!P4 LOP3.LUT R11, R6, 0xfffffffe, RZ, 0xc0, !PT ;  /* 0xfffffffe060bc812 */ /* 0x004fe200078ec0ff */
[--C-:B------:R-:W-:Y:S01]  /*b430*/  @!P2 IMAD.WIDE R6, R7, 0x4, R14.reuse ;  /* 0x000000040706a825 */ /* 0x100fe200078e020e */
[----:B------:R-:W-:Y:S02]  /*b440*/  @!P5 LOP3.LUT R13, R2, 0xfffffffe, RZ, 0xc0, !PT ;  /* 0xfffffffe020dd812 */ /* 0x000fe400078ec0ff */
[----:B------:R-:W-:Y:S01]  /*b450*/  @!P6 LOP3.LUT R21, R4, 0xfffffffe, RZ, 0xc0, !PT ;  /* 0xfffffffe0415e812 */ /* 0x000fe200078ec0ff */
        /* <DEDUP_REMOVED lines=13> */
.L_x_2443:
[----:B------:R-:W-:Y:S05]  /*b530*/  BSYNC B0 ;  /* 0x0000000000007941 */ /* 0x000fea0003800000 */
.L_x_2442:
[----:B------:R-:W-:Y:S01]  /*b540*/  ISETP.GE.AND P0, PT, R16, R17, PT ;  /* 0x000000111000720c */ /* 0x000fe20003f06270 */
[----:B0-----:R0:W1:Y:S04]  /*b550*/  SHFL.IDX PT, R13, R22, 0x1, 0x1c1f ;  /* 0x003c1f00160d7f89 */ /* 0x00106800000e0000 */
[----:B------:R0:W0:Y:S08]  /*b560*/  SHFL.IDX PT, R12, R20, 0x1, 0x1c1f ;  /* 0x003c1f00140c7f89 */ /* 0x00003000000e0000 */
[----:B------:R-:W-:Y:S05]  /*b570*/  @P0 BRA `(.L_x_2402) ;  /* 0x00000044006c0947 */ /* 0x000fea0003800000 */
[----:B------:R-:W-:Y:S01]  /*b580*/  ULDC UR4, c[0x0][0xac8] ;  /* 0x0002b20000047ab9 */ /* 0x000fe20000000800 */
[C---:B--2---:R-:W-:Y:S01]  /*b590*/  IADD3 R0, R19.reuse, 0x8, RZ ;  /* 0x0000000813007810 */ /* 0x044fe20007ffe0ff */
        /* <DEDUP_REMOVED lines=12> */
[----:B0-----:R-:W-:Y:S01]  /*b660*/  VIADD R20, R19, 0x70 ;  /* 0x0000007013147836 */ /* 0x001fe20000000000 */
[----:B------:R-:W-:Y:S01]  /*b670*/  ISETP.GE.AND P3, PT, R9, UR4, PT ;  /* 0x0000000409007c0c */ /* 0x000fe2000bf66270 */
[----:B-1----:R-:W-:Y:S01]  /*b680*/  @!P0 IMAD.WIDE R2, R19, 0x4, R12 ;  /* 0x0000000413028825 */ /* 0x002fe200078e020c */
        /* <DEDUP_REMOVED lines=14> */
[----:B---3--:R-:W-:Y:S01]  /*b770*/  @!P1 LEA.HI R14, R11, R11, RZ, 0x1 ;  /* 0x0000000b0b0e9211 */ /* 0x008fe200078f08ff */
[----:B------:R0:W-:Y:S01]  /*b780*/  @!P5 ST.E.64 desc[UR44][R2.64], R94 ;  /* 0x0000005e0200d985 */ /* 0x0001e2000c101b2c */
[----:B------:R-:W-:-:S02]  /*b790*/  @!P0 LOP3.LUT R7, R6, 0xfffffffe, RZ, 0xc0, !PT ;  /* 0xfffffffe06078812 */ /* 0x000fc400078ec0ff */
[----:B------:R-:W-:Y:S01]  /*b7a0*/  @!P4 LOP3.LUT R9, R8, 0xfffffffe, RZ, 0xc0, !PT ;  /* 0xfffffffe0809c812 */ /* 0x000fe200078ec0ff */
[----:B------:R1:W-:Y:S01]  /*b7b0*/  @!P6 ST.E.64 desc[UR44][R4.64], R98 ;  /* 0x000000620400e985 */ /* 0x0003e2000c101b2c */
[----:B------:R-:W-:Y:S02]  /*b7c0*/  @!P3 LOP3.LUT R11, R0, 0xfffffffe, RZ, 0xc0, !PT ;  /* 0xfffffffe000bb812 */ /* 0x000fe400078ec0ff */
[----:B----4-:R-:W-:Y:S02]  /*b7d0*/  @!P2 LOP3.LUT R15, R10, 0xfffffffe, RZ, 0xc0, !PT ;  /* 0xfffffffe0a0fa812 */ /* 0x010fe400078ec0ff */
[----:B------:R-:W-:Y:S01]  /*b7e0*/  @!P1 LOP3.LUT R17, R14, 0xfffffffe, RZ, 0xc0, !PT ;  /* 0xfffffffe0e119812 */ /* 0x000fe200078ec0ff */
[----:B------:R-:W-:Y:S01]  /*b7f0*/  VIADD R14, R19, 0x58 ;  /* 0x00000058130e7836 */ /* 0x000fe20000000000 */
[----:B------:R-:W-:Y:S02]  /*b800*/  ISETP.GE.AND P5, PT, R16, UR4, PT ;  /* 0x0000000410007c0c */ /* 0x000fe4000bfa6270 */
[----:B------:R-:W-:Y:S01]  /*b810*/  ISETP.GE.AND P6, PT, R18, UR4, PT ;  /* 0x0000000412007c0c */ /* 0x000fe2000bfc6270 */
[----:B0-----:R-:W-:Y:S01]  /*b820*/  @!P0 IMAD.WIDE R2, R7, 0x4, R12 ;  /* 0x0000000407028825 */ /* 0x001fe200078e020c */
[----:B------:R-:W-:-:S03]  /*b830*/  IADD3 R0, R19, 0x50, RZ ;  /* 0x0000005013007810 */ /* 0x000fc60007ffe0ff */
        /* <DEDUP_REMOVED lines=52> */
.L_x_2441:
        /* <DEDUP_REMOVED lines=60> */
.L_x_2400:
        /* <DEDUP_REMOVED lines=18> */
.L_x_2444:
[----:B------:R-:W-:Y:S01]  /*c060*/  ULDC UR43, c[0x0][0xc50] ;  /* 0x00031400002b7ab9 */ /* 0x000fe20000000800 */
[----:B------:R-:W-:Y:S01]  /*c070*/  UMOV UR40, UR6 ;  /* 0x0000000600287c82 */ /* 0x000fe20008000000 */
[----:B------:R-:W-:-:S11]  /*c080*/  UISETP.NE.AND UP0, UPT, UR43, 0x1, UPT ;  /* 0x000000012b00788c */ /* 0x000fd6000bf05270 */
[----:B------:R-:W-:Y:S01]  /*c090*/  @UP0 ULDC UR4, c[0x0][0xc54] ;  /* 0x0003150000040ab9 */ /* 0x000fe20000000800 */
[----:B------:R-:W-:Y:S01]  /*c0a0*/  @UP0 ULDC UR7, c[0x0][0xc58] ;  /* 0x0003160000070ab9 */ /* 0x000fe20000000800 */
[----:B------:R-:W-:-:S04]  /*c0b0*/  UIMAD.WIDE.U32 UR4, UR6, UR4, URZ ;  /* 0x00000004060472a5 */ /* 0x000fc8000f8e003f */
[----:B------:R-:W-:-:S12]  /*c0c0*/  @UP0 USHF.R.U32.HI UR40, URZ, UR7, UR5 ;  /* 0x000000073f280299 */ /* 0x000fd80008011605 */
.L_x_2445:
        /* <DEDUP_REMOVED lines=8> */
[----:B------:R-:W-:Y:S01]  /*c150*/  ULDC UR4, c[0x0][0x448] ;  /* 0x0001120000047ab9 */ /* 0x000fe20000000800 */
[----:B------:R-:W-:Y:S01]  /*c160*/  ULDC UR7, c[0x0][0x2f0] ;  /* 0x0000bc0000077ab9 */ /* 0x000fe20000000800 */
[----:B------:R-:W-:-:S05]  /*c170*/  MOV R31, RZ ;  /* 0x000000ff001f7202 */ /* 0x000fca0000000f00 */
[----:B------:R-:W1:Y:S01]  /*c180*/  S2UR UR49, SR_CTAID.X ;  /* 0x00000000003179c3 */ /* 0x000e620000002500 */
[----:B------:R-:W-:Y:S01]  /*c190*/  UISETP.NE.AND UP1, UPT, UR4, 0x1, UPT ;  /* 0x000000010400788c */ /* 0x000fe2000bf25270 */
[----:B------:R-:W-:Y:S02]  /*c1a0*/  ULDC UR8, c[0x0][0x288] ;  /* 0x0000a20000087ab9 */ /* 0x000fe40000000800 */
[----:B------:R-:W-:Y:S02]  /*c1b0*/  ULDC.64 UR4, c[0x0][0x418] ;  /* 0x0001060000047ab9 */ /* 0x000fe40000000a00 */
[----:B------:R-:W-:-:S03]  /*c1c0*/  UISETP.NE.U32.AND UP0, UPT, UR4, URZ, UPT ;  /* 0x0000003f0400728c */ /* 0x000fc6000bf05070 */
[----:B------:R-:W-:Y:S01]  /*c1d0*/  ULDC UR4, c[0x0][0x424] ;  /* 0x0001090000047ab9 */ /* 0x000fe20000000800 */
[----:B------:R-:W-:-:S03]  /*c1e0*/  UISETP.NE.AND.EX UP0, UPT, UR5, URZ, UPT, UP0 ;  /* 0x0000003f0500728c */ /* 0x000fc6000bf05300 */
[----:B------:R-:W-:Y:S01]  /*c1f0*/  @UP1 ULDC UR5, c[0x0][0x44c] ;  /* 0x0001130000051ab9 */ /* 0x000fe20000000800 */
[----:B0-----:R-:W-:Y:S01]  /*c200*/  ISETP.NE.U32.AND P0, PT, R2, RZ, PT ;  /* 0x000000ff0200720c */ /* 0x001fe20003f05070 */
[----:B------:R-:W-:-:S03]  /*c210*/  USEL UR41, UR4, 0x1, UP0 ;  /* 0x0000000104297887 */ /* 0x000fc60008000000 */
[----:B------:R-:W-:Y:S01]  /*c220*/  ISETP.NE.AND.EX P0, PT, R3, RZ, PT, P0 ;  /* 0x000000ff0300720c */ /* 0x000fe20003f05300 */
[----:B-1----:R-:W-:Y:S02]  /*c230*/  ULEA UR6, UR49, 0x7f, 0x7 ;  /* 0x0000007f31067891 */ /* 0x002fe4000f8e383f */
[----:B------:R-:W-:Y:S02]  /*c240*/  UIMAD UR41, UR41, UR7, URZ ;  /* 0x00000007292972a4 */ /* 0x000fe4000f8e023f */
[----:B------:R-:W-:Y:S01]  /*c250*/  UIMAD.WIDE.U32 UR4, UR6, UR5, URZ ;  /* 0x00000005060472a5 */ /* 0x000fe2000f8e003f */
[----:B------:R-:W-:-:S03]  /*c260*/  @UP1 ULDC UR7, c[0x0][0x450] ;  /* 0x0001140000071ab9 */ /* 0x000fc60000000800 */
[----:B------:R-:W-:-:S04]  /*c270*/  @UP1 USHF.R.U32.HI UR6, URZ, UR7, UR5 ;  /* 0x000000073f061299 */ /* 0x000fc80008011605 */
[----:B------:R-:W0:Y:S01]  /*c280*/  @P0 LDC.64 R2, c[0x0][0xa28] ;  /* 0x00028a00ff020b82 */ /* 0x000e220000000a00 */
[----:B------:R-:W-:Y:S02]  /*c290*/  UIADD3 UR5, UR41, 0x80, -UR8 ;  /* 0x0000008029057890 */ /* 0x000fe4000fffe808 */
[----:B------:R-:W-:Y:S02]  /*c2a0*/  UIADD3 UR4, UR41, 0x7f, URZ ;  /* 0x0000007f29047890 */ /* 0x000fe4000fffe03f */
[----:B------:R-:W-:Y:S02]  /*c2b0*/  UIADD3 UR6, UR5, UR6, URZ ;  /* 0x0000000605067290 */ /* 0x000fe4000fffe03f */
[----:B------:R-:W-:Y:S02]  /*c2c0*/  USHF.R.S32.HI UR5, URZ, 0x1f, UR4 ;  /* 0x0000001f3f057899 */ /* 0x000fe40008011404 */
[----:B------:R-:W-:Y:S02]  /*c2d0*/  USHF.R.S32.HI UR7, URZ, 0x1f, UR6 ;  /* 0x0000001f3f077899 */ /* 0x000fe40008011406 */
[----:B------:R-:W-:-:S02]  /*c2e0*/  ULEA.HI UR5, UR5, UR4, URZ, 0x7 ;  /* 0x0000000405057291 */ /* 0x000fc4000f8f383f */
[----:B------:R-:W-:Y:S02]  /*c2f0*/  ULEA.HI UR7, UR7, UR6, URZ, 0x7 ;  /* 0x0000000607077291 */ /* 0x000fe4000f8f383f */
[----:B------:R-:W-:Y:S02]  /*c300*/  USHF.R.S32.HI UR42, URZ, 0x7, UR5 ;  /* 0x000000073f2a7899 */ /* 0x000fe40008011405 */
[----:B------:R-:W-:-:S04]  /*c310*/  USHF.R.S32.HI UR46, URZ, 0x7, UR7 ;  /* 0x000000073f2e7899 */ /* 0x000fc80008011407 */
[----:B------:R-:W-:Y:S02]  /*c320*/  UISETP.LT.AND UP0, UPT, UR42, UR46, UPT ;  /* 0x0000002e2a00728c */ /* 0x000fe4000bf01270 */
[----:B------:R-:W-:Y:S01]  /*c330*/  UP2UR UR50, UPR, URZ, 0x2 ;  /* 0x000000023f327883 */ /* 0x000fe20008000000 */
[----:B0-----:R-:W-:Y:S01]  /*c340*/  @P0 IMAD.WIDE R2, R35, 0x4, R2 ;  /* 0x0000000423020825 */ /* 0x001fe200078e0202 */
[----:B------:R-:W-:-:S04]  /*c350*/  USEL UR11, UR42, UR46, UP0 ;  /* 0x0000002e2a0b7287 */ /* 0x000fc80008000000 */
[----:B------:R-:W-:Y:S01]  /*c360*/  UISETP.GE.AND UP1, UPT, UR11, 0x1, UPT ;  /* 0x000000010b00788c */ /* 0x000fe2000bf26270 */
[----:B------:R0:W5:Y:S01]  /*c370*/  @P0 LDG.E R31, desc[UR44][R2.64] ;  /* 0x0000002c021f0981 */ /* 0x000162000c1e1900 */
[----:B------:R-:W-:Y:S02]  /*c380*/  USHF.R.U32.HI UR9, URZ, 0x10, UR43 ;  /* 0x000000103f097899 */ /* 0x000fe4000801162b */
[----:B------:R-:W-:Y:S02]  /*c390*/  ULOP3.LUT UR43, UR43, 0xffff, URZ, 0xc0, !UPT ;  /* 0x0000ffff2b2b7892 */ /* 0x000fe4000f8ec03f */
[----:B------:R-:W-:Y:S01]  /*c3a0*/  PLOP3.LUT P0, PT, PT, PT, UP1, 0x80, 0x0 ;  /* 0x000000000000781c */ /* 0x000fe20003f0f018 */
[----:B------:R-:W-:Y:S01]  /*c3b0*/  UISETP.NE.AND UP0, UPT, UR9, URZ, UPT ;  /* 0x0000003f0900728c */ /* 0x000fe2000bf05270 */
[----:B------:R-:W-:-:S10]  /*c3c0*/  UMOV UR37, URZ ;  /* 0x0000003f00257c82 */ /* 0x000fd40008000000 */
[----:B------:R-:W-:Y:S01]  /*c3d0*/  @!UP0 ULDC UR9, c[0x0][0x9f0] ;  /* 0x00027c0000098ab9 */ /* 0x000fe20000000800 */
[----:B0-----:R-:W-:Y:S05]  /*c3e0*/  @!P0 BRA `(.L_x_2447) ;  /* 0x0000000000788947 */ /* 0x001fea0003800000 */
[----:B------:R-:W-:Y:S01]  /*c3f0*/  IABS R0, UR9 ;  /* 0x0000000900007c13 */ /* 0x000fe20008000000 */
[----:B------:R-:W-:Y:S02]  /*c400*/  UIADD3 UR6, UR9, -0x1, UR11 ;  /* 0xffffffff09067890 */ /* 0x000fe4000fffe00b */
[----:B------:R-:W-:Y:S01]  /*c410*/  IABS R4, UR9 ;  /* 0x0000000900047c13 */ /* 0x000fe20008000000 */
[----:B------:R-:W-:Y:S01]  /*c420*/  UMOV UR4, URZ ;  /* 0x0000003f00047c82 */ /* 0x000fe20008000000 */
        /* <DEDUP_REMOVED lines=26> */
.L_x_2447:
        /* <DEDUP_REMOVED lines=31> */
.L_x_2448:
        /* <DEDUP_REMOVED lines=20> */
.L_x_2450:
        /* <DEDUP_REMOVED lines=15> */
.L_x_2449:
        /* <DEDUP_REMOVED lines=20> */
[----:B0-----:R-:W0:Y:S01]  /*cb30*/  @P1 LDC R3, c[0x0][0x434] ;  /* 0x00010d00ff031b82 */ /* 0x001e220000000800 */
[----:B------:R-:W-:-:S03]  /*cb40*/  @P1 LOP3.LUT R23, R23, 0x8, RZ, 0xfc, !PT ;  /* 0x0000000817171812 */ /* 0x000fc600078efcff */
[----:B------:R-:W-:-:S04]  /*cb50*/  IMAD.MOV.U32 R9, RZ, RZ, R8 ;  /* 0x000000ffff097224 */ /* 0x000fc800078e0008 */
        /* <DEDUP_REMOVED lines=11> */
[----:B------:R-:W-:Y:S02]  /*cc10*/  @!P0 IMAD R11, R30, R5, R2 ;  /* 0x000000051e0b8224 */ /* 0x000fe400078e0202 */
[----:B------:R-:W-:-:S04]  /*cc20*/  @!P0 IMAD.MOV.U32 R2, RZ, RZ, R9 ;  /* 0x000000ffff028224 */ /* 0x000fc800078e0009 */
[----:B------:R-:W-:-:S03]  /*cc30*/  @!P0 IMAD.WIDE.U32 R4, R30, R4, R2 ;  /* 0x000000041e048225 */ /* 0x000fc600078e0002 */
[----:B----4-:R-:W-:Y:S01]  /*cc40*/  @!P0 LEA R2, P1, R4, R6, 0x2 ;  /* 0x0000000604028211 */ /* 0x010fe200078210ff */
[----:B------:R-:W-:Y:S01]  /*cc50*/  IMAD.SHL.U32 R6, R19, 0x8, RZ ;  /* 0x0000000813067824 */ /* 0x000fe200078e00ff */
[----:B------:R-:W-:-:S04]  /*cc60*/  @!P0 IADD3 R3, R5, R11, RZ ;  /* 0x0000000b05038210 */ /* 0x000fc80007ffe0ff */
        /* <DEDUP_REMOVED lines=10> */
.L_x_2493:
        /* <DEDUP_REMOVED lines=11> */
.L_x_2452:
        /* <DEDUP_REMOVED lines=8> */
[----:B------:R-:W-:Y:S01]  /*ce40*/  IMAD R10, R8, UR4, RZ ;  /* 0x00000004080a7c24 */ /* 0x000fe2000f8e02ff */
[----:B------:R-:W-:Y:S01]  /*ce50*/  IADD3 R3, R3, R9, RZ ;  /* 0x0000000903037210 */ /* 0x000fe20007ffe0ff */
[----:B------:R-:W-:Y:S02]  /*ce60*/  IMAD.MOV.U32 R9, RZ, RZ, 0x1 ;  /* 0x00000001ff097424 */ /* 0x000fe400078e00ff */
[C---:B------:R-:W-:Y:S02]  /*ce70*/  IMAD R11, R7.reuse, UR5, R10 ;  /* 0x00000005070b7c24 */ /* 0x040fe4000f8e020a */
[----:B------:R-:W-:Y:S01]  /*ce80*/  IMAD.WIDE.U32 R2, R7, UR4, R2 ;  /* 0x0000000407027c25 */ /* 0x000fe2000f8e0002 */
[----:B------:R-:W-:Y:S01]  /*ce90*/  SHF.L.U32 R9, R9, 0x1f, RZ ;  /* 0x0000001f09097819 */ /* 0x000fe200000006ff */
[----:B------:R-:W-:Y:S02]  /*cea0*/  ULDC.64 UR4, c[0x0][0x330] ;  /* 0x0000cc0000047ab9 */ /* 0x000fe40000000a00 */
[----:B------:R-:W-:Y:S01]  /*ceb0*/  IMAD.IADD R3, R3, 0x1, R11 ;  /* 0x0000000103037824 */ /* 0x000fe200078e020b */
[----:B------:R-:W0:Y:S01]  /*cec0*/  SYNCS.PHASECHK.TRANS64.TRYWAIT P0, [UR47+0x28840], R9 ;  /* 0x02884009ff0075a7 */ /* 0x000e22000800016f */
        /* <DEDUP_REMOVED lines=9> */
.L_x_2494:
        /* <DEDUP_REMOVED lines=19> */
[----:B------:R-:W-:Y:S01]  /*d090*/  IADD3 R5, R5, R9, RZ ;  /* 0x0000000905057210 */ /* 0x000fe20007ffe0ff */
[----:B------:R-:W-:Y:S01]  /*d0a0*/  IMAD R3, R22, R3, UR41 ;  /* 0x0000002916037e24 */ /* 0x000fe2000f8e0203 */
[----:B------:R-:W-:Y:S01]  /*d0b0*/  ULDC.64 UR6, c[0x0][0x2e8] ;  /* 0x0000ba0000067ab9 */ /* 0x000fe20000000a00 */
[----:B------:R-:W-:Y:S01]  /*d0c0*/  UIMAD UR4, UR40, UR5, UR4 ;  /* 0x00000005280472a4 */ /* 0x000fe2000f8e0204 */
[----:B------:R-:W-:-:S02]  /*d0d0*/  IMAD.SHL.U32 R19, R0, 0x8, RZ ;  /* 0x0000000800137824 */ /* 0x000fc400078e00ff */
[----:B------:R-:W-:Y:S01]  /*d0e0*/  IMAD.WIDE.U32 R4, R7, UR40, R4 ;  /* 0x0000002807047c25 */ /* 0x000fe2000f8e0004 */
[----:B------:R-:W-:Y:S02]  /*d0f0*/  IADD3 R6, -R28, R3, RZ ;  /* 0x000000031c067210 */ /* 0x000fe40007ffe1ff */
[----:B------:R-:W-:Y:S01]  /*d100*/  LOP3.LUT R19, R8, 0x200, R19, 0xf8, !PT ;  /* 0x0000020008137812 */ /* 0x000fe200078ef813 */
[----:B------:R-:W-:Y:S01]  /*d110*/  VIADD R3, R5, UR4 ;  /* 0x0000000405037c36 */ /* 0x000fe20008000000 */
[----:B------:R-:W-:Y:S01]  /*d120*/  LEA R0, P1, R4, UR6, 0x1 ;  /* 0x0000000604007c11 */ /* 0x000fe2000f8208ff */
[----:B------:R-:W-:Y:S01]  /*d130*/  UMOV UR4, 0xffffffff ;  /* 0xffffffff00047882 */ /* 0x000fe20000000000 */
[----:B------:R-:W-:Y:S02]  /*d140*/  ISETP.GE.AND P0, PT, R6, 0x1, PT ;  /* 0x000000010600780c */ /* 0x000fe40003f06270 */
[----:B------:R-:W-:Y:S01]  /*d150*/  LEA.HI.X R3, R4, UR7, R3, 0x1, P1 ;  /* 0x0000000704037c11 */ /* 0x000fe200088f0c03 */
        /* <DEDUP_REMOVED lines=17> */
[C---:B------:R-:W-:Y:S01]  /*d270*/  @P0 LEA R36, R19.reuse, UR47, 0x1 ;  /* 0x0000002f13240c11 */ /* 0x040fe2000f8e08ff */
[----:B------:R-:W1:Y:S01]  /*d280*/  SHFL.IDX PT, R14, R0, 0x4, 0x181f ;  /* 0x00981f00000e7f89 */ /* 0x000e6200000e0000 */
[C---:B------:R-:W-:Y:S01]  /*d290*/  @P0 IMAD.WIDE.U32 R20, R26.reuse, 0x2, R4 ;  /* 0x000000021a140825 */ /* 0x040fe200078e0004 */
[----:B---3--:R-:W-:Y:S02]  /*d2a0*/  MOV R5, R10 ;  /* 0x0000000a00057202 */ /* 0x008fe40000000f00 */
[----:B------:R-:W2:Y:S01]  /*d2b0*/  SHFL.IDX PT, R10, R3, 0x4, 0x181f ;  /* 0x00981f00030a7f89 */ /* 0x000ea200000e0000 */
[----:B----4-:R-:W-:Y:S01]  /*d2c0*/  IMAD.MOV.U32 R4, RZ, RZ, R37 ;  /* 0x000000ffff047224 */ /* 0x010fe200078e0025 */
[----:B------:R-:W-:Y:S02]  /*d2d0*/  @P1 LEA R37, R19, UR47, 0x1 ;  /* 0x0000002f13251c11 */ /* 0x000fe4000f8e08ff */
[----:B------:R-:W-:Y:S01]  /*d2e0*/  @P0 LDGSTS.E.BYPASS.LTC128B.128 [R36+0x18c00], desc[UR44][R20.64], !P3 ;  /* 0x18c0000014240fae */ /* 0x000fe2000d901d6c */
[----:B------:R-:W-:-:S03]  /*d2f0*/  @P1 IMAD.WIDE.U32 R8, R26, 0x2, R4 ;  /* 0x000000021a081825 */ /* 0x000fc600078e0004 */
[----:B------:R3:W-:Y:S01]  /*d300*/  @P0 LDGSTS.E.BYPASS.LTC128B.128 [R36+0x1cc00], desc[UR44][R20.64+0x80], !P2 ;  /* 0x1cc0008014240fae */ /* 0x0007e2000d101d6c */
[C---:B------:R-:W-:Y:S01]  /*d310*/  ISETP.GE.AND P0, PT, R6.reuse, 0x31, PT ;  /* 0x000000310600780c */ /* 0x040fe20003f06270 */
[----:B0-----:R-:W-:Y:S02]  /*d320*/  IMAD.MOV.U32 R4, RZ, RZ, R32 ;  /* 0x000000ffff047224 */ /* 0x001fe400078e0020 */
[----:B------:R-:W-:Y:S01]  /*d330*/  IMAD.MOV.U32 R5, RZ, RZ, R7 ;  /* 0x000000ffff057224 */ /* 0x000fe200078e0007 */
[----:B------:R-:W-:Y:S04]  /*d340*/  @P1 LDGSTS.E.BYPASS.LTC128B.128 [R37+0x19400], desc[UR44][R8.64], !P3 ;  /* 0x1940000008251fae */ /* 0x000fe8000d901d6c */
[----:B------:R0:W-:Y:S01]  /*d350*/  @P1 LDGSTS.E.BYPASS.LTC128B.128 [R37+0x1d400], desc[UR44][R8.64+0x80], !P2 ;  /* 0x1d40008008251fae */ /* 0x0001e2000d101d6c */
[----:B------:R-:W-:-:S03]  /*d360*/  ISETP.GE.AND P1, PT, R6, 0x51, PT ;  /* 0x000000510600780c */ /* 0x000fc60003f26270 */
[----:B------:R-:W4:Y:S01]  /*d370*/  SHFL.IDX PT, R32, R3, 0x5, 0x181f ;  /* 0x00b81f0003207f89 */ /* 0x000f2200000e0000 */
[----:B------:R-:W-:Y:S01]  /*d380*/  @P0 IMAD.WIDE.U32 R4, R26, 0x2, R4 ;  /* 0x000000021a040825 */ /* 0x000fe200078e0004 */
[----:B------:R-:W-:Y:S02]  /*d390*/  @P0 LEA R7, R19, UR47, 0x1 ;  /* 0x0000002f13070c11 */ /* 0x000fe4000f8e08ff */
[----:B---3--:R-:W-:Y:S04]  /*d3a0*/  SHFL.IDX PT, R36, R0, 0x6, 0x181f ;  /* 0x00d81f0000247f89 */ /* 0x008fe800000e0000 */
[----:B------:R-:W-:Y:S04]  /*d3b0*/  @P0 LDGSTS.E.BYPASS.LTC128B.128 [R7+0x19c00], desc[UR44][R4.64], !P3 ;  /* 0x19c0000004070fae */ /* 0x000fe8000d901d6c */
[----:B------:R3:W-:Y:S01]  /*d3c0*/  @P0 LDGSTS.E.BYPASS.LTC128B.128 [R7+0x1dc00], desc[UR44][R4.64+0x80], !P2 ;  /* 0x1dc0008004070fae */ /* 0x0007e2000d101d6c */
[----:B------:R-:W-:-:S03]  /*d3d0*/  ISETP.GE.AND P0, PT, R6, 0x41, PT ;  /* 0x000000410600780c */ /* 0x000fc60003f06270 */
[----:B0-----:R-:W0:Y:S04]  /*d3e0*/  SHFL.IDX PT, R37, R0, 0x5, 0x181f ;  /* 0x00b81f0000257f89 */ /* 0x001e2800000e0000 */
[----:B---3--:R-:W3:Y:S01]  /*d3f0*/  SHFL.IDX PT, R7, R3, 0x6, 0x181f ;  /* 0x00d81f0003077f89 */ /* 0x008ee200000e0000 */
[----:B-1----:R-:W-:Y:S01]  /*d400*/  MOV R4, R14 ;  /* 0x0000000e00047202 */ /* 0x002fe20000000f00 */
[----:B--2---:R-:W-:-:S04]  /*d410*/  IMAD.MOV.U32 R5, RZ, RZ, R10 ;  /* 0x000000ffff057224 */ /* 0x004fc800078e000a */
[C---:B------:R-:W-:Y:S01]  /*d420*/  @P0 LEA R10, R19.reuse, UR47, 0x1 ;  /* 0x0000002f130a0c11 */ /* 0x040fe2000f8e08ff */
[----:B------:R-:W1:Y:S01]  /*d430*/  SHFL.IDX PT, R3, R3, 0x7, 0x181f ;  /* 0x00f81f0003037f89 */ /* 0x000e6200000e0000 */
[----:B------:R-:W-:Y:S01]  /*d440*/  @P0 IMAD.WIDE.U32 R20, R26, 0x2, R4 ;  /* 0x000000021a140825 */ /* 0x000fe200078e0004 */
[----:B----4-:R-:W-:Y:S02]  /*d450*/  MOV R5, R32 ;  /* 0x0000002000057202 */ /* 0x010fe40000000f00 */
[----:B------:R2:W4:Y:S04]  /*d460*/  SHFL.IDX PT, R14, R0, 0x7, 0x181f ;  /* 0x00f81f00000e7f89 */ /* 0x00052800000e0000 */
[----:B------:R2:W-:Y:S04]  /*d470*/  @P0 LDGSTS.E.BYPASS.LTC128B.128 [R10+0x1a400], desc[UR44][R20.64], !P3 ;  /* 0x1a400000140a0fae */ /* 0x0005e8000d901d6c */
[----:B------:R2:W-:Y:S01]  /*d480*/  @P0 LDGSTS.E.BYPASS.LTC128B.128 [R10+0x1e400], desc[UR44][R20.64+0x80], !P2 ;  /* 0x1e400080140a0fae */ /* 0x0005e2000d101d6c */
[----:B------:R-:W-:Y:S01]  /*d490*/  ISETP.GE.AND P0, PT, R6, 0x61, PT ;  /* 0x000000610600780c */ /* 0x000fe20003f06270 */
[----:B0-----:R-:W-:Y:S01]  /*d4a0*/  IMAD.MOV.U32 R4, RZ, RZ, R37 ;  /* 0x000000ffff047224 */ /* 0x001fe200078e0025 */
[----:B------:R-:W-:-:S03]  /*d4b0*/  @P1 LEA R37, R19, UR47, 0x1 ;  /* 0x0000002f13251c11 */ /* 0x000fc6000f8e08ff */
[----:B------:R-:W-:-:S04]  /*d4c0*/  @P1 IMAD.WIDE.U32 R8, R26, 0x2, R4 ;  /* 0x000000021a081825 */ /* 0x000fc800078e0004 */
[----:B------:R-:W-:Y:S01]  /*d4d0*/  IMAD.MOV.U32 R4, RZ, RZ, R36 ;  /* 0x000000ffff047224 */ /* 0x000fe200078e0024 */
[----:B------:R2:W-:Y:S01]  /*d4e0*/  @P1 LDGSTS.E.BYPASS.LTC128B.128 [R37+0x1ac00], desc[UR44][R8.64], !P3 ;  /* 0x1ac0000008251fae */ /* 0x0005e2000d901d6c */
[----:B---3--:R-:W-:Y:S02]  /*d4f0*/  IMAD.MOV.U32 R5, RZ, RZ, R7 ;  /* 0x000000ffff057224 */ /* 0x008fe400078e0007 */
[----:B------:R-:W-:Y:S01]  /*d500*/  @P0 LEA R7, R19, UR47, 0x1 ;  /* 0x0000002f13070c11 */ /* 0x000fe2000f8e08ff */
[----:B------:R2:W-:Y:S01]  /*d510*/  @P1 LDGSTS.E.BYPASS.LTC128B.128 [R37+0x1ec00], desc[UR44][R8.64+0x80], !P2 ;  /* 0x1ec0008008251fae */ /* 0x0005e2000d101d6c */
[----:B------:R-:W-:-:S05]  /*d520*/  @P0 IMAD.WIDE.U32 R4, R26, 0x2, R4 ;  /* 0x000000021a040825 */ /* 0x000fca00078e0004 */
[----:B------:R2:W-:Y:S04]  /*d530*/  @P0 LDGSTS.E.BYPASS.LTC128B.128 [R7+0x1b400], desc[UR44][R4.64], !P3 ;  /* 0x1b40000004070fae */ /* 0x0005e8000d901d6c */
[----:B-1--4-:R2:W-:Y:S02]  /*d540*/  @P0 LDGSTS.E.BYPASS.LTC128B.128 [R7+0x1f400], desc[UR44][R4.64+0x80], !P2 ;  /* 0x1f40008004070fae */ /* 0x0125e4000d101d6c */
.L_x_2512:
[----:B------:R-:W-:Y:S01]  /*d550*/  ISETP.GE.AND P0, PT, R6, 0x71, PT ;  /* 0x000000710600780c */ /* 0x000fe20003f06270 */
[----:B--2---:R-:W-:Y:S01]  /*d560*/  IMAD.MOV.U32 R5, RZ, RZ, R3 ;  /* 0x000000ffff057224 */ /* 0x004fe200078e0003 */
[----:B------:R-:W-:-:S11]  /*d570*/  MOV R4, R14 ;  /* 0x0000000e00047202 */ /* 0x000fd60000000f00 */
        /* <DEDUP_REMOVED lines=14> */
.L_x_2455:
        /* <DEDUP_REMOVED lines=30> */
.L_x_2456:
[----:B------:R-:W-:Y:S01]  /*d840*/  UISETP.NE.AND UP0, UPT, UR50, URZ, UPT ;  /* 0x0000003f3200728c */ /* 0x000fe2000bf05270 */
[----:B------:R-:W-:Y:S01]  /*d850*/  MOV R4, UR38 ;  /* 0x0000002600047c02 */ /* 0x000fe20008000f00 */
[----:B------:R-:W0:Y:S01]  /*d860*/  LDC R0, c[0x0][0x448] ;  /* 0x00011200ff007b82 */ /* 0x000e220000000800 */
[----:B------:R-:W-:Y:S01]  /*d870*/  IADD3 R3, R33, R28, RZ ;  /* 0x0000001c21037210 */ /* 0x000fe20007ffe0ff */
[----:B------:R-:W-:Y:S01]  /*d880*/  IMAD.U32 R7, RZ, RZ, UR48 ;  /* 0x00000030ff077e24 */ /* 0x000fe2000f8e00ff */
[----:B------:R-:W-:Y:S01]  /*d890*/  ULDC.64 UR4, c[0x0][0x2e0] ;  /* 0x0000b80000047ab9 */ /* 0x000fe20000000a00 */
[----:B------:R-:W-:Y:S01]  /*d8a0*/  PLOP3.LUT P0, PT, PT, PT, UP0, 0x80, 0x0 ;  /* 0x000000000000781c */ /* 0x000fe20003f0f008 */
[----:B------:R-:W-:Y:S01]  /*d8b0*/  IMAD.MOV.U32 R6, RZ, RZ, R4 ;  /* 0x000000ffff067224 */ /* 0x000fe200078e0004 */
[----:B------:R-:W-:Y:S01]  /*d8c0*/  PLOP3.LUT P1, PT, PT, PT, UP0, 0x80, 0x0 ;  /* 0x000000000000781c */ /* 0x000fe20003f2f008 */
[----:B------:R-:W-:Y:S01]  /*d8d0*/  IMAD.U32 R4, RZ, RZ, UR49 ;  /* 0x00000031ff047e24 */ /* 0x000fe2000f8e00ff */
[----:B------:R-:W-:Y:S01]  /*d8e0*/  ULDC.64 UR6, c[0x0][0x280] ;  /* 0x0000a00000067ab9 */ /* 0x000fe20000000a00 */
[----:B------:R-:W-:-:S02]  /*d8f0*/  IMAD R32, R32, UR4, RZ ;  /* 0x0000000420207c24 */ /* 0x000fc4000f8e02ff */
[----:B------:R-:W-:Y:S02]  /*d900*/  IMAD R3, R4, 0x80, R3 ;  /* 0x0000008004037824 */ /* 0x000fe400078e0203 */
[----:B------:R-:W-:Y:S01]  /*d910*/  IMAD.WIDE.U32 R6, R35, UR4, R6 ;  /* 0x0000000423067c25 */ /* 0x000fe2000f8e0006 */
[----:B------:R-:W-:Y:S02]  /*d920*/  @UP0 ULDC UR4, c[0x0][0x44c] ;  /* 0x0001130000040ab9 */ /* 0x000fe40000000800 */
[----:B------:R-:W-:Y:S01]  /*d930*/  MOV R9, R3 ;  /* 0x0000000300097202 */ /* 0x000fe20000000f00 */
[----:B------:R-:W-:Y:S01]  /*d940*/  @P0 IMAD.HI.U32 R4, R3, UR4, RZ ;  /* 0x0000000403040c27 */ /* 0x000fe2000f8e00ff */
[----:B------:R-:W-:-:S03]  /*d950*/  @UP0 ULDC UR4, c[0x0][0x450] ;  /* 0x0001140000040ab9 */ /* 0x000fc60000000800 */
[----:B------:R-:W-:Y:S01]  /*d960*/  IMAD.U32 R5, RZ, RZ, UR39 ;  /* 0x00000027ff057e24 */ /* 0x000fe2000f8e00ff */
[----:B------:R-:W-:Y:S01]  /*d970*/  @P1 SHF.R.U32.HI R9, RZ, UR4, R4 ;  /* 0x00000004ff091c19 */ /* 0x000fe20008011604 */
[----:B------:R-:W-:Y:S01]  /*d980*/  IMAD R5, R35, UR5, R32 ;  /* 0x0000000523057c24 */ /* 0x000fe2000f8e0220 */
[----:B------:R-:W-:-:S03]  /*d990*/  ULDC.64 UR4, c[0x0][0x2d0] ;  /* 0x0000b40000047ab9 */ /* 0x000fc60000000a00 */
[----:B------:R-:W-:Y:S02]  /*d9a0*/  IMAD.MOV R4, RZ, RZ, -R9 ;  /* 0x000000ffff047224 */ /* 0x000fe400078e0a09 */
[----:B------:R-:W-:Y:S02]  /*d9b0*/  IMAD.IADD R7, R7, 0x1, R5 ;  /* 0x0000000107077824 */ /* 0x000fe400078e0205 */
        /* <DEDUP_REMOVED lines=8> */
[----:B------:R-:W-:Y:S02]  /*da40*/  IADD3 R5, R5, R9, RZ ;  /* 0x0000000905057210 */ /* 0x000fe40007ffe0ff */
[C---:B------:R-:W-:Y:S02]  /*da50*/  IMAD R7, R3.reuse, UR5, R6 ;  /* 0x0000000503077c24 */ /* 0x040fe4000f8e0206 */
[----:B------:R-:W-:Y:S01]  /*da60*/  IMAD.WIDE.U32 R4, R3, UR4, R4 ;  /* 0x0000000403047c25 */ /* 0x000fe2000f8e0004 */
[----:B------:R-:W-:-:S02]  /*da70*/  ULDC UR4, c[0x0][0x2b8] ;  /* 0x0000ae0000047ab9 */ /* 0x000fc40000000800 */
[----:B------:R-:W-:Y:S01]  /*da80*/  ISETP.GE.AND P0, PT, R26, UR4, PT ;  /* 0x000000041a007c0c */ /* 0x000fe2000bf06270 */
[----:B------:R-:W-:Y:S01]  /*da90*/  IMAD.IADD R7, R5, 0x1, R7 ;  /* 0x0000000105077824 */ /* 0x000fe200078e0207 */
[C---:B------:R-:W-:Y:S02]  /*daa0*/  LEA R6, P2, R4.reuse, UR6, 0x1 ;  /* 0x0000000604067c11 */ /* 0x040fe4000f8408ff */
[----:B------:R-:W-:Y:S01]  /*dab0*/  ISETP.GE.AND P1, PT, R25, UR4, PT ;  /* 0x0000000419007c0c */ /* 0x000fe2000bf26270 */
[----:B------:R-:W-:Y:S01]  /*dac0*/  UMOV UR4, 0xffffffff ;  /* 0xffffffff00047882 */ /* 0x000fe20000000000 */
[----:B------:R-:W-:Y:S02]  /*dad0*/  LEA.HI.X R7, R4, UR7, R7, 0x1, P2 ;  /* 0x0000000704077c11 */ /* 0x000fe400090f0c07 */
[----:B------:R-:W-:Y:S09]  /*dae0*/  BRA.DIV UR4, `(.L_x_2457) ;  /* 0x0000002e04787947 */ /* 0x000ff2000b800000 */
[----:B------:R-:W-:Y:S01]  /*daf0*/  SHFL.IDX PT, R5, R7, RZ, 0x181f ;  /* 0x00181fff07057589 */ /* 0x000fe200000e0000 */
[----:B------:R-:W-:Y:S01]  /*db00*/  IMAD.U32 R3, RZ, RZ, UR49 ;  /* 0x00000031ff037e24 */ /* 0x000fe2000f8e00ff */
[----:B------:R-:W-:Y:S02]  /*db10*/  ULDC UR4, c[0x0][0x288] ;  /* 0x0000a20000047ab9 */ /* 0x000fe40000000800 */
[----:B------:R-:W0:Y:S01]  /*db20*/  SHFL.IDX PT, R4, R6, RZ, 0x181f ;  /* 0x00181fff06047589 */ /* 0x000e2200000e0000 */
[----:B------:R-:W-:Y:S01]  /*db30*/  IMAD R0, R0, UR4, RZ ;  /* 0x0000000400007c24 */ /* 0x000fe2000f8e02ff */
[----:B------:R-:W-:Y:S02]  /*db40*/  LEA R3, R3, R28, 0x7 ;  /* 0x0000001c03037211 */ /* 0x000fe400078e38ff */
[----:B------:R-:W-:Y:S02]  /*db50*/  SHFL.IDX PT, R8, R7, 0x1, 0x181f ;  /* 0x00381f0007087f89 */ /* 0x000fe400000e0000 */
[C---:B------:R-:W-:Y:S01]  /*db60*/  ISETP.GE.AND P2, PT, R3.reuse, R0, PT ;  /* 0x000000000300720c */ /* 0x040fe20003f46270 */
[C---:B------:R-:W-:Y:S01]  /*db70*/  VIADD R9, R3.reuse, 0x10 ;  /* 0x0000001003097836 */ /* 0x040fe20000000000 */
[----:B------:R-:W1:Y:S01]  /*db80*/  SHFL.IDX PT, R14, R6, 0x1, 0x181f ;  /* 0x00381f00060e7f89 */ /* 0x000e6200000e0000 */
[----:B------:R-:W-:-:S03]  /*db90*/  VIADD R11, R3, 0x20 ;  /* 0x00000020030b7836 */ /* 0x000fc60000000000 */
[----:B------:R-:W-:Y:S07]  /*dba0*/  SHFL.IDX PT, R10, R7, 0x3, 0x181f ;  /* 0x00781f00070a7f89 */ /* 0x000fee00000e0000 */
[----:B------:R-:W-:Y:S01]  /*dbb0*/  @!P2 LEA R21, R19, UR47, 0x1 ;  /* 0x0000002f1315ac11 */ /* 0x000fe2000f8e08ff */
[----:B0-----:R-:W-:-:S05]  /*dbc0*/  @!P2 IMAD.WIDE.U32 R4, R26, 0x2, R4 ;  /* 0x000000021a04a825 */ /* 0x001fca00078e0004 */
[----:B------:R-:W-:Y:S04]  /*dbd0*/  @!P2 LDGSTS.E.BYPASS.LTC128B.128 [R21+0x10400], desc[UR44][R4.64], !P0 ;  /* 0x104000000415afae */ /* 0x000fe8000c101d6c */
[----:B------:R1:W-:Y:S01]  /*dbe0*/  @!P2 LDGSTS.E.BYPASS.LTC128B.128 [R21+0x14400], desc[UR44][R4.64+0x80], !P1 ;  /* 0x144000800415afae */ /* 0x0003e2000c901d6c */
[----:B------:R-:W-:Y:S01]  /*dbf0*/  ISETP.GE.AND P2, PT, R9, R0, PT ;  /* 0x000000000900720c */ /* 0x000fe20003f46270 */
[----:B-1----:R-:W-:Y:S01]  /*dc00*/  IMAD.MOV.U32 R4, RZ, RZ, R14 ;  /* 0x000000ffff047224 */ /* 0x002fe200078e000e */
[----:B------:R-:W-:Y:S01]  /*dc10*/  MOV R5, R8 ;  /* 0x0000000800057202 */ /* 0x000fe20000000f00 */
[----:B------:R-:W-:Y:S10]  /*dc20*/  SHFL.IDX PT, R14, R6, 0x3, 0x181f ;  /* 0x00781f00060e7f89 */ /* 0x000ff400000e0000 */
[----:B------:R-:W-:Y:S01]  /*dc30*/  @!P2 LEA R35, R19, UR47, 0x1 ;  /* 0x0000002f1323ac11 */ /* 0x000fe2000f8e08ff */
[----:B------:R-:W-:-:S02]  /*dc40*/  @!P2 IMAD.WIDE.U32 R8, R26, 0x2, R4 ;  /* 0x000000021a08a825 */ /* 0x000fc400078e0004 */
        /* <DEDUP_REMOVED lines=11> */
[----:B------:R-:W-:Y:S02]  /*dd00*/  ISETP.GE.AND P2, PT, R9, R0, PT ;  /* 0x000000000900720c */ /* 0x000fe40003f46270 */
[----:B0-----:R-:W-:Y:S01]  /*dd10*/  MOV R4, R14 ;  /* 0x0000000e00047202 */ /* 0x001fe20000000f00 */
        /* <DEDUP_REMOVED lines=9> */
[C---:B------:R-:W-:Y:S01]  /*ddb0*/  IADD3 R11, R3.reuse, 0x60, RZ ;  /* 0x00000060030b7810 */ /* 0x040fe20007ffe0ff */
        /* <DEDUP_REMOVED lines=22> */
.L_x_2529:
[----:B------:R-:W-:Y:S01]  /*df20*/  VIADD R3, R3, 0x70 ;  /* 0x0000007003037836 */ /* 0x000fe20000000000 */
[----:B------:R-:W-:Y:S01]  /*df30*/  BSSY B0, `(.L_x_2458) ;  /* 0x000000e000007945 */ /* 0x000fe20003800000 */
[----:B-12---:R-:W-:Y:S01]  /*df40*/  MOV R4, R14 ;  /* 0x0000000e00047202 */ /* 0x006fe20000000f00 */
[----:B------:R-:W-:Y:S02]  /*df50*/  IMAD.MOV.U32 R5, RZ, RZ, R10 ;  /* 0x000000ffff057224 */ /* 0x000fe400078e000a */
        /* <DEDUP_REMOVED lines=11> */
.L_x_2459:
[----:B------:R-:W-:Y:S05]  /*e010*/  BSYNC B0 ;  /* 0x0000000000007941 */ /* 0x000fea0003800000 */
.L_x_2458:
        /* <DEDUP_REMOVED lines=9> */
.L_x_2530:
[----:B------:R-:W-:Y:S01]  /*e0b0*/  MOV R8, 0x1 ;  /* 0x0000000100087802 */ /* 0x000fe20000000f00 */
[----:B------:R-:W-:Y:S01]  /*e0c0*/  IMAD.MOV.U32 R10, RZ, RZ, RZ ;  /* 0x000000ffff0a7224 */ /* 0x000fe200078e00ff */
[----:B------:R-:W-:Y:S06]  /*e0d0*/  @!P1 BRA `(.L_x_2461) ;  /* 0x00000010002c9947 */ /* 0x000fec0003800000 */
[----:B------:R-:W-:Y:S01]  /*e0e0*/  UIADD3 UR4, UR43, 0x1, URZ ;  /* 0x000000012b047890 */ /* 0x000fe2000fffe03f */
[----:B0-----:R-:W-:Y:S01]  /*e0f0*/  LOP3.LUT R0, RZ, UR42, RZ, 0x33, !PT ;  /* 0x0000002aff007c12 */ /* 0x001fe2000f8e33ff */
[----:B------:R-:W-:Y:S01]  /*e100*/  ULOP3.LUT UR5, URZ, UR46, URZ, 0x33, !UPT ;  /* 0x0000002e3f057292 */ /* 0x000fe2000f8e333f */
[----:B------:R-:W-:Y:S01]  /*e110*/  IADD3 R31, R33, R31, R28 ;  /* 0x0000001f211f7210 */ /* 0x000fe20007ffe01c */
[----:B------:R-:W-:Y:S01]  /*e120*/  UIMAD UR4, UR4, UR37, URZ ;  /* 0x00000025040472a4 */ /* 0x000fe2000f8e023f */
[----:B------:R-:W-:Y:S01]  /*e130*/  BSSY B0, `(.L_x_2461) ;  /* 0x0000105000007945 */ /* 0x000fe20003800000 */
[----:B------:R-:W-:Y:S01]  /*e140*/  MOV R9, 0x1 ;  /* 0x0000000100097802 */ /* 0x000fe20000000f00 */
[----:B------:R-:W-:Y:S02]  /*e150*/  IMAD.MOV.U32 R20, RZ, RZ, RZ ;  /* 0x000000ffff147224 */ /* 0x000fe400078e00ff */
[----:B------:R-:W-:Y:S01]  /*e160*/  VIADD R31, R31, 0xfffffe80 ;  /* 0xfffffe801f1f7836 */ /* 0x000fe20000000000 */
[----:B------:R-:W-:Y:S01]  /*e170*/  LOP3.LUT R3, RZ, UR4, RZ, 0x33, !PT ;  /* 0x00000004ff037c12 */ /* 0x000fe2000f8e33ff */
[----:B------:R-:W-:-:S02]  /*e180*/  ULDC UR4, c[0x0][0x2f4] ;  /* 0x0000bd0000047ab9 */ /* 0x000fc40000000800 */
[----:B------:R-:W-:Y:S02]  /*e190*/  ISETP.GE.AND P2, PT, R26, UR4, PT ;  /* 0x000000041a007c0c */ /* 0x000fe4000bf46270 */
[----:B------:R-:W-:Y:S02]  /*e1a0*/  VIMNMX3 R0, R0, UR5, R3, !PT ;  /* 0x0000000500007c0f */ /* 0x000fe4000f800103 */
[----:B------:R-:W-:Y:S02]  /*e1b0*/  IADD3 R3, -R28, UR41, RZ ;  /* 0x000000291c037c10 */ /* 0x000fe4000fffe1ff */
[----:B------:R-:W-:Y:S01]  /*e1c0*/  ISETP.GE.AND P1, PT, R25, UR4, PT ;  /* 0x0000000419007c0c */ /* 0x000fe2000bf26270 */
[C---:B------:R-:W-:Y:S01]  /*e1d0*/  IMAD R21, R0.reuse, -0x80, R31 ;  /* 0xffffff8000157824 */ /* 0x040fe200078e021f */
[C---:B------:R-:W-:Y:S01]  /*e1e0*/  IADD3 R22, -R0.reuse, -0x2, RZ ;  /* 0xfffffffe00167810 */ /* 0x040fe20007ffe1ff */
[----:B------:R-:W-:-:S05]  /*e1f0*/  IMAD R3, R0, 0x80, R3 ;  /* 0x0000008000037824 */ /* 0x000fca00078e0203 */
[----:B------:R-:W-:-:S07]  /*e200*/  IADD3 R31, R3, 0x100, RZ ;  /* 0x00000100031f7810 */ /* 0x000fce0007ffe0ff */
.L_x_2474:
        /* <DEDUP_REMOVED lines=26> */
.L_x_2462:
[----:B------:R-:W-:Y:S01]  /*e3b0*/  LEA R34, R10, UR47, 0x3 ;  /* 0x0000002f0a227c11 */ /* 0x000fe2000f8e18ff */
[----:B------:R-:W-:Y:S01]  /*e3c0*/  BSSY B1, `(.L_x_2463) ;  /* 0x0000004000017945 */ /* 0x000fe20003800000 */
[----:B------:R-:W-:-:S04]  /*e3d0*/  SHF.L.U32 R3, R8, 0x1f, RZ ;  /* 0x0000001f08037819 */ /* 0x000fc800000006ff */
[----:B------:R-:W0:Y:S02]  /*e3e0*/  SYNCS.PHASECHK.TRANS64.TRYWAIT P0, [R34+URZ+0x28840], R3 ;  /* 0x02884003220075a7 */ /* 0x000e24000800017f */
[----:B0-----:R-:W-:Y:S05]  /*e3f0*/  @!P0 BRA `(.L_x_2464) ;  /* 0x0000002c00c88947 */ /* 0x001fea0003800000 */
.L_x_2531:
[----:B------:R-:W-:Y:S05]  /*e400*/  BSYNC B1 ;  /* 0x0000000000017941 */ /* 0x000fea0003800000 */
.L_x_2463:
        /* <DEDUP_REMOVED lines=26> */
[----:B------:R-:W-:Y:S02]  /*e5b0*/  LEA.HI.X R5, R4, UR7, R5, 0x1, P0 ;  /* 0x0000000704057c11 */ /* 0x000fe400080f0c05 */
[----:B------:R-:W-:Y:S01]  /*e5c0*/  LEA R4, R10, R19, 0xe ;  /* 0x000000130a047211 */ /* 0x000fe200078e70ff */
        /* <DEDUP_REMOVED lines=15> */
[----:B0-----:R-:W-:-:S03]  /*e6c0*/  IADD3.X R13, RZ, R0, RZ, P0, !PT ;  /* 0x00000000ff0d7210 */ /* 0x001fc600007fe4ff */
        /* <DEDUP_REMOVED lines=31> */
.L_x_2549:
[----:B------:R-:W-:-:S04]  /*e8c0*/  IADD3 R6, P0, R6, R3, RZ ;  /* 0x0000000306067210 */ /* 0x000fc80007f1e0ff */
[----:B------:R-:W-:Y:S02]  /*e8d0*/  IADD3.X R7, RZ, R5, RZ, P0, !PT ;  /* 0x00000005ff077210 */ /* 0x000fe400007fe4ff */
[----:B------:R-:W-:-:S03]  /*e8e0*/  PLOP3.LUT P0, PT, PT, PT, PT, 0x80, 0x0 ;  /* 0x000000000000781c */ /* 0x000fc60003f0f070 */
[----:B------:R-:W-:Y:S01]  /*e8f0*/  @!PT LDS RZ, [RZ] ;  /* 0x00000000fffff984 */ /* 0x000fe20000000800 */
[----:B------:R-:W-:Y:S01]  /*e900*/  @!PT LDS RZ, [RZ] ;  /* 0x00000000fffff984 */ /* 0x000fe20000000800 */
[----:B------:R-:W-:Y:S01]  /*e910*/  @!PT LDS RZ, [RZ] ;  /* 0x00000000fffff984 */ /* 0x000fe20000000800 */
[----:B------:R1:W-:Y:S04]  /*e920*/  LDGSTS.E.BYPASS.LTC128B.128 [R4+0x1bc00], desc[UR44][R6.64], !P4 ;  /* 0x1bc0000006047fae */ /* 0x0003e8000e101d6c */
[----:B------:R1:W-:Y:S01]  /*e930*/  LDGSTS.E.BYPASS.LTC128B.128 [R4+0x1fc00], desc[UR44][R6.64+0x80], !P3 ;  /* 0x1fc0008006047fae */ /* 0x0003e2000d901d6c */
[----:B------:R-:W-:-:S05]  /*e940*/  NOP ;  /* 0x0000000000007918 */ /* 0x000fca0000000000 */
.L_x_2466:
        /* <DEDUP_REMOVED lines=10> */
.L_x_2467:
[----:B------:R2:W-:Y:S01]  /*e9f0*/  SYNCS.ARRIVE.TRANS64.A1T0 RZ, [R34+URZ+0x28830], RZ ;  /* 0x028830ff22ff79a7 */ /* 0x0005e2000810003f */
[----:B------:R-:W-:Y:S05]  /*ea00*/  @!P4 BRA `(.L_x_2468) ;  /* 0x000000000004c947 */ /* 0x000fea0003800000 */
[----:B------:R-:W-:Y:S01]  /*ea10*/  BPT.TRAP 0x1 ;  /* 0x000000040000795c */ /* 0x000fe20000300000 */
.L_x_2468:
[----:B------:R-:W-:Y:S01]  /*ea20*/  SHF.L.U32 R5, R9, 0x1f, RZ ;  /* 0x0000001f09057819 */ /* 0x000fe200000006ff */
[----:B------:R-:W-:Y:S01]  /*ea30*/  BSSY B1, `(.L_x_2469) ;  /* 0x0000004000017945 */ /* 0x000fe20003800000 */
[----:B------:R-:W-:-:S04]  /*ea40*/  LEA R0, R20, UR47, 0x3 ;  /* 0x0000002f14007c11 */ /* 0x000fc8000f8e18ff */
[----:B------:R-:W3:Y:S02]  /*ea50*/  SYNCS.PHASECHK.TRANS64.TRYWAIT P0, [R0+URZ+0x28860], R5 ;  /* 0x02886005000075a7 */ /* 0x000ee4000800017f */
[----:B---3--:R-:W-:Y:S05]  /*ea60*/  @!P0 BRA `(.L_x_2470) ;  /* 0x00000030009c8947 */ /* 0x008fea0003800000 */
.L_x_2550:
[----:B------:R-:W-:Y:S05]  /*ea70*/  BSYNC B1 ;  /* 0x0000000000017941 */ /* 0x000fea0003800000 */
.L_x_2469:
        /* <DEDUP_REMOVED lines=15> */
[----:B------:R-:W1:Y:S01]  /*eb70*/  SHFL.IDX PT, R14, R16, 0x2, 0x181f ;  /* 0x00581f00100e7f89 */ /* 0x000e6200000e0000 */
[----:B------:R-:W-:Y:S02]  /*eb80*/  IADD3.X R13, RZ, R6, RZ, P0, !PT ;  /* 0x00000006ff0d7210 */ /* 0x000fe400007fe4ff */
        /* <DEDUP_REMOVED lines=22> */
[----:B------:R-:W3:Y:S01]  /*ecf0*/  SHFL.IDX PT, R14, R16, 0x5, 0x181f ;  /* 0x00b81f00100e7f89 */ /* 0x000ee200000e0000 */
[----:B0-----:R-:W-:Y:S02]  /*ed00*/  IADD3.X R5, RZ, R6, RZ, P0, !PT ;  /* 0x00000006ff057210 */ /* 0x001fe400007fe4ff */
        /* <DEDUP_REMOVED lines=17> */
[----:B------:R3:W0:-:S12]  /*ee20*/  SHFL.IDX PT, R6, R2, 0x7, 0x181f ;  /* 0x00f81f0002067f89 */ /* 0x00061800000e0000 */
[----:B------:R3:W-:Y:S01]  /*ee30*/  LDGSTS.E.BYPASS.LTC128B.128 [R7+0x3400], desc[UR44][R4.64], !P0 ;  /* 0x0340000004077fae */ /* 0x0007e2000c101d6c */
[----:B------:R-:W-:-:S13]  /*ee40*/  ISETP.LT.OR P0, PT, R31, 0x61, P1 ;  /* 0x000000611f00780c */ /* 0x000fda0000f01670 */
[----:B01----:R3:W-:Y:S02]  /*ee50*/  LDGSTS.E.BYPASS.LTC128B.128 [R7+0x7400], desc[UR44][R4.64+0x80], !P0 ;  /* 0x0740008004077fae */ /* 0x0037e4000c101d6c */
.L_x_2568:
[----:B---3--:R-:W-:Y:S01]  /*ee60*/  IADD3 R2, P0, R14, R3, RZ ;  /* 0x000000030e027210 */ /* 0x008fe20007f1e0ff */
[----:B------:R-:W-:Y:S02]  /*ee70*/  ULDC.64 UR4, c[0x0][0x328] ;  /* 0x0000ca0000047ab9 */ /* 0x000fe40000000a00 */
[----:B------:R-:W-:Y:S01]  /*ee80*/  IMAD R36, R36, UR4, RZ ;  /* 0x0000000424247c24 */ /* 0x000fe2000f8e02ff */
[----:B------:R-:W-:Y:S01]  /*ee90*/  IADD3.X R3, RZ, R6, RZ, P0, !PT ;  /* 0x00000006ff037210 */ /* 0x000fe200007fe4ff */
[----:B0-----:R-:W-:Y:S01]  /*eea0*/  IMAD.WIDE.U32 R4, R35, UR4, RZ ;  /* 0x0000000423047c25 */ /* 0x001fe2000f8e00ff */
[----:B------:R-:W-:-:S03]  /*eeb0*/  ISETP.LT.OR P0, PT, R31, 0x71, P2 ;  /* 0x000000711f00780c */ /* 0x000fc60001701670 */
[----:B------:R-:W-:Y:S01]  /*eec0*/  IMAD R9, R35, UR5, R36 ;  /* 0x0000000523097c24 */ /* 0x000fe2000f8e0224 */
[----:B------:R-:W-:Y:S02]  /*eed0*/  ULDC.64 UR4, c[0x0][0x338] ;  /* 0x0000ce0000047ab9 */ /* 0x000fe40000000a00 */
[----:B------:R-:W-:Y:S02]  /*eee0*/  IMAD R33, R33, UR4, RZ ;  /* 0x0000000421217c24 */ /* 0x000fe4000f8e02ff */
[----:B------:R-:W-:Y:S02]  /*eef0*/  IMAD.IADD R5, R5, 0x1, R9 ;  /* 0x0000000105057824 */ /* 0x000fe400078e0209 */
[C---:B------:R-:W-:Y:S02]  /*ef00*/  IMAD R33, R32.reuse, UR5, R33 ;  /* 0x0000000520217c24 */ /* 0x040fe4000f8e0221 */
[----:B------:R-:W-:Y:S01]  /*ef10*/  IMAD.WIDE.U32 R4, R32, UR4, R4 ;  /* 0x0000000420047c25 */ /* 0x000fe2000f8e0004 */
[----:B------:R-:W-:Y:S01]  /*ef20*/  @!PT LDS RZ, [RZ] ;  /* 0x00000000fffff984 */ /* 0x000fe20000000800 */
[----:B------:R-:W-:Y:S01]  /*ef30*/  @!PT LDS RZ, [RZ] ;  /* 0x00000000fffff984 */ /* 0x000fe20000000800 */
[----:B------:R-:W-:Y:S01]  /*ef40*/  @!PT LDS RZ, [RZ] ;  /* 0x00000000fffff984 */ /* 0x000fe20000000800 */
[----:B------:R0:W-:Y:S01]  /*ef50*/  LDGSTS.E.BYPASS.LTC128B.128 [R7+0x3c00], desc[UR44][R2.64], !P0 ;  /* 0x03c0000002077fae */ /* 0x0001e2000c101d6c */
[----:B------:R-:W-:-:S02]  /*ef60*/  ISETP.LT.OR P0, PT, R31, 0x71, P1 ;  /* 0x000000711f00780c */ /* 0x000fc40000f01670 */
[----:B------:R-:W-:-:S11]  /*ef70*/  IMAD.IADD R33, R5, 0x1, R33 ;  /* 0x0000000105217824 */ /* 0x000fd600078e0221 */
[----:B------:R0:W-:Y:S01]  /*ef80*/  LDGSTS.E.BYPASS.LTC128B.128 [R7+0x7c00], desc[UR44][R2.64+0x80], !P0 ;  /* 0x07c0008002077fae */ /* 0x0001e2000c101d6c */
[----:B------:R-:W-:Y:S01]  /*ef90*/  PLOP3.LUT P0, PT, PT, PT, PT, 0x80, 0x0 ;  /* 0x000000000000781c */ /* 0x000fe20003f0f070 */
[----:B------:R-:W-:-:S12]  /*efa0*/  NOP ;  /* 0x0000000000007918 */ /* 0x000fd80000000000 */
.L_x_2472:
        /* <DEDUP_REMOVED lines=10> */
.L_x_2473:
[----:B------:R-:W-:Y:S01]  /*f050*/  R2UR UR4, R24 ;  /* 0x00000000180472ca */ /* 0x000fe200000e0000 */
[----:B------:R-:W-:Y:S01]  /*f060*/  ULDC.64 UR6, c[0x0][0x330] ;  /* 0x0000cc0000067ab9 */ /* 0x000fe20000000a00 */
[----:B------:R-:W-:Y:S01]  /*f070*/  IMAD.MOV.U32 R5, RZ, RZ, R33 ;  /* 0x000000ffff057224 */ /* 0x000fe200078e0021 */
[----:B0-----:R-:W-:Y:S01]  /*f080*/  MOV R3, UR6 ;  /* 0x0000000600037c02 */ /* 0x001fe20008000f00 */
[----:B------:R0:W-:Y:S01]  /*f090*/  SYNCS.ARRIVE.TRANS64.A1T0 RZ, [R0+URZ+0x28850], RZ ;  /* 0x028850ff00ff79a7 */ /* 0x0001e2000810003f */
[----:B------:R-:W-:Y:S01]  /*f0a0*/  IADD3 R22, R22, -0x1, RZ ;  /* 0xffffffff16167810 */ /* 0x000fe20007ffe0ff */
[----:B------:R-:W-:Y:S01]  /*f0b0*/  VIADD R31, R31, 0x80 ;  /* 0x000000801f1f7836 */ /* 0x000fe20000000000 */
[----:B------:R-:W-:Y:S01]  /*f0c0*/  MOV R20, R10 ;  /* 0x0000000a00147202 */ /* 0x000fe20000000f00 */
[----:B------:R-:W-:-:S04]  /*f0d0*/  IMAD.WIDE.U32 R4, R3, UR40, R4 ;  /* 0x0000002803047c25 */ /* 0x000fc8000f8e0004 */
[----:B------:R-:W-:Y:S01]  /*f0e0*/  VIADD R21, R21, 0xffffff80 ;  /* 0xffffff8015157836 */ /* 0x000fe20000000000 */
[----:B------:R-:W-:Y:S01]  /*f0f0*/  UIMAD UR4, UR4, UR6, URZ ;  /* 0x00000006040472a4 */ /* 0x000fe2000f8e023f */
[----:B------:R-:W-:-:S03]  /*f100*/  IMAD.MOV.U32 R9, RZ, RZ, R8 ;  /* 0x000000ffff097224 */ /* 0x000fc600078e0008 */
[----:B------:R-:W-:-:S03]  /*f110*/  UIMAD UR4, UR40, UR7, UR4 ;  /* 0x00000007280472a4 */ /* 0x000fc6000f8e0204 */
[----:B------:R-:W-:Y:S02]  /*f120*/  ULDC.64 UR6, c[0x0][0x318] ;  /* 0x0000c60000067ab9 */ /* 0x000fe40000000a00 */
[----:B------:R-:W-:Y:S01]  /*f130*/  LEA R16, P0, R4, UR6, 0x1 ;  /* 0x0000000604107c11 */ /* 0x000fe2000f8008ff */
[----:B------:R-:W-:-:S05]  /*f140*/  VIADD R3, R5, UR4 ;  /* 0x0000000405037c36 */ /* 0x000fca0008000000 */
[----:B------:R-:W-:Y:S02]  /*f150*/  LEA.HI.X R2, R4, UR7, R3, 0x1, P0 ;  /* 0x0000000704027c11 */ /* 0x000fe400080f0c03 */
[----:B------:R-:W-:-:S13]  /*f160*/  ISETP.GT.AND P0, PT, R22, UR51, PT ;  /* 0x0000003316007c0c */ /* 0x000fda000bf04270 */
[----:B0-----:R-:W-:Y:S05]  /*f170*/  @P0 BRA `(.L_x_2474) ;  /* 0xfffffff000240947 */ /* 0x001fea000383ffff */
[----:B------:R-:W-:Y:S05]  /*f180*/  BSYNC B0 ;  /* 0x0000000000007941 */ /* 0x000fea0003800000 */
.L_x_2461:
[----:B------:R-:W-:-:S13]  /*f190*/  ISETP.NE.AND P0, PT, R18, 0x3, PT ;  /* 0x000000031200780c */ /* 0x000fda0003f05270 */
[----:B------:R-:W-:Y:S05]  /*f1a0*/  @!P0 BRA `(.L_x_2475) ;  /* 0x0000000000048947 */ /* 0x000fea0003800000 */
[----:B------:R-:W-:Y:S01]  /*f1b0*/  BPT.TRAP 0x1 ;  /* 0x000000040000795c */ /* 0x000fe20000300000 */
.L_x_2475:
[----:B0-----:R-:W-:Y:S01]  /*f1c0*/  LEA R0, R10, UR47, 0x3 ;  /* 0x0000002f0a007c11 */ /* 0x001fe2000f8e18ff */
[----:B------:R-:W-:Y:S01]  /*f1d0*/  IMAD.MOV.U32 R3, RZ, RZ, -0x80 ;  /* 0xffffff80ff037424 */ /* 0x000fe200078e00ff */
[----:B------:R-:W-:Y:S01]  /*f1e0*/  SHF.L.U32 R5, R8, 0x1f, RZ ;  /* 0x0000001f08057819 */ /* 0x000fe200000006ff */
[----:B------:R-:W-:Y:S01]  /*f1f0*/  BSSY B0, `(.L_x_2476) ;  /* 0x0000006000007945 */ /* 0x000fe20003800000 */
[----:B------:R-:W-:Y:S01]  /*f200*/  LEA R6, R10, R19, 0xe ;  /* 0x000000130a067211 */ /* 0x000fe200078e70ff */
[----:B------:R-:W-:Y:S01]  /*f210*/  IMAD R3, R22, R3, UR41 ;  /* 0x0000002916037e24 */ /* 0x000fe2000f8e0203 */
[----:B------:R-:W0:Y:S03]  /*f220*/  SYNCS.PHASECHK.TRANS64.TRYWAIT P0, [R0+URZ+0x28860], R5 ;  /* 0x02886005000075a7 */ /* 0x000e26000800017f */
[----:B------:R-:W-:Y:S01]  /*f230*/  IMAD.IADD R28, R3, 0x1, -R28 ;  /* 0x00000001031c7824 */ /* 0x000fe200078e0a1c */
[----:B0-----:R-:W-:Y:S06]  /*f240*/  @!P0 BRA `(.L_x_2477) ;  /* 0x00000034006c8947 */ /* 0x001fec0003800000 */
.L_x_2569:
[----:B------:R-:W-:Y:S05]  /*f250*/  BSYNC B0 ;  /* 0x0000000000007941 */ /* 0x000fea0003800000 */
.L_x_2476:
        /* <DEDUP_REMOVED lines=16> */
[----:B0-----:R-:W-:-:S03]  /*f360*/  MOV R7, R5 ;  /* 0x0000000500077202 */ /* 0x001fc60000000f00 */
        /* <DEDUP_REMOVED lines=17> */
[----:B-1----:R-:W-:Y:S01]  /*f480*/  IMAD.MOV.U32 R13, RZ, RZ, R9 ;  /* 0x000000ffff0d7224 */ /* 0x002fe200078e0009 */
[----:B------:R-:W-:Y:S02]  /*f490*/  MOV R9, RZ ;  /* 0x000000ff00097202 */ /* 0x000fe40000000f00 */
        /* <DEDUP_REMOVED lines=9> */
[C---:B------:R-:W-:Y:S02]  /*f530*/  ISETP.LT.OR P4, PT, R28.reuse, 0x41, P1 ;  /* 0x000000411c00780c */ /* 0x040fe40000f81670 */
[----:B-----5:R-:W-:Y:S01]  /*f540*/  MOV R7, R19 ;  /* 0x0000001300077202 */ /* 0x020fe20000000f00 */
        /* <DEDUP_REMOVED lines=21> */
.L_x_2587:
        /* <DEDUP_REMOVED lines=12> */
.L_x_2479:
        /* <DEDUP_REMOVED lines=10> */
.L_x_2480:
[----:B------:R1:W-:Y:S02]  /*f800*/  SYNCS.ARRIVE.TRANS64.A1T0 RZ, [R0+URZ+0x28850], RZ ;  /* 0x028850ff00ff79a7 */ /* 0x0003e4000810003f */
[----:B-1----:R-:W-:-:S04]  /*f810*/  IADD3 R0, R10, 0x1, RZ ;  /* 0x000000010a007810 */ /* 0x002fc80007ffe0ff */
[----:B------:R-:W-:-:S04]  /*f820*/  ISETP.NE.AND P0, PT, R0, 0x2, PT ;  /* 0x000000020000780c */ /* 0x000fc80003f05270 */
[----:B0-----:R-:W-:Y:S02]  /*f830*/  SEL R3, RZ, 0x1, P0 ;  /* 0x00000001ff037807 */ /* 0x001fe40000000000 */
[----:B------:R-:W-:Y:S02]  /*f840*/  SEL R0, R0, RZ, P0 ;  /* 0x000000ff00007207 */ /* 0x000fe40000000000 */
[----:B------:R-:W-:-:S07]  /*f850*/  LOP3.LUT R8, R8, R3, RZ, 0x3c, !PT ;  /* 0x0000000308087212 */ /* 0x000fce00078e3cff */
.L_x_2446:
[----:B------:R-:W0:Y:S01]  /*f860*/  S2R R3, SR_CgaCtaId ;  /* 0x0000000000037919 */ /* 0x000e220000008800 */
[----:B------:R-:W-:Y:S02]  /*f870*/  MOV R2, 0x400 ;  /* 0x0000040000027802 */ /* 0x000fe40000000f00 */
[----:B------:R-:W-:Y:S02]  /*f880*/  SHF.L.U32 R9, R9, 0x1f, RZ ;  /* 0x0000001f09097819 */ /* 0x000fe400000006ff */
[----:B0-----:R-:W-:-:S04]  /*f890*/  LEA R7, R3, R2, 0x18 ;  /* 0x0000000203077211 */ /* 0x001fc800078ec0ff */
[----:B------:R-:W0:Y:S02]  /*f8a0*/  SYNCS.PHASECHK.TRANS64.TRYWAIT P0, [R7+URZ+0x28820], R9 ;  /* 0x02882009070075a7 */ /* 0x000e24000800017f */
[----:B0-----:R-:W-:Y:S05]  /*f8b0*/  @!P0 BRA `(.L_x_2481) ;  /* 0x00000038007c8947 */ /* 0x001fea0003800000 */
.L_x_2588:
[----:B------:R-:W-:-:S03]  /*f8c0*/  UMOV UR4, 0xffffffff ;  /* 0xffffffff00047882 */ /* 0x000fc60000000000 */
[----:B------:R-:W-:Y:S05]  /*f8d0*/  BRA.DIV UR4, `(.L_x_2482) ;  /* 0x0000003a04887947 */ /* 0x000fea000b800000 */
[----:B------:R1:W3:Y:S02]  /*f8e0*/  SHFL.IDX PT, R14, R17, RZ, 0x1f ;  /* 0x00001fff110e7589 */ /* 0x0002e400000e0000 */
.L_x_2591:
[----:B---3--:R-:W-:-:S13]  /*f8f0*/  ISETP.NE.AND P0, PT, R14, RZ, PT ;  /* 0x000000ff0e00720c */ /* 0x008fda0003f05270 */
[----:B------:R-:W-:Y:S05]  /*f900*/  @P0 BRA `(.L_x_2402) ;  /* 0x0000000000880947 */ /* 0x000fea0003800000 */
[----:B------:R-:W-:-:S03]  /*f910*/  UMOV UR4, 0xffffffff ;  /* 0xffffffff00047882 */ /* 0x000fc60000000000 */
[----:B------:R-:W-:Y:S05]  /*f920*/  BRA.DIV UR4, `(.L_x_2483) ;  /* 0x0000003a049c7947 */ /* 0x000fea000b800000 */
[----:B------:R-:W-:-:S13]  /*f930*/  ELECT P6, URZ, PT ;  /* 0x00000000003f782f */ /* 0x000fda00038c0000 */
.L_x_2594:
[----:B------:R-:W-:Y:S05]  /*f940*/  @!P6 BRA `(.L_x_2402) ;  /* 0x000000000078e947 */ /* 0x000fea0003800000 */
[----:B------:R-:W-:-:S06]  /*f950*/  ULOP3.LUT UR4, UR36, 0x2, URZ, 0xfc, !UPT ;  /* 0x0000000224047892 */ /* 0x000fcc000f8efc3f */
[----:B------:R-:W-:-:S05]  /*f960*/  IMAD.U32 R2, RZ, RZ, UR4 ;  /* 0x00000004ff027e24 */ /* 0x000fca000f8e00ff */
[----:B------:R-:W-:-:S13]  /*f970*/  ISETP.NE.AND P0, PT, R2, 0x3, PT ;  /* 0x000000030200780c */ /* 0x000fda0003f05270 */
[----:B------:R-:W-:Y:S05]  /*f980*/  @!P0 BRA `(.L_x_2484) ;  /* 0x0000000000048947 */ /* 0x000fea0003800000 */
[----:B------:R-:W-:Y:S01]  /*f990*/  BPT.TRAP 0x1 ;  /* 0x000000040000795c */ /* 0x000fe20000300000 */
.L_x_2484:
[----:B------:R-:W-:Y:S01]  /*f9a0*/  IMAD R5, R0, 0x8, R7 ;  /* 0x0000000800057824 */ /* 0x000fe200078e0207 */
[----:B------:R-:W-:Y:S02]  /*f9b0*/  SHF.L.U32 R2, R8, 0x1f, RZ ;  /* 0x0000001f08027819 */ /* 0x000fe400000006ff */
[----:B------:R-:W-:Y:S02]  /*f9c0*/  IADD3 R0, R0, 0x1, RZ ;  /* 0x0000000100007810 */ /* 0x000fe40007ffe0ff */
[----:B------:R-:W3:Y:S02]  /*f9d0*/  SYNCS.PHASECHK.TRANS64.TRYWAIT P1, [R5+URZ+0x28840], R2 ;  /* 0x02884002050075a7 */ /* 0x000ee4000802017f */
[----:B------:R-:W-:-:S04]  /*f9e0*/  ISETP.NE.AND P2, PT, R0, 0x2, PT ;  /* 0x000000020000780c */ /* 0x000fc80003f45270 */
[----:B------:R-:W-:Y:S01]  /*f9f0*/  SEL R3, RZ, 0x1, P2 ;  /* 0x00000001ff037807 */ /* 0x000fe20001000000 */
[----:B---3--:R-:W-:Y:S08]  /*fa00*/  @!P1 BRA `(.L_x_2485) ;  /* 0x0000003800849947 */ /* 0x008ff00003800000 */
.L_x_2595:
[----:B------:R-:W-:Y:S02]  /*fa10*/  SEL R0, R0, RZ, P2 ;  /* 0x000000ff00007207 */ /* 0x000fe40001000000 */
[----:B------:R-:W-:Y:S01]  /*fa20*/  LOP3.LUT R3, R8, R3, RZ, 0x3c, !PT ;  /* 0x0000000308037212 */ /* 0x000fe200078e3cff */
[----:B------:R-:W-:Y:S06]  /*fa30*/  @!P0 BRA `(.L_x_2486) ;  /* 0x0000000000048947 */ /* 0x000fec0003800000 */
[----:B------:R-:W-:Y:S01]  /*fa40*/  BPT.TRAP 0x1 ;  /* 0x000000040000795c */ /* 0x000fe20000300000 */
.L_x_2486:
[----:B0-----:R-:W-:Y:S01]  /*fa50*/  IMAD R7, R0, 0x8, R7 ;  /* 0x0000000800077824 */ /* 0x001fe200078e0207 */
[----:B------:R-:W-:-:S04]  /*fa60*/  SHF.L.U32 R0, R3, 0x1f, RZ ;  /* 0x0000001f03007819 */ /* 0x000fc800000006ff */
[----:B------:R-:W0:Y:S02]  /*fa70*/  SYNCS.PHASECHK.TRANS64.TRYWAIT P1, [R7+URZ+0x28840], R0 ;  /* 0x02884000070075a7 */ /* 0x000e24000802017f */
[----:B0-----:R-:W-:Y:S05]  /*fa80*/  @!P1 BRA `(.L_x_2487) ;  /* 0x0000003800789947 */ /* 0x001fea0003800000 */
.L_x_2596:
[----:B------:R-:W-:Y:S05]  /*fa90*/  @!P0 BRA `(.L_x_2488) ;  /* 0x0000000000048947 */ /* 0x000fea0003800000 */
[----:B------:R-:W-:Y:S01]  /*faa0*/  BPT.TRAP 0x1 ;  /* 0x000000040000795c */ /* 0x000fe20000300000 */
.L_x_2488:
[----:B------:R-:W4:Y:S02]  /*fab0*/  SYNCS.PHASECHK.TRANS64.TRYWAIT P1, [R5+URZ+0x28860], R2 ;  /* 0x02886002050075a7 */ /* 0x000f24000802017f */
[----:B----4-:R-:W-:Y:S05]  /*fac0*/  @!P1 BRA `(.L_x_2489) ;  /* 0x00000038007c9947 */ /* 0x010fea0003800000 */
.L_x_2597:
[----:B------:R-:W-:Y:S05]  /*fad0*/  @!P0 BRA `(.L_x_2490) ;  /* 0x0000000000048947 */ /* 0x000fea0003800000 */
[----:B------:R-:W-:Y:S01]  /*fae0*/  BPT.TRAP 0x1 ;  /* 0x000000040000795c */ /* 0x000fe20000300000 */
.L_x_2490:
[----:B------:R0:W0:Y:S02]  /*faf0*/  SYNCS.PHASECHK.TRANS64.TRYWAIT P0, [R7+URZ+0x28860], R0 ;  /* 0x02886000070075a7 */ /* 0x000024000800017f */
[----:B0-----:R-:W-:Y:S05]  /*fb00*/  @!P0 NANOSLEEP.SYNCS 0x989680 ;  /* 0x009896800000895d */ /* 0x001fea0003900000 */
[----:B------:R-:W0:Y:S02]  /*fb10*/  @!P0 SYNCS.PHASECHK.TRANS64 P0, [R7+URZ+0x28860], R0 ;  /* 0x02886000070085a7 */ /* 0x000e24000800007f */
[----:B0-----:R-:W-:Y:S05]  /*fb20*/  @!P0 BRA `(.L_x_2490) ;  /* 0xfffffffc00f08947 */ /* 0x001fea000383ffff */
.L_x_2402:
[----:B------:R-:W-:Y:S05]  /*fb30*/  BSYNC B6 ;  /* 0x0000000000067941 */ /* 0x000fea0003800000 */
.L_x_2399:
[----:B------:R-:W-:Y:S05]  /*fb40*/  EXIT ;  /* 0x000000000000794d */ /* 0x000fea0003800000 */
.L_x_2406:
[----:B0-----:R-:W-:-:S04]  /*fb50*/  IMAD.U32 R3, RZ, RZ, UR41 ;  /* 0x00000029ff037e24 */ /* 0x001fc8000f8e00ff */
[----:B------:R0:W1:Y:S03]  /*fb60*/  SYNCS.PHASECHK.TRANS64.TRYWAIT P0, [R3+URZ+0x28800], R0 ;  /* 0x02880000030075a7 */ /* 0x000066000800017f */
[----:B-1----:R-:W-:Y:S05]  /*fb70*/  @!P0 NANOSLEEP.SYNCS 0x989680 ;  /* 0x009896800000895d */ /* 0x002fea0003900000 */
[----:B------:R-:W1:Y:S02]  /*fb80*/  @!P0 SYNCS.PHASECHK.TRANS64 P0, [R3+URZ+0x28800], R0 ;  /* 0x02880000030085a7 */ /* 0x000e64000800007f */
[----:B-1----:R-:W-:Y:S05]  /*fb90*/  @!P0 BRA `(.L_x_2406) ;  /* 0xfffffffc00ec8947 */ /* 0x002fea000383ffff */
[----:B------:R-:W-:Y:S05]  /*fba0*/  BRA `(.L_x_2491) ;  /* 0xffffff1400f07947 */ /* 0x000fea000383ffff */
.L_x_2410:
[----:B-1----:R-:W-:-:S04]  /*fbb0*/  MOV R3, UR41 ;  /* 0x0000002900037c02 */ /* 0x002fc80008000f00 */
[----:B------:R1:W2:Y:S03]  /*fbc0*/  SYNCS.PHASECHK.TRANS64.TRYWAIT P1, [R3+URZ+0x28830], R0 ;  /* 0x02883000030075a7 */ /* 0x0002a6000802017f */
[----:B--2---:R-:W-:Y:S05]  /*fbd0*/  @!P1 NANOSLEEP.SYNCS 0x989680 ;  /* 0x009896800000995d */ /* 0x004fea0003900000 */
[----:B------:R-:W2:Y:S02]  /*fbe0*/  @!P1 SYNCS.PHASECHK.TRANS64 P1, [R3+URZ+0x28830], R0 ;  /* 0x02883000030095a7 */ /* 0x000ea4000802007f */
[----:B--2---:R-:W-:Y:S05]  /*fbf0*/  @!P1 BRA `(.L_x_2410) ;  /* 0xfffffffc00ec9947 */ /* 0x004fea000383ffff */
[----:B------:R-:W-:Y:S05]  /*fc00*/  BRA `(.L_x_2409) ;  /* 0xffffff18000c7947 */ /* 0x000fea000383ffff */
.L_x_2416:
[----:B-1----:R-:W-:-:S04]  /*fc10*/  IMAD.U32 R11, RZ, RZ, UR4 ;  /* 0x00000004ff0b7e24 */ /* 0x002fc8000f8e00ff */
[----:B------:R1:W2:Y:S03]  /*fc20*/  SYNCS.PHASECHK.TRANS64.TRYWAIT P1, [R11+URZ+0x28830], R10 ;  /* 0x0288300a0b0075a7 */ /* 0x0002a6000802017f */
[----:B--2---:R-:W-:Y:S05]  /*fc30*/  @!P1 NANOSLEEP.SYNCS 0x989680 ;  /* 0x009896800000995d */ /* 0x004fea0003900000 */
[----:B------:R-:W2:Y:S02]  /*fc40*/  @!P1 SYNCS.PHASECHK.TRANS64 P1, [R11+URZ+0x28830], R10 ;  /* 0x0288300a0b0095a7 */ /* 0x000ea4000802007f */
[----:B--2---:R-:W-:Y:S05]  /*fc50*/  @!P1 BRA `(.L_x_2416) ;  /* 0xfffffffc00ec9947 */ /* 0x004fea000383ffff */
[----:B------:R-:W-:Y:S05]  /*fc60*/  BRA `(.L_x_2413) ;  /* 0xffffff4400b87947 */ /* 0x000fea000383ffff */
.L_x_2420:
[----:B-1----:R-:W-:-:S04]  /*fc70*/  IMAD.U32 R11, RZ, RZ, UR4 ;  /* 0x00000004ff0b7e24 */ /* 0x002fc8000f8e00ff */
[----:B------:R1:W2:Y:S03]  /*fc80*/  SYNCS.PHASECHK.TRANS64.TRYWAIT P1, [R11+URZ+0x28850], R10 ;  /* 0x0288500a0b0075a7 */ /* 0x0002a6000802017f */
[----:B--2---:R-:W-:Y:S05]  /*fc90*/  @!P1 NANOSLEEP.SYNCS 0x989680 ;  /* 0x009896800000995d */ /* 0x004fea0003900000 */
[----:B------:R-:W2:Y:S02]  /*fca0*/  @!P1 SYNCS.PHASECHK.TRANS64 P1, [R11+URZ+0x28850], R10 ;  /* 0x0288500a0b0095a7 */ /* 0x000ea4000802007f */
[----:B--2---:R-:W-:Y:S05]  /*fcb0*/  @!P1 BRA `(.L_x_2420) ;  /* 0xfffffffc00ec9947 */ /* 0x004fea000383ffff */
[----:B------:R-:W-:Y:S05]  /*fcc0*/  BRA `(.L_x_2417) ;  /* 0xffffff48008c7947 */ /* 0x000fea000383ffff */
.L_x_2428:
[----:B-1----:R-:W-:-:S04]  /*fcd0*/  MOV R10, UR4 ;  /* 0x00000004000a7c02 */ /* 0x002fc80008000f00 */
[----:B------:R1:W2:Y:S03]  /*fce0*/  SYNCS.PHASECHK.TRANS64.TRYWAIT P1, [R10+URZ+0x28830], R9 ;  /* 0x028830090a0075a7 */ /* 0x0002a6000802017f */
[----:B--2---:R-:W-:Y:S05]  /*fcf0*/  @!P1 NANOSLEEP.SYNCS 0x989680 ;  /* 0x009896800000995d */ /* 0x004fea0003900000 */
[----:B------:R-:W2:Y:S02]  /*fd00*/  @!P1 SYNCS.PHASECHK.TRANS64 P1, [R10+URZ+0x28830], R9 ;  /* 0x028830090a0095a7 */ /* 0x000ea4000802007f */
[----:B--2---:R-:W-:Y:S05]  /*fd10*/  @!P1 BRA `(.L_x_2428) ;  /* 0xfffffffc00ec9947 */ /* 0x004fea000383ffff */
[----:B------:R-:W-:Y:S05]  /*fd20*/  BRA `(.L_x_2425) ;  /* 0xffffff78001c7947 */ /* 0x000fea000383ffff */
.L_x_2432:
[----:B-1----:R-:W-:-:S04]  /*fd30*/  IMAD.U32 R10, RZ, RZ, UR4 ;  /* 0x00000004ff0a7e24 */ /* 0x002fc8000f8e00ff */
[----:B------:R1:W2:Y:S03]  /*fd40*/  SYNCS.PHASECHK.TRANS64.TRYWAIT P1, [R10+URZ+0x28850], R9 ;  /* 0x028850090a0075a7 */ /* 0x0002a6000802017f */
[----:B--2---:R-:W-:Y:S05]  /*fd50*/  @!P1 NANOSLEEP.SYNCS 0x989680 ;  /* 0x009896800000995d */ /* 0x004fea0003900000 */
[----:B------:R-:W2:Y:S02]  /*fd60*/  @!P1 SYNCS.PHASECHK.TRANS64 P1, [R10+URZ+0x28850], R9 ;  /* 0x028850090a0095a7 */ /* 0x000ea4000802007f */
[----:B--2---:R-:W-:Y:S05]  /*fd70*/  @!P1 BRA `(.L_x_2432) ;  /* 0xfffffffc00ec9947 */ /* 0x004fea000383ffff */
[----:B------:R-:W-:Y:S05]  /*fd80*/  BRA `(.L_x_2429) ;  /* 0xffffff7800e07947 */ /* 0x000fea000383ffff */
.L_x_2439:
[----:B-1----:R-:W-:-:S04]  /*fd90*/  IMAD.U32 R5, RZ, RZ, UR5 ;  /* 0x00000005ff057e24 */ /* 0x002fc8000f8e00ff */
[----:B------:R1:W2:Y:S03]  /*fda0*/  SYNCS.PHASECHK.TRANS64.TRYWAIT P1, [R5+URZ+0x28850], R2 ;  /* 0x02885002050075a7 */ /* 0x0002a6000802017f */
[----:B--2---:R-:W-:Y:S05]  /*fdb0*/  @!P1 NANOSLEEP.SYNCS 0x989680 ;  /* 0x009896800000995d */ /* 0x004fea0003900000 */
[----:B------:R-:W2:Y:S02]  /*fdc0*/  @!P1 SYNCS.PHASECHK.TRANS64 P1, [R5+URZ+0x28850], R2 ;  /* 0x02885002050095a7 */ /* 0x000ea4000802007f */
[----:B--2---:R-:W-:Y:S05]  /*fdd0*/  @!P1 BRA `(.L_x_2439) ;  /* 0xfffffffc00ec9947 */ /* 0x004fea000383ffff */
[----:B------:R-:W-:Y:S05]  /*fde0*/  BRA `(.L_x_2438) ;  /* 0xffffff9c00cc7947 */ /* 0x000fea000383ffff */
.L_x_2451:
[----:B------:R-:W-:Y:S01]  /*fdf0*/  MOV R13, R17 ;  /* 0x00000011000d7202 */ /* 0x000fe20000000f00 */
[----:B------:R-:W-:Y:S01]  /*fe00*/  IMAD.MOV.U32 R12, RZ, RZ, RZ ;  /* 0x000000ffff0c7224 */ /* 0x000fe200078e00ff */
[----:B------:R-:W-:Y:S01]  /*fe10*/  MOV R15, 0xffffffff ;  /* 0xffffffff000f7802 */ /* 0x000fe20000000f00 */
[----:B------:R-:W-:-:S07]  /*fe20*/  IMAD.MOV.U32 R11, RZ, RZ, 0x1f ;  /* 0x0000001fff0b7424 */ /* 0x000fce00078e00ff */
[----:B-----5:R-:W-:Y:S05]  /*fe30*/  WARPSYNC.COLLECTIVE R15, `(.L_x_2492) ;  /* 0x000000000f087348 */ /* 0x020fea0003c00000 */
[----:B------:R0:W1:Y:S02]  /*fe40*/  SHFL.IDX P6, R14, R13, R12, R11 ;  /* 0x0000000c0d0e7389 */ /* 0x00006400000c000b */
[----:B01---5:R-:W-:Y:S01]  /*fe50*/  ENDCOLLECTIVE ;  /* 0x000000000000791b */ /* 0x023fe20003800000 */
.L_x_2492:
[----:B------:R-:W-:Y:S05]  /*fe60*/  BRA `(.L_x_2493) ;  /* 0xffffffcc00a87947 */ /* 0x000fea000383ffff */
.L_x_2453:
[----:B0-----:R-:W-:-:S04]  /*fe70*/  IMAD.U32 R10, RZ, RZ, UR47 ;  /* 0x0000002fff0a7e24 */ /* 0x001fc8000f8e00ff */
[----:B------:R0:W1:Y:S03]  /*fe80*/  SYNCS.PHASECHK.TRANS64.TRYWAIT P0, [R10+URZ+0x28840], R9 ;  /* 0x028840090a0075a7 */ /* 0x000066000800017f */
[----:B-1----:R-:W-:Y:S05]  /*fe90*/  @!P0 NANOSLEEP.SYNCS 0x989680 ;  /* 0x009896800000895d */ /* 0x002fea0003900000 */
[----:B------:R-:W1:Y:S02]  /*fea0*/  @!P0 SYNCS.PHASECHK.TRANS64 P0, [R10+URZ+0x28840], R9 ;  /* 0x028840090a0085a7 */ /* 0x000e64000800007f */
[----:B-1----:R-:W-:Y:S05]  /*feb0*/  @!P0 BRA `(.L_x_2453) ;  /* 0xfffffffc00ec8947 */ /* 0x002fea000383ffff */
[----:B------:R-:W-:Y:S05]  /*fec0*/  BRA `(.L_x_2494) ;  /* 0xffffffd000247947 */ /* 0x000fea000383ffff */
.L_x_2454:
        /* <DEDUP_REMOVED lines=8> */
.L_x_2496:
[----:B------:R-:W-:Y:S05]  /*ff50*/  BSYNC B0 ;  /* 0x0000000000007941 */ /* 0x000fea0003800000 */
.L_x_2495:
[----:B------:R-:W-:Y:S01]  /*ff60*/  IMAD.MOV.U32 R13, RZ, RZ, R0 ;  /* 0x000000ffff0d7224 */ /* 0x000fe200078e0000 */
[----:B------:R-:W-:Y:S01]  /*ff70*/  MOV R11, 0x181f ;  /* 0x0000181f000b7802 */ /* 0x000fe20000000f00 */
[----:B------:R-:W-:Y:S01]  /*ff80*/  IMAD.MOV.U32 R12, RZ, RZ, RZ ;  /* 0x000000ffff0c7224 */ /* 0x000fe200078e00ff */
[----:B------:R-:W-:Y:S01]  /*ff90*/  MOV R5, R14 ;  /* 0x0000000e00057202 */ /* 0x000fe20000000f00 */
[----:B------:R-:W-:Y:S01]  /*ffa0*/  IMAD.MOV.U32 R15, RZ, RZ, -0x1 ;  /* 0xffffffffff0f7424 */ /* 0x000fe200078e00ff */
[----:B------:R-:W-:-:S07]  /*ffb0*/  @P0 LEA R9, R19, UR47, 0x1 ;  /* 0x0000002f13090c11 */ /* 0x000fce000f8e08ff */
[----:B------:R-:W-:Y:S05]  /*ffc0*/  WARPSYNC.COLLECTIVE R15, `(.L_x_2497) ;  /* 0x000000000f087348 */ /* 0x000fea0003c00000 */
[----:B------:R0:W1:Y:S02]  /*ffd0*/  SHFL.IDX P6, R14, R13, R12, R11 ;  /* 0x0000000c0d0e7389 */ /* 0x00006400000c000b */
[----:B01----:R-:W-:Y:S01]  /*ffe0*/  ENDCOLLECTIVE ;  /* 0x000000000000791b */ /* 0x003fe20003800000 */
.L_x_2497:
[----:B------:R-:W-:Y:S01]  /*fff0*/  MOV R13, R3 ;  /* 0x00000003000d7202 */ /* 0x000fe20000000f00 */
[----:B------:R-:W-:Y:S02]  /*10000*/  IMAD.MOV.U32 R12, RZ, RZ, 0x1 ;  /* 0x00000001ff0c7424 */ /* 0x000fe400078e00ff */
[----:B------:R-:W-:-:S07]  /*10010*/  IMAD.MOV.U32 R4, RZ, RZ, R14 ;  /* 0x000000ffff047224 */ /* 0x000fce00078e000e */
[----:B------:R-:W-:Y:S05]  /*10020*/  WARPSYNC.COLLECTIVE R15, `(.L_x_2498) ;  /* 0x000000000f087348 */ /* 0x000fea0003c00000 */
[----:B------:R0:W1:Y:S02]  /*10030*/  SHFL.IDX P6, R14, R13, R12, R11 ;  /* 0x0000000c0d0e7389 */ /* 0x00006400000c000b */
[----:B01----:R-:W-:Y:S01]  /*10040*/  ENDCOLLECTIVE ;  /* 0x000000000000791b */ /* 0x003fe20003800000 */
.L_x_2498:
[----:B------:R-:W-:-:S05]  /*10050*/  @P0 IMAD.WIDE.U32 R4, R26, 0x2, R4 ;  /* 0x000000021a040825 */ /* 0x000fca00078e0004 */
[----:B------:R-:W-:Y:S01]  /*10060*/  @!PT LDS RZ, [RZ] ;  /* 0x00000000fffff984 */ /* 0x000fe20000000800 */
[----:B------:R-:W-:Y:S01]  /*10070*/  @!PT LDS RZ, [RZ] ;  /* 0x00000000fffff984 */ /* 0x000fe20000000800 */
[----:B------:R-:W-:Y:S01]  /*10080*/  @!PT LDS RZ, [RZ] ;  /* 0x00000000fffff984 */ /* 0x000fe20000000800 */
[----:B------:R0:W-:Y:S04]  /*10090*/  @P0 LDGSTS.E.BYPASS.LTC128B.128 [R9+0x18400], desc[UR44][R4.64], !P3 ;  /* 0x1840000004090fae */ /* 0x0001e8000d901d6c */
[----:B------:R0:W-:Y:S01]  /*100a0*/  @P0 LDGSTS.E.BYPASS.LTC128B.128 [R9+0x1c400], desc[UR44][R4.64+0x80], !P2 ;  /* 0x1c40008004090fae */ /* 0x0001e2000d101d6c */
[----:B------:R-:W-:Y:S02]  /*100b0*/  ISETP.GE.AND P0, PT, R6, 0x11, PT ;  /* 0x000000110600780c */ /* 0x000fe40003f06270 */
[----:B------:R-:W-:Y:S01]  /*100c0*/  MOV R13, R0 ;  /* 0x00000000000d7202 */ /* 0x000fe20000000f00 */
[----:B------:R-:W-:-:S10]  /*100d0*/  IMAD.MOV.U32 R8, RZ, RZ, R14 ;  /* 0x000000ffff087224 */ /* 0x000fd400078e000e */
[----:B0-----:R-:W-:-:S07]  /*100e0*/  @P0 LEA R36, R19, UR47, 0x1 ;  /* 0x0000002f13240c11 */ /* 0x001fce000f8e08ff */
[----:B------:R-:W-:Y:S05]  /*100f0*/  WARPSYNC.COLLECTIVE R15, `(.L_x_2499) ;  /* 0x000000000f087348 */ /* 0x000fea0003c00000 */
[----:B------:R0:W1:Y:S02]  /*10100*/  SHFL.IDX P6, R14, R13, R12, R11 ;  /* 0x0000000c0d0e7389 */ /* 0x00006400000c000b */
[----:B01----:R-:W-:Y:S01]  /*10110*/  ENDCOLLECTIVE ;  /* 0x000000000000791b */ /* 0x003fe20003800000 */
.L_x_2499:
[----:B------:R-:W-:Y:S01]  /*10120*/  IMAD.MOV.U32 R5, RZ, RZ, R8 ;  /* 0x000000ffff057224 */ /* 0x000fe200078e0008 */
[----:B------:R-:W-:Y:S01]  /*10130*/  MOV R13, R3 ;  /* 0x00000003000d7202 */ /* 0x000fe20000000f00 */
[----:B------:R-:W-:Y:S02]  /*10140*/  IMAD.MOV.U32 R12, RZ, RZ, 0x2 ;  /* 0x00000002ff0c7424 */ /* 0x000fe400078e00ff */
[----:B------:R-:W-:-:S07]  /*10150*/  IMAD.MOV.U32 R4, RZ, RZ, R14 ;  /* 0x000000ffff047224 */ /* 0x000fce00078e000e */
[----:B------:R-:W-:Y:S05]  /*10160*/  WARPSYNC.COLLECTIVE R15, `(.L_x_2500) ;  /* 0x000000000f087348 */ /* 0x000fea0003c00000 */
[----:B------:R0:W1:Y:S02]  /*10170*/  SHFL.IDX P6, R14, R13, R12, R11 ;  /* 0x0000000c0d0e7389 */ /* 0x00006400000c000b */
[----:B01----:R-:W-:Y:S01]  /*10180*/  ENDCOLLECTIVE ;  /* 0x000000000000791b */ /* 0x003fe20003800000 */
.L_x_2500:
        /* <DEDUP_REMOVED lines=9> */
[----:B0-----:R-:W-:Y:S05]  /*10220*/  WARPSYNC.COLLECTIVE R15, `(.L_x_2501) ;  /* 0x000000000f087348 */ /* 0x001fea0003c00000 */
[----:B------:R1:W2:Y:S02]  /*10230*/  SHFL.IDX P6, R14, R13, R12, R11 ;  /* 0x0000000c0d0e7389 */ /* 0x0002a400000c000b */
[----:B012---:R-:W-:Y:S01]  /*10240*/  ENDCOLLECTIVE ;  /* 0x000000000000791b */ /* 0x007fe20003800000 */
.L_x_2501:
[----:B------:R-:W-:Y:S01]  /*10250*/  MOV R5, R10 ;  /* 0x0000000a00057202 */ /* 0x000fe20000000f00 */
[----:B------:R-:W-:Y:S02]  /*10260*/  IMAD.MOV.U32 R13, RZ, RZ, R3 ;  /* 0x000000ffff0d7224 */ /* 0x000fe400078e0003 */
[----:B------:R-:W-:Y:S02]  /*10270*/  IMAD.MOV.U32 R12, RZ, RZ, 0x3 ;  /* 0x00000003ff0c7424 */ /* 0x000fe400078e00ff */
[----:B------:R-:W-:-:S07]  /*10280*/  IMAD.MOV.U32 R37, RZ, RZ, R14 ;  /* 0x000000ffff257224 */ /* 0x000fce00078e000e */
[----:B------:R-:W-:Y:S05]  /*10290*/  WARPSYNC.COLLECTIVE R15, `(.L_x_2502) ;  /* 0x000000000f087348 */ /* 0x000fea0003c00000 */
[----:B------:R0:W1:Y:S02]  /*102a0*/  SHFL.IDX P6, R14, R13, R12, R11 ;  /* 0x0000000c0d0e7389 */ /* 0x00006400000c000b */
[----:B01----:R-:W-:Y:S01]  /*102b0*/  ENDCOLLECTIVE ;  /* 0x000000000000791b */ /* 0x003fe20003800000 */
.L_x_2502:
[----:B------:R-:W-:Y:S01]  /*102c0*/  IMAD.MOV.U32 R4, RZ, RZ, R37 ;  /* 0x000000ffff047224 */ /* 0x000fe200078e0025 */
        /* <DEDUP_REMOVED lines=13> */
.L_x_2503:
[----:B------:R-:W-:Y:S01]  /*103a0*/  IMAD.MOV.U32 R5, RZ, RZ, R7 ;  /* 0x000000ffff057224 */ /* 0x000fe200078e0007 */
[----:B------:R-:W-:Y:S01]  /*103b0*/  @P0 LEA R7, R19, UR47, 0x1 ;  /* 0x0000002f13070c11 */ /* 0x000fe2000f8e08ff */
[----:B------:R-:W-:Y:S01]  /*103c0*/  IMAD.MOV.U32 R13, RZ, RZ, R3 ;  /* 0x000000ffff0d7224 */ /* 0x000fe200078e0003 */
[----:B------:R-:W-:Y:S01]  /*103d0*/  MOV R12, 0x4 ;  /* 0x00000004000c7802 */ /* 0x000fe20000000f00 */
[----:B------:R-:W-:-:S07]  /*103e0*/  IMAD.MOV.U32 R32, RZ, RZ, R14 ;  /* 0x000000ffff207224 */ /* 0x000fce00078e000e */
[----:B------:R-:W-:Y:S05]  /*103f0*/  WARPSYNC.COLLECTIVE R15, `(.L_x_2504) ;  /* 0x000000000f087348 */ /* 0x000fea0003c00000 */
[----:B------:R0:W1:Y:S02]  /*10400*/  SHFL.IDX P6, R14, R13, R12, R11 ;  /* 0x0000000c0d0e7389 */ /* 0x00006400000c000b */
[----:B01----:R-:W-:Y:S01]  /*10410*/  ENDCOLLECTIVE ;  /* 0x000000000000791b */ /* 0x003fe20003800000 */
.L_x_2504:
[----:B------:R-:W-:-:S05]  /*10420*/  MOV R4, R32 ;  /* 0x0000002000047202 */ /* 0x000fca0000000f00 */
        /* <DEDUP_REMOVED lines=12> */
.L_x_2505:
[----:B------:R-:W-:Y:S01]  /*104f0*/  IMAD.MOV.U32 R5, RZ, RZ, R10 ;  /* 0x000000ffff057224 */ /* 0x000fe200078e000a */
[----:B------:R-:W-:Y:S01]  /*10500*/  @P0 LEA R10, R19, UR47, 0x1 ;  /* 0x0000002f130a0c11 */ /* 0x000fe2000f8e08ff */
[----:B------:R-:W-:Y:S01]  /*10510*/  IMAD.MOV.U32 R13, RZ, RZ, R3 ;  /* 0x000000ffff0d7224 */ /* 0x000fe200078e0003 */
[----:B------:R-:W-:Y:S02]  /*10520*/  MOV R12, 0x5 ;  /* 0x00000005000c7802 */ /* 0x000fe40000000f00 */
[----:B------:R-:W-:-:S07]  /*10530*/  MOV R4, R14 ;  /* 0x0000000e00047202 */ /* 0x000fce0000000f00 */
[----:B------:R-:W-:Y:S05]  /*10540*/  WARPSYNC.COLLECTIVE R15, `(.L_x_2506) ;  /* 0x000000000f087348 */ /* 0x000fea0003c00000 */
[----:B------:R0:W1:Y:S02]  /*10550*/  SHFL.IDX P6, R14, R13, R12, R11 ;  /* 0x0000000c0d0e7389 */ /* 0x00006400000c000b */
[----:B01----:R-:W-:Y:S01]  /*10560*/  ENDCOLLECTIVE ;  /* 0x000000000000791b */ /* 0x003fe20003800000 */
.L_x_2506:
        /* <DEDUP_REMOVED lines=12> */
.L_x_2507:
[----:B------:R-:W-:Y:S01]  /*10630*/  IMAD.MOV.U32 R5, RZ, RZ, R32 ;  /* 0x000000ffff057224 */ /* 0x000fe200078e0020 */
[----:B------:R-:W-:Y:S01]  /*10640*/  MOV R13, R3 ;  /* 0x00000003000d7202 */ /* 0x000fe20000000f00 */
[----:B------:R-:W-:Y:S01]  /*10650*/  IMAD.MOV.U32 R12, RZ, RZ, 0x6 ;  /* 0x00000006ff0c7424 */ /* 0x000fe200078e00ff */
[----:B------:R-:W-:-:S07]  /*10660*/  MOV R37, R14 ;  /* 0x0000000e00257202 */ /* 0x000fce0000000f00 */
[----:B------:R-:W-:Y:S05]  /*10670*/  WARPSYNC.COLLECTIVE R15, `(.L_x_2508) ;  /* 0x000000000f087348 */ /* 0x000fea0003c00000 */
[----:B------:R0:W1:Y:S02]  /*10680*/  SHFL.IDX P6, R14, R13, R12, R11 ;  /* 0x0000000c0d0e7389 */ /* 0x00006400000c000b */
[----:B01----:R-:W-:Y:S01]  /*10690*/  ENDCOLLECTIVE ;  /* 0x000000000000791b */ /* 0x003fe20003800000 */
.L_x_2508:
[----:B------:R-:W-:Y:S01]  /*106a0*/  IMAD.MOV.U32 R4, RZ, RZ, R37 ;  /* 0x000000ffff047224 */ /* 0x000fe200078e0025 */
[----:B------:R-:W-:-:S03]  /*106b0*/  @P0 LEA R37, R19, UR47, 0x1 ;  /* 0x0000002f13250c11 */ /* 0x000fc6000f8e08ff */
        /* <DEDUP_REMOVED lines=12> */
.L_x_2509:
        /* <DEDUP_REMOVED lines=8> */
.L_x_2510:
        /* <DEDUP_REMOVED lines=12> */
.L_x_2511:
[----:B------:R-:W-:Y:S05]  /*108c0*/  BRA `(.L_x_2512) ;  /* 0xffffffcc00207947 */ /* 0x000fea000383ffff */
.L_x_2457:
[----:B------:R-:W-:Y:S01]  /*108d0*/  IMAD.MOV.U32 R13, RZ, RZ, R7 ;  /* 0x000000ffff0d7224 */ /* 0x000fe200078e0007 */
[----:B------:R-:W-:Y:S01]  /*108e0*/  MOV R12, RZ ;  /* 0x000000ff000c7202 */ /* 0x000fe20000000f00 */
[----:B------:R-:W-:Y:S01]  /*108f0*/  IMAD.MOV.U32 R11, RZ, RZ, 0x181f ;  /* 0x0000181fff0b7424 */ /* 0x000fe200078e00ff */
[----:B------:R-:W-:Y:S01]  /*10900*/  MOV R3, UR49 ;  /* 0x0000003100037c02 */ /* 0x000fe20008000f00 */
[----:B------:R-:W-:-:S04]  /*10910*/  IMAD.MOV.U32 R15, RZ, RZ, -0x1 ;  /* 0xffffffffff0f7424 */ /* 0x000fc800078e00ff */
[----:B------:R-:W-:-:S07]  /*10920*/  IMAD R3, R3, 0x80, R28 ;  /* 0x0000008003037824 */ /* 0x000fce00078e021c */
[----:B------:R-:W-:Y:S05]  /*10930*/  WARPSYNC.COLLECTIVE R15, `(.L_x_2513) ;  /* 0x000000000f087348 */ /* 0x000fea0003c00000 */
[----:B------:R0:W1:Y:S02]  /*10940*/  SHFL.IDX P6, R14, R13, R12, R11 ;  /* 0x0000000c0d0e7389 */ /* 0x00006400000c000b */
[----:B01----:R-:W-:Y:S01]  /*10950*/  ENDCOLLECTIVE ;  /* 0x000000000000791b */ /* 0x003fe20003800000 */
.L_x_2513:
[----:B------:R-:W-:Y:S02]  /*10960*/  VIADD R9, R3, 0x10 ;  /* 0x0000001003097836 */ /* 0x000fe40000000000 */
[----:B------:R-:W-:Y:S01]  /*10970*/  IMAD.MOV.U32 R13, RZ, RZ, R6 ;  /* 0x000000ffff0d7224 */ /* 0x000fe200078e0006 */
[----:B------:R-:W-:-:S07]  /*10980*/  MOV R5, R14 ;  /* 0x0000000e00057202 */ /* 0x000fce0000000f00 */
[----:B------:R-:W-:Y:S05]  /*10990*/  WARPSYNC.COLLECTIVE R15, `(.L_x_2514) ;  /* 0x000000000f087348 */ /* 0x000fea0003c00000 */
[----:B------:R0:W1:Y:S02]  /*109a0*/  SHFL.IDX P6, R14, R13, R12, R11 ;  /* 0x0000000c0d0e7389 */ /* 0x00006400000c000b */
[----:B01----:R-:W-:Y:S01]  /*109b0*/  ENDCOLLECTIVE ;  /* 0x000000000000791b */ /* 0x003fe20003800000 */
.L_x_2514:
[----:B------:R-:W-:Y:S02]  /*109c0*/  ULDC UR4, c[0x0][0x288] ;  /* 0x0000a20000047ab9 */ /* 0x000fe40000000800 */
[----:B------:R-:W-:-:S05]  /*109d0*/  IMAD R0, R0, UR4, RZ ;  /* 0x0000000400007c24 */ /* 0x000fca000f8e02ff */
[----:B------:R-:W-:Y:S02]  /*109e0*/  ISETP.GE.AND P2, PT, R3, R0, PT ;  /* 0x000000000300720c */ /* 0x000fe40003f46270 */
[----:B------:R-:W-:Y:S01]  /*109f0*/  MOV R13, R7 ;  /* 0x00000007000d7202 */ /* 0x000fe20000000f00 */
[----:B------:R-:W-:-:S10]  /*10a00*/  IMAD.MOV.U32 R12, RZ, RZ, 0x1 ;  /* 0x00000001ff0c7424 */ /* 0x000fd400078e00ff */
[----:B------:R-:W-:Y:S01]  /*10a10*/  @!P2 LEA R21, R19, UR47, 0x1 ;  /* 0x0000002f1315ac11 */ /* 0x000fe2000f8e08ff */
[----:B------:R-:W-:-:S07]  /*10a20*/  IMAD.MOV.U32 R4, RZ, RZ, R14 ;  /* 0x000000ffff047224 */ /* 0x000fce00078e000e */
[----:B------:R-:W-:Y:S05]  /*10a30*/  WARPSYNC.COLLECTIVE R15, `(.L_x_2515) ;  /* 0x000000000f087348 */ /* 0x000fea0003c00000 */
[----:B------:R0:W1:Y:S02]  /*10a40*/  SHFL.IDX P6, R14, R13, R12, R11 ;  /* 0x0000000c0d0e7389 */ /* 0x00006400000c000b */
[----:B01----:R-:W-:Y:S01]  /*10a50*/  ENDCOLLECTIVE ;  /* 0x000000000000791b */ /* 0x003fe20003800000 */
.L_x_2515:
        /* <DEDUP_REMOVED lines=13> */
.L_x_2516:
[----:B------:R-:W-:Y:S02]  /*10b30*/  IMAD.MOV.U32 R5, RZ, RZ, R8 ;  /* 0x000000ffff057224 */ /* 0x000fe400078e0008 */
[----:B------:R-:W-:Y:S02]  /*10b40*/  IMAD.MOV.U32 R13, RZ, RZ, R7 ;  /* 0x000000ffff0d7224 */ /* 0x000fe400078e0007 */
[----:B------:R-:W-:Y:S02]  /*10b50*/  IMAD.MOV.U32 R12, RZ, RZ, 0x2 ;  /* 0x00000002ff0c7424 */ /* 0x000fe400078e00ff */
[----:B------:R-:W-:-:S07]  /*10b60*/  IMAD.MOV.U32 R4, RZ, RZ, R14 ;  /* 0x000000ffff047224 */ /* 0x000fce00078e000e */
[----:B------:R-:W-:Y:S05]  /*10b70*/  WARPSYNC.COLLECTIVE R15, `(.L_x_2517) ;  /* 0x000000000f087348 */ /* 0x000fea0003c00000 */
[----:B------:R0:W1:Y:S02]  /*10b80*/  SHFL.IDX P6, R14, R13, R12, R11 ;  /* 0x0000000c0d0e7389 */ /* 0x00006400000c000b */
[----:B01----:R-:W-:Y:S01]  /*10b90*/  ENDCOLLECTIVE ;  /* 0x000000000000791b */ /* 0x003fe20003800000 */
.L_x_2517:
[----:B------:R-:W-:Y:S01]  /*10ba0*/  @!P2 IMAD.WIDE.U32 R8, R26, 0x2, R4 ;  /* 0x000000021a08a825 */ /* 0x000fe200078e0004 */
[----:B------:R-:W-:-:S04]  /*10bb0*/  IADD3 R5, R3, 0x20, RZ ;  /* 0x0000002003057810 */ /* 0x000fc80007ffe0ff */
[----:B------:R-:W-:Y:S01]  /*10bc0*/  @!PT LDS RZ, [RZ] ;  /* 0x00000000fffff984 */ /* 0x000fe20000000800 */
[----:B------:R-:W-:Y:S01]  /*10bd0*/  @!PT LDS RZ, [RZ] ;  /* 0x00000000fffff984 */ /* 0x000fe20000000800 */
[----:B------:R-:W-:Y:S01]  /*10be0*/  @!PT LDS RZ, [RZ] ;  /* 0x00000000fffff984 */ /* 0x000fe20000000800 */
[----:B------:R-:W-:Y:S04]  /*10bf0*/  @!P2 LDGSTS.E.BYPASS.LTC128B.128 [R35+0x10c00], desc[UR44][R8.64], !P0 ;  /* 0x10c000000823afae */ /* 0x000fe8000c101d6c */
[----:B------:R0:W-:Y:S01]  /*10c00*/  @!P2 LDGSTS.E.BYPASS.LTC128B.128 [R35+0x14c00], desc[UR44][R8.64+0x80], !P1 ;  /* 0x14c000800823afae */ /* 0x0001e2000c901d6c */
[----:B------:R-:W-:Y:S01]  /*10c10*/  ISETP.GE.AND P2, PT, R5, R0, PT ;  /* 0x000000000500720c */ /* 0x000fe20003f46270 */
[----:B------:R-:W-:Y:S01]  /*10c20*/  IMAD.MOV.U32 R13, RZ, RZ, R6 ;  /* 0x000000ffff0d7224 */ /* 0x000fe200078e0006 */
[----:B0-----:R-:W-:Y:S02]  /*10c30*/  IADD3 R9, R3, 0x30, RZ ;  /* 0x0000003003097810 */ /* 0x001fe40007ffe0ff */
[----:B------:R-:W-:-:S09]  /*10c40*/  MOV R5, R14 ;  /* 0x0000000e00057202 */ /* 0x000fd20000000f00 */
[----:B------:R-:W-:Y:S05]  /*10c50*/  WARPSYNC.COLLECTIVE R15, `(.L_x_2518) ;  /* 0x000000000f087348 */ /* 0x000fea0003c00000 */
[----:B------:R0:W1:Y:S02]  /*10c60*/  SHFL.IDX P6, R14, R13, R12, R11 ;  /* 0x0000000c0d0e7389 */ /* 0x00006400000c000b */
[----:B01----:R-:W-:Y:S01]  /*10c70*/  ENDCOLLECTIVE ;  /* 0x000000000000791b */ /* 0x003fe20003800000 */
.L_x_2518:
[----:B------:R-:W-:Y:S01]  /*10c80*/  @!P2 LEA R21, R19, UR47, 0x1 ;  /* 0x0000002f1315ac11 */ /* 0x000fe2000f8e08ff */
[----:B------:R-:W-:Y:S02]  /*10c90*/  IMAD.MOV.U32 R13, RZ, RZ, R7 ;  /* 0x000000ffff0d7224 */ /* 0x000fe400078e0007 */
[----:B------:R-:W-:Y:S02]  /*10ca0*/  IMAD.MOV.U32 R12, RZ, RZ, 0x3 ;  /* 0x00000003ff0c7424 */ /* 0x000fe400078e00ff */
[----:B------:R-:W-:-:S07]  /*10cb0*/  IMAD.MOV.U32 R4, RZ, RZ, R14 ;  /* 0x000000ffff047224 */ /* 0x000fce00078e000e */
[----:B------:R-:W-:Y:S05]  /*10cc0*/  WARPSYNC.COLLECTIVE R15, `(.L_x_2519) ;  /* 0x000000000f087348 */ /* 0x000fea0003c00000 */
[----:B------:R0:W1:Y:S02]  /*10cd0*/  SHFL.IDX P6, R14, R13, R12, R11 ;  /* 0x0000000c0d0e7389 */ /* 0x00006400000c000b */
[----:B01----:R-:W-:Y:S01]  /*10ce0*/  ENDCOLLECTIVE ;  /* 0x000000000000791b */ /* 0x003fe20003800000 */
.L_x_2519:
        /* <DEDUP_REMOVED lines=12> */
.L_x_2520:
        /* <DEDUP_REMOVED lines=8> */
.L_x_2521:
        /* <DEDUP_REMOVED lines=15> */
.L_x_2522:
[----:B------:R-:W-:Y:S01]  /*10f20*/  IMAD.MOV.U32 R13, RZ, RZ, R7 ;  /* 0x000000ffff0d7224 */ /* 0x000fe200078e0007 */
[----:B------:R-:W-:Y:S02]  /*10f30*/  MOV R12, 0x5 ;  /* 0x00000005000c7802 */ /* 0x000fe40000000f00 */
[----:B------:R-:W-:-:S07]  /*10f40*/  MOV R4, R14 ;  /* 0x0000000e00047202 */ /* 0x000fce0000000f00 */
[----:B------:R-:W-:Y:S05]  /*10f50*/  WARPSYNC.COLLECTIVE R15, `(.L_x_2523) ;  /* 0x000000000f087348 */ /* 0x000fea0003c00000 */
[----:B------:R0:W1:Y:S02]  /*10f60*/  SHFL.IDX P6, R14, R13, R12, R11 ;  /* 0x0000000c0d0e7389 */ /* 0x00006400000c000b */
[----:B01----:R-:W-:Y:S01]  /*10f70*/  ENDCOLLECTIVE ;  /* 0x000000000000791b */ /* 0x003fe20003800000 */
.L_x_2523:
        /* <DEDUP_REMOVED lines=12> */
.L_x_2524:
        /* <DEDUP_REMOVED lines=8> */
.L_x_2525:
        /* <DEDUP_REMOVED lines=13> */
.L_x_2526:
[----:B------:R-:W-:Y:S01]  /*11190*/  @!P2 LEA R21, R19, UR47, 0x1 ;  /* 0x0000002f1315ac11 */ /* 0x000fe2000f8e08ff */
[----:B------:R-:W-:Y:S01]  /*111a0*/  IMAD.MOV.U32 R13, RZ, RZ, R7 ;  /* 0x000000ffff0d7224 */ /* 0x000fe200078e0007 */
[----:B------:R-:W-:Y:S01]  /*111b0*/  MOV R12, 0x7 ;  /* 0x00000007000c7802 */ /* 0x000fe20000000f00 */
[----:B------:R-:W-:-:S07]  /*111c0*/  IMAD.MOV.U32 R4, RZ, RZ, R14 ;  /* 0x000000ffff047224 */ /* 0x000fce00078e000e */
[----:B------:R-:W-:Y:S05]  /*111d0*/  WARPSYNC.COLLECTIVE R15, `(.L_x_2527) ;  /* 0x000000000f087348 */ /* 0x000fea0003c00000 */
[----:B------:R0:W1:Y:S02]  /*111e0*/  SHFL.IDX P6, R14, R13, R12, R11 ;  /* 0x0000000c0d0e7389 */ /* 0x00006400000c000b */
[----:B01----:R-:W-:Y:S01]  /*111f0*/  ENDCOLLECTIVE ;  /* 0x000000000000791b */ /* 0x003fe20003800000 */
.L_x_2527:
        /* <DEDUP_REMOVED lines=11> */
.L_x_2528:
[----:B------:R-:W-:Y:S05]  /*112b0*/  BRA `(.L_x_2529) ;  /* 0xffffffcc00187947 */ /* 0x000fea000383ffff */
.L_x_2460:
[----:B0-----:R-:W-:-:S04]  /*112c0*/  MOV R3, UR47 ;  /* 0x0000002f00037c02 */ /* 0x001fc80008000f00 */
[----:B------:R0:W1:Y:S03]  /*112d0*/  SYNCS.PHASECHK.TRANS64.TRYWAIT P0, [R3+URZ+0x28820], R0 ;  /* 0x02882000030075a7 */ /* 0x000066000800017f */
[----:B-1----:R-:W-:Y:S05]  /*112e0*/  @!P0 NANOSLEEP.SYNCS 0x989680 ;  /* 0x009896800000895d */ /* 0x002fea0003900000 */
[----:B------:R-:W1:Y:S02]  /*112f0*/  @!P0 SYNCS.PHASECHK.TRANS64 P0, [R3+URZ+0x28820], R0 ;  /* 0x02882000030085a7 */ /* 0x000e64000800007f */
[----:B-1----:R-:W-:Y:S05]  /*11300*/  @!P0 BRA `(.L_x_2460) ;  /* 0xfffffffc00ec8947 */ /* 0x002fea000383ffff */
[----:B------:R-:W-:Y:S05]  /*11310*/  BRA `(.L_x_2530) ;  /* 0xffffffcc00647947 */ /* 0x000fea000383ffff */
.L_x_2464:
[----:B0-----:R0:W1:Y:S02]  /*11320*/  SYNCS.PHASECHK.TRANS64.TRYWAIT P0, [R34+URZ+0x28840], R3 ;  /* 0x02884003220075a7 */ /* 0x001064000800017f */
[----:B-1----:R-:W-:Y:S05]  /*11330*/  @!P0 NANOSLEEP.SYNCS 0x989680 ;  /* 0x009896800000895d */ /* 0x002fea0003900000 */
[----:B------:R-:W1:Y:S02]  /*11340*/  @!P0 SYNCS.PHASECHK.TRANS64 P0, [R34+URZ+0x28840], R3 ;  /* 0x02884003220085a7 */ /* 0x000e64000800007f */
[----:B-1----:R-:W-:Y:S05]  /*11350*/  @!P0 BRA `(.L_x_2464) ;  /* 0xfffffffc00f08947 */ /* 0x002fea000383ffff */
[----:B------:R-:W-:Y:S05]  /*11360*/  BRA `(.L_x_2531) ;  /* 0xffffffd000247947 */ /* 0x000fea000383ffff */
.L_x_2465:
        /* <DEDUP_REMOVED lines=8> */
.L_x_2533:
[----:B------:R-:W-:Y:S05]  /*113f0*/  BSYNC B1 ;  /* 0x0000000000017941 */ /* 0x000fea0003800000 */
.L_x_2532:
[----:B------:R-:W-:Y:S01]  /*11400*/  MOV R13, R6 ;  /* 0x00000006000d7202 */ /* 0x000fe20000000f00 */
[----:B------:R-:W-:Y:S01]  /*11410*/  IMAD.MOV.U32 R12, RZ, RZ, RZ ;  /* 0x000000ffff0c7224 */ /* 0x000fe200078e00ff */
[----:B------:R-:W-:Y:S01]  /*11420*/  MOV R15, 0xffffffff ;  /* 0xffffffff000f7802 */ /* 0x000fe20000000f00 */
[----:B------:R-:W-:Y:S01]  /*11430*/  IMAD.MOV.U32 R11, RZ, RZ, 0x181f ;  /* 0x0000181fff0b7424 */ /* 0x000fe200078e00ff */
[----:B------:R-:W-:Y:S01]  /*11440*/  LEA R4, R4, UR47, 0x1 ;  /* 0x0000002f04047c11 */ /* 0x000fe2000f8e08ff */
[----:B------:R-:W-:Y:S02]  /*11450*/  IMAD.MOV.U32 R0, RZ, RZ, R14 ;  /* 0x000000ffff007224 */ /* 0x000fe400078e000e */
[----:B------:R-:W-:-:S07]  /*11460*/  IMAD.SHL.U32 R3, R26, 0x2, RZ ;  /* 0x000000021a037824 */ /* 0x000fce00078e00ff */
[----:B------:R-:W-:Y:S05]  /*11470*/  WARPSYNC.COLLECTIVE R15, `(.L_x_2534) ;  /* 0x000000000f087348 */ /* 0x000fea0003c00000 */
[----:B------:R0:W1:Y:S02]  /*11480*/  SHFL.IDX P6, R14, R13, R12, R11 ;  /* 0x0000000c0d0e7389 */ /* 0x00006400000c000b */
[----:B01----:R-:W-:Y:S01]  /*11490*/  ENDCOLLECTIVE ;  /* 0x000000000000791b */ /* 0x003fe20003800000 */
.L_x_2534:
        /* <DEDUP_REMOVED lines=13> */
.L_x_2535:
[----:B------:R-:W-:Y:S01]  /*11570*/  IMAD.MOV.U32 R13, RZ, RZ, R6 ;  /* 0x000000ffff0d7224 */ /* 0x000fe200078e0006 */
[----:B------:R-:W-:-:S07]  /*11580*/  MOV R0, R14 ;  /* 0x0000000e00007202 */ /* 0x000fce0000000f00 */
[----:B------:R-:W-:Y:S05]  /*11590*/  WARPSYNC.COLLECTIVE R15, `(.L_x_2536) ;  /* 0x000000000f087348 */ /* 0x000fea0003c00000 */
[----:B------:R0:W1:Y:S02]  /*115a0*/  SHFL.IDX P6, R14, R13, R12, R11 ;  /* 0x0000000c0d0e7389 */ /* 0x00006400000c000b */
[----:B01----:R-:W-:Y:S01]  /*115b0*/  ENDCOLLECTIVE ;  /* 0x000000000000791b */ /* 0x003fe20003800000 */
.L_x_2536:
[----:B------:R-:W-:Y:S02]  /*115c0*/  IMAD.MOV.U32 R13, RZ, RZ, R5 ;  /* 0x000000ffff0d7224 */ /* 0x000fe400078e0005 */
[----:B------:R-:W-:Y:S02]  /*115d0*/  IMAD.MOV.U32 R12, RZ, RZ, 0x2 ;  /* 0x00000002ff0c7424 */ /* 0x000fe400078e00ff */
        /* <DEDUP_REMOVED lines=12> */
.L_x_2537:
[----:B------:R-:W-:Y:S02]  /*116a0*/  IMAD.MOV.U32 R13, RZ, RZ, R6 ;  /* 0x000000ffff0d7224 */ /* 0x000fe400078e0006 */
[----:B------:R-:W-:-:S07]  /*116b0*/  IMAD.MOV.U32 R7, RZ, RZ, R14 ;  /* 0x000000ffff077224 */ /* 0x000fce00078e000e */
[----:B------:R-:W-:Y:S05]  /*116c0*/  WARPSYNC.COLLECTIVE R15, `(.L_x_2538) ;  /* 0x000000000f087348 */ /* 0x000fea0003c00000 */
[----:B------:R0:W1:Y:S02]  /*116d0*/  SHFL.IDX P6, R14, R13, R12, R11 ;  /* 0x0000000c0d0e7389 */ /* 0x00006400000c000b */
[----:B01----:R-:W-:Y:S01]  /*116e0*/  ENDCOLLECTIVE ;  /* 0x000000000000791b */ /* 0x003fe20003800000 */
.L_x_2538:
[----:B------:R-:W-:Y:S02]  /*116f0*/  IMAD.MOV.U32 R13, RZ, RZ, R5 ;  /* 0x000000ffff0d7224 */ /* 0x000fe400078e0005 */
[----:B------:R-:W-:Y:S01]  /*11700*/  IMAD.MOV.U32 R12, RZ, RZ, 0x3 ;  /* 0x00000003ff0c7424 */ /* 0x000fe200078e00ff */
        /* <DEDUP_REMOVED lines=11> */
.L_x_2539:
[----:B------:R-:W-:Y:S02]  /*117c0*/  IMAD.MOV.U32 R13, RZ, RZ, R6 ;  /* 0x000000ffff0d7224 */ /* 0x000fe400078e0006 */
[----:B------:R-:W-:-:S07]  /*117d0*/  IMAD.MOV.U32 R0, RZ, RZ, R14 ;  /* 0x000000ffff007224 */ /* 0x000fce00078e000e */
[----:B------:R-:W-:Y:S05]  /*117e0*/  WARPSYNC.COLLECTIVE R15, `(.L_x_2540) ;  /* 0x000000000f087348 */ /* 0x000fea0003c00000 */
[----:B------:R0:W1:Y:S02]  /*117f0*/  SHFL.IDX P6, R14, R13, R12, R11 ;  /* 0x0000000c0d0e7389 */ /* 0x00006400000c000b */
[----:B01----:R-:W-:Y:S01]  /*11800*/  ENDCOLLECTIVE ;  /* 0x000000000000791b */ /* 0x003fe20003800000 */
.L_x_2540:
[----:B------:R-:W-:Y:S01]  /*11810*/  IMAD.MOV.U32 R13, RZ, RZ, R5 ;  /* 0x000000ffff0d7224 */ /* 0x000fe200078e0005 */
[----:B------:R-:W-:Y:S02]  /*11820*/  MOV R12, 0x4 ;  /* 0x00000004000c7802 */ /* 0x000fe40000000f00 */
        /* <DEDUP_REMOVED lines=12> */
.L_x_2541:
[----:B------:R-:W-:Y:S01]  /*118f0*/  MOV R13, R6 ;  /* 0x00000006000d7202 */ /* 0x000fe20000000f00 */
[----:B------:R-:W-:-:S07]  /*11900*/  IMAD.MOV.U32 R0, RZ, RZ, R14 ;  /* 0x000000ffff007224 */ /* 0x000fce00078e000e */
[----:B------:R-:W-:Y:S05]  /*11910*/  WARPSYNC.COLLECTIVE R15, `(.L_x_2542) ;  /* 0x000000000f087348 */ /* 0x000fea0003c00000 */
[----:B------:R0:W1:Y:S02]  /*11920*/  SHFL.IDX P6, R14, R13, R12, R11 ;  /* 0x0000000c0d0e7389 */ /* 0x00006400000c000b */
[----:B01----:R-:W-:Y:S01]  /*11930*/  ENDCOLLECTIVE ;  /* 0x000000000000791b */ /* 0x003fe20003800000 */
.L_x_2542:
        /* <DEDUP_REMOVED lines=14> */
.L_x_2543:
[----:B------:R-:W-:Y:S01]  /*11a20*/  IMAD.MOV.U32 R13, RZ, RZ, R6 ;  /* 0x000000ffff0d7224 */ /* 0x000fe200078e0006 */
[----:B------:R-:W-:-:S07]  /*11a30*/  MOV R7, R14 ;  /* 0x0000000e00077202 */ /* 0x000fce0000000f00 */
[----:B------:R-:W-:Y:S05]  /*11a40*/  WARPSYNC.COLLECTIVE R15, `(.L_x_2544) ;  /* 0x000000000f087348 */ /* 0x000fea0003c00000 */
[----:B------:R0:W1:Y:S02]  /*11a50*/  SHFL.IDX P6, R14, R13, R12, R11 ;  /* 0x0000000c0d0e7389 */ /* 0x00006400000c000b */
[----:B01----:R-:W-:Y:S01]  /*11a60*/  ENDCOLLECTIVE ;  /* 0x000000000000791b */ /* 0x003fe20003800000 */
.L_x_2544:
        /* <DEDUP_REMOVED lines=13> */
.L_x_2545:
[----:B------:R-:W-:Y:S01]  /*11b40*/  IMAD.MOV.U32 R13, RZ, RZ, R6 ;  /* 0x000000ffff0d7224 */ /* 0x000fe200078e0006 */
[----:B------:R-:W-:-:S07]  /*11b50*/  MOV R0, R14 ;  /* 0x0000000e00007202 */ /* 0x000fce0000000f00 */
[----:B------:R-:W-:Y:S05]  /*11b60*/  WARPSYNC.COLLECTIVE R15, `(.L_x_2546) ;  /* 0x000000000f087348 */ /* 0x000fea0003c00000 */
[----:B------:R0:W1:Y:S02]  /*11b70*/  SHFL.IDX P6, R14, R13, R12, R11 ;  /* 0x0000000c0d0e7389 */ /* 0x00006400000c000b */
[----:B01----:R-:W-:Y:S01]  /*11b80*/  ENDCOLLECTIVE ;  /* 0x000000000000791b */ /* 0x003fe20003800000 */
.L_x_2546:
        /* <DEDUP_REMOVED lines=14> */
.L_x_2547:
[----:B------:R-:W-:Y:S02]  /*11c70*/  IMAD.MOV.U32 R13, RZ, RZ, R6 ;  /* 0x000000ffff0d7224 */ /* 0x000fe400078e0006 */
[----:B------:R-:W-:-:S07]  /*11c80*/  IMAD.MOV.U32 R5, RZ, RZ, R14 ;  /* 0x000000ffff057224 */ /* 0x000fce00078e000e */
[----:B------:R-:W-:Y:S05]  /*11c90*/  WARPSYNC.COLLECTIVE R15, `(.L_x_2548) ;  /* 0x000000000f087348 */ /* 0x000fea0003c00000 */
[----:B------:R0:W1:Y:S02]  /*11ca0*/  SHFL.IDX P6, R14, R13, R12, R11 ;  /* 0x0000000c0d0e7389 */ /* 0x00006400000c000b */
[----:B01----:R-:W-:Y:S01]  /*11cb0*/  ENDCOLLECTIVE ;  /* 0x000000000000791b */ /* 0x003fe20003800000 */
.L_x_2548:
[----:B------:R-:W-:Y:S01]  /*11cc0*/  MOV R6, R14 ;  /* 0x0000000e00067202 */ /* 0x000fe20000000f00 */
[----:B------:R-:W-:Y:S06]  /*11cd0*/  BRA `(.L_x_2549) ;  /* 0xffffffc800f87947 */ /* 0x000fec000383ffff */
.L_x_2470:
[----:B---3--:R3:W4:Y:S02]  /*11ce0*/  SYNCS.PHASECHK.TRANS64.TRYWAIT P0, [R0+URZ+0x28860], R5 ;  /* 0x02886005000075a7 */ /* 0x008724000800017f */
[----:B----4-:R-:W-:Y:S05]  /*11cf0*/  @!P0 NANOSLEEP.SYNCS 0x989680 ;  /* 0x009896800000895d */ /* 0x010fea0003900000 */
[----:B------:R-:W4:Y:S02]  /*11d00*/  @!P0 SYNCS.PHASECHK.TRANS64 P0, [R0+URZ+0x28860], R5 ;  /* 0x02886005000085a7 */ /* 0x000f24000800007f */
[----:B----4-:R-:W-:Y:S05]  /*11d10*/  @!P0 BRA `(.L_x_2470) ;  /* 0xfffffffc00f08947 */ /* 0x010fea000383ffff */
[----:B------:R-:W-:Y:S05]  /*11d20*/  BRA `(.L_x_2550) ;  /* 0xffffffcc00507947 */ /* 0x000fea000383ffff */
.L_x_2471:
[----:B------:R-:W-:Y:S01]  /*11d30*/  BSSY B1, `(.L_x_2551) ;  /* 0x0000008000017945 */ /* 0x000fe20003800000 */
[----:B0-----:R-:W-:Y:S01]  /*11d40*/  IMAD.MOV.U32 R13, RZ, RZ, R2 ;  /* 0x000000ffff0d7224 */ /* 0x001fe200078e0002 */
[----:B------:R-:W-:Y:S01]  /*11d50*/  MOV R11, 0x181f ;  /* 0x0000181f000b7802 */ /* 0x000fe20000000f00 */
[----:B------:R-:W-:Y:S02]  /*11d60*/  IMAD.MOV.U32 R12, RZ, RZ, RZ ;  /* 0x000000ffff0c7224 */ /* 0x000fe400078e00ff */
[----:B------:R-:W-:-:S07]  /*11d70*/  IMAD.MOV.U32 R15, RZ, RZ, -0x1 ;  /* 0xffffffffff0f7424 */ /* 0x000fce00078e00ff */
[----:B--23--:R-:W-:Y:S05]  /*11d80*/  WARPSYNC.COLLECTIVE R15, `(.L_x_2552) ;  /* 0x000000000f087348 */ /* 0x00cfea0003c00000 */
[----:B------:R0:W1:Y:S02]  /*11d90*/  SHFL.IDX P6, R14, R13, R12, R11 ;  /* 0x0000000c0d0e7389 */ /* 0x00006400000c000b */
[----:B0123--:R-:W-:Y:S01]  /*11da0*/  ENDCOLLECTIVE ;  /* 0x000000000000791b */ /* 0x00ffe20003800000 */
.L_x_2552:
[----:B------:R-:W-:Y:S05]  /*11db0*/  BSYNC B1 ;  /* 0x0000000000017941 */ /* 0x000fea0003800000 */
.L_x_2551:
[----:B------:R-:W-:Y:S01]  /*11dc0*/  MOV R13, R16 ;  /* 0x00000010000d7202 */ /* 0x000fe20000000f00 */
[----:B------:R-:W-:Y:S01]  /*11dd0*/  IMAD.MOV.U32 R12, RZ, RZ, RZ ;  /* 0x000000ffff0c7224 */ /* 0x000fe200078e00ff */
[----:B------:R-:W-:Y:S01]  /*11de0*/  MOV R15, 0xffffffff ;  /* 0xffffffff000f7802 */ /* 0x000fe20000000f00 */
[----:B------:R-:W-:Y:S01]  /*11df0*/  IMAD.MOV.U32 R11, RZ, RZ, 0x181f ;  /* 0x0000181fff0b7424 */ /* 0x000fe200078e00ff */
[----:B------:R-:W-:Y:S01]  /*11e00*/  LEA R7, R7, UR47, 0x1 ;  /* 0x0000002f07077c11 */ /* 0x000fe2000f8e08ff */
[----:B------:R-:W-:-:S07]  /*11e10*/  IMAD.MOV.U32 R5, RZ, RZ, R14 ;  /* 0x000000ffff057224 */ /* 0x000fce00078e000e */
[----:B------:R-:W-:Y:S05]  /*11e20*/  WARPSYNC.COLLECTIVE R15, `(.L_x_2553) ;  /* 0x000000000f087348 */ /* 0x000fea0003c00000 */
[----:B------:R0:W1:Y:S02]  /*11e30*/  SHFL.IDX P6, R14, R13, R12, R11 ;  /* 0x0000000c0d0e7389 */ /* 0x00006400000c000b */
[----:B01----:R-:W-:Y:S01]  /*11e40*/  ENDCOLLECTIVE ;  /* 0x000000000000791b */ /* 0x003fe20003800000 */
.L_x_2553:
[----:B------:R-:W-:Y:S01]  /*11e50*/  IMAD.MOV.U32 R13, RZ, RZ, R2 ;  /* 0x000000ffff0d7224 */ /* 0x000fe200078e0002 */
[----:B------:R-:W-:Y:S02]  /*11e60*/  MOV R12, 0x1 ;  /* 0x00000001000c7802 */ /* 0x000fe40000000f00 */
[----:B------:R-:W-:-:S13]  /*11e70*/  IADD3 R4, P0, R14, R3, RZ ;  /* 0x000000030e047210 */ /* 0x000fda0007f1e0ff */
[----:B------:R-:W-:Y:S05]  /*11e80*/  WARPSYNC.COLLECTIVE R15, `(.L_x_2554) ;  /* 0x000000000f087348 */ /* 0x000fea0003c00000 */
[----:B------:R0:W1:Y:S02]  /*11e90*/  SHFL.IDX P6, R14, R13, R12, R11 ;  /* 0x0000000c0d0e7389 */ /* 0x00006400000c000b */
[----:B01----:R-:W-:Y:S01]  /*11ea0*/  ENDCOLLECTIVE ;  /* 0x000000000000791b */ /* 0x003fe20003800000 */
.L_x_2554:
        /* <DEDUP_REMOVED lines=12> */
.L_x_2555:
        /* <DEDUP_REMOVED lines=10> */
.L_x_2556:
[----:B------:R-:W-:Y:S02]  /*12010*/  IADD3.X R5, RZ, R6, RZ, P0, !PT ;  /* 0x00000006ff057210 */ /* 0x000fe400007fe4ff */
        /* <DEDUP_REMOVED lines=11> */
.L_x_2557:
        /* <DEDUP_REMOVED lines=10> */
.L_x_2558:
        /* <DEDUP_REMOVED lines=12> */
.L_x_2559:
        /* <DEDUP_REMOVED lines=10> */
.L_x_2560:
        /* <DEDUP_REMOVED lines=12> */
.L_x_2561:
        /* <DEDUP_REMOVED lines=10> */
.L_x_2562:
        /* <DEDUP_REMOVED lines=12> */
.L_x_2563:
        /* <DEDUP_REMOVED lines=10> */
.L_x_2564:
        /* <DEDUP_REMOVED lines=12> */
.L_x_2565:
        /* <DEDUP_REMOVED lines=10> */
.L_x_2566:
        /* <DEDUP_REMOVED lines=12> */
.L_x_2567:
[----:B------:R-:W-:Y:S01]  /*127b0*/  @!PT LDS RZ, [RZ] ;  /* 0x00000000fffff984 */ /* 0x000fe20000000800 */
[----:B------:R-:W-:Y:S01]  /*127c0*/  @!PT LDS RZ, [RZ] ;  /* 0x00000000fffff984 */ /* 0x000fe20000000800 */
[----:B------:R-:W-:Y:S01]  /*127d0*/  @!PT LDS RZ, [RZ] ;  /* 0x00000000fffff984 */ /* 0x000fe20000000800 */
[----:B------:R0:W-:Y:S01]  /*127e0*/  LDGSTS.E.BYPASS.LTC128B.128 [R7+0x7400], desc[UR44][R4.64+0x80], !P0 ;  /* 0x0740008004077fae */ /* 0x0001e2000c101d6c */
[----:B------:R-:W-:Y:S05]  /*127f0*/  BRA `(.L_x_2568) ;  /* 0xffffffc400987947 */ /* 0x000fea000383ffff */
.L_x_2477:
[----:B0-----:R0:W1:Y:S02]  /*12800*/  SYNCS.PHASECHK.TRANS64.TRYWAIT P0, [R0+URZ+0x28860], R5 ;  /* 0x02886005000075a7 */ /* 0x001064000800017f */
[----:B-1----:R-:W-:Y:S05]  /*12810*/  @!P0 NANOSLEEP.SYNCS 0x989680 ;  /* 0x009896800000895d */ /* 0x002fea0003900000 */
[----:B------:R-:W1:Y:S02]  /*12820*/  @!P0 SYNCS.PHASECHK.TRANS64 P0, [R0+URZ+0x28860], R5 ;  /* 0x02886005000085a7 */ /* 0x000e64000800007f */
[----:B-1----:R-:W-:Y:S05]  /*12830*/  @!P0 BRA `(.L_x_2477) ;  /* 0xfffffffc00f08947 */ /* 0x002fea000383ffff */
[----:B------:R-:W-:Y:S05]  /*12840*/  BRA `(.L_x_2569) ;  /* 0xffffffc800807947 */ /* 0x000fea000383ffff */
.L_x_2478:
[----:B------:R-:W-:Y:S01]  /*12850*/  BSSY B0, `(.L_x_2570) ;  /* 0x0000008000007945 */ /* 0x000fe20003800000 */
[----:B------:R-:W-:Y:S01]  /*12860*/  MOV R13, R2 ;  /* 0x00000002000d7202 */ /* 0x000fe20000000f00 */
[----:B------:R-:W-:Y:S01]  /*12870*/  IMAD.MOV.U32 R12, RZ, RZ, RZ ;  /* 0x000000ffff0c7224 */ /* 0x000fe200078e00ff */
[----:B------:R-:W-:Y:S01]  /*12880*/  MOV R15, 0xffffffff ;  /* 0xffffffff000f7802 */ /* 0x000fe20000000f00 */
[----:B------:R-:W-:-:S07]  /*12890*/  IMAD.MOV.U32 R11, RZ, RZ, 0x181f ;  /* 0x0000181fff0b7424 */ /* 0x000fce00078e00ff */
[----:B0-2---:R-:W-:Y:S05]  /*128a0*/  WARPSYNC.COLLECTIVE R15, `(.L_x_2571) ;  /* 0x000000000f087348 */ /* 0x005fea0003c00000 */
[----:B------:R1:W3:Y:S02]  /*128b0*/  SHFL.IDX P6, R14, R13, R12, R11 ;  /* 0x0000000c0d0e7389 */ /* 0x0002e400000c000b */
[----:B0123--:R-:W-:Y:S01]  /*128c0*/  ENDCOLLECTIVE ;  /* 0x000000000000791b */ /* 0x00ffe20003800000 */
.L_x_2571:
[----:B------:R-:W-:Y:S05]  /*128d0*/  BSYNC B0 ;  /* 0x0000000000007941 */ /* 0x000fea0003800000 */
.L_x_2570:
        /* <DEDUP_REMOVED lines=9> */
.L_x_2572:
[----:B------:R-:W-:Y:S02]  /*12970*/  ULDC UR4, c[0x0][0x2f4] ;  /* 0x0000bd0000047ab9 */ /* 0x000fe40000000800 */
[----:B------:R-:W-:Y:S02]  /*12980*/  ISETP.GE.AND P0, PT, R25, UR4, PT ;  /* 0x0000000419007c0c */ /* 0x000fe4000bf06270 */
[----:B------:R-:W-:Y:S02]  /*12990*/  ISETP.GE.AND P1, PT, R26, UR4, PT ;  /* 0x000000041a007c0c */ /* 0x000fe4000bf26270 */
[C---:B------:R-:W-:Y:S02]  /*129a0*/  ISETP.LT.OR P3, PT, R28.reuse, 0x1, P0 ;  /* 0x000000011c00780c */ /* 0x040fe40000761670 */
[----:B------:R-:W-:Y:S01]  /*129b0*/  ISETP.LT.OR P2, PT, R28, 0x1, P1 ;  /* 0x000000011c00780c */ /* 0x000fe20000f41670 */
[----:B------:R-:W-:Y:S02]  /*129c0*/  IMAD.MOV.U32 R13, RZ, RZ, R2 ;  /* 0x000000ffff0d7224 */ /* 0x000fe400078e0002 */
[----:B------:R-:W-:Y:S01]  /*129d0*/  IMAD.MOV.U32 R12, RZ, RZ, 0x1 ;  /* 0x00000001ff0c7424 */ /* 0x000fe200078e00ff */
[----:B------:R-:W-:-:S09]  /*129e0*/  MOV R4, R14 ;  /* 0x0000000e00047202 */ /* 0x000fd20000000f00 */
[----:B------:R-:W-:Y:S05]  /*129f0*/  WARPSYNC.COLLECTIVE R15, `(.L_x_2573) ;  /* 0x000000000f087348 */ /* 0x000fea0003c00000 */
[----:B------:R0:W1:Y:S02]  /*12a00*/  SHFL.IDX P6, R14, R13, R12, R11 ;  /* 0x0000000c0d0e7389 */ /* 0x00006400000c000b */
[----:B01----:R-:W-:Y:S01]  /*12a10*/  ENDCOLLECTIVE ;  /* 0x000000000000791b */ /* 0x003fe20003800000 */
.L_x_2573:
        /* <DEDUP_REMOVED lines=13> */
.L_x_2574:
[----:B------:R-:W-:Y:S01]  /*12af0*/  MOV R5, R19 ;  /* 0x0000001300057202 */ /* 0x000fe20000000f00 */
[----:B------:R-:W-:Y:S02]  /*12b00*/  IMAD.MOV.U32 R13, RZ, RZ, R2 ;  /* 0x000000ffff0d7224 */ /* 0x000fe400078e0002 */
[----:B------:R-:W-:Y:S02]  /*12b10*/  IMAD.MOV.U32 R12, RZ, RZ, 0x2 ;  /* 0x00000002ff0c7424 */ /* 0x000fe400078e00ff */
[----:B------:R-:W-:-:S07]  /*12b20*/  IMAD.MOV.U32 R4, RZ, RZ, R14 ;  /* 0x000000ffff047224 */ /* 0x000fce00078e000e */
[----:B------:R-:W-:Y:S05]  /*12b30*/  WARPSYNC.COLLECTIVE R15, `(.L_x_2575) ;  /* 0x000000000f087348 */ /* 0x000fea0003c00000 */
[----:B------:R0:W1:Y:S02]  /*12b40*/  SHFL.IDX P6, R14, R13, R12, R11 ;  /* 0x0000000c0d0e7389 */ /* 0x00006400000c000b */
[----:B01----:R-:W-:Y:S01]  /*12b50*/  ENDCOLLECTIVE ;  /* 0x000000000000791b */ /* 0x003fe20003800000 */
.L_x_2575:
        /* <DEDUP_REMOVED lines=13> */
.L_x_2576:
[----:B------:R-:W-:Y:S02]  /*12c30*/  IMAD.MOV.U32 R5, RZ, RZ, R23 ;  /* 0x000000ffff057224 */ /* 0x000fe400078e0017 */
[----:B------:R-:W-:Y:S01]  /*12c40*/  IMAD.MOV.U32 R13, RZ, RZ, R2 ;  /* 0x000000ffff0d7224 */ /* 0x000fe200078e0002 */
[----:B------:R-:W-:Y:S01]  /*12c50*/  MOV R12, 0x3 ;  /* 0x00000003000c7802 */ /* 0x000fe20000000f00 */
[----:B------:R-:W-:-:S07]  /*12c60*/  IMAD.MOV.U32 R22, RZ, RZ, R14 ;  /* 0x000000ffff167224 */ /* 0x000fce00078e000e */
[----:B------:R-:W-:Y:S05]  /*12c70*/  WARPSYNC.COLLECTIVE R15, `(.L_x_2577) ;  /* 0x000000000f087348 */ /* 0x000fea0003c00000 */
[----:B------:R0:W1:Y:S02]  /*12c80*/  SHFL.IDX P6, R14, R13, R12, R11 ;  /* 0x0000000c0d0e7389 */ /* 0x00006400000c000b */
[----:B01----:R-:W-:Y:S01]  /*12c90*/  ENDCOLLECTIVE ;  /* 0x000000000000791b */ /* 0x003fe20003800000 */
.L_x_2577:
        /* <DEDUP_REMOVED lines=14> */
.L_x_2578:
[----:B------:R-:W-:Y:S01]  /*12d80*/  IMAD.MOV.U32 R5, RZ, RZ, R21 ;  /* 0x000000ffff057224 */ /* 0x000fe200078e0015 */
[----:B------:R-:W-:Y:S01]  /*12d90*/  MOV R13, R2 ;  /* 0x00000002000d7202 */ /* 0x000fe20000000f00 */
[----:B------:R-:W-:Y:S01]  /*12da0*/  IMAD.MOV.U32 R12, RZ, RZ, 0x4 ;  /* 0x00000004ff0c7424 */ /* 0x000fe200078e00ff */
[----:B------:R-:W-:-:S07]  /*12db0*/  MOV R20, R14 ;  /* 0x0000000e00147202 */ /* 0x000fce0000000f00 */
[----:B------:R-:W-:Y:S05]  /*12dc0*/  WARPSYNC.COLLECTIVE R15, `(.L_x_2579) ;  /* 0x000000000f087348 */ /* 0x000fea0003c00000 */
[----:B------:R0:W1:Y:S02]  /*12dd0*/  SHFL.IDX P6, R14, R13, R12, R11 ;  /* 0x0000000c0d0e7389 */ /* 0x00006400000c000b */
[----:B01----:R-:W-:Y:S01]  /*12de0*/  ENDCOLLECTIVE ;  /* 0x000000000000791b */ /* 0x003fe20003800000 */
.L_x_2579:
        /* <DEDUP_REMOVED lines=14> */
.L_x_2580:
[----:B------:R-:W-:Y:S01]  /*12ed0*/  MOV R5, R9 ;  /* 0x0000000900057202 */ /* 0x000fe20000000f00 */
[----:B------:R-:W-:Y:S02]  /*12ee0*/  IMAD.MOV.U32 R9, RZ, RZ, RZ ;  /* 0x000000ffff097224 */ /* 0x000fe400078e00ff */
[----:B------:R-:W-:Y:S02]  /*12ef0*/  IMAD.MOV.U32 R13, RZ, RZ, R2 ;  /* 0x000000ffff0d7224 */ /* 0x000fe400078e0002 */
[----:B------:R-:W-:Y:S02]  /*12f00*/  IMAD.MOV.U32 R12, RZ, RZ, 0x5 ;  /* 0x00000005ff0c7424 */ /* 0x000fe400078e00ff */
[----:B------:R-:W-:-:S07]  /*12f10*/  IMAD.MOV.U32 R24, RZ, RZ, R14 ;  /* 0x000000ffff187224 */ /* 0x000fce00078e000e */
[----:B------:R-:W-:Y:S05]  /*12f20*/  WARPSYNC.COLLECTIVE R15, `(.L_x_2581) ;  /* 0x000000000f087348 */ /* 0x000fea0003c00000 */
[----:B------:R0:W1:Y:S02]  /*12f30*/  SHFL.IDX P6, R14, R13, R12, R11 ;  /* 0x0000000c0d0e7389 */ /* 0x00006400000c000b */
[----:B01----:R-:W-:Y:S01]  /*12f40*/  ENDCOLLECTIVE ;  /* 0x000000000000791b */ /* 0x003fe20003800000 */
.L_x_2581:
        /* <DEDUP_REMOVED lines=14> */
.L_x_2582:
[----:B------:R-:W-:Y:S01]  /*13030*/  MOV R5, R19 ;  /* 0x0000001300057202 */ /* 0x000fe20000000f00 */
[----:B------:R-:W-:Y:S02]  /*13040*/  IMAD.MOV.U32 R13, RZ, RZ, R2 ;  /* 0x000000ffff0d7224 */ /* 0x000fe400078e0002 */
[----:B------:R-:W-:Y:S02]  /*13050*/  IMAD.MOV.U32 R12, RZ, RZ, 0x6 ;  /* 0x00000006ff0c7424 */ /* 0x000fe400078e00ff */
[----:B------:R-:W-:-:S07]  /*13060*/  IMAD.MOV.U32 R4, RZ, RZ, R14 ;  /* 0x000000ffff047224 */ /* 0x000fce00078e000e */
[----:B------:R-:W-:Y:S05]  /*13070*/  WARPSYNC.COLLECTIVE R15, `(.L_x_2583) ;  /* 0x000000000f087348 */ /* 0x000fea0003c00000 */
[----:B------:R0:W1:Y:S02]  /*13080*/  SHFL.IDX P6, R14, R13, R12, R11 ;  /* 0x0000000c0d0e7389 */ /* 0x00006400000c000b */
[----:B01----:R-:W-:Y:S01]  /*13090*/  ENDCOLLECTIVE ;  /* 0x000000000000791b */ /* 0x003fe20003800000 */
.L_x_2583:
        /* <DEDUP_REMOVED lines=13> */
.L_x_2584:
[----:B------:R-:W-:Y:S02]  /*13170*/  IMAD.MOV.U32 R5, RZ, RZ, R25 ;  /* 0x000000ffff057224 */ /* 0x000fe400078e0019 */
[----:B------:R-:W-:Y:S01]  /*13180*/  IMAD.MOV.U32 R13, RZ, RZ, R2 ;  /* 0x000000ffff0d7224 */ /* 0x000fe200078e0002 */
[----:B------:R-:W-:Y:S01]  /*13190*/  MOV R12, 0x7 ;  /* 0x00000007000c7802 */ /* 0x000fe20000000f00 */
[----:B------:R-:W-:-:S07]  /*131a0*/  IMAD.MOV.U32 R30, RZ, RZ, R14 ;  /* 0x000000ffff1e7224 */ /* 0x000fce00078e000e */
[----:B------:R-:W-:Y:S05]  /*131b0*/  WARPSYNC.COLLECTIVE R15, `(.L_x_2585) ;  /* 0x000000000f087348 */ /* 0x000fea0003c00000 */
[----:B------:R0:W1:Y:S02]  /*131c0*/  SHFL.IDX P6, R14, R13, R12, R11 ;  /* 0x0000000c0d0e7389 */ /* 0x00006400000c000b */
[----:B01----:R-:W-:Y:S01]  /*131d0*/  ENDCOLLECTIVE ;  /* 0x000000000000791b */ /* 0x003fe20003800000 */
.L_x_2585:
[----:B------:R-:W-:-:S05]  /*131e0*/  MOV R4, R30 ;  /* 0x0000001e00047202 */ /* 0x000fca0000000f00 */
        /* <DEDUP_REMOVED lines=11> */
.L_x_2586:
[----:B------:R-:W-:Y:S05]  /*132a0*/  BRA `(.L_x_2587) ;  /* 0xffffffc000fc7947 */ /* 0x000fea000383ffff */
.L_x_2481:
[----:B0-----:R0:W1:Y:S02]  /*132b0*/  SYNCS.PHASECHK.TRANS64.TRYWAIT P0, [R7+URZ+0x28820], R9 ;  /* 0x02882009070075a7 */ /* 0x001064000800017f */
[----:B-1----:R-:W-:Y:S05]  /*132c0*/  @!P0 NANOSLEEP.SYNCS 0x989680 ;  /* 0x009896800000895d */ /* 0x002fea0003900000 */
[----:B------:R-:W1:Y:S02]  /*132d0*/  @!P0 SYNCS.PHASECHK.TRANS64 P0, [R7+URZ+0x28820], R9 ;  /* 0x02882009070085a7 */ /* 0x000e64000800007f */
[----:B-1----:R-:W-:Y:S05]  /*132e0*/  @!P0 BRA `(.L_x_2481) ;  /* 0xfffffffc00f08947 */ /* 0x002fea000383ffff */
[----:B------:R-:W-:Y:S05]  /*132f0*/  BRA `(.L_x_2588) ;  /* 0xffffffc400707947 */ /* 0x000fea000383ffff */
.L_x_2482:
[----:B------:R-:W-:Y:S01]  /*13300*/  BSSY B0, `(.L_x_2589) ;  /* 0x0000008000007945 */ /* 0x000fe20003800000 */
[----:B------:R-:W-:Y:S01]  /*13310*/  MOV R13, R17 ;  /* 0x00000011000d7202 */ /* 0x000fe20000000f00 */
[----:B------:R-:W-:Y:S01]  /*13320*/  IMAD.MOV.U32 R12, RZ, RZ, RZ ;  /* 0x000000ffff0c7224 */ /* 0x000fe200078e00ff */
[----:B------:R-:W-:Y:S01]  /*13330*/  MOV R11, 0x1f ;  /* 0x0000001f000b7802 */ /* 0x000fe20000000f00 */
[----:B------:R-:W-:-:S07]  /*13340*/  IMAD.MOV.U32 R15, RZ, RZ, -0x1 ;  /* 0xffffffffff0f7424 */ /* 0x000fce00078e00ff */
[----:B0-2--5:R-:W-:Y:S05]  /*13350*/  WARPSYNC.COLLECTIVE R15, `(.L_x_2590) ;  /* 0x000000000f087348 */ /* 0x025fea0003c00000 */
[----:B------:R1:W3:Y:S02]  /*13360*/  SHFL.IDX P6, R14, R13, R12, R11 ;  /* 0x0000000c0d0e7389 */ /* 0x0002e400000c000b */
[----:B0123-5:R-:W-:Y:S01]  /*13370*/  ENDCOLLECTIVE ;  /* 0x000000000000791b */ /* 0x02ffe20003800000 */
.L_x_2590:
[----:B------:R-:W-:Y:S05]  /*13380*/  BSYNC B0 ;  /* 0x0000000000007941 */ /* 0x000fea0003800000 */
.L_x_2589:
[----:B------:R-:W-:Y:S05]  /*13390*/  BRA `(.L_x_2591) ;  /* 0xffffffc400547947 */ /* 0x000fea000383ffff */
.L_x_2483:
[----:B------:R-:W-:Y:S01]  /*133a0*/  BSSY B0, `(.L_x_2592) ;  /* 0x0000006000007945 */ /* 0x000fe20003800000 */
[----:B------:R-:W-:-:S07]  /*133b0*/  MOV R15, 0xffffffff ;  /* 0xffffffff000f7802 */ /* 0x000fce0000000f00 */
[----:B012--5:R-:W-:Y:S05]  /*133c0*/  WARPSYNC.COLLECTIVE R15, `(.L_x_2593) ;  /* 0x000000000f0c7348 */ /* 0x027fea0003c00000 */
[----:B------:R-:W-:Y:S02]  /*133d0*/  ELECT P6, UR62, PT ;  /* 0x00000000003e782f */ /* 0x000fe400038c0000 */
[----:B------:R-:W-:Y:S01]  /*133e0*/  MOV R14, UR62 ;  /* 0x0000003e000e7c02 */ /* 0x000fe20008000f00 */
[----:B012--5:R-:W-:Y:S10]  /*133f0*/  ENDCOLLECTIVE ;  /* 0x000000000000791b */ /* 0x027ff40003800000 */
.L_x_2593:
[----:B------:R-:W-:Y:S05]  /*13400*/  BSYNC B0 ;  /* 0x0000000000007941 */ /* 0x000fea0003800000 */
.L_x_2592:
[----:B------:R-:W-:Y:S05]  /*13410*/  BRA `(.L_x_2594) ;  /* 0xffffffc400487947 */ /* 0x000fea000383ffff */
.L_x_2485:
[----:B---3--:R3:W4:Y:S02]  /*13420*/  SYNCS.PHASECHK.TRANS64.TRYWAIT P1, [R5+URZ+0x28840], R2 ;  /* 0x02884002050075a7 */ /* 0x008724000802017f */
[----:B----4-:R-:W-:Y:S05]  /*13430*/  @!P1 NANOSLEEP.SYNCS 0x989680 ;  /* 0x009896800000995d */ /* 0x010fea0003900000 */
[----:B------:R-:W4:Y:S02]  /*13440*/  @!P1 SYNCS.PHASECHK.TRANS64 P1, [R5+URZ+0x28840], R2 ;  /* 0x02884002050095a7 */ /* 0x000f24000802007f */
[----:B----4-:R-:W-:Y:S05]  /*13450*/  @!P1 BRA `(.L_x_2485) ;  /* 0xfffffffc00f09947 */ /* 0x010fea000383ffff */
[----:B------:R-:W-:Y:S05]  /*13460*/  BRA `(.L_x_2595) ;  /* 0xffffffc400687947 */ /* 0x000fea000383ffff */
.L_x_2487:
[----:B0-----:R0:W4:Y:S02]  /*13470*/  SYNCS.PHASECHK.TRANS64.TRYWAIT P1, [R7+URZ+0x28840], R0 ;  /* 0x02884000070075a7 */ /* 0x001124000802017f */
[----:B----4-:R-:W-:Y:S05]  /*13480*/  @!P1 NANOSLEEP.SYNCS 0x989680 ;  /* 0x009896800000995d */ /* 0x010fea0003900000 */
[----:B------:R-:W4:Y:S02]  /*13490*/  @!P1 SYNCS.PHASECHK.TRANS64 P1, [R7+URZ+0x28840], R0 ;  /* 0x02884000070095a7 */ /* 0x000f24000802007f */
[----:B----4-:R-:W-:Y:S05]  /*134a0*/  @!P1 BRA `(.L_x_2487) ;  /* 0xfffffffc00f09947 */ /* 0x010fea000383ffff */
[----:B------:R-:W-:Y:S05]  /*134b0*/  BRA `(.L_x_2596) ;  /* 0xffffffc400747947 */ /* 0x000fea000383ffff */
.L_x_2489:
[----:B----4-:R4:W0:Y:S02]  /*134c0*/  SYNCS.PHASECHK.TRANS64.TRYWAIT P1, [R5+URZ+0x28860], R2 ;  /* 0x02886002050075a7 */ /* 0x010824000802017f */
[----:B0-----:R-:W-:Y:S05]  /*134d0*/  @!P1 NANOSLEEP.SYNCS 0x989680 ;  /* 0x009896800000995d */ /* 0x001fea0003900000 */
[----:B------:R-:W0:Y:S02]  /*134e0*/  @!P1 SYNCS.PHASECHK.TRANS64 P1, [R5+URZ+0x28860], R2 ;  /* 0x02886002050095a7 */ /* 0x000e24000802007f */
[----:B0-----:R-:W-:Y:S05]  /*134f0*/  @!P1 BRA `(.L_x_2489) ;  /* 0xfffffffc00f09947 */ /* 0x001fea000383ffff */
[----:B------:R-:W-:Y:S05]  /*13500*/  BRA `(.L_x_2597) ;  /* 0xffffffc400707947 */ /* 0x000fea000383ffff */
.L_x_2598:
        /* <DEDUP_REMOVED lines=15> */
.L_x_3548:


//--------------------- .text._ZN7cutlass13device_kernelIN5flash11enable_sm90INS1_16FlashAttnFwdSm90INS1_25CollectiveMainloopFwdSm90ILi2EN4cute5tupleIJNS5_1CILi1EEES8_S8_EEENS6_IJNS7_ILi128EEESA_SA_EEELi128ENS_10bfloat16_tEfNS_4arch4Sm90ELb1ELb0ELb1ELb1ELb1ELb0ELb0ELb1ELb1ELb1ELb1ELb0EEENS1_21CollectiveEpilogueFwdISB_S9_SC_SE_Li256ELb1ELb1ELb1ELb0EEENS1_36VarlenDynamicPersistentTileSchedulerILi128ELi128ELi256ELi128ELb1ELb1ELb1ELb1ELb1ELb1EEEEEEEEEvNT_6ParamsE --------------------------
	.section	.text._ZN7cutlass13device_kernelIN5flash11enable_sm90INS1_16FlashAttnFwdSm90INS1_25CollectiveMainloopFwdSm90ILi2EN4cute5tupleIJNS5_1CILi1EEES8_S8_EEENS6_IJNS7_ILi128EEESA_SA_EEELi128ENS_10bfloat16_tEfNS_4arch4Sm90ELb1ELb0ELb1ELb1ELb1ELb0ELb0ELb1ELb1ELb1ELb1ELb0EEENS1_21CollectiveEpilogueFwdISB_S9_SC_SE_Li256ELb1ELb1ELb1ELb0EEENS1_36VarlenDynamicPersistentTileSchedulerILi128ELi128ELi256ELi128ELb1ELb1ELb1ELb1ELb1ELb1EEEEEEEEEvNT_6ParamsE,"ax",@progbits
	.align	128
.text._ZN7cutlass13device_kernelIN5flash11enable_sm90INS1_16FlashAttnFwdSm90INS1_25CollectiveMainloopFwdSm90ILi2EN4cute5tupleIJNS5_1CILi1EEES8_S8_EEENS6_IJNS7_ILi128EEESA_SA_EEELi128ENS_10bfloat16_tEfNS_4arch4Sm90ELb1ELb0ELb1ELb1ELb1ELb0ELb0ELb1ELb1ELb1ELb1ELb0EEENS1_21CollectiveEpilogueFwdISB_S9_SC_SE_Li256ELb1ELb1ELb1ELb0EEENS1_36VarlenDynamicPersistentTileSchedulerILi128ELi128ELi256ELi128ELb1ELb1ELb1ELb1ELb1ELb1EEEEEEEEEvNT_6ParamsE:
        .type           _ZN7cutlass13device_kernelIN5flash11enable_sm90INS1_16FlashAttnFwdSm90INS1_25CollectiveMainloopFwdSm90ILi2EN4cute5tupleIJNS5_1CILi1EEES8_S8_EEENS6_IJNS7_ILi128EEESA_SA_EEELi128ENS_10bfloat16_tEfNS_4arch4Sm90ELb1ELb0ELb1ELb1ELb1ELb0ELb0ELb1ELb1ELb1ELb1ELb0EEENS1_21CollectiveEpilogueFwdISB_S9_SC_SE_Li256ELb1ELb1ELb1ELb0EEENS1_36VarlenDynamicPersistentTileSchedulerILi128ELi128ELi256ELi128ELb1ELb1ELb1ELb1ELb1ELb1EEEEEEEEEvNT_6ParamsE,@function
        .size           _ZN7cutlass13device_kernelIN5flash11enable_sm90INS1_16FlashAttnFwdSm90INS1_25CollectiveMainloopFwdSm90ILi2EN4cute5tupleIJNS5_1CILi1EEES8_S8_EEENS6_IJNS7_ILi128EEESA_SA_EEELi128ENS_10bfloat16_tEfNS_4arch4Sm90ELb1ELb0ELb1ELb1ELb1ELb0ELb0ELb1ELb1ELb1ELb1ELb0EEENS1_21CollectiveEpilogueFwdISB_S9_SC_SE_Li256ELb1ELb1ELb1ELb0EEENS1_36VarlenDynamicPersistentTileSchedulerILi128ELi128ELi256ELi128ELb1ELb1ELb1ELb1ELb1ELb1EEEEEEEEEvNT_6ParamsE,(.L_x_3549 - _ZN7cutlass13device_kernelIN5flash11enable_sm90INS1_16FlashAttnFwdSm90INS1_25CollectiveMainloopFwdSm90ILi2EN4cute5tupleIJNS5_1CILi1EEES8_S8_EEENS6_IJNS7_ILi128EEESA_SA_EEELi128ENS_10bfloat16_tEfNS_4arch4Sm90ELb1ELb0ELb1ELb1ELb1ELb0ELb0ELb1ELb1ELb1ELb1ELb0EEENS1_21CollectiveEpilogueFwdISB_S9_SC_SE_Li256ELb1ELb1ELb1ELb0EEENS1_36VarlenDynamicPersistentTileSchedulerILi128ELi128ELi256ELi128ELb1ELb1ELb1ELb1ELb1ELb1EEEEEEEEEvNT_6ParamsE)
        .other          _ZN7cutlass13device_kernelIN5flash11enable_sm90INS1_16FlashAttnFwdSm90INS1_25CollectiveMainloopFwdSm90ILi2EN4cute5tupleIJNS5_1CILi1EEES8_S8_EEENS6_IJNS7_ILi128EEESA_SA_EEELi128ENS_10bfloat16_tEfNS_4arch4Sm90ELb1ELb0ELb1ELb1ELb1ELb0ELb0ELb1ELb1ELb1ELb1ELb0EEENS1_21CollectiveEpilogueFwdISB_S9_SC_SE_Li256ELb1ELb1ELb1ELb0EEENS1_36VarlenDynamicPersistentTileSchedulerILi128ELi128ELi256ELi128ELb1ELb1ELb1ELb1ELb1ELb1EEEEEEEEEvNT_6ParamsE,@"STO_CUDA_ENTRY STV_DEFAULT"
_ZN7cutlass13device_kernelIN5flash11enable_sm90INS1_16FlashAttnFwdSm90INS1_25CollectiveMainloopFwdSm90ILi2EN4cute5tupleIJNS5_1CILi1EEES8_S8_EEENS6_IJNS7_ILi128EEESA_SA_EEELi128ENS_10bfloat16_tEfNS_4arch4Sm90ELb1ELb0ELb1ELb1ELb1ELb0ELb0ELb1ELb1ELb1ELb1ELb0EEENS1_21CollectiveEpilogueFwdISB_S9_SC_SE_Li256ELb1ELb1ELb1ELb0EEENS1_36VarlenDynamicPersistentTileSchedulerILi128ELi128ELi256ELi128ELb1ELb1ELb1ELb1ELb1ELb1EEEEEEEEEvNT_6ParamsE:
        /* <DEDUP_REMOVED lines=45> */
.L_x_2599:
        /* <DEDUP_REMOVED lines=22> */
.L_x_2600:
        /* <DEDUP_REMOVED lines=18> */
.L_x_2601:
        /* <DEDUP_REMOVED lines=22> */
.L_x_2602:
        /* <DEDUP_REMOVED lines=23> */
.L_x_2603:
        /* <DEDUP_REMOVED lines=10> */
.L_x_2605:
[----:B------:R-:W-:-:S08]  /*08c0*/  NOP ;  /* 0x0000000000007918 */ /* 0x000fd00000000000 */
[----:B------:R-:W1:Y:S02]  /*08d0*/  USETMAXREG.TRY_ALLOC.CTAPOOL UP0, 0xe8 ;  /* 0x000000e8000079c8 */ /* 0x000e640008000600 */
[----:B-1----:R-:W-:-:S13]  /*08e0*/  PLOP3.LUT P0, PT, PT, PT, UP0, 0x80, 0x0 ;  /* 0x000000000000781c */ /* 0x002fda0003f0f008 */
[----:B------:R-:W-:Y:S05]  /*08f0*/  @!P0 BRA `(.L_x_2605) ;  /* 0xfffffffc00f08947 */ /* 0x000fea000383ffff */
[----:B0-----:R-:W0:Y:S01]  /*0900*/  S2R R2, SR_TID.X ;  /* 0x0000000000027919 */ /* 0x001e220000002100 */
        /* <DEDUP_REMOVED lines=13> */
[----:B------:R-:W2:Y:S01]  /*09e0*/  LDL R3, [R1+0x20] ;  /* 0x0000200001037983 */ /* 0x000ea20000100800 */
[----:B------:R-:W-:Y:S01]  /*09f0*/  VIADD R219, R2, 0xffffff80 ;  /* 0xffffff8002db7836 */ /* 0x000fe20000000000 */
[----:B------:R-:W-:Y:S01]  /*0a00*/  R2UR UR6, R33 ;  /* 0x00000000210672ca */ /* 0x000fe200000e0000 */
[----:B------:R-:W-:Y:S01]  /*0a10*/  UMOV UR60, URZ ;  /* 0x0000003f003c7c82 */ /* 0x000fe20008000000 */
[----:B------:R-:W-:Y:S01]  /*0a20*/  R2UR UR5, R34 ;  /* 0x00000000220572ca */ /* 0x000fe200000e0000 */
[----:B------:R-:W-:Y:S01]  /*0a30*/  UMOV UR39, URZ ;  /* 0x0000003f00277c82 */ /* 0x000fe20008000000 */
[----:B------:R-:W-:Y:S01]  /*0a40*/  SHF.R.S32.HI R0, RZ, 0x1f, R219 ;  /* 0x0000001fff007819 */ /* 0x000fe200000114db */
[----:B------:R-:W-:-:S03]  /*0a50*/  UMOV UR38, URZ ;  /* 0x0000003f00267c82 */ /* 0x000fc60008000000 */
[CC--:B------:R-:W-:Y:S02]  /*0a60*/  LEA.HI R4, R0.reuse, R219.reuse, RZ, 0x5 ;  /* 0x000000db00047211 */ /* 0x0c0fe400078f28ff */
[----:B------:R-:W-:-:S03]  /*0a70*/  LEA.HI R2, R0, R219, RZ, 0x4 ;  /* 0x000000db00027211 */ /* 0x000fc600078f20ff */
[----:B------:R-:W-:Y:S01]  /*0a80*/  IMAD.SHL.U32 R6, R4, 0x20, RZ ;  /* 0x0000002004067824 */ /* 0x000fe200078e00ff */
[----:B------:R-:W-:Y:S02]  /*0a90*/  LOP3.LUT R4, R2, 0x3fffff0, RZ, 0xc0, !PT ;  /* 0x03fffff002047812 */ /* 0x000fe400078ec0ff */
[----:B------:R-:W-:Y:S02]  /*0aa0*/  SHF.R.S32.HI R5, RZ, 0x4, R2 ;  /* 0x00000004ff057819 */ /* 0x000fe40000011402 */
[----:B------:R-:W-:Y:S01]  /*0ab0*/  LOP3.LUT R7, R6, 0xfffffc00, RZ, 0xc0, !PT ;  /* 0xfffffc0006077812 */ /* 0x000fe200078ec0ff */
[----:B------:R-:W-:Y:S01]  /*0ac0*/  IMAD.IADD R4, R219, 0x1, -R4 ;  /* 0x00000001db047824 */ /* 0x000fe200078e0a04 */
[----:B------:R-:W-:-:S03]  /*0ad0*/  LEA.HI R2, R2, R5, RZ, 0x1 ;  /* 0x0000000502027211 */ /* 0x000fc600078f08ff */
[----:B------:R-:W-:Y:S01]  /*0ae0*/  IMAD R7, R4, 0x40, R7 ;  /* 0x0000004004077824 */ /* 0x000fe200078e0207 */
[----:B------:R-:W-:Y:S02]  /*0af0*/  LEA.HI R4, R0, R219, RZ, 0x2 ;  /* 0x000000db00047211 */ /* 0x000fe400078f10ff */
[----:B------:R-:W-:Y:S02]  /*0b00*/  LOP3.LUT R2, R2, 0x1ffffffe, RZ, 0xc0, !PT ;  /* 0x1ffffffe02027812 */ /* 0x000fe400078ec0ff */
[----:B------:R-:W-:-:S03]  /*0b10*/  LOP3.LUT R4, R4, 0xfffffffc, RZ, 0xc0, !PT ;  /* 0xfffffffc04047812 */ /* 0x000fc600078ec0ff */
[----:B------:R-:W-:Y:S01]  /*0b20*/  IMAD.IADD R2, R5, 0x1, -R2 ;  /* 0x0000000105027824 */ /* 0x000fe200078e0a02 */
[----:B------:R-:W-:-:S03]  /*0b30*/  IADD3 R4, R219, -R4, RZ ;  /* 0x80000004db047210 */ /* 0x000fc60007ffe0ff */
[----:B------:R-:W-:Y:S01]  /*0b40*/  IMAD R216, R2, 0x8, R7 ;  /* 0x0000000802d87824 */ /* 0x000fe200078e0207 */
[----:B------:R-:W-:-:S04]  /*0b50*/  LEA.HI R2, R4, R4, RZ, 0x1 ;  /* 0x0000000404027211 */ /* 0x000fc800078f08ff */
[----:B------:R-:W-:-:S05]  /*0b60*/  LOP3.LUT R5, R2, 0x1ffffffe, RZ, 0xc0, !PT ;  /* 0x1ffffffe02057812 */ /* 0x000fca00078ec0ff */
[----:B------:R-:W-:Y:S01]  /*0b70*/  IMAD.IADD R4, R4, 0x1, -R5 ;  /* 0x0000000104047824 */ /* 0x000fe200078e0a05 */
[----:B--2---:R-:W-:Y:S02]  /*0b80*/  R2UR UR4, R3 ;  /* 0x00000000030472ca */ /* 0x004fe400000e0000 */
[CC--:B------:R-:W-:Y:S02]  /*0b90*/  LEA.HI R3, R0.reuse, R219.reuse, RZ, 0x7 ;  /* 0x000000db00037211 */ /* 0x0c0fe400078f38ff */
[----:B------:R-:W-:Y:S02]  /*0ba0*/  LEA.HI R0, R0, R219, RZ, 0x3 ;  /* 0x000000db00007211 */ /* 0x000fe400078f18ff */
[----:B------:R-:W-:Y:S02]  /*0bb0*/  LOP3.LUT R198, R3, 0xffffff80, RZ, 0xc0, !PT ;  /* 0xffffff8003c67812 */ /* 0x000fe400078ec0ff */
[----:B------:R-:W-:Y:S02]  /*0bc0*/  SHF.R.S32.HI R214, RZ, 0x7, R3 ;  /* 0x00000007ffd67819 */ /* 0x000fe40000011403 */
[----:B------:R-:W-:Y:S01]  /*0bd0*/  LOP3.LUT R2, R0, 0xfffffff8, RZ, 0xc0, !PT ;  /* 0xfffffff800027812 */ /* 0x000fe200078ec0ff */
[----:B------:R-:W-:Y:S01]  /*0be0*/  IMAD.IADD R198, R219, 0x1, -R198 ;  /* 0x00000001dbc67824 */ /* 0x000fe200078e0ac6 */
[----:B------:R-:W-:Y:S01]  /*0bf0*/  LEA.HI R3, R3, R214, RZ, 0x1 ;  /* 0x000000d603037211 */ /* 0x000fe200078f08ff */
[----:B------:R-:W-:Y:S01]  /*0c00*/  ULOP3.LUT UR61, UR4, 0x1, URZ, 0xfc, !UPT ;  /* 0x00000001043d7892 */ /* 0x000fe2000f8efc3f */
[----:B------:R-:W-:Y:S01]  /*0c10*/  SHF.R.S32.HI R197, RZ, 0x3, R0 ;  /* 0x00000003ffc57819 */ /* 0x000fe20000011400 */
[----:B------:R-:W-:Y:S01]  /*0c20*/  IMAD.IADD R19, R219, 0x1, -R2 ;  /* 0x00000001db137824 */ /* 0x000fe200078e0a02 */
[----:B------:R-:W-:-:S02]  /*0c30*/  SHF.R.S32.HI R9, RZ, 0x1f, R198 ;  /* 0x0000001fff097819 */ /* 0x000fc400000114c6 */
[----:B------:R-:W-:Y:S01]  /*0c40*/  LOP3.LUT R3, R3, 0x3fffffe, RZ, 0xc0, !PT ;  /* 0x03fffffe03037812 */ /* 0x000fe200078ec0ff */
[----:B------:R-:W-:Y:S01]  /*0c50*/  IMAD.SHL.U32 R2, R19, 0x8, RZ ;  /* 0x0000000813027824 */ /* 0x000fe200078e00ff */
[CC--:B------:R-:W-:Y:S02]  /*0c60*/  LEA.HI R8, R9.reuse, R198.reuse, RZ, 0x2 ;  /* 0x000000c609087211 */ /* 0x0c0fe400078f10ff */
[----:B------:R-:W-:Y:S01]  /*0c70*/  LEA.HI R9, R9, R198, RZ, 0x5 ;  /* 0x000000c609097211 */ /* 0x000fe200078f28ff */
[----:B------:R-:W-:Y:S01]  /*0c80*/  IMAD.IADD R3, R214, 0x1, -R3 ;  /* 0x00000001d6037824 */ /* 0x000fe200078e0a03 */
[--C-:B------:R-:W-:Y:S01]  /*0c90*/  SHF.R.S32.HI R6, RZ, 0x2, R8.reuse ;  /* 0x00000002ff067819 */ /* 0x100fe20000011408 */
[----:B------:R-:W-:Y:S01]  /*0ca0*/  VIADD R18, R2, 0x40 ;  /* 0x0000004002127836 */ /* 0x000fe20000000000 */
[----:B------:R-:W-:Y:S02]  /*0cb0*/  SHF.R.S32.HI R11, RZ, 0x1f, R8 ;  /* 0x0000001fff0b7819 */ /* 0x000fe40000011408 */
[----:B------:R-:W-:-:S02]  /*0cc0*/  LOP3.LUT R5, R8, 0x7ffffffc, RZ, 0xc0, !PT ;  /* 0x7ffffffc08057812 */ /* 0x000fc400078ec0ff */
[----:B------:R-:W-:Y:S02]  /*0cd0*/  LEA.HI R11, R11, R6, RZ, 0x3 ;  /* 0x000000060b0b7211 */ /* 0x000fe400078f18ff */
[----:B------:R-:W-:Y:S01]  /*0ce0*/  SHF.R.S32.HI R9, RZ, 0x5, R9 ;  /* 0x00000005ff097819 */ /* 0x000fe20000011409 */
[----:B------:R-:W-:Y:S01]  /*0cf0*/  IMAD.IADD R5, R198, 0x1, -R5 ;  /* 0x00000001c6057824 */ /* 0x000fe200078e0a05 */
[----:B------:R-:W-:Y:S02]  /*0d00*/  LOP3.LUT R11, R11, 0xfffffff8, RZ, 0xc0, !PT ;  /* 0xfffffff80b0b7812 */ /* 0x000fe400078ec0ff */
[----:B------:R-:W-:Y:S02]  /*0d10*/  SHF.R.S32.HI R218, RZ, 0x1f, R2 ;  /* 0x0000001fffda7819 */ /* 0x000fe40000011402 */
[----:B------:R-:W-:Y:S01]  /*0d20*/  SHF.L.U32 R16, R5, 0x1, RZ ;  /* 0x0000000105107819 */ /* 0x000fe200000006ff */
[----:B------:R-:W-:Y:S01]  /*0d30*/  IMAD.IADD R6, R6, 0x1, -R11 ;  /* 0x0000000106067824 */ /* 0x000fe200078e0a0b */
[----:B------:R-:W-:-:S02]  /*0d40*/  SHF.R.S32.HI R217, RZ, 0x1f, R18 ;  /* 0x0000001fffd97819 */ /* 0x000fc40000011412 */
[C---:B------:R-:W-:Y:S01]  /*0d50*/  IADD3 R187, R16.reuse, 0x50, RZ ;  /* 0x0000005010bb7810 */ /* 0x040fe20007ffe0ff */
[----:B------:R-:W-:Y:S02]  /*0d60*/  IMAD R6, R9, 0x10, R6 ;  /* 0x0000001009067824 */ /* 0x000fe400078e0206 */
[C---:B------:R-:W-:Y:S01]  /*0d70*/  VIADD R196, R16.reuse, 0x8 ;  /* 0x0000000810c47836 */ /* 0x040fe20000000000 */
[----:B------:R-:W-:Y:S01]  /*0d80*/  SHF.R.S32.HI R204, RZ, 0x1f, R187 ;  /* 0x0000001fffcc7819 */ /* 0x000fe200000114bb */
[C---:B------:R-:W-:Y:S02]  /*0d90*/  VIADD R195, R16.reuse, 0x10 ;  /* 0x0000001010c37836 */ /* 0x040fe40000000000 */
        /* <DEDUP_REMOVED lines=24> */
[----:B------:R-:W-:Y:S01]  /*0f20*/  IMAD R215, R3, 0x40, R6 ;  /* 0x0000004003d77824 */ /* 0x000fe200078e0206 */
[----:B------:R-:W-:-:S02]  /*0f30*/  SHF.R.S32.HI R200, RZ, 0x1f, R23 ;  /* 0x0000001fffc87819 */ /* 0x000fc40000011417 */
[----:B------:R-:W-:Y:S01]  /*0f40*/  SHF.R.S32.HI R199, RZ, 0x1f, R22 ;  /* 0x0000001fffc77819 */ /* 0x000fe20000011416 */
[----:B------:R-:W-:-:S07]  /*0f50*/  IMAD R17, R4, 0x8, R215 ;  /* 0x0000000804117824 */ /* 0x000fce00078e02d7 */
.L_x_2669:
[----:B0-2-4-:R-:W0:Y:S01]  /*0f60*/  LDC.64 R4, c[0x0][0xc88] ;  /* 0x00032200ff047b82 */ /* 0x015e220000000a00 */
[----:B------:R-:W-:Y:S01]  /*0f70*/  ULDC.64 UR8, c[0x0][0xa28] ;  /* 0x00028a0000087ab9 */ /* 0x000fe20000000a00 */
[----:B------:R-:W-:Y:S01]  /*0f80*/  ULDC.64 UR10, c[0x0][0xa18] ;  /* 0x00028600000a7ab9 */ /* 0x000fe20000000a00 */
[----:B------:R-:W-:Y:S01]  /*0f90*/  ULDC UR4, c[0x0][0x424] ;  /* 0x0001090000047ab9 */ /* 0x000fe20000000800 */
[----:B------:R-:W-:Y:S01]  /*0fa0*/  ULDC UR7, c[0x0][0x2f0] ;  /* 0x0000bc0000077ab9 */ /* 0x000fe20000000800 */
[----:B0-----:R-:W-:-:S06]  /*0fb0*/  IMAD.WIDE R4, R35, 0x4, R4 ;  /* 0x0000000423047825 */ /* 0x001fcc00078e0204 */
[----:B------:R-:W2:Y:S01]  /*0fc0*/  LDG.E R4, desc[UR36][R4.64] ;  /* 0x0000002404047981 */ /* 0x000ea2000c1e1900 */
[----:B------:R-:W-:Y:S02]  /*0fd0*/  UISETP.NE.U32.AND UP0, UPT, UR8, URZ, UPT ;  /* 0x0000003f0800728c */ /* 0x000fe4000bf05070 */
[----:B------:R-:W-:Y:S02]  /*0fe0*/  UISETP.NE.U32.AND UP1, UPT, UR10, URZ, UPT ;  /* 0x0000003f0a00728c */ /* 0x000fe4000bf25070 */
[----:B------:R-:W-:Y:S02]  /*0ff0*/  UISETP.NE.AND.EX UP0, UPT, UR9, URZ, UPT, UP0 ;  /* 0x0000003f0900728c */ /* 0x000fe4000bf05300 */
[----:B------:R-:W-:-:S04]  /*1000*/  UISETP.NE.AND.EX UP1, UPT, UR11, URZ, UPT, UP1 ;  /* 0x0000003f0b00728c */ /* 0x000fc8000bf25310 */
[----:B------:R-:W-:Y:S02]  /*1010*/  PLOP3.LUT P0, PT, PT, PT, UP0, 0x80, 0x0 ;  /* 0x000000000000781c */ /* 0x000fe40003f0f008 */
[----:B------:R-:W-:Y:S02]  /*1020*/  PLOP3.LUT P2, PT, PT, PT, UP1, 0x80, 0x0 ;  /* 0x000000000000781c */ /* 0x000fe40003f4f018 */
[----:B--2---:R-:W-:-:S13]  /*1030*/  R2UR UR53, R4 ;  /* 0x00000000043572ca */ /* 0x004fda00000e0000 */
[----:B------:R-:W-:Y:S02]  /*1040*/  USHF.R.S32.HI UR58, URZ, 0x1f, UR53 ;  /* 0x0000001f3f3a7899 */ /* 0x000fe40008011435 */
[----:B------:R-:W-:-:S04]  /*1050*/  @UP0 ULEA UR8, UP2, UR53, UR8, 0x2 ;  /* 0x0000000835080291 */ /* 0x000fc8000f84103f */
[----:B------:R-:W-:Y:S02]  /*1060*/  @UP0 ULEA.HI.X UR9, UR53, UR9, UR58, 0x2, UP2 ;  /* 0x0000000935090291 */ /* 0x000fe400090f143a */
[----:B------:R-:W-:Y:S01]  /*1070*/  @UP1 ULEA UR10, UP0, UR53, UR10, 0x2 ;  /* 0x0000000a350a1291 */ /* 0x000fe2000f80103f */
[----:B------:R-:W-:-:S03]  /*1080*/  IMAD.U32 R4, RZ, RZ, UR8 ;  /* 0x00000008ff047e24 */ /* 0x000fc6000f8e00ff */
[----:B------:R-:W-:Y:S01]  /*1090*/  @UP1 ULEA.HI.X UR11, UR53, UR11, UR58, 0x2, UP0 ;  /* 0x0000000b350b1291 */ /* 0x000fe200080f143a */
[----:B------:R-:W-:Y:S01]  /*10a0*/  IMAD.U32 R5, RZ, RZ, UR9 ;  /* 0x00000009ff057e24 */ /* 0x000fe2000f8e00ff */
[----:B------:R-:W-:Y:S01]  /*10b0*/  ULDC.64 UR8, c[0x0][0x418] ;  /* 0x0001060000087ab9 */ /* 0x000fe20000000a00 */
[----:B------:R-:W-:-:S03]  /*10c0*/  IMAD.U32 R6, RZ, RZ, UR10 ;  /* 0x0000000aff067e24 */ /* 0x000fc6000f8e00ff */
[----:B---3--:R-:W-:Y:S01]  /*10d0*/  MOV R7, UR11 ;  /* 0x0000000b00077c02 */ /* 0x008fe20008000f00 */
[----:B------:R-:W2:Y:S01]  /*10e0*/  @P0 LDG.E R4, desc[UR36][R4.64] ;  /* 0x0000002404040981 */ /* 0x000ea2000c1e1900 */
[----:B------:R-:W-:Y:S01]  /*10f0*/  UISETP.NE.U32.AND UP0, UPT, UR8, URZ, UPT ;  /* 0x0000003f0800728c */ /* 0x000fe2000bf05070 */
[----:B------:R-:W-:Y:S02]  /*1100*/  ULDC.64 UR10, c[0x0][0xa20] ;  /* 0x00028800000a7ab9 */ /* 0x000fe40000000a00 */
[----:B------:R-:W3:Y:S01]  /*1110*/  @P2 LDG.E R6, desc[UR36][R6.64] ;  /* 0x0000002406062981 */ /* 0x000ee2000c1e1900 */
[----:B------:R-:W-:Y:S01]  /*1120*/  UISETP.NE.AND.EX UP0, UPT, UR9, URZ, UPT, UP0 ;  /* 0x0000003f0900728c */ /* 0x000fe2000bf05300 */
[----:B------:R-:W-:Y:S01]  /*1130*/  ISETP.NE.U32.AND P1, PT, RZ, UR10, PT ;  /* 0x0000000aff007c0c */ /* 0x000fe2000bf25070 */
[----:B------:R-:W-:Y:S01]  /*1140*/  UMOV UR48, URZ ;  /* 0x0000003f00307c82 */ /* 0x000fe20008000000 */
[----:B------:R-:W-:Y:S02]  /*1150*/  ULOP3.LUT UR56, UR5, 0xffff, URZ, 0xc0, !UPT ;  /* 0x0000ffff05387892 */ /* 0x000fe4000f8ec03f */
[----:B------:R-:W-:Y:S01]  /*1160*/  USEL UR4, UR4, 0x1, UP0 ;  /* 0x0000000104047887 */ /* 0x000fe20008000000 */
[----:B------:R-:W-:-:S03]  /*1170*/  ISETP.NE.AND.EX P1, PT, RZ, UR11, PT, P1 ;  /* 0x0000000bff007c0c */ /* 0x000fc6000bf25310 */
[----:B------:R-:W-:Y:S01]  /*1180*/  UIMAD UR4, UR4, UR7, URZ ;  /* 0x00000007040472a4 */ /* 0x000fe2000f8e023f */
        /* <DEDUP_REMOVED lines=17> */
.L_x_2606:
[----:B------:R-:W-:Y:S05]  /*12a0*/  @!P1 BRA `(.L_x_2607) ;  /* 0x00000000001c9947 */ /* 0x000fea0003800000 */
[----:B------:R-:W-:-:S04]  /*12b0*/  ULEA UR4, UP0, UR53, UR10, 0x2 ;  /* 0x0000000a35047291 */ /* 0x000fc8000f80103f */
[----:B------:R-:W-:Y:S02]  /*12c0*/  ULEA.HI.X UR7, UR53, UR11, UR58, 0x2, UP0 ;  /* 0x0000000b35077291 */ /* 0x000fe400080f143a */
[----:B------:R-:W-:-:S04]  /*12d0*/  IMAD.U32 R4, RZ, RZ, UR4 ;  /* 0x00000004ff047e24 */ /* 0x000fc8000f8e00ff */
[----:B------:R-:W-:-:S05]  /*12e0*/  IMAD.U32 R5, RZ, RZ, UR7 ;  /* 0x00000007ff057e24 */ /* 0x000fca000f8e00ff */
[----:B------:R-:W2:Y:S02]  /*12f0*/  LDG.E R4, desc[UR36][R4.64] ;  /* 0x0000002404047981 */ /* 0x000ea4000c1e1900 */
[----:B--2---:R-:W-:Y:S01]  /*1300*/  R2UR UR4, R4 ;  /* 0x00000000040472ca */ /* 0x004fe200000e0000 */
[----:B------:R-:W-:-:S14]  /*1310*/  BRA `(.L_x_2608) ;  /* 0x0000000000347947 */ /* 0x000fdc0003800000 */
.L_x_2607:
        /* <DEDUP_REMOVED lines=13> */
.L_x_2608:
[----:B------:R-:W-:Y:S01]  /*13f0*/  ULDC UR7, c[0x0][0x448] ;  /* 0x0001120000077ab9 */ /* 0x000fe20000000800 */
[----:B------:R-:W-:Y:S02]  /*1400*/  USHF.L.U32 UR43, UR6, 0x7, URZ ;  /* 0x00000007062b7899 */ /* 0x000fe4000800063f */
[----:B------:R-:W-:Y:S02]  /*1410*/  UISETP.NE.AND UP0, UPT, UR7, 0x1, UPT ;  /* 0x000000010700788c */ /* 0x000fe4000bf05270 */
[----:B------:R-:W-:Y:S02]  /*1420*/  UIADD3 UR8, UR43, 0x7f, URZ ;  /* 0x0000007f2b087890 */ /* 0x000fe4000fffe03f */
[----:B------:R-:W-:Y:S02]  /*1430*/  UIADD3 UR48, -UR48, UR4, URZ ;  /* 0x0000000430307290 */ /* 0x000fe4000fffe13f */
[----:B------:R-:W-:Y:S02]  /*1440*/  UP2UR UR52, UPR, URZ, 0x1 ;  /* 0x000000013f347883 */ /* 0x000fe40008000000 */
[----:B------:R-:W-:-:S03]  /*1450*/  UIADD3 UR9, UR48, 0x80, -UR50 ;  /* 0x0000008030097890 */ /* 0x000fc6000fffe832 */
[----:B------:R-:W-:Y:S01]  /*1460*/  @UP0 ULDC UR6, c[0x0][0x44c] ;  /* 0x0001130000060ab9 */ /* 0x000fe20000000800 */
[----:B------:R-:W-:Y:S01]  /*1470*/  @UP0 ULDC UR4, c[0x0][0x450] ;  /* 0x0001140000040ab9 */ /* 0x000fe20000000800 */
[----:B------:R-:W-:-:S04]  /*1480*/  UIMAD.WIDE.U32 UR6, UR8, UR6, URZ ;  /* 0x00000006080672a5 */ /* 0x000fc8000f8e003f */
[----:B------:R-:W-:Y:S02]  /*1490*/  @UP0 USHF.R.U32.HI UR8, URZ, UR4, UR7 ;  /* 0x000000043f080299 */ /* 0x000fe40008011607 */
[----:B------:R-:W-:Y:S02]  /*14a0*/  UIADD3 UR4, UR48, 0x7f, URZ ;  /* 0x0000007f30047890 */ /* 0x000fe4000fffe03f */
[----:B------:R-:W-:Y:S02]  /*14b0*/  UIADD3 UR8, UR9, UR8, URZ ;  /* 0x0000000809087290 */ /* 0x000fe4000fffe03f */
[----:B------:R-:W-:Y:S02]  /*14c0*/  USHF.R.S32.HI UR6, URZ, 0x1f, UR4 ;  /* 0x0000001f3f067899 */ /* 0x000fe40008011404 */
[----:B------:R-:W-:Y:S02]  /*14d0*/  USHF.R.S32.HI UR7, URZ, 0x1f, UR8 ;  /* 0x0000001f3f077899 */ /* 0x000fe40008011408 */
[----:B------:R-:W-:-:S02]  /*14e0*/  ULEA.HI UR6, UR6, UR4, URZ, 0x7 ;  /* 0x0000000406067291 */ /* 0x000fc4000f8f383f */
[----:B------:R-:W-:Y:S02]  /*14f0*/  ULEA.HI UR7, UR7, UR8, URZ, 0x7 ;  /* 0x0000000807077291 */ /* 0x000fe4000f8f383f */
[----:B------:R-:W-:Y:S02]  /*1500*/  USHF.R.S32.HI UR6, URZ, 0x7, UR6 ;  /* 0x000000073f067899 */ /* 0x000fe40008011406 */
[----:B------:R-:W-:Y:S02]  /*1510*/  USHF.R.S32.HI UR7, URZ, 0x7, UR7 ;  /* 0x000000073f077899 */ /* 0x000fe40008011407 */
[----:B------:R-:W-:Y:S02]  /*1520*/  ULOP3.LUT UR4, UR5, 0xff000000, URZ, 0xc0, !UPT ;  /* 0xff00000005047892 */ /* 0x000fe4000f8ec03f */
[----:B------:R-:W-:Y:S02]  /*1530*/  UISETP.LT.AND UP0, UPT, UR6, UR7, UPT ;  /* 0x000000070600728c */ /* 0x000fe4000bf01270 */
[----:B------:R-:W-:-:S02]  /*1540*/  ULOP3.LUT UR5, UR5, 0xff0000, URZ, 0xc0, !UPT ;  /* 0x00ff000005057892 */ /* 0x000fc4000f8ec03f */
[----:B------:R-:W-:Y:S02]  /*1550*/  USEL UR9, UR6, UR7, UP0 ;  /* 0x0000000706097287 */ /* 0x000fe40008000000 */
[----:B------:R-:W-:Y:S02]  /*1560*/  USHF.R.U32.HI UR4, URZ, 0x8, UR4 ;  /* 0x000000083f047899 */ /* 0x000fe40008011604 */
[----:B------:R-:W-:Y:S02]  /*1570*/  UISETP.GE.AND UP0, UPT, UR9, 0x1, UPT ;  /* 0x000000010900788c */ /* 0x000fe4000bf06270 */
        /* <DEDUP_REMOVED lines=8> */
[----:B------:R-:W-:-:S03]  /*1600*/  USEL UR10, UR54, UR4, UP0 ;  /* 0x00000004360a7287 */ /* 0x000fc60008000000 */
[----:B------:R-:W-:Y:S01]  /*1610*/  UMOV UR4, URZ ;  /* 0x0000003f00047c82 */ /* 0x000fe20008000000 */
[----:B------:R-:W-:Y:S02]  /*1620*/  UIADD3 UR6, UR10, -0x1, UR9 ;  /* 0xffffffff0a067890 */ /* 0x000fe4000fffe009 */
[----:B------:R-:W-:-:S04]  /*1630*/  IMAD.U32 R4, RZ, RZ, UR10 ;  /* 0x0000000aff047e24 */ /* 0x000fc8000f8e00ff */
[----:B------:R-:W-:Y:S01]  /*1640*/  IMAD.U32 R5, RZ, RZ, UR6 ;  /* 0x00000006ff057e24 */ /* 0x000fe2000f8e00ff */
[-C--:B------:R-:W-:Y:S01]  /*1650*/  IABS R0, R4.reuse ;  /* 0x0000000400007213 */ /* 0x080fe20000000000 */
[----:B------:R-:W-:Y:S01]  /*1660*/  ULOP3.LUT UR6, UR6, UR10, URZ, 0x3c, !UPT ;  /* 0x0000000a06067292 */ /* 0x000fe2000f8e3c3f */
[----:B------:R-:W-:Y:S02]  /*1670*/  IABS R6, R4 ;  /* 0x0000000400067213 */ /* 0x000fe40000000000 */
[----:B------:R-:W-:Y:S02]  /*1680*/  R2UR UR11, R0 ;  /* 0x00000000000b72ca */ /* 0x000fe400000e0000 */
[----:B------:R-:W-:-:S04]  /*1690*/  IABS R5, R5 ;  /* 0x0000000500057213 */ /* 0x000fc80000000000 */
[----:B------:R-:W-:-:S04]  /*16a0*/  MOV R4, R5 ;  /* 0x0000000500047202 */ /* 0x000fc80000000f00 */
[----:B------:R-:W-:-:S03]  /*16b0*/  R2UR UR8, R4 ;  /* 0x00000000040872ca */ /* 0x000fc600000e0000 */
        /* <DEDUP_REMOVED lines=22> */
.L_x_2609:
[----:B------:R-:W-:Y:S01]  /*1820*/  UIMAD UR51, UR57, UR4, URZ ;  /* 0x00000004393372a4 */ /* 0x000fe2000f8e023f */
[----:B------:R-:W-:Y:S01]  /*1830*/  IMAD.U32 R0, RZ, RZ, UR9 ;  /* 0x00000009ff007e24 */ /* 0x000fe2000f8e00ff */
[----:B------:R-:W-:Y:S01]  /*1840*/  PLOP3.LUT P0, PT, PT, PT, PT, 0x80, 0x0 ;  /* 0x000000000000781c */ /* 0x000fe20003f0f070 */
[----:B------:R-:W-:Y:S01]  /*1850*/  IMAD.U32 R3, RZ, RZ, UR4 ;  /* 0x00000004ff037e24 */ /* 0x000fe2000f8e00ff */
[----:B------:R-:W-:Y:S02]  /*1860*/  CS2R R150, SRZ ;  /* 0x0000000000967805 */ /* 0x000fe4000001ff00 */
[----:B------:R-:W-:Y:S02]  /*1870*/  CS2R R148, SRZ ;  /* 0x0000000000947805 */ /* 0x000fe4000001ff00 */
[----:B------:R-:W-:Y:S02]  /*1880*/  CS2R R146, SRZ ;  /* 0x0000000000927805 */ /* 0x000fe4000001ff00 */
[----:B------:R-:W-:-:S02]  /*1890*/  CS2R R144, SRZ ;  /* 0x0000000000907805 */ /* 0x000fc4000001ff00 */
[----:B------:R-:W-:Y:S01]  /*18a0*/  VIADDMNMX R3, R3, UR51, R0, PT ;  /* 0x0000003303037c46 */ /* 0x000fe2000b800100 */
[----:B------:R-:W-:Y:S01]  /*18b0*/  IMAD.MOV.U32 R0, RZ, RZ, RZ ;  /* 0x000000ffff007224 */ /* 0x000fe200078e00ff */
[----:B------:R-:W-:Y:S02]  /*18c0*/  CS2R R142, SRZ ;  /* 0x00000000008e7805 */ /* 0x000fe4000001ff00 */
[----:B------:R-:W-:Y:S02]  /*18d0*/  CS2R R140, SRZ ;  /* 0x00000000008c7805 */ /* 0x000fe4000001ff00 */
[----:B------:R-:W-:Y:S01]  /*18e0*/  R2UR UR41, R3 ;  /* 0x00000000032972ca */ /* 0x000fe200000e0000 */
[----:B------:R-:W-:Y:S01]  /*18f0*/  IMAD.MOV.U32 R3, RZ, RZ, RZ ;  /* 0x000000ffff037224 */ /* 0x000fe200078e00ff */
        /* <DEDUP_REMOVED lines=11> */
[----:B------:R-:W-:Y:S01]  /*19b0*/  UISETP.GT.AND UP0, UPT, UR41, UR51, UPT ;  /* 0x000000332900728c */ /* 0x000fe2000bf04270 */
[----:B------:R-:W-:Y:S02]  /*19c0*/  CS2R R116, SRZ ;  /* 0x0000000000747805 */ /* 0x000fe4000001ff00 */
[----:B------:R-:W-:Y:S02]  /*19d0*/  CS2R R114, SRZ ;  /* 0x0000000000727805 */ /* 0x000fe4000001ff00 */
[----:B------:R-:W-:-:S02]  /*19e0*/  CS2R R112, SRZ ;  /* 0x0000000000707805 */ /* 0x000fc4000001ff00 */
[----:B------:R-:W-:Y:S02]  /*19f0*/  CS2R R110, SRZ ;  /* 0x00000000006e7805 */ /* 0x000fe4000001ff00 */
[----:B------:R-:W-:Y:S02]  /*1a00*/  CS2R R108, SRZ ;  /* 0x00000000006c7805 */ /* 0x000fe4000001ff00 */
[----:B------:R-:W-:Y:S02]  /*1a10*/  PLOP3.LUT P1, PT, PT, PT, UP0, 0x80, 0x0 ;  /* 0x000000000000781c */ /* 0x000fe40003f2f008 */
        /* <DEDUP_REMOVED lines=42> */
.L_x_2611:
[----:B------:R-:W-:Y:S01]  /*1cc0*/  ULEA.HI UR4, UR60, UR60, URZ, 0x1 ;  /* 0x0000003c3c047291 */ /* 0x000fe2000f8f083f */
[----:B------:R-:W-:-:S03]  /*1cd0*/  IMAD.U32 R3, RZ, RZ, UR61 ;  /* 0x0000003dff037e24 */ /* 0x000fc6000f8e00ff */
[----:B------:R-:W-:Y:S02]  /*1ce0*/  ULOP3.LUT UR4, UR4, 0xfffffffe, URZ, 0xc0, !UPT ;  /* 0xfffffffe04047892 */ /* 0x000fe4000f8ec03f */
[----:B------:R-:W-:Y:S02]  /*1cf0*/  ISETP.NE.AND P0, PT, R3, 0x3, PT ;  /* 0x000000030300780c */ /* 0x000fe40003f05270 */
[----:B------:R-:W-:-:S06]  /*1d00*/  UIADD3 UR4, UR60, -UR4, URZ ;  /* 0x800000043c047290 */ /* 0x000fcc000fffe03f */
[----:B------:R-:W-:-:S05]  /*1d10*/  IMAD.U32 R0, RZ, RZ, UR4 ;  /* 0x00000004ff007e24 */ /* 0x000fca000f8e00ff */
[----:B------:R-:W-:-:S04]  /*1d20*/  SHF.L.U32 R0, R0, 0x1f, RZ ;  /* 0x0000001f00007819 */ /* 0x000fc800000006ff */
[----:B------:R-:W0:Y:S02]  /*1d30*/  SYNCS.PHASECHK.TRANS64.TRYWAIT P1, [UR40+0x28800], R0 ;  /* 0x02880000ff0075a7 */ /* 0x000e240008020168 */
[----:B0-----:R-:W-:Y:S05]  /*1d40*/  @!P1 BRA `(.L_x_2612) ;  /* 0x0000012000e09947 */ /* 0x001fea0003800000 */
.L_x_2758:
[----:B------:R-:W-:Y:S05]  /*1d50*/  @!P0 BRA `(.L_x_2613) ;  /* 0x0000000000048947 */ /* 0x000fea0003800000 */
[----:B------:R-:W-:Y:S01]  /*1d60*/  BPT.TRAP 0x1 ;  /* 0x000000040000795c */ /* 0x000fe20000300000 */
.L_x_2613:
[----:B0-----:R-:W-:Y:S02]  /*1d70*/  IMAD.U32 R0, RZ, RZ, UR38 ;  /* 0x00000026ff007e24 */ /* 0x001fe4000f8e00ff */
[----:B------:R-:W-:-:S03]  /*1d80*/  IMAD.U32 R3, RZ, RZ, UR39 ;  /* 0x00000027ff037e24 */ /* 0x000fc6000f8e00ff */
[----:B------:R-:W-:Y:S02]  /*1d90*/  LEA R0, R0, UR40, 0x3 ;  /* 0x0000002800007c11 */ /* 0x000fe4000f8e18ff */
[----:B------:R-:W-:-:S04]  /*1da0*/  SHF.L.U32 R3, R3, 0x1f, RZ ;  /* 0x0000001f03037819 */ /* 0x000fc800000006ff */
[----:B------:R0:W1:Y:S01]  /*1db0*/  SYNCS.PHASECHK.TRANS64.TRYWAIT P1, [R0+URZ+0x28830], R3 ;  /* 0x02883003000075a7 */ /* 0x000062000802017f */
[----:B------:R-:W-:Y:S05]  /*1dc0*/  @!P0 BRA `(.L_x_2614) ;  /* 0x0000000000048947 */ /* 0x000fea0003800000 */
[----:B------:R-:W-:Y:S01]  /*1dd0*/  BPT.TRAP 0x1 ;  /* 0x000000040000795c */ /* 0x000fe20000300000 */
.L_x_2614:
[----:B-1----:R-:W-:Y:S05]  /*1de0*/  @P1 BRA `(.L_x_2615) ;  /* 0x0000000000081947 */ /* 0x002fea0003800000 */
[----:B------:R-:W1:Y:S02]  /*1df0*/  SYNCS.PHASECHK.TRANS64.TRYWAIT P1, [R0+URZ+0x28830], R3 ;  /* 0x02883003000075a7 */ /* 0x000e64000802017f */
[----:B-1----:R-:W-:Y:S05]  /*1e00*/  @!P1 BRA `(.L_x_2616) ;  /* 0x0000012000c89947 */ /* 0x002fea0003800000 */
.L_x_2615:
[----:B------:R-:W-:Y:S05]  /*1e10*/  WARPSYNC.ALL ;  /* 0x0000000000007948 */ /* 0x000fea0003800000 */
[----:B------:R-:W-:Y:S01]  /*1e20*/  UIADD3 UR4, UR40, 0x18400, URZ ;  /* 0x0001840028047890 */ /* 0x000fe2000fffe03f */
[----:B------:R-:W-:Y:S01]  /*1e30*/  WARPGROUP.ARRIVE ;  /* 0x00000000000079c5 */ /* 0x000fe20000000000 */
[----:B------:R-:W-:Y:S02]  /*1e40*/  ULOP3.LUT UR44, UR42, 0x10000, URZ, 0xfc, !UPT ;  /* 0x000100002a2c7892 */ /* 0x000fe4000f8efc3f */
[----:B------:R-:W-:Y:S01]  /*1e50*/  USHF.R.U32.HI UR4, URZ, 0x4, UR4 ;  /* 0x000000043f047899 */ /* 0x000fe20008011604 */
[----:B------:R-:W-:Y:S01]  /*1e60*/  UMOV UR45, 0x40000040 ;  /* 0x40000040002d7882 */ /* 0x000fe20000000000 */
[----:B------:R-:W-:-:S02]  /*1e70*/  UMOV UR47, 0x40000040 ;  /* 0x40000040002f7882 */ /* 0x000fc40000000000 */
[----:B------:R-:W-:Y:S02]  /*1e80*/  ULOP3.LUT UR4, UR4, 0x3fff, URZ, 0xc0, !UPT ;  /* 0x00003fff04047892 */ /* 0x000fe4000f8ec03f */
[----:B------:R-:W-:Y:S02]  /*1e90*/  UIADD3 UR8, UR44, 0x2, URZ ;  /* 0x000000022c087890 */ /* 0x000fe4000fffe03f */
[----:B------:R-:W-:Y:S01]  /*1ea0*/  ULOP3.LUT UR4, UR4, 0x10000, URZ, 0xfc, !UPT ;  /* 0x0001000004047892 */ /* 0x000fe2000f8efc3f */
[----:B------:R-:W-:Y:S01]  /*1eb0*/  UMOV UR9, 0x40000040 ;  /* 0x4000004000097882 */ /* 0x000fe20000000000 */
[----:B------:R-:W-:Y:S02]  /*1ec0*/  UMOV UR11, 0x40000040 ;  /* 0x40000040000b7882 */ /* 0x000fe40000000000 */
        /* <DEDUP_REMOVED lines=51> */
.L_x_2617:
[----:B------:R-:W-:Y:S01]  /*2200*/  UISETP.NE.AND UP0, UPT, UR52, URZ, UPT ;  /* 0x0000003f3400728c */ /* 0x000fe2000bf05270 */
[----:B------:R-:W-:Y:S01]  /*2210*/  R2UR UR14, R0 ;  /* 0x00000000000e72ca */ /* 0x000fe200000e0000 */
[----:B------:R-:W-:Y:S01]  /*2220*/  ULDC UR6, c[0x0][0x9d8] ;  /* 0x0002760000067ab9 */ /* 0x000fe20000000800 */
[----:B------:R-:W-:Y:S01]  /*2230*/  ULDC UR10, c[0x0][0x988] ;  /* 0x00026200000a7ab9 */ /* 0x000fe20000000800 */
[----:B------:R-:W-:Y:S01]  /*2240*/  FMUL.FTZ R6, R50, UR6 ;  /* 0x0000000632067c20 */ /* 0x000fe20008410000 */
[----:B------:R-:W-:Y:S01]  /*2250*/  VIADD R50, R17, UR43 ;  /* 0x0000002b11327c36 */ /* 0x000fe20008000000 */
[----:B------:R-:W-:Y:S01]  /*2260*/  PLOP3.LUT P1, PT, PT, PT, UP0, 0x80, 0x0 ;  /* 0x000000000000781c */ /* 0x000fe20003f2f008 */
[----:B------:R-:W-:Y:S01]  /*2270*/  FMUL.FTZ R5, R29, UR6 ;  /* 0x000000061d057c20 */ /* 0x000fe20008410000 */
[----:B------:R-:W-:Y:S01]  /*2280*/  PLOP3.LUT P2, PT, PT, PT, UP0, 0x80, 0x0 ;  /* 0x000000000000781c */ /* 0x000fe20003f4f008 */
[----:B------:R2:W-:Y:S01]  /*2290*/  MUFU.TANH R29, R6 ;  /* 0x00000006001d7308 */ /* 0x0005e20000002400 */
[----:B------:R-:W-:Y:S01]  /*22a0*/  FMUL.FTZ R26, R26, UR6 ;  /* 0x000000061a1a7c20 */ /* 0x000fe20008410000 */
[----:B------:R-:W-:Y:S01]  /*22b0*/  @UP0 ULDC UR5, c[0x0][0x44c] ;  /* 0x0001130000050ab9 */ /* 0x000fe20000000800 */
[----:B------:R-:W-:Y:S01]  /*22c0*/  FMUL.FTZ R27, R27, UR6 ;  /* 0x000000061b1b7c20 */ /* 0x000fe20008410000 */
[----:B------:R-:W-:Y:S01]  /*22d0*/  FMUL.FTZ R30, R30, UR6 ;  /* 0x000000061e1e7c20 */ /* 0x000fe20008410000 */
[----:B------:R-:W-:Y:S01]  /*22e0*/  FMUL.FTZ R4, R25, UR6 ;  /* 0x0000000619047c20 */ /* 0x000fe20008410000 */
[----:B------:R-:W-:Y:S01]  /*22f0*/  FMUL.FTZ R10, R37, UR6 ;  /* 0x00000006250a7c20 */ /* 0x000fe20008410000 */
[----:B------:R-:W-:Y:S01]  /*2300*/  FMUL.FTZ R25, R52, UR6 ;  /* 0x0000000634197c20 */ /* 0x000fe20008410000 */
[----:B------:R3:W4:Y:S01]  /*2310*/  MUFU.TANH R99, R26 ;  /* 0x0000001a00637308 */ /* 0x0007220000002400 */
[----:B------:R-:W-:-:S02]  /*2320*/  IMAD.U32 R37, RZ, RZ, UR50 ;  /* 0x00000032ff257e24 */ /* 0x000fc4000f8e00ff */
[----:B------:R-:W-:Y:S01]  /*2330*/  FMUL.FTZ R31, R31, UR6 ;  /* 0x000000061f1f7c20 */ /* 0x000fe20008410000 */
[----:B--2---:R-:W-:Y:S01]  /*2340*/  @P1 IMAD.HI.U32 R6, R50, UR5, RZ ;  /* 0x0000000532061c27 */ /* 0x004fe2000f8e00ff */
[----:B------:R-:W-:-:S03]  /*2350*/  @UP0 ULDC UR5, c[0x0][0x450] ;  /* 0x0001140000050ab9 */ /* 0x000fc60000000800 */
[----:B------:R-:W-:Y:S01]  /*2360*/  FMUL.FTZ R34, R34, UR6 ;  /* 0x0000000622227c20 */ /* 0x000fe20008410000 */
[----:B------:R-:W-:Y:S01]  /*2370*/  FMUL.FTZ R14, R45, UR6 ;  /* 0x000000062d0e7c20 */ /* 0x000fe20008410000 */
[----:B------:R-:W-:Y:S01]  /*2380*/  FMUL.FTZ R35, R35, UR6 ;  /* 0x0000000623237c20 */ /* 0x000fe20008410000 */
[----:B------:R-:W-:Y:S01]  /*2390*/  @P2 SHF.R.U32.HI R50, RZ, UR5, R6 ;  /* 0x00000005ff322c19 */ /* 0x000fe20008011606 */
[----:B------:R-:W-:Y:S01]  /*23a0*/  UMOV UR5, 0xffffff80 ;  /* 0xffffff8000057882 */ /* 0x000fe20000000000 */
[----:B------:R-:W2:Y:S01]  /*23b0*/  MUFU.TANH R97, R27 ;  /* 0x0000001b00617308 */ /* 0x000ea20000002400 */
[----:B------:R-:W-:Y:S01]  /*23c0*/  UIMAD UR5, UR41, UR5, 0x80 ;  /* 0x00000080290574a4 */ /* 0x000fe2000f8e0205 */
[----:B------:R-:W-:Y:S01]  /*23d0*/  FMUL.FTZ R38, R38, UR6 ;  /* 0x0000000626267c20 */ /* 0x000fe20008410000 */
[----:B------:R-:W5:Y:S01]  /*23e0*/  SHFL.IDX PT, R6, R50, 0x1, 0x1c1f ;  /* 0x003c1f0032067f89 */ /* 0x000f6200000e0000 */
[----:B------:R-:W-:Y:S01]  /*23f0*/  FMUL.FTZ R39, R39, UR6 ;  /* 0x0000000627277c20 */ /* 0x000fe20008410000 */
[----:B------:R-:W-:Y:S01]  /*2400*/  FMUL.FTZ R7, R28, UR6 ;  /* 0x000000061c077c20 */ /* 0x000fe20008410000 */
[----:B------:R-:W-:Y:S01]  /*2410*/  FMUL.FTZ R42, R42, UR6 ;  /* 0x000000062a2a7c20 */ /* 0x000fe20008410000 */
[----:B------:R-:W-:Y:S01]  /*2420*/  MOV R95, UR5 ;  /* 0x00000005005f7c02 */ /* 0x000fe20008000f00 */
[----:B------:R-:W2:Y:S01]  /*2430*/  MUFU.TANH R30, R30 ;  /* 0x0000001e001e7308 */ /* 0x000ea20000002400 */
[----:B------:R-:W-:Y:S01]  /*2440*/  FMUL.FTZ R43, R43, UR6 ;  /* 0x000000062b2b7c20 */ /* 0x000fe20008410000 */
[----:B------:R-:W-:Y:S01]  /*2450*/  FMUL.FTZ R46, R46, UR6 ;  /* 0x000000062e2e7c20 */ /* 0x000fe20008410000 */
[C-C-:B------:R-:W-:Y:S01]  /*2460*/  IADD3 R52, -R16.reuse, 0x1, R95.reuse ;  /* 0x0000000110347810 */ /* 0x140fe20007ffe15f */
[----:B------:R-:W-:Y:S01]  /*2470*/  FMUL.FTZ R59, R59, UR6 ;  /* 0x000000063b3b7c20 */ /* 0x000fe20008410000 */
[----:B------:R-:W-:Y:S01]  /*2480*/  IADD3 R95, -R16, UR48, R95 ;  /* 0x00000030105f7c10 */ /* 0x000fe2000fffe15f */
[----:B------:R-:W-:Y:S01]  /*2490*/  FMUL.FTZ R47, R47, UR6 ;  /* 0x000000062f2f7c20 */ /* 0x000fe20008410000 */
[----:B------:R-:W-:Y:S01]  /*24a0*/  IADD3 R52, -R37, UR48, R52 ;  /* 0x0000003025347c10 */ /* 0x000fe2000fffe134 */
[----:B------:R-:W2:Y:S01]  /*24b0*/  MUFU.TANH R31, R31 ;  /* 0x0000001f001f7308 */ /* 0x000ea20000002400 */
[----:B------:R-:W-:Y:S01]  /*24c0*/  FMUL.FTZ R11, R36, UR6 ;  /* 0x00000006240b7c20 */ /* 0x000fe20008410000 */
[----:B------:R-:W-:Y:S01]  /*24d0*/  FMUL.FTZ R55, R55, UR6 ;  /* 0x0000000637377c20 */ /* 0x000fe20008410000 */
[----:B---3--:R-:W-:Y:S01]  /*24e0*/  FMUL.FTZ R26, R57, UR6 ;  /* 0x00000006391a7c20 */ /* 0x008fe20008410000 */
[----:B------:R-:W-:Y:S01]  /*24f0*/  FMUL.FTZ R8, R33, UR6 ;  /* 0x0000000621087c20 */ /* 0x000fe20008410000 */
[----:B------:R-:W-:Y:S01]  /*2500*/  FMUL.FTZ R51, R51, UR6 ;  /* 0x0000000633337c20 */ /* 0x000fe20008410000 */
[----:B------:R-:W-:Y:S01]  /*2510*/  FMUL.FTZ R54, R54, UR6 ;  /* 0x0000000636367c20 */ /* 0x000fe20008410000 */
[----:B01----:R-:W-:Y:S01]  /*2520*/  FMUL.FTZ R3, R24, UR6 ;  /* 0x0000000618037c20 */ /* 0x003fe20008410000 */
[----:B------:R-:W0:Y:S01]  /*2530*/  MUFU.TANH R34, R34 ;  /* 0x0000002200227308 */ /* 0x000e220000002400 */
[----:B------:R-:W-:Y:S01]  /*2540*/  FMUL.FTZ R9, R32, UR6 ;  /* 0x0000000620097c20 */ /* 0x000fe20008410000 */
[----:B------:R-:W-:Y:S01]  /*2550*/  FMUL.FTZ R24, R53, UR6 ;  /* 0x0000000635187c20 */ /* 0x000fe20008410000 */
[--C-:B-----5:R-:W-:Y:S01]  /*2560*/  VIADDMNMX R45, R6, R52, R95.reuse, PT ;  /* 0x00000034062d7246 */ /* 0x120fe2000380015f */
[----:B------:R-:W-:Y:S01]  /*2570*/  FMUL.FTZ R6, R63, UR6 ;  /* 0x000000063f067c20 */ /* 0x000fe20008410000 */
[----:B------:R-:W-:Y:S01]  /*2580*/  FMUL.FTZ R58, R58, UR6 ;  /* 0x000000063a3a7c20 */ /* 0x000fe20008410000 */
[----:B------:R-:W-:Y:S01]  /*2590*/  FMUL.FTZ R20, R49, UR6 ;  /* 0x0000000631147c20 */ /* 0x000fe20008410000 */
[C---:B------:R-:W-:Y:S01]  /*25a0*/  ISETP.GT.AND P1, PT, R45.reuse, RZ, PT ;  /* 0x000000ff2d00720c */ /* 0x040fe20003f24270 */
[----:B------:R-:W1:Y:S01]  /*25b0*/  MUFU.TANH R35, R35 ;  /* 0x0000002300237308 */ /* 0x000e620000002400 */
[C---:B------:R-:W-:Y:S01]  /*25c0*/  ISETP.GT.AND P2, PT, R45.reuse, 0x1, PT ;  /* 0x000000012d00780c */ /* 0x040fe20003f44270 */
[----:B------:R-:W-:Y:S01]  /*25d0*/  FMUL.FTZ R62, R62, UR6 ;  /* 0x000000063e3e7c20 */ /* 0x000fe20008410000 */
[----:B------:R-:W-:Y:S01]  /*25e0*/  ISETP.GT.AND P3, PT, R45, 0x8, PT ;  /* 0x000000082d00780c */ /* 0x000fe20003f64270 */
[----:B------:R-:W-:Y:S01]  /*25f0*/  FMUL.FTZ R66, R66, UR6 ;  /* 0x0000000642427c20 */ /* 0x000fe20008410000 */
[----:B----4-:R-:W-:Y:S01]  /*2600*/  FSEL R99, R99, -INF , P1 ;  /* 0xff80000063637808 */ /* 0x010fe20000800000 */
[----:B------:R-:W-:Y:S01]  /*2610*/  FMUL.FTZ R67, R67, UR6 ;  /* 0x0000000643437c20 */ /* 0x000fe20008410000 */
[----:B--2---:R-:W-:Y:S01]  /*2620*/  FSEL R97, R97, -INF , P2 ;  /* 0xff80000061617808 */ /* 0x004fe20001000000 */
[----:B------:R-:W-:Y:S01]  /*2630*/  MUFU.TANH R38, R38 ;  /* 0x0000002600267308 */ /* 0x000fe20000002400 */
[----:B------:R-:W-:Y:S01]  /*2640*/  ISETP.GT.AND P1, PT, R45, 0x9, PT ;  /* 0x000000092d00780c */ /* 0x000fe20003f24270 */
[----:B------:R-:W-:Y:S01]  /*2650*/  FMUL.FTZ R70, R70, UR6 ;  /* 0x0000000646467c20 */ /* 0x000fe20008410000 */
[----:B------:R-:W-:Y:S01]  /*2660*/  FSEL R93, R30, -INF , P3 ;  /* 0xff8000001e5d7808 */ /* 0x000fe20001800000 */
        /* <DEDUP_REMOVED lines=11> */
[----:B0-----:R-:W-:Y:S01]  /*2720*/  FSEL R89, R34, -INF , P2 ;  /* 0xff80000022597808 */ /* 0x001fe20001000000 */
[----:B------:R-:W-:Y:S01]  /*2730*/  MUFU.TANH R42, R42 ;  /* 0x0000002a002a7308 */ /* 0x000fe20000002400 */
[----:B------:R-:W-:Y:S01]  /*2740*/  FMNMX.FTZ R28, R91, R28, !PT ;  /* 0x0000001c5b1c7209 */ /* 0x000fe20007810000 */
[----:B------:R-:W-:Y:S01]  /*2750*/  FMUL.FTZ R79, R79, UR6 ;  /* 0x000000064f4f7c20 */ /* 0x000fe20008410000 */
[----:B------:R-:W-:Y:S01]  /*2760*/  ISETP.GT.AND P2, PT, R45, 0x18, PT ;  /* 0x000000182d00780c */ /* 0x000fe20003f44270 */
[----:B------:R-:W-:Y:S01]  /*2770*/  FMUL.FTZ R82, R82, UR6 ;  /* 0x0000000652527c20 */ /* 0x000fe20008410000 */
[----:B-1----:R-:W-:Y:S01]  /*2780*/  FSEL R63, R35, -INF , P1 ;  /* 0xff800000233f7808 */ /* 0x002fe20000800000 */
[----:B------:R-:W-:Y:S01]  /*2790*/  FMUL.FTZ R12, R41, UR6 ;  /* 0x00000006290c7c20 */ /* 0x000fe20008410000 */
[----:B------:R-:W-:Y:S01]  /*27a0*/  FMNMX.FTZ R28, R89, R28, !PT ;  /* 0x0000001c591c7209 */ /* 0x000fe20007810000 */
[----:B------:R-:W0:Y:S01]  /*27b0*/  MUFU.TANH R43, R43 ;  /* 0x0000002b002b7308 */ /* 0x000e220000002400 */
[----:B------:R-:W-:Y:S01]  /*27c0*/  ISETP.GT.AND P1, PT, R45, 0x19, PT ;  /* 0x000000192d00780c */ /* 0x000fe20003f24270 */
[----:B------:R-:W-:Y:S01]  /*27d0*/  FMUL.FTZ R83, R83, UR6 ;  /* 0x0000000653537c20 */ /* 0x000fe20008410000 */
[----:B------:R-:W-:Y:S01]  /*27e0*/  FMNMX.FTZ R28, R63, R28, !PT ;  /* 0x0000001c3f1c7209 */ /* 0x000fe20007810000 */
[----:B------:R-:W-:Y:S01]  /*27f0*/  FMUL.FTZ R86, R86, UR6 ;  /* 0x0000000656567c20 */ /* 0x000fe20008410000 */
[----:B--2---:R-:W-:Y:S01]  /*2800*/  FSEL R57, R39, -INF , P1 ;  /* 0xff80000027397808 */ /* 0x004fe20000800000 */
[----:B------:R-:W-:Y:S01]  /*2810*/  FMUL.FTZ R15, R44, UR6 ;  /* 0x000000062c0f7c20 */ /* 0x000fe20008410000 */
[----:B------:R-:W-:Y:S01]  /*2820*/  ISETP.GT.AND P1, PT, R45, 0x21, PT ;  /* 0x000000212d00780c */ /* 0x000fe20003f24270 */
[----:B------:R-:W-:Y:S01]  /*2830*/  MUFU.TANH R46, R46 ;  /* 0x0000002e002e7308 */ /* 0x000fe20000002400 */
[----:B------:R-:W-:Y:S01]  /*2840*/  FMUL.FTZ R87, R87, UR6 ;  /* 0x0000000657577c20 */ /* 0x000fe20008410000 */
[----:B------:R-:W-:Y:S01]  /*2850*/  FMUL.FTZ R21, R48, UR6 ;  /* 0x0000000630157c20 */ /* 0x000fe20008410000 */
[----:B------:R-:W-:Y:S01]  /*2860*/  FMUL.FTZ R61, R61, UR6 ;  /* 0x000000063d3d7c20 */ /* 0x000fe20008410000 */
[----:B------:R-:W1:Y:S01]  /*2870*/  SHFL.IDX PT, R50, R50, RZ, 0x1c1f ;  /* 0x001c1fff32327589 */ /* 0x000e6200000e0000 */
[----:B------:R-:W-:Y:S01]  /*2880*/  FMUL.FTZ R27, R56, UR6 ;  /* 0x00000006381b7c20 */ /* 0x000fe20008410000 */
[----:B------:R-:W-:Y:S01]  /*2890*/  FMUL.FTZ R60, R60, UR6 ;  /* 0x000000063c3c7c20 */ /* 0x000fe20008410000 */
[----:B------:R-:W-:Y:S01]  /*28a0*/  FMUL.FTZ R64, R64, UR6 ;  /* 0x0000000640407c20 */ /* 0x000fe20008410000 */
[----:B------:R2:W-:Y:S01]  /*28b0*/  MUFU.TANH R36, R59 ;  /* 0x0000003b00247308 */ /* 0x0005e20000002400 */
        /* <DEDUP_REMOVED lines=8> */
[----:B--2---:R-:W-:Y:S01]  /*2940*/  FSEL R59, R38, -INF , P2 ;  /* 0xff800000263b7808 */ /* 0x004fe20001000000 */
[----:B------:R-:W-:Y:S01]  /*2950*/  FMUL.FTZ R76, R76, UR6 ;  /* 0x000000064c4c7c20 */ /* 0x000fe20008410000 */
[----:B------:R-:W-:Y:S01]  /*2960*/  ISETP.GT.AND P2, PT, R45, 0x20, PT ;  /* 0x000000202d00780c */ /* 0x000fe20003f44270 */
[----:B------:R-:W-:Y:S01]  /*2970*/  FMUL.FTZ R77, R77, UR6 ;  /* 0x000000064d4d7c20 */ /* 0x000fe20008410000 */
[----:B------:R-:W-:Y:S01]  /*2980*/  FMNMX.FTZ R28, R59, R28, !PT ;  /* 0x0000001c3b1c7209 */ /* 0x000fe20007810000 */
[----:B------:R-:W-:Y:S01]  /*2990*/  FMUL.FTZ R80, R80, UR6 ;  /* 0x0000000650507c20 */ /* 0x000fe20008410000 */
[----:B------:R-:W-:Y:S01]  /*29a0*/  FMUL.FTZ R81, R81, UR6 ;  /* 0x0000000651517c20 */ /* 0x000fe20008410000 */
[----:B------:R2:W-:Y:S01]  /*29b0*/  MUFU.TANH R33, R55 ;  /* 0x0000003700217308 */ /* 0x0005e20000002400 */
[----:B------:R-:W-:Y:S01]  /*29c0*/  FMNMX.FTZ R28, R57, R28, !PT ;  /* 0x0000001c391c7209 */ /* 0x000fe20007810000 */
[----:B------:R-:W-:Y:S01]  /*29d0*/  FMUL.FTZ R84, R84, UR6 ;  /* 0x0000000654547c20 */ /* 0x000fe20008410000 */
[----:B------:R-:W-:Y:S01]  /*29e0*/  FMUL.FTZ R85, R85, UR6 ;  /* 0x0000000655557c20 */ /* 0x000fe20008410000 */
[----:B-1----:R-:W-:Y:S01]  /*29f0*/  VIADDMNMX R95, R50, R52, R95, PT ;  /* 0x00000034325f7246 */ /* 0x002fe2000380015f */
[----:B------:R-:W-:Y:S01]  /*2a00*/  @UP0 ULDC UR6, c[0x0][0x44c] ;  /* 0x0001130000060ab9 */ /* 0x000fe20000000800 */
[----:B------:R-:W-:Y:S01]  /*2a10*/  @UP0 ULDC UR15, c[0x0][0x450] ;  /* 0x00011400000f0ab9 */ /* 0x000fe20000000800 */
[----:B------:R-:W-:Y:S01]  /*2a20*/  UIMAD.WIDE.U32 UR6, UR43, UR6, URZ ;  /* 0x000000062b0672a5 */ /* 0x000fe2000f8e003f */
[----:B------:R1:W3:Y:S01]  /*2a30*/  MUFU.TANH R32, R51 ;  /* 0x0000003300207308 */ /* 0x0002e20000002400 */
[----:B--2---:R-:W-:Y:S01]  /*2a40*/  FSEL R55, R42, -INF , P2 ;  /* 0xff8000002a377808 */ /* 0x004fe20001000000 */
[----:B------:R-:W-:Y:S01]  /*2a50*/  UMOV UR11, UR43 ;  /* 0x0000002b000b7c82 */ /* 0x000fe20008000000 */
[----:B------:R-:W-:Y:S01]  /*2a60*/  ISETP.GT.AND P2, PT, R45, 0x28, PT ;  /* 0x000000282d00780c */ /* 0x000fe20003f44270 */
[----:B------:R-:W-:Y:S01]  /*2a70*/  @UP0 USHF.R.U32.HI UR11, URZ, UR15, UR7 ;  /* 0x0000000f3f0b0299 */ /* 0x000fe20008011607 */
[----:B------:R-:W-:Y:S01]  /*2a80*/  FMNMX.FTZ R28, R55, R28, !PT ;  /* 0x0000001c371c7209 */ /* 0x000fe20007810000 */
[----:B------:R-:W-:Y:S01]  /*2a90*/  UIADD3 UR5, UR41, -0x2, URZ ;  /* 0xfffffffe29057890 */ /* 0x000fe2000fffe03f */
[----:B0-----:R-:W-:Y:S01]  /*2aa0*/  FSEL R49, R47, -INF , P1 ;  /* 0xff8000002f317808 */ /* 0x001fe20000800000 */
[----:B------:R-:W0:Y:S01]  /*2ab0*/  MUFU.TANH R54, R54 ;  /* 0x0000003600367308 */ /* 0x000e220000002400 */
[----:B-1----:R-:W-:Y:S01]  /*2ac0*/  FSEL R51, R46, -INF , P2 ;  /* 0xff8000002e337808 */ /* 0x002fe20001000000 */
[----:B------:R-:W-:Y:S01]  /*2ad0*/  UIADD3 UR7, UR11, UR48, -UR50 ;  /* 0x000000300b077290 */ /* 0x000fe2000fffe832 */
[----:B------:R-:W-:Y:S01]  /*2ae0*/  FMNMX.FTZ R28, R53, R28, !PT ;  /* 0x0000001c351c7209 */ /* 0x000fe20007810000 */
[----:B------:R-:W-:Y:S01]  /*2af0*/  UIADD3 UR6, UR14, 0x28840, URZ ;  /* 0x000288400e067890 */ /* 0x000fe2000fffe03f */
[----:B------:R-:W-:Y:S01]  /*2b00*/  ISETP.GT.AND P2, PT, R45, 0x30, PT ;  /* 0x000000302d00780c */ /* 0x000fe20003f44270 */
[----:B------:R-:W-:Y:S01]  /*2b10*/  USHF.R.S32.HI UR11, URZ, 0x1f, UR7 ;  /* 0x0000001f3f0b7899 */ /* 0x000fe20008011407 */
[----:B------:R-:W-:Y:S01]  /*2b20*/  FMNMX.FTZ R28, R51, R28, !PT ;  /* 0x0000001c331c7209 */ /* 0x000fe20007810000 */
[----:B------:R-:W1:Y:S01]  /*2b30*/  MUFU.TANH R58, R58 ;  /* 0x0000003a003a7308 */ /* 0x000e620000002400 */
[----:B------:R-:W-:Y:S01]  /*2b40*/  ISETP.GT.AND P1, PT, R45, 0x31, PT ;  /* 0x000000312d00780c */ /* 0x000fe20003f24270 */
[----:B------:R-:W-:Y:S01]  /*2b50*/  ULEA.HI UR11, UR11, UR7, URZ, 0x7 ;  /* 0x000000070b0b7291 */ /* 0x000fe2000f8f383f */
[----:B------:R-:W-:Y:S01]  /*2b60*/  FSEL R47, R29, -INF , P2 ;  /* 0xff8000001d2f7808 */ /* 0x000fe20001000000 */
[----:B------:R-:W-:Y:S01]  /*2b70*/  UPRMT UR6, UR55, 0x654, UR6 ;  /* 0x0000065437067896 */ /* 0x000fe20008000006 */
[----:B------:R-:W-:Y:S01]  /*2b80*/  FMNMX.FTZ R28, R49, R28, !PT ;  /* 0x0000001c311c7209 */ /* 0x000fe20007810000 */
[----:B------:R-:W-:Y:S01]  /*2b90*/  USHF.R.S32.HI UR11, URZ, 0x7, UR11 ;  /* 0x000000073f0b7899 */ /* 0x000fe2000801140b */
[----:B------:R-:W-:Y:S01]  /*2ba0*/  ISETP.GT.AND P2, PT, R45, 0x38, PT ;  /* 0x000000382d00780c */ /* 0x000fe20003f44270 */
[----:B------:R-:W2:Y:S01]  /*2bb0*/  MUFU.TANH R62, R62 ;  /* 0x0000003e003e7308 */ /* 0x000ea20000002400 */
[----:B---3--:R-:W-:Y:S01]  /*2bc0*/  FSEL R42, R32, -INF , P1 ;  /* 0xff800000202a7808 */ /* 0x008fe20000800000 */
[----:B------:R-:W-:Y:S01]  /*2bd0*/  UISETP.LT.AND UP0, UPT, UR51, UR11, UPT ;  /* 0x0000000b3300728c */ /* 0x000fe2000bf01270 */
[----:B------:R-:W-:-:S02]  /*2be0*/  FMNMX.FTZ R29, R47, R28, !PT ;  /* 0x0000001c2f1d7209 */ /* 0x000fc40007810000 */
[----:B------:R-:W-:Y:S02]  /*2bf0*/  CS2R R150, SRZ ;  /* 0x0000000000967805 */ /* 0x000fe4000001ff00 */
[C---:B------:R-:W-:Y:S01]  /*2c00*/  ISETP.GT.AND P1, PT, R45.reuse, 0x39, PT ;  /* 0x000000392d00780c */ /* 0x040fe20003f24270 */
[----:B------:R-:W-:Y:S01]  /*2c10*/  USEL UR42, UR51, UR11, !UP0 ;  /* 0x0000000b332a7287 */ /* 0x000fe2000c000000 */
[----:B0-----:R-:W-:Y:S01]  /*2c20*/  FSEL R34, R54, -INF , P2 ;  /* 0xff80000036227808 */ /* 0x001fe20001000000 */
[----:B------:R0:W3:Y:S01]  /*2c30*/  MUFU.TANH R37, R6 ;  /* 0x0000000600257308 */ /* 0x0000e20000002400 */
[----:B------:R-:W-:Y:S01]  /*2c40*/  FMNMX.FTZ R31, R42, R29, !PT ;  /* 0x0000001d2a1f7209 */ /* 0x000fe20007810000 */
[----:B------:R-:W-:Y:S01]  /*2c50*/  UISETP.GE.AND UP0, UPT, UR5, UR42, UPT ;  /* 0x0000002a0500728c */ /* 0x000fe2000bf06270 */
[----:B------:R-:W-:Y:S01]  /*2c60*/  ISETP.GT.AND P2, PT, R45, 0x40, PT ;  /* 0x000000402d00780c */ /* 0x000fe20003f44270 */
[----:B------:R-:W-:Y:S01]  /*2c70*/  SYNCS.ARRIVE.TRANS64.RED.A1T0 RZ, [UR6], RZ ;  /* 0x000000ffffff79a7 */ /* 0x000fe20008100406 */
[----:B------:R-:W-:-:S02]  /*2c80*/  FSEL R29, R33, -INF , P1 ;  /* 0xff800000211d7808 */ /* 0x000fc40000800000 */
[----:B------:R-:W-:Y:S02]  /*2c90*/  CS2R R148, SRZ ;  /* 0x0000000000947805 */ /* 0x000fe4000001ff00 */
[----:B------:R-:W-:Y:S01]  /*2ca0*/  ISETP.GT.AND P1, PT, R45, 0x41, PT ;  /* 0x000000412d00780c */ /* 0x000fe20003f24270 */
[----:B------:R-:W4:Y:S01]  /*2cb0*/  MUFU.TANH R66, R66 ;  /* 0x0000004200427308 */ /* 0x000f220000002400 */
[----:B0-----:R-:W-:Y:S02]  /*2cc0*/  FMNMX.FTZ R6, R34, R31, !PT ;  /* 0x0000001f22067209 */ /* 0x001fe40007810000 */
[----:B------:R-:W-:Y:S02]  /*2cd0*/  CS2R R146, SRZ ;  /* 0x0000000000927805 */ /* 0x000fe4000001ff00 */
[----:B-1----:R-:W-:Y:S02]  /*2ce0*/  FSEL R28, R58, -INF , P2 ;  /* 0xff8000003a1c7808 */ /* 0x002fe40001000000 */
[----:B------:R-:W-:-:S02]  /*2cf0*/  CS2R R144, SRZ ;  /* 0x0000000000907805 */ /* 0x000fc4000001ff00 */
[----:B------:R-:W-:Y:S02]  /*2d00*/  FMNMX.FTZ R31, R29, R6, !PT ;  /* 0x000000061d1f7209 */ /* 0x000fe40007810000 */
[----:B------:R-:W-:Y:S02]  /*2d10*/  CS2R R142, SRZ ;  /* 0x00000000008e7805 */ /* 0x000fe4000001ff00 */
[----:B------:R-:W-:Y:S01]  /*2d20*/  ISETP.GT.AND P2, PT, R45, 0x48, PT ;  /* 0x000000482d00780c */ /* 0x000fe20003f44270 */
[----:B------:R-:W0:Y:S01]  /*2d30*/  MUFU.TANH R67, R67 ;  /* 0x0000004300437308 */ /* 0x000e220000002400 */
[----:B------:R-:W-:Y:S02]  /*2d40*/  FSEL R30, R36, -INF , P1 ;  /* 0xff800000241e7808 */ /* 0x000fe40000800000 */
[----:B------:R-:W-:Y:S02]  /*2d50*/  CS2R R140, SRZ ;  /* 0x00000000008c7805 */ /* 0x000fe4000001ff00 */
[----:B------:R-:W-:-:S02]  /*2d60*/  FMNMX.FTZ R33, R28, R31, !PT ;  /* 0x0000001f1c217209 */ /* 0x000fc40007810000 */
[----:B------:R-:W-:Y:S02]  /*2d70*/  CS2R R138, SRZ ;  /* 0x00000000008a7805 */ /* 0x000fe4000001ff00 */
[----:B------:R-:W-:Y:S02]  /*2d80*/  ISETP.GT.AND P1, PT, R45, 0x49, PT ;  /* 0x000000492d00780c */ /* 0x000fe40003f24270 */
[----:B------:R-:W-:Y:S02]  /*2d90*/  CS2R R136, SRZ ;  /* 0x0000000000887805 */ /* 0x000fe4000001ff00 */
[----:B--2---:R-:W-:Y:S01]  /*2da0*/  FSEL R31, R62, -INF , P2 ;  /* 0xff8000003e1f7808 */ /* 0x004fe20001000000 */
[----:B------:R-:W1:Y:S01]  /*2db0*/  MUFU.TANH R70, R70 ;  /* 0x0000004600467308 */ /* 0x000e620000002400 */
[----:B------:R-:W-:Y:S02]  /*2dc0*/  FMNMX.FTZ R6, R30, R33, !PT ;  /* 0x000000211e067209 */ /* 0x000fe40007810000 */
[----:B------:R-:W-:-:S02]  /*2dd0*/  CS2R R134, SRZ ;  /* 0x0000000000867805 */ /* 0x000fc4000001ff00 */
[----:B------:R-:W-:Y:S02]  /*2de0*/  ISETP.GT.AND P2, PT, R45, 0x50, PT ;  /* 0x000000502d00780c */ /* 0x000fe40003f44270 */
[----:B------:R-:W-:Y:S02]  /*2df0*/  CS2R R132, SRZ ;  /* 0x0000000000847805 */ /* 0x000fe4000001ff00 */
[----:B---3--:R-:W-:Y:S02]  /*2e00*/  FSEL R32, R37, -INF , P1 ;  /* 0xff80000025207808 */ /* 0x008fe40000800000 */
[----:B------:R-:W-:Y:S02]  /*2e10*/  CS2R R130, SRZ ;  /* 0x0000000000827805 */ /* 0x000fe4000001ff00 */
[----:B------:R-:W-:Y:S01]  /*2e20*/  FMNMX.FTZ R35, R31, R6, !PT ;  /* 0x000000061f237209 */ /* 0x000fe20007810000 */
[----:B------:R-:W2:Y:S01]  /*2e30*/  MUFU.TANH R71, R71 ;  /* 0x0000004700477308 */ /* 0x000ea20000002400 */
[----:B------:R-:W-:-:S02]  /*2e40*/  ISETP.GT.AND P1, PT, R45, 0x51, PT ;  /* 0x000000512d00780c */ /* 0x000fc40003f24270 */
[----:B------:R-:W-:Y:S02]  /*2e50*/  CS2R R128, SRZ ;  /* 0x0000000000807805 */ /* 0x000fe4000001ff00 */
[----:B----4-:R-:W-:Y:S02]  /*2e60*/  FSEL R33, R66, -INF , P2 ;  /* 0xff80000042217808 */ /* 0x010fe40001000000 */
[----:B------:R-:W-:Y:S02]  /*2e70*/  CS2R R126, SRZ ;  /* 0x00000000007e7805 */ /* 0x000fe4000001ff00 */
[----:B------:R-:W-:Y:S02]  /*2e80*/  FMNMX.FTZ R6, R32, R35, !PT ;  /* 0x0000002320067209 */ /* 0x000fe40007810000 */
[----:B------:R-:W-:Y:S02]  /*2e90*/  CS2R R124, SRZ ;  /* 0x00000000007c7805 */ /* 0x000fe4000001ff00 */
[----:B------:R-:W-:Y:S01]  /*2ea0*/  ISETP.GT.AND P2, PT, R45, 0x58, PT ;  /* 0x000000582d00780c */ /* 0x000fe20003f44270 */
[----:B------:R-:W3:Y:S01]  /*2eb0*/  MUFU.TANH R38, R74 ;  /* 0x0000004a00267308 */ /* 0x000ee20000002400 */
[----:B0-----:R-:W-:-:S02]  /*2ec0*/  FSEL R35, R67, -INF , P1 ;  /* 0xff80000043237808 */ /* 0x001fc40000800000 */
[----:B------:R-:W-:Y:S02]  /*2ed0*/  CS2R R122, SRZ ;  /* 0x00000000007a7805 */ /* 0x000fe4000001ff00 */
[----:B------:R-:W-:Y:S02]  /*2ee0*/  FMNMX.FTZ R6, R33, R6, !PT ;  /* 0x0000000621067209 */ /* 0x000fe40007810000 */
[----:B------:R-:W-:Y:S02]  /*2ef0*/  CS2R R120, SRZ ;  /* 0x0000000000787805 */ /* 0x000fe4000001ff00 */
[----:B------:R-:W-:Y:S02]  /*2f00*/  ISETP.GT.AND P1, PT, R45, 0x59, PT ;  /* 0x000000592d00780c */ /* 0x000fe40003f24270 */
[----:B------:R-:W-:Y:S02]  /*2f10*/  CS2R R118, SRZ ;  /* 0x0000000000767805 */ /* 0x000fe4000001ff00 */
[----:B-1----:R-:W-:Y:S01]  /*2f20*/  FSEL R36, R70, -INF , P2 ;  /* 0xff80000046247808 */ /* 0x002fe20001000000 */
[----:B------:R-:W0:Y:S01]  /*2f30*/  MUFU.TANH R75, R75 ;  /* 0x0000004b004b7308 */ /* 0x000e220000002400 */
[----:B------:R-:W-:-:S02]  /*2f40*/  FMNMX.FTZ R39, R35, R6, !PT ;  /* 0x0000000623277209 */ /* 0x000fc40007810000 */
[----:B------:R-:W-:Y:S02]  /*2f50*/  CS2R R116, SRZ ;  /* 0x0000000000747805 */ /* 0x000fe4000001ff00 */
[----:B------:R-:W-:Y:S02]  /*2f60*/  ISETP.GT.AND P2, PT, R45, 0x60, PT ;  /* 0x000000602d00780c */ /* 0x000fe40003f44270 */
[----:B------:R-:W-:Y:S02]  /*2f70*/  CS2R R114, SRZ ;  /* 0x0000000000727805 */ /* 0x000fe4000001ff00 */
[----:B--2---:R-:W-:Y:S02]  /*2f80*/  FSEL R37, R71, -INF , P1 ;  /* 0xff80000047257808 */ /* 0x004fe40000800000 */
[----:B------:R-:W-:Y:S02]  /*2f90*/  CS2R R112, SRZ ;  /* 0x0000000000707805 */ /* 0x000fe4000001ff00 */
[----:B------:R-:W-:Y:S01]  /*2fa0*/  FMNMX.FTZ R6, R36, R39, !PT ;  /* 0x0000002724067209 */ /* 0x000fe20007810000 */
[----:B------:R-:W1:Y:S01]  /*2fb0*/  MUFU.TANH R40, R78 ;  /* 0x0000004e00287308 */ /* 0x000e620000002400 */
[----:B------:R-:W-:-:S02]  /*2fc0*/  ISETP.GT.AND P1, PT, R45, 0x61, PT ;  /* 0x000000612d00780c */ /* 0x000fc40003f24270 */
[----:B------:R-:W-:Y:S02]  /*2fd0*/  CS2R R110, SRZ ;  /* 0x00000000006e7805 */ /* 0x000fe4000001ff00 */
[----:B---3--:R-:W-:Y:S02]  /*2fe0*/  FSEL R38, R38, -INF , P2 ;  /* 0xff80000026267808 */ /* 0x008fe40001000000 */
[----:B------:R-:W-:Y:S02]  /*2ff0*/  CS2R R108, SRZ ;  /* 0x00000000006c7805 */ /* 0x000fe4000001ff00 */
[----:B------:R-:W-:Y:S02]  /*3000*/  FMNMX.FTZ R41, R37, R6, !PT ;  /* 0x0000000625297209 */ /* 0x000fe40007810000 */
[----:B------:R-:W-:Y:S02]  /*3010*/  CS2R R106, SRZ ;  /* 0x00000000006a7805 */ /* 0x000fe4000001ff00 */
[----:B------:R-:W-:Y:S01]  /*3020*/  ISETP.GT.AND P2, PT, R45, 0x68, PT ;  /* 0x000000682d00780c */ /* 0x000fe20003f44270 */
[----:B------:R-:W2:Y:S01]  /*3030*/  MUFU.TANH R43, R79 ;  /* 0x0000004f002b7308 */ /* 0x000ea20000002400 */
[----:B0-----:R-:W-:-:S02]  /*3040*/  FSEL R39, R75, -INF , P1 ;  /* 0xff8000004b277808 */ /* 0x001fc40000800000 */
[----:B------:R-:W-:Y:S02]  /*3050*/  CS2R R104, SRZ ;  /* 0x0000000000687805 */ /* 0x000fe4000001ff00 */
[----:B------:R-:W-:Y:S02]  /*3060*/  FMNMX.FTZ R6, R38, R41, !PT ;  /* 0x0000002926067209 */ /* 0x000fe40007810000 */
[----:B------:R-:W-:Y:S02]  /*3070*/  CS2R R102, SRZ ;  /* 0x0000000000667805 */ /* 0x000fe4000001ff00 */
[----:B------:R-:W-:Y:S02]  /*3080*/  ISETP.GT.AND P1, PT, R45, 0x69, PT ;  /* 0x000000692d00780c */ /* 0x000fe40003f24270 */
[----:B------:R-:W-:Y:S02]  /*3090*/  CS2R R100, SRZ ;  /* 0x0000000000647805 */ /* 0x000fe4000001ff00 */
[----:B------:R-:W-:Y:S01]  /*30a0*/  FMNMX.FTZ R41, R39, R6, !PT ;  /* 0x0000000627297209 */ /* 0x000fe20007810000 */
[----:B------:R-:W0:Y:S01]  /*30b0*/  MUFU.TANH R82, R82 ;  /* 0x0000005200527308 */ /* 0x000e220000002400 */
[----:B-1----:R-:W-:-:S02]  /*30c0*/  FSEL R40, R40, -INF , P2 ;  /* 0xff80000028287808 */ /* 0x002fc40001000000 */
[----:B------:R-:W-:Y:S02]  /*30d0*/  ISETP.GT.AND P2, PT, R45, 0x70, PT ;  /* 0x000000702d00780c */ /* 0x000fe40003f44270 */
[----:B------:R-:W-:Y:S02]  /*30e0*/  FMNMX.FTZ R6, R40, R41, !PT ;  /* 0x0000002928067209 */ /* 0x000fe40007810000 */
[----:B------:R-:W-:Y:S01]  /*30f0*/  ISETP.GT.AND P3, PT, R95, 0x8, PT ;  /* 0x000000085f00780c */ /* 0x000fe20003f64270 */
        /* <DEDUP_REMOVED lines=12> */
[----:B------:R-:W-:Y:S01]  /*31c0*/  MUFU.TANH R71, R61 ;  /* 0x0000003d00477308 */ /* 0x000fe20000002400 */
[----:B--2---:R-:W-:Y:S02]  /*31d0*/  FSEL R45, R86, -INF , P2 ;  /* 0xff800000562d7808 */ /* 0x004fe40001000000 */
[----:B------:R-:W-:Y:S02]  /*31e0*/  ISETP.GT.AND P2, PT, R95, 0x1, PT ;  /* 0x000000015f00780c */ /* 0x000fe40003f44270 */
[----:B------:R-:W-:-:S03]  /*31f0*/  FMNMX.FTZ R67, R45, R6, !PT ;  /* 0x000000062d437209 */ /* 0x000fc60007810000 */
[----:B------:R-:W-:Y:S01]  /*3200*/  MUFU.TANH R3, R3 ;  /* 0x0000000300037308 */ /* 0x000fe20000002400 */
[----:B0-----:R-:W-:-:S04]  /*3210*/  FSEL R46, R46, -INF , P1 ;  /* 0xff8000002e2e7808 */ /* 0x001fc80000800000 */
[----:B------:R-:W-:-:S03]  /*3220*/  FMNMX.FTZ R67, R46, R67, !PT ;  /* 0x000000432e437209 */ /* 0x000fc60007810000 */
[----:B------:R-:W-:Y:S02]  /*3230*/  MUFU.TANH R4, R4 ;  /* 0x0000000400047308 */ /* 0x000fe40000002400 */
[----:B------:R-:W0:Y:S06]  /*3240*/  SHFL.BFLY PT, R6, R67, 0x2, 0x1f ;  /* 0x0c401f0043067f89 */ /* 0x000e2c00000e0000 */
[----:B------:R-:W1:Y:S08]  /*3250*/  MUFU.TANH R7, R7 ;  /* 0x0000000700077308 */ /* 0x000e700000002400 */
[----:B------:R-:W-:Y:S08]  /*3260*/  MUFU.TANH R5, R5 ;  /* 0x0000000500057308 */ /* 0x000ff00000002400 */
[----:B------:R-:W2:Y:S01]  /*3270*/  MUFU.TANH R9, R9 ;  /* 0x0000000900097308 */ /* 0x000ea20000002400 */
[----:B-1----:R-:W-:-:S02]  /*3280*/  FSEL R50, R7, -INF , P3 ;  /* 0xff80000007327808 */ /* 0x002fc40001800000 */
[----:B0-----:R-:W-:-:S05]  /*3290*/  FMNMX.FTZ R48, R67, R6, !PT ;  /* 0x0000000643307209 */ /* 0x001fca0007810000 */
[----:B------:R-:W0:Y:S01]  /*32a0*/  SHFL.BFLY PT, R61, R48, 0x1, 0x1f ;  /* 0x0c201f00303d7f89 */ /* 0x000e2200000e0000 */
[----:B------:R-:W1:Y:S08]  /*32b0*/  MUFU.TANH R8, R8 ;  /* 0x0000000800087308 */ /* 0x000e700000002400 */
[----:B------:R-:W3:Y:S08]  /*32c0*/  MUFU.TANH R11, R11 ;  /* 0x0000000b000b7308 */ /* 0x000ef00000002400 */
[----:B------:R-:W4:Y:S01]  /*32d0*/  MUFU.TANH R10, R10 ;  /* 0x0000000a000a7308 */ /* 0x000f220000002400 */
[----:B0-----:R-:W-:-:S07]  /*32e0*/  FMNMX.FTZ R6, R48, R61, !PT ;  /* 0x0000003d30067209 */ /* 0x001fce0007810000 */
[----:B------:R-:W0:Y:S01]  /*32f0*/  MUFU.TANH R13, R13 ;  /* 0x0000000d000d7308 */ /* 0x000e220000002400 */
[----:B------:R-:W-:Y:S02]  /*3300*/  FSEL R61, R4, -INF , P2 ;  /* 0xff800000043d7808 */ /* 0x000fe40001000000 */
[C---:B------:R-:W-:Y:S01]  /*3310*/  FSETP.NEU.FTZ.AND P1, PT, R6.reuse, -INF , PT ;  /* 0xff8000000600780b */ /* 0x040fe20003f3d000 */
[----:B------:R-:W-:Y:S01]  /*3320*/  FMUL.FTZ R48, R6, UR10 ;  /* 0x0000000a06307c20 */ /* 0x000fe20008410000 */
[----:B------:R-:W-:-:S03]  /*3330*/  ISETP.GT.AND P2, PT, R95, 0x10, PT ;  /* 0x000000105f00780c */ /* 0x000fc60003f44270 */
[----:B------:R-:W5:Y:S01]  /*3340*/  MUFU.TANH R12, R12 ;  /* 0x0000000c000c7308 */ /* 0x000f620000002400 */
[----:B------:R-:W-:Y:S02]  /*3350*/  FSEL R48, R48, RZ, P1 ;  /* 0x000000ff30307208 */ /* 0x000fe40000800000 */
[----:B------:R-:W-:Y:S02]  /*3360*/  ISETP.GT.AND P1, PT, R95, RZ, PT ;  /* 0x000000ff5f00720c */ /* 0x000fe40003f24270 */
[----:B--2---:R-:W-:Y:S01]  /*3370*/  FSEL R56, R9, -INF , P2 ;  /* 0xff80000009387808 */ /* 0x004fe20001000000 */
[--C-:B------:R-:W-:Y:S01]  /*3380*/  FFMA.FTZ R179, R59, UR10, -R48.reuse ;  /* 0x0000000a3bb37c23 */ /* 0x100fe20008010830 */
[----:B------:R-:W-:Y:S01]  /*3390*/  FSEL R54, R3, -INF , P1 ;  /* 0xff80000003367808 */ /* 0x000fe20000800000 */
[----:B------:R-:W2:Y:S01]  /*33a0*/  MUFU.TANH R15, R15 ;  /* 0x0000000f000f7308 */ /* 0x000ea20000002400 */
[----:B------:R-:W-:Y:S01]  /*33b0*/  ISETP.GT.AND P1, PT, R95, 0x9, PT ;  /* 0x000000095f00780c */ /* 0x000fe20003f24270 */
[--C-:B------:R-:W-:Y:S01]  /*33c0*/  FFMA.FTZ R173, R55, UR10, -R48.reuse ;  /* 0x0000000a37ad7c23 */ /* 0x100fe20008010830 */
[----:B------:R-:W-:Y:S01]  /*33d0*/  FMNMX.FTZ R3, R54, R61, !PT ;  /* 0x0000003d36037209 */ /* 0x000fe20007810000 */
[--C-:B------:R-:W-:Y:S01]  /*33e0*/  FFMA.FTZ R175, R51, UR10, -R48.reuse ;  /* 0x0000000a33af7c23 */ /* 0x100fe20008010830 */
[----:B------:R-:W-:Y:S01]  /*33f0*/  FSEL R52, R5, -INF , P1 ;  /* 0xff80000005347808 */ /* 0x000fe20000800000 */
[--C-:B------:R-:W-:Y:S01]  /*3400*/  FFMA.FTZ R5, R63, UR10, -R48.reuse ;  /* 0x0000000a3f057c23 */ /* 0x100fe20008010830 */
[----:B------:R-:W-:Y:S01]  /*3410*/  FMNMX.FTZ R3, R50, R3, !PT ;  /* 0x0000000332037209 */ /* 0x000fe20007810000 */
[----:B------:R-:W2:Y:S01]  /*3420*/  MUFU.TANH R14, R14 ;  /* 0x0000000e000e7308 */ /* 0x000ea20000002400 */
[----:B------:R-:W-:Y:S01]  /*3430*/  ISETP.GT.AND P1, PT, R95, 0x11, PT ;  /* 0x000000115f00780c */ /* 0x000fe20003f24270 */
[--C-:B------:R-:W-:Y:S01]  /*3440*/  FFMA.FTZ R169, R47, UR10, -R48.reuse ;  /* 0x0000000a2fa97c23 */ /* 0x100fe20008010830 */
[----:B------:R-:W-:Y:S01]  /*3450*/  FMNMX.FTZ R3, R52, R3, !PT ;  /* 0x0000000334037209 */ /* 0x000fe20007810000 */
[--C-:B------:R-:W-:Y:S01]  /*3460*/  FFMA.FTZ R171, R34, UR10, -R48.reuse ;  /* 0x0000000a22ab7c23 */ /* 0x100fe20008010830 */
[----:B------:R-:W-:Y:S01]  /*3470*/  ISETP.GT.AND P2, PT, R95, 0x18, PT ;  /* 0x000000185f00780c */ /* 0x000fe20003f44270 */
[--C-:B------:R-:W-:Y:S01]  /*3480*/  FFMA.FTZ R167, R31, UR10, -R48.reuse ;  /* 0x0000000a1fa77c23 */ /* 0x100fe20008010830 */
[----:B-1----:R-:W-:Y:S01]  /*3490*/  FSEL R58, R8, -INF , P1 ;  /* 0xff800000083a7808 */ /* 0x002fe20000800000 */
[----:B------:R4:W-:Y:S01]  /*34a0*/  MUFU.TANH R70, R60 ;  /* 0x0000003c00467308 */ /* 0x0009e20000002400 */
[----:B------:R-:W-:Y:S01]  /*34b0*/  FMNMX.FTZ R3, R56, R3, !PT ;  /* 0x0000000338037209 */ /* 0x000fe20007810000 */
[--C-:B------:R-:W-:Y:S01]  /*34c0*/  FFMA.FTZ R155, R40, UR10, -R48.reuse ;  /* 0x0000000a289b7c23 */ /* 0x100fe20008010830 */
[----:B------:R-:W-:Y:S01]  /*34d0*/  ISETP.GT.AND P1, PT, R95, 0x19, PT ;  /* 0x000000195f00780c */ /* 0x000fe20003f24270 */
[--C-:B------:R-:W-:Y:S01]  /*34e0*/  FFMA.FTZ R40, R44, UR10, -R48.reuse ;  /* 0x0000000a2c287c23 */ /* 0x100fe20008010830 */
[----:B---3--:R-:W-:Y:S01]  /*34f0*/  FSEL R11, R11, -INF , P2 ;  /* 0xff8000000b0b7808 */ /* 0x008fe20001000000 */
[--C-:B------:R-:W-:Y:S01]  /*3500*/  FFMA.FTZ R181, R99, UR10, -R48.reuse ;  /* 0x0000000a63b57c23 */ /* 0x100fe20008010830 */
[----:B------:R-:W-:Y:S01]  /*3510*/  FMNMX.FTZ R62, R58, R3, !PT ;  /* 0x000000033a3e7209 */ /* 0x000fe20007810000 */
[----:B------:R-:W1:Y:S01]  /*3520*/  MUFU.TANH R21, R21 ;  /* 0x0000001500157308 */ /* 0x000e620000002400 */
[----:B------:R-:W-:Y:S01]  /*3530*/  ISETP.GT.AND P2, PT, R95, 0x20, PT ;  /* 0x000000205f00780c */ /* 0x000fe20003f44270 */
[--C-:B------:R-:W-:Y:S01]  /*3540*/  FFMA.FTZ R97, R97, UR10, -R48.reuse ;  /* 0x0000000a61617c23 */ /* 0x100fe20008010830 */
[----:B----4-:R-:W-:Y:S01]  /*3550*/  FSEL R60, R10, -INF , P1 ;  /* 0xff8000000a3c7808 */ /* 0x010fe20000800000 */
[--C-:B------:R-:W-:Y:S01]  /*3560*/  FFMA.FTZ R183, R93, UR10, -R48.reuse ;  /* 0x0000000a5db77c23 */ /* 0x100fe20008010830 */
[----:B------:R-:W-:Y:S01]  /*3570*/  FMNMX.FTZ R3, R11, R62, !PT ;  /* 0x0000003e0b037209 */ /* 0x000fe20007810000 */
[--C-:B------:R-:W-:Y:S01]  /*3580*/  FFMA.FTZ R8, R91, UR10, -R48.reuse ;  /* 0x0000000a5b087c23 */ /* 0x100fe20008010830 */
[----:B------:R-:W-:Y:S01]  /*3590*/  ISETP.GT.AND P1, PT, R95, 0x21, PT ;  /* 0x000000215f00780c */ /* 0x000fe20003f24270 */
[----:B------:R-:W3:Y:S01]  /*35a0*/  MUFU.TANH R20, R20 ;  /* 0x0000001400147308 */ /* 0x000ee20000002400 */
[----:B0-----:R-:W-:Y:S01]  /*35b0*/  FSEL R13, R13, -INF , P2 ;  /* 0xff8000000d0d7808 */ /* 0x001fe20001000000 */
[--C-:B------:R-:W-:Y:S01]  /*35c0*/  FFMA.FTZ R177, R89, UR10, -R48.reuse ;  /* 0x0000000a59b17c23 */ /* 0x100fe20008010830 */
[----:B------:R-:W-:Y:S01]  /*35d0*/  FMNMX.FTZ R10, R60, R3, !PT ;  /* 0x000000033c0a7209 */ /* 0x000fe20007810000 */
[--C-:B------:R-:W-:Y:S01]  /*35e0*/  FFMA.FTZ R165, R28, UR10, -R48.reuse ;  /* 0x0000000a1ca57c23 */ /* 0x100fe20008010830 */
[----:B------:R-:W-:Y:S01]  /*35f0*/  ISETP.GT.AND P2, PT, R95, 0x28, PT ;  /* 0x000000285f00780c */ /* 0x000fe20003f44270 */
[--C-:B------:R-:W-:Y:S01]  /*3600*/  FFMA.FTZ R28, R30, UR10, -R48.reuse ;  /* 0x0000000a1e1c7c23 */ /* 0x100fe20008010830 */
[----:B-----5:R-:W-:Y:S01]  /*3610*/  FSEL R62, R12, -INF , P1 ;  /* 0xff8000000c3e7808 */ /* 0x020fe20000800000 */
[----:B------:R-:W0:Y:S01]  /*3620*/  MUFU.TANH R25, R25 ;  /* 0x0000001900197308 */ /* 0x000e220000002400 */
[----:B------:R-:W-:Y:S01]  /*3630*/  FMNMX.FTZ R3, R13, R10, !PT ;  /* 0x0000000a0d037209 */ /* 0x000fe20007810000 */
[--C-:B------:R-:W-:Y:S01]  /*3640*/  FFMA.FTZ R30, R32, UR10, -R48.reuse ;  /* 0x0000000a201e7c23 */ /* 0x100fe20008010830 */
[----:B------:R-:W-:Y:S01]  /*3650*/  ISETP.GT.AND P1, PT, R95, 0x29, PT ;  /* 0x000000295f00780c */ /* 0x000fe20003f24270 */
[--C-:B------:R-:W-:Y:S01]  /*3660*/  FFMA.FTZ R161, R33, UR10, -R48.reuse ;  /* 0x0000000a21a17c23 */ /* 0x100fe20008010830 */
[----:B--2---:R-:W-:Y:S01]  /*3670*/  FSEL R15, R15, -INF , P2 ;  /* 0xff8000000f0f7808 */ /* 0x004fe20001000000 */
[--C-:B------:R-:W-:Y:S01]  /*3680*/  FFMA.FTZ R32, R35, UR10, -R48.reuse ;  /* 0x0000000a23207c23 */ /* 0x100fe20008010830 */
[----:B------:R-:W-:Y:S01]  /*3690*/  FMNMX.FTZ R12, R62, R3, !PT ;  /* 0x000000033e0c7209 */ /* 0x000fe20007810000 */
[----:B------:R-:W-:Y:S01]  /*36a0*/  MUFU.TANH R24, R24 ;  /* 0x0000001800187308 */ /* 0x000fe20000002400 */
[----:B------:R-:W-:Y:S01]  /*36b0*/  ISETP.GT.AND P2, PT, R95, 0x30, PT ;  /* 0x000000305f00780c */ /* 0x000fe20003f44270 */
[--C-:B------:R-:W-:Y:S01]  /*36c0*/  FFMA.FTZ R163, R36, UR10, -R48.reuse ;  /* 0x0000000a24a37c23 */ /* 0x100fe20008010830 */
[----:B------:R-:W-:Y:S01]  /*36d0*/  FSEL R63, R14, -INF , P1 ;  /* 0xff8000000e3f7808 */ /* 0x000fe20000800000 */
[--C-:B------:R-:W-:Y:S01]  /*36e0*/  FFMA.FTZ R153, R38, UR10, -R48.reuse ;  /* 0x0000000a26997c23 */ /* 0x100fe20008010830 */
[----:B------:R-:W-:Y:S01]  /*36f0*/  FMNMX.FTZ R12, R15, R12, !PT ;  /* 0x0000000c0f0c7209 */ /* 0x000fe20007810000 */
[--C-:B------:R-:W-:Y:S01]  /*3700*/  FFMA.FTZ R36, R39, UR10, -R48.reuse ;  /* 0x0000000a27247c23 */ /* 0x100fe20008010830 */
[----:B------:R-:W-:Y:S01]  /*3710*/  ISETP.GT.AND P1, PT, R95, 0x31, PT ;  /* 0x000000315f00780c */ /* 0x000fe20003f24270 */
[----:B------:R-:W2:Y:S01]  /*3720*/  MUFU.TANH R27, R27 ;  /* 0x0000001b001b7308 */ /* 0x000ea20000002400 */
[----:B-1----:R-:W-:Y:S01]  /*3730*/  FSEL R59, R21, -INF , P2 ;  /* 0xff800000153b7808 */ /* 0x002fe20001000000 */
[--C-:B------:R-:W-:Y:S01]  /*3740*/  FFMA.FTZ R38, R43, UR10, -R48.reuse ;  /* 0x0000000a2b267c23 */ /* 0x100fe20008010830 */
[----:B------:R-:W-:Y:S01]  /*3750*/  FMNMX.FTZ R12, R63, R12, !PT ;  /* 0x0000000c3f0c7209 */ /* 0x000fe20007810000 */
[--C-:B------:R-:W-:Y:S01]  /*3760*/  FFMA.FTZ R157, R41, UR10, -R48.reuse ;  /* 0x0000000a299d7c23 */ /* 0x100fe20008010830 */
[----:B------:R-:W-:Y:S01]  /*3770*/  ISETP.GT.AND P2, PT, R95, 0x38, PT ;  /* 0x000000385f00780c */ /* 0x000fe20003f44270 */
[--C-:B------:R-:W-:Y:S01]  /*3780*/  FFMA.FTZ R159, R45, UR10, -R48.reuse ;  /* 0x0000000a2d9f7c23 */ /* 0x100fe20008010830 */
[----:B------:R-:W-:Y:S01]  /*3790*/  FMNMX.FTZ R3, R59, R12, !PT ;  /* 0x0000000c3b037209 */ /* 0x000fe20007810000 */
[----:B------:R-:W1:Y:S01]  /*37a0*/  MUFU.TANH R26, R26 ;  /* 0x0000001a001a7308 */ /* 0x000e620000002400 */
[----:B------:R-:W-:Y:S01]  /*37b0*/  FFMA.FTZ R46, R46, UR10, -R48 ;  /* 0x0000000a2e2e7c23 */ /* 0x000fe20008010830 */
[----:B------:R-:W-:-:S02]  /*37c0*/  CS2R R98, SRZ ;  /* 0x0000000000627805 */ /* 0x000fc4000001ff00 */
[----:B------:R-:W-:Y:S02]  /*37d0*/  CS2R R92, SRZ ;  /* 0x00000000005c7805 */ /* 0x000fe4000001ff00 */
[----:B------:R-:W-:Y:S02]  /*37e0*/  CS2R R90, SRZ ;  /* 0x00000000005a7805 */ /* 0x000fe4000001ff00 */
[----:B------:R-:W-:Y:S01]  /*37f0*/  CS2R R88, SRZ ;  /* 0x0000000000587805 */ /* 0x000fe2000001ff00 */
[----:B------:R3:W4:Y:S08]  /*3800*/  MUFU.TANH R74, R64 ;  /* 0x00000040004a7308 */ /* 0x0007300000002400 */
[----:B------:R5:W-:Y:S01]  /*3810*/  MUFU.EX2 R10, R5 ;  /* 0x00000005000a7308 */ /* 0x000be20000000800 */
[----:B---3--:R-:W-:-:S02]  /*3820*/  FSEL R64, R20, -INF , P1 ;  /* 0xff80000014407808 */ /* 0x008fc40000800000 */
[----:B------:R-:W-:Y:S02]  /*3830*/  ISETP.GT.AND P1, PT, R95, 0x39, PT ;  /* 0x000000395f00780c */ /* 0x000fe40003f24270 */
[----:B------:R-:W-:-:S03]  /*3840*/  FMNMX.FTZ R14, R64, R3, !PT ;  /* 0x00000003400e7209 */ /* 0x000fc60007810000 */
[----:B------:R3:W4:Y:S01]  /*3850*/  MUFU.TANH R75, R65 ;  /* 0x00000041004b7308 */ /* 0x0007220000002400 */
[--C-:B-----5:R-:W-:Y:S01]  /*3860*/  FFMA.FTZ R5, R57, UR10, -R48.reuse ;  /* 0x0000000a39057c23 */ /* 0x120fe20008010830 */
[----:B0-----:R-:W-:Y:S02]  /*3870*/  FSEL R57, R25, -INF , P2 ;  /* 0xff80000019397808 */ /* 0x001fe40001000000 */
[----:B------:R-:W-:Y:S02]  /*3880*/  ISETP.GT.AND P2, PT, R95, 0x40, PT ;  /* 0x000000405f00780c */ /* 0x000fe40003f44270 */
[----:B------:R-:W-:Y:S02]  /*3890*/  FMNMX.FTZ R14, R57, R14, !PT ;  /* 0x0000000e390e7209 */ /* 0x000fe40007810000 */
[----:B--2---:R-:W-:Y:S01]  /*38a0*/  FSEL R55, R27, -INF , P2 ;  /* 0xff8000001b377808 */ /* 0x004fe20001000000 */
[----:B------:R0:W-:Y:S01]  /*38b0*/  MUFU.EX2 R12, R5 ;  /* 0x00000005000c7308 */ /* 0x0001e20000000800 */
[----:B---3--:R-:W-:Y:S01]  /*38c0*/  FSEL R65, R24, -INF , P1 ;  /* 0xff80000018417808 */ /* 0x008fe20000800000 */
[----:B------:R-:W-:Y:S01]  /*38d0*/  FFMA.FTZ R24, R49, UR10, -R48 ;  /* 0x0000000a31187c23 */ /* 0x000fe20008010830 */
[----:B------:R-:W-:-:S02]  /*38e0*/  ISETP.GT.AND P1, PT, R95, 0x41, PT ;  /* 0x000000415f00780c */ /* 0x000fc40003f24270 */
[----:B------:R-:W-:Y:S02]  /*38f0*/  FMNMX.FTZ R14, R65, R14, !PT ;  /* 0x0000000e410e7209 */ /* 0x000fe40007810000 */
[----:B------:R-:W-:Y:S01]  /*3900*/  ISETP.GT.AND P2, PT, R95, 0x48, PT ;  /* 0x000000485f00780c */ /* 0x000fe20003f44270 */
[----:B------:R4:W2:Y:S01]  /*3910*/  MUFU.TANH R78, R68 ;  /* 0x00000044004e7308 */ /* 0x0008a20000002400 */
[----:B-1----:R-:W-:Y:S01]  /*3920*/  FSEL R66, R26, -INF , P1 ;  /* 0xff8000001a427808 */ /* 0x002fe20000800000 */
[----:B0-----:R-:W-:Y:S01]  /*3930*/  FFMA.FTZ R5, R53, UR10, -R48 ;  /* 0x0000000a35057c23 */ /* 0x001fe20008010830 */
[----:B------:R-:W-:Y:S02]  /*3940*/  FMNMX.FTZ R3, R55, R14, !PT ;  /* 0x0000000e37037209 */ /* 0x000fe40007810000 */
[----:B------:R-:W-:Y:S02]  /*3950*/  ISETP.GT.AND P1, PT, R95, 0x49, PT ;  /* 0x000000495f00780c */ /* 0x000fe40003f24270 */
[----:B------:R-:W-:Y:S01]  /*3960*/  FSEL R53, R70, -INF , P2 ;  /* 0xff80000046357808 */ /* 0x000fe20001000000 */
[----:B------:R-:W0:Y:S01]  /*3970*/  MUFU.TANH R69, R69 ;  /* 0x0000004500457308 */ /* 0x000e220000002400 */
[----:B------:R-:W-:-:S02]  /*3980*/  FMNMX.FTZ R20, R66, R3, !PT ;  /* 0x0000000342147209 */ /* 0x000fc40007810000 */
[----:B------:R-:W-:Y:S02]  /*3990*/  ISETP.GT.AND P2, PT, R95, 0x50, PT ;  /* 0x000000505f00780c */ /* 0x000fe40003f44270 */
[----:B------:R-:W-:Y:S02]  /*39a0*/  FSEL R67, R71, -INF , P1 ;  /* 0xff80000047437808 */ /* 0x000fe40000800000 */
[----:B------:R-:W-:Y:S01]  /*39b0*/  FMNMX.FTZ R20, R53, R20, !PT ;  /* 0x0000001435147209 */ /* 0x000fe20007810000 */
[----:B------:R-:W1:Y:S01]  /*39c0*/  MUFU.TANH R72, R72 ;  /* 0x0000004800487308 */ /* 0x000e620000002400 */
[----:B------:R-:W-:Y:S02]  /*39d0*/  ISETP.GT.AND P1, PT, R95, 0x51, PT ;  /* 0x000000515f00780c */ /* 0x000fe40003f24270 */
[----:B----4-:R-:W-:Y:S02]  /*39e0*/  FSEL R68, R74, -INF , P2 ;  /* 0xff8000004a447808 */ /* 0x010fe40001000000 */
[----:B------:R-:W-:-:S02]  /*39f0*/  FMNMX.FTZ R3, R67, R20, !PT ;  /* 0x0000001443037209 */ /* 0x000fc40007810000 */
[----:B------:R-:W-:Y:S01]  /*3a00*/  ISETP.GT.AND P2, PT, R95, 0x58, PT ;  /* 0x000000585f00780c */ /* 0x000fe20003f44270 */
[----:B------:R-:W3:Y:S01]  /*3a10*/  MUFU.TANH R73, R73 ;  /* 0x0000004900497308 */ /* 0x000ee20000002400 */
[----:B------:R-:W-:Y:S02]  /*3a20*/  FSEL R51, R75, -INF , P1 ;  /* 0xff8000004b337808 */ /* 0x000fe40000800000 */
[----:B------:R-:W-:Y:S02]  /*3a30*/  FMNMX.FTZ R20, R68, R3, !PT ;  /* 0x0000000344147209 */ /* 0x000fe40007810000 */
[----:B------:R-:W-:Y:S02]  /*3a40*/  ISETP.GT.AND P1, PT, R95, 0x59, PT ;  /* 0x000000595f00780c */ /* 0x000fe40003f24270 */
[----:B--2---:R-:W-:Y:S01]  /*3a50*/  FSEL R21, R78, -INF , P2 ;  /* 0xff8000004e157808 */ /* 0x004fe20001000000 */
[----:B------:R-:W-:Y:S01]  /*3a60*/  MUFU.TANH R76, R76 ;  /* 0x0000004c004c7308 */ /* 0x000fe20000002400 */
[----:B------:R-:W-:-:S02]  /*3a70*/  FMNMX.FTZ R20, R51, R20, !PT ;  /* 0x0000001433147209 */ /* 0x000fc40007810000 */
[----:B------:R-:W-:Y:S02]  /*3a80*/  ISETP.GT.AND P2, PT, R95, 0x60, PT ;  /* 0x000000605f00780c */ /* 0x000fe40003f44270 */
[----:B0-----:R-:W-:Y:S01]  /*3a90*/  FSEL R25, R69, -INF , P1 ;  /* 0xff80000045197808 */ /* 0x001fe20000800000 */
[----:B------:R-:W-:Y:S01]  /*3aa0*/  FFMA.FTZ R69, R29, UR10, -R48 ;  /* 0x0000000a1d457c23 */ /* 0x000fe20008010830 */
[----:B------:R-:W-:Y:S01]  /*3ab0*/  FMNMX.FTZ R20, R21, R20, !PT ;  /* 0x0000001415147209 */ /* 0x000fe20007810000 */
[----:B------:R-:W0:Y:S01]  /*3ac0*/  MUFU.TANH R77, R77 ;  /* 0x0000004d004d7308 */ /* 0x000e220000002400 */
[----:B------:R-:W-:Y:S02]  /*3ad0*/  ISETP.GT.AND P1, PT, R95, 0x61, PT ;  /* 0x000000615f00780c */ /* 0x000fe40003f24270 */
[----:B-1----:R-:W-:Y:S02]  /*3ae0*/  FSEL R47, R72, -INF , P2 ;  /* 0xff800000482f7808 */ /* 0x002fe40001000000 */
[----:B------:R-:W-:-:S02]  /*3af0*/  FMNMX.FTZ R20, R25, R20, !PT ;  /* 0x0000001419147209 */ /* 0x000fc40007810000 */
[----:B------:R-:W-:Y:S01]  /*3b00*/  ISETP.GT.AND P2, PT, R95, 0x68, PT ;  /* 0x000000685f00780c */ /* 0x000fe20003f44270 */
[----:B------:R-:W1:Y:S01]  /*3b10*/  MUFU.TANH R80, R80 ;  /* 0x0000005000507308 */ /* 0x000e620000002400 */
[----:B---3--:R-:W-:Y:S02]  /*3b20*/  FSEL R27, R73, -INF , P1 ;  /* 0xff800000491b7808 */ /* 0x008fe40000800000 */
[----:B------:R-:W-:Y:S02]  /*3b30*/  FMNMX.FTZ R26, R47, R20, !PT ;  /* 0x000000142f1a7209 */ /* 0x000fe40007810000 */
[----:B------:R-:W-:Y:S02]  /*3b40*/  ISETP.GT.AND P1, PT, R95, 0x69, PT ;  /* 0x000000695f00780c */ /* 0x000fe40003f24270 */
[----:B------:R-:W-:Y:S01]  /*3b50*/  FMNMX.FTZ R3, R27, R26, !PT ;  /* 0x0000001a1b037209 */ /* 0x000fe20007810000 */
[----:B------:R-:W-:Y:S01]  /*3b60*/  MUFU.TANH R81, R81 ;  /* 0x0000005100517308 */ /* 0x000fe20000002400 */
[----:B0-----:R-:W-:-:S02]  /*3b70*/  FSEL R49, R77, -INF , P1 ;  /* 0xff8000004d317808 */ /* 0x001fc40000800000 */
[----:B------:R-:W-:-:S05]  /*3b80*/  ISETP.GT.AND P1, PT, R95, 0x71, PT ;  /* 0x000000715f00780c */ /* 0x000fca0003f24270 */
[----:B------:R0:W-:Y:S08]  /*3b90*/  MUFU.EX2 R14, R5 ;  /* 0x00000005000e7308 */ /* 0x0001f00000000800 */
[----:B------:R-:W2:Y:S01]  /*3ba0*/  MUFU.TANH R84, R84 ;  /* 0x0000005400547308 */ /* 0x000ea20000002400 */
[----:B0-----:R-:W-:Y:S01]  /*3bb0*/  FFMA.FTZ R5, R42, UR10, -R48 ;  /* 0x0000000a2a057c23 */ /* 0x001fe20008010830 */
[----:B------:R-:W-:-:S02]  /*3bc0*/  FSEL R42, R76, -INF , P2 ;  /* 0xff8000004c2a7808 */ /* 0x000fc40001000000 */
[----:B------:R-:W-:Y:S02]  /*3bd0*/  ISETP.GT.AND P2, PT, R95, 0x70, PT ;  /* 0x000000705f00780c */ /* 0x000fe40003f44270 */
[----:B------:R-:W-:Y:S02]  /*3be0*/  FMNMX.FTZ R26, R42, R3, !PT ;  /* 0x000000032a1a7209 */ /* 0x000fe40007810000 */
[----:B------:R-:W0:Y:S01]  /*3bf0*/  MUFU.TANH R85, R85 ;  /* 0x0000005500557308 */ /* 0x000e220000002400 */
[----:B-1----:R-:W-:Y:S02]  /*3c00*/  FSEL R3, R80, -INF , P2 ;  /* 0xff80000050037808 */ /* 0x002fe40001000000 */
[----:B------:R-:W-:Y:S02]  /*3c10*/  FMNMX.FTZ R26, R49, R26, !PT ;  /* 0x0000001a311a7209 */ /* 0x000fe40007810000 */
[----:B------:R-:W-:Y:S02]  /*3c20*/  ISETP.GT.AND P2, PT, R95, 0x78, PT ;  /* 0x000000785f00780c */ /* 0x000fe40003f44270 */
[----:B------:R-:W-:Y:S01]  /*3c30*/  FMNMX.FTZ R34, R3, R26, !PT ;  /* 0x0000001a03227209 */ /* 0x000fe20007810000 */
[----:B------:R1:W-:Y:S01]  /*3c40*/  MUFU.EX2 R20, R5 ;  /* 0x0000000500147308 */ /* 0x0003e20000000800 */
[----:B--2---:R-:W-:-:S07]  /*3c50*/  FSEL R29, R84, -INF , P2 ;  /* 0xff800000541d7808 */ /* 0x004fce0001000000 */
[----:B------:R-:W-:Y:S01]  /*3c60*/  MUFU.EX2 R181, R181 ;  /* 0x000000b500b57308 */ /* 0x000fe20000000800 */
[----:B-1----:R-:W-:Y:S02]  /*3c70*/  FSEL R5, R81, -INF , P1 ;  /* 0xff80000051057808 */ /* 0x002fe40000800000 */
[----:B------:R-:W-:Y:S02]  /*3c80*/  ISETP.GT.AND P1, PT, R95, 0x79, PT ;  /* 0x000000795f00780c */ /* 0x000fe40003f24270 */
[----:B------:R-:W-:Y:S02]  /*3c90*/  CS2R R94, SRZ ;  /* 0x00000000005e7805 */ /* 0x000fe4000001ff00 */
[----:B------:R-:W-:Y:S02]  /*3ca0*/  FMNMX.FTZ R34, R5, R34, !PT ;  /* 0x0000002205227209 */ /* 0x000fe40007810000 */
[----:B0-----:R-:W-:Y:S01]  /*3cb0*/  FSEL R9, R85, -INF , P1 ;  /* 0xff80000055097808 */ /* 0x001fe20000800000 */
[----:B------:R0:W-:Y:S01]  /*3cc0*/  MUFU.EX2 R4, R97 ;  /* 0x0000006100047308 */ /* 0x0001e20000000800 */
[----:B------:R-:W-:-:S04]  /*3cd0*/  FMNMX.FTZ R34, R29, R34, !PT ;  /* 0x000000221d227209 */ /* 0x000fc80007810000 */
[----:B------:R-:W-:-:S03]  /*3ce0*/  FMNMX.FTZ R34, R9, R34, !PT ;  /* 0x0000002209227209 */ /* 0x000fc60007810000 */
[----:B------:R-:W-:Y:S01]  /*3cf0*/  MUFU.EX2 R183, R183 ;  /* 0x000000b700b77308 */ /* 0x000fe20000000800 */
[----:B0-----:R-:W-:Y:S01]  /*3d00*/  CS2R R96, SRZ ;  /* 0x0000000000607805 */ /* 0x001fe2000001ff00 */
[----:B------:R-:W0:Y:S06]  /*3d10*/  SHFL.BFLY PT, R7, R34, 0x2, 0x1f ;  /* 0x0c401f0022077f89 */ /* 0x000e2c00000e0000 */
[----:B------:R-:W-:Y:S08]  /*3d20*/  MUFU.EX2 R8, R8 ;  /* 0x0000000800087308 */ /* 0x000ff00000000800 */
[----:B------:R-:W-:Y:S08]  /*3d30*/  MUFU.EX2 R177, R177 ;  /* 0x000000b100b17308 */ /* 0x000ff00000000800 */
[----:B------:R-:W-:Y:S01]  /*3d40*/  MUFU.EX2 R179, R179 ;  /* 0x000000b300b37308 */ /* 0x000fe20000000800 */
[----:B0-----:R-:W-:Y:S01]  /*3d50*/  FMNMX.FTZ R31, R34, R7, !PT ;  /* 0x00000007221f7209 */ /* 0x001fe20007810000 */
[----:B------:R-:W-:-:S04]  /*3d60*/  FFMA.FTZ R34, R37, UR10, -R48 ;  /* 0x0000000a25227c23 */ /* 0x000fc80008010830 */
[----:B------:R-:W0:Y:S02]  /*3d70*/  SHFL.BFLY PT, R70, R31, 0x1, 0x1f ;  /* 0x0c201f001f467f89 */ /* 0x000e2400000e0000 */
[----:B------:R-:W-:Y:S08]  /*3d80*/  MUFU.EX2 R173, R173 ;  /* 0x000000ad00ad7308 */ /* 0x000ff00000000800 */
[----:B------:R-:W-:Y:S08]  /*3d90*/  MUFU.EX2 R175, R175 ;  /* 0x000000af00af7308 */ /* 0x000ff00000000800 */
[----:B------:R-:W-:Y:S01]  /*3da0*/  MUFU.EX2 R24, R24 ;  /* 0x0000001800187308 */ /* 0x000fe20000000800 */
[----:B0-----:R-:W-:-:S07]  /*3db0*/  FMNMX.FTZ R7, R31, R70, !PT ;  /* 0x000000461f077209 */ /* 0x001fce0007810000 */
[----:B------:R-:W-:Y:S01]  /*3dc0*/  MUFU.EX2 R169, R169 ;  /* 0x000000a900a97308 */ /* 0x000fe20000000800 */
[C---:B------:R-:W-:Y:S01]  /*3dd0*/  FSETP.NEU.FTZ.AND P1, PT, R7.reuse, -INF , PT ;  /* 0xff8000000700780b */ /* 0x040fe20003f3d000 */
[----:B------:R-:W-:-:S06]  /*3de0*/  FMUL.FTZ R31, R7, UR10 ;  /* 0x0000000a071f7c20 */ /* 0x000fcc0008410000 */
[----:B------:R-:W-:Y:S01]  /*3df0*/  MUFU.EX2 R171, R171 ;  /* 0x000000ab00ab7308 */ /* 0x000fe20000000800 */
[----:B------:R-:W-:Y:S02]  /*3e00*/  FSEL R44, R31, RZ, P1 ;  /* 0x000000ff1f2c7208 */ /* 0x000fe40000800000 */
[----:B------:R-:W-:-:S03]  /*3e10*/  PLOP3.LUT P1, PT, PT, PT, UP0, 0x80, 0x0 ;  /* 0x000000000000781c */ /* 0x000fc60003f2f008 */
[--C-:B------:R-:W-:Y:S01]  /*3e20*/  FFMA.FTZ R54, R54, UR10, -R44.reuse ;  /* 0x0000000a36367c23 */ /* 0x100fe2000801082c */
        /* <DEDUP_REMOVED lines=29> */
[----:B------:R1:W2:Y:S01]  /*4000*/  MUFU.EX2 R31, R52 ;  /* 0x00000034001f7308 */ /* 0x0002a20000000800 */
[----:B0-----:R-:W-:Y:S01]  /*4010*/  FADD.FTZ R35, R54, R61 ;  /* 0x0000003d36237221 */ /* 0x001fe20000010000 */
[--C-:B------:R-:W-:Y:S01]  /*4020*/  FFMA.FTZ R49, R49, UR10, -R44.reuse ;  /* 0x0000000a31317c23 */ /* 0x100fe2000801082c */
[--C-:B------:R-:W-:Y:S01]  /*4030*/  FFMA.FTZ R3, R3, UR10, -R44.reuse ;  /* 0x0000000a03037c23 */ /* 0x100fe2000801082c */
[--C-:B------:R-:W-:Y:S01]  /*4040*/  FFMA.FTZ R5, R5, UR10, -R44.reuse ;  /* 0x0000000a05057c23 */ /* 0x100fe2000801082c */
[--C-:B------:R-:W-:Y:S01]  /*4050*/  FFMA.FTZ R29, R29, UR10, -R44.reuse ;  /* 0x0000000a1d1d7c23 */ /* 0x100fe2000801082c */
[----:B------:R-:W-:Y:S01]  /*4060*/  FFMA.FTZ R9, R9, UR10, -R44 ;  /* 0x0000000a09097c23 */ /* 0x000fe2000801082c */
[----:B------:R-:W-:Y:S01]  /*4070*/  F2FP.BF16.F32.PACK_AB R180, R61, R54 ;  /* 0x000000363db4723e */ /* 0x000fe200000010ff */
[----:B------:R-:W0:Y:S01]  /*4080*/  MUFU.EX2 R56, R56 ;  /* 0x0000003800387308 */ /* 0x000e220000000800 */
[----:B-1----:R-:W-:Y:S01]  /*4090*/  FADD.FTZ R52, R181, R4 ;  /* 0x00000004b5347221 */ /* 0x002fe20000010000 */
[----:B------:R-:W-:-:S06]  /*40a0*/  F2FP.BF16.F32.PACK_AB R181, R4, R181 ;  /* 0x000000b504b5723e */ /* 0x000fcc00000010ff */
[----:B------:R1:W3:Y:S01]  /*40b0*/  MUFU.EX2 R33, R58 ;  /* 0x0000003a00217308 */ /* 0x0002e20000000800 */
[----:B--2---:R-:W-:-:S07]  /*40c0*/  F2FP.BF16.F32.PACK_AB R182, R31, R50 ;  /* 0x000000321fb6723e */ /* 0x004fce00000010ff */
[----:B------:R-:W2:Y:S01]  /*40d0*/  MUFU.EX2 R11, R11 ;  /* 0x0000000b000b7308 */ /* 0x000ea20000000800 */
[----:B-1----:R-:W-:Y:S01]  /*40e0*/  FADD.FTZ R58, R50, R35 ;  /* 0x00000023323a7221 */ /* 0x002fe20000010000 */
[----:B------:R-:W-:Y:S01]  /*40f0*/  FADD.FTZ R35, R183, R52 ;  /* 0x00000034b7237221 */ /* 0x000fe20000010000 */
[C---:B------:R-:W-:Y:S02]  /*4100*/  F2FP.BF16.F32.PACK_AB R183, R8.reuse, R183 ;  /* 0x000000b708b7723e */ /* 0x040fe400000010ff */
[----:B------:R-:W-:Y:S01]  /*4110*/  FADD.FTZ R37, R31, R58 ;  /* 0x0000003a1f257221 */ /* 0x000fe20000010000 */
[----:B------:R-:W-:Y:S02]  /*4120*/  FADD.FTZ R52, R8, R35 ;  /* 0x0000002308347221 */ /* 0x000fe40000010000 */
[----:B------:R-:W1:Y:S01]  /*4130*/  MUFU.EX2 R60, R60 ;  /* 0x0000003c003c7308 */ /* 0x000e620000000800 */
[----:B0-----:R-:W-:Y:S01]  /*4140*/  FADD.FTZ R0, R56, R37 ;  /* 0x0000002538007221 */ /* 0x001fe20000010000 */
[----:B------:R-:W-:Y:S01]  /*4150*/  FADD.FTZ R35, R177, R52 ;  /* 0x00000034b1237221 */ /* 0x000fe20000010000 */
[----:B------:R-:W-:-:S02]  /*4160*/  F2FP.BF16.F32.PACK_AB R177, R10, R177 ;  /* 0x000000b10ab1723e */ /* 0x000fc400000010ff */
[C---:B---3--:R-:W-:Y:S01]  /*4170*/  FADD.FTZ R0, R33.reuse, R0 ;  /* 0x0000000021007221 */ /* 0x048fe20000010000 */
[----:B------:R-:W-:Y:S01]  /*4180*/  FADD.FTZ R48, R10, R35 ;  /* 0x000000230a307221 */ /* 0x000fe20000010000 */
[----:B------:R-:W-:Y:S01]  /*4190*/  F2FP.BF16.F32.PACK_AB R176, R33, R56 ;  /* 0x0000003821b0723e */ /* 0x000fe200000010ff */
[----:B------:R-:W0:Y:S01]  /*41a0*/  MUFU.EX2 R13, R13 ;  /* 0x0000000d000d7308 */ /* 0x000e220000000800 */
[----:B--2---:R-:W-:Y:S01]  /*41b0*/  FADD.FTZ R35, R11, R0 ;  /* 0x000000000b237221 */ /* 0x004fe20000010000 */
[----:B------:R-:W-:Y:S01]  /*41c0*/  FADD.FTZ R37, R179, R48 ;  /* 0x00000030b3257221 */ /* 0x000fe20000010000 */
[----:B------:R-:W-:-:S03]  /*41d0*/  F2FP.BF16.F32.PACK_AB R179, R12, R179 ;  /* 0x000000b30cb3723e */ /* 0x000fc600000010ff */
[----:B------:R-:W-:Y:S02]  /*41e0*/  FADD.FTZ R48, R12, R37 ;  /* 0x000000250c307221 */ /* 0x000fe40000010000 */
[----:B------:R-:W2:Y:S01]  /*41f0*/  MUFU.EX2 R62, R62 ;  /* 0x0000003e003e7308 */ /* 0x000ea20000000800 */
[C---:B-1----:R-:W-:Y:S01]  /*4200*/  FADD.FTZ R0, R60.reuse, R35 ;  /* 0x000000233c007221 */ /* 0x042fe20000010000 */
[----:B------:R-:W-:Y:S01]  /*4210*/  FADD.FTZ R37, R173, R48 ;  /* 0x00000030ad257221 */ /* 0x000fe20000010000 */
[----:B------:R-:W-:Y:S02]  /*4220*/  F2FP.BF16.F32.PACK_AB R178, R60, R11 ;  /* 0x0000000b3cb2723e */ /* 0x000fe400000010ff */
[C---:B------:R-:W-:Y:S01]  /*4230*/  F2FP.BF16.F32.PACK_AB R173, R14.reuse, R173 ;  /* 0x000000ad0ead723e */ /* 0x040fe200000010ff */
[----:B------:R-:W-:Y:S02]  /*4240*/  FADD.FTZ R48, R14, R37 ;  /* 0x000000250e307221 */ /* 0x000fe40000010000 */
[----:B------:R-:W1:Y:S01]  /*4250*/  MUFU.EX2 R15, R15 ;  /* 0x0000000f000f7308 */ /* 0x000e620000000800 */
[----:B0-----:R-:W-:Y:S01]  /*4260*/  FADD.FTZ R35, R13, R0 ;  /* 0x000000000d237221 */ /* 0x001fe20000010000 */
[----:B------:R-:W-:Y:S01]  /*4270*/  FADD.FTZ R37, R175, R48 ;  /* 0x00000030af257221 */ /* 0x000fe20000010000 */
[----:B------:R-:W-:-:S03]  /*4280*/  F2FP.BF16.F32.PACK_AB R175, R24, R175 ;  /* 0x000000af18af723e */ /* 0x000fc600000010ff */
[----:B------:R-:W-:Y:S02]  /*4290*/  FADD.FTZ R48, R24, R37 ;  /* 0x0000002518307221 */ /* 0x000fe40000010000 */
[----:B------:R-:W0:Y:S01]  /*42a0*/  MUFU.EX2 R174, R63 ;  /* 0x0000003f00ae7308 */ /* 0x000e220000000800 */
[C---:B--2---:R-:W-:Y:S01]  /*42b0*/  FADD.FTZ R0, R62.reuse, R35 ;  /* 0x000000233e007221 */ /* 0x044fe20000010000 */
[----:B------:R-:W-:-:S06]  /*42c0*/  F2FP.BF16.F32.PACK_AB R172, R62, R13 ;  /* 0x0000000d3eac723e */ /* 0x000fcc00000010ff */
[----:B------:R-:W-:Y:S01]  /*42d0*/  MUFU.EX2 R59, R59 ;  /* 0x0000003b003b7308 */ /* 0x000fe20000000800 */
[----:B-1----:R-:W-:-:S07]  /*42e0*/  FADD.FTZ R35, R15, R0 ;  /* 0x000000000f237221 */ /* 0x002fce0000010000 */
[----:B------:R-:W1:Y:S01]  /*42f0*/  MUFU.EX2 R64, R64 ;  /* 0x0000004000407308 */ /* 0x000e620000000800 */
[C---:B0-----:R-:W-:Y:S01]  /*4300*/  FADD.FTZ R0, R174.reuse, R35 ;  /* 0x00000023ae007221 */ /* 0x041fe20000010000 */
[----:B------:R-:W-:Y:S01]  /*4310*/  FADD.FTZ R35, R169, R48 ;  /* 0x00000030a9237221 */ /* 0x000fe20000010000 */
[----:B------:R-:W-:Y:S02]  /*4320*/  F2FP.BF16.F32.PACK_AB R174, R174, R15 ;  /* 0x0000000faeae723e */ /* 0x000fe400000010ff */
[C---:B------:R-:W-:Y:S01]  /*4330*/  F2FP.BF16.F32.PACK_AB R169, R20.reuse, R169 ;  /* 0x000000a914a9723e */ /* 0x040fe200000010ff */
[----:B------:R-:W-:Y:S02]  /*4340*/  FADD.FTZ R4, R20, R35 ;  /* 0x0000002314047221 */ /* 0x000fe40000010000 */
[----:B------:R-:W-:Y:S02]  /*4350*/  MUFU.EX2 R57, R57 ;  /* 0x0000003900397308 */ /* 0x000fe40000000800 */
[----:B------:R-:W-:-:S06]  /*4360*/  FADD.FTZ R35, R171, R4 ;  /* 0x00000004ab237221 */ /* 0x000fcc0000010000 */
[----:B------:R-:W-:Y:S01]  /*4370*/  MUFU.EX2 R170, R65 ;  /* 0x0000004100aa7308 */ /* 0x000fe20000000800 */
[----:B-1----:R-:W-:-:S07]  /*4380*/  F2FP.BF16.F32.PACK_AB R168, R64, R59 ;  /* 0x0000003b40a8723e */ /* 0x002fce00000010ff */
[----:B------:R-:W0:Y:S08]  /*4390*/  MUFU.EX2 R26, R69 ;  /* 0x00000045001a7308 */ /* 0x000e300000000800 */
[----:B------:R-:W1:Y:S08]  /*43a0*/  MUFU.EX2 R55, R55 ;  /* 0x0000003700377308 */ /* 0x000e700000000800 */
[----:B------:R2:W-:Y:S01]  /*43b0*/  MUFU.EX2 R162, R25 ;  /* 0x0000001900a27308 */ /* 0x0005e20000000800 */
[C---:B0-----:R-:W-:Y:S01]  /*43c0*/  FADD.FTZ R4, R26.reuse, R35 ;  /* 0x000000231a047221 */ /* 0x041fe20000010000 */
[----:B------:R-:W-:-:S06]  /*43d0*/  F2FP.BF16.F32.PACK_AB R171, R26, R171 ;  /* 0x000000ab1aab723e */ /* 0x000fcc00000010ff */
[----:B------:R-:W-:Y:S01]  /*43e0*/  MUFU.EX2 R165, R165 ;  /* 0x000000a500a57308 */ /* 0x000fe20000000800 */
[----:B--2---:R-:W-:-:S04]  /*43f0*/  FADD.FTZ R25, R59, R0 ;  /* 0x000000003b197221 */ /* 0x004fc80000010000 */
[----:B------:R-:W-:-:S03]  /*4400*/  FADD.FTZ R0, R64, R25 ;  /* 0x0000001940007221 */ /* 0x000fc60000010000 */
[----:B------:R-:W0:Y:S01]  /*4410*/  MUFU.EX2 R66, R66 ;  /* 0x0000004200427308 */ /* 0x000e220000000800 */
[----:B------:R-:W-:-:S04]  /*4420*/  FADD.FTZ R25, R57, R0 ;  /* 0x0000000039197221 */ /* 0x000fc80000010000 */
[C---:B------:R-:W-:Y:S01]  /*4430*/  FADD.FTZ R0, R170.reuse, R25 ;  /* 0x00000019aa007221 */ /* 0x040fe20000010000 */
[----:B------:R-:W-:Y:S02]  /*4440*/  F2FP.BF16.F32.PACK_AB R170, R170, R57 ;  /* 0x00000039aaaa723e */ /* 0x000fe400000010ff */
[----:B------:R-:W-:Y:S01]  /*4450*/  MUFU.EX2 R28, R28 ;  /* 0x0000001c001c7308 */ /* 0x000fe20000000800 */
[----:B-1----:R-:W-:-:S07]  /*4460*/  FADD.FTZ R25, R55, R0 ;  /* 0x0000000037197221 */ /* 0x002fce0000010000 */
[----:B------:R-:W1:Y:S01]  /*4470*/  MUFU.EX2 R53, R53 ;  /* 0x0000003500357308 */ /* 0x000e620000000800 */
[C---:B0-----:R-:W-:Y:S01]  /*4480*/  FADD.FTZ R0, R66.reuse, R25 ;  /* 0x0000001942007221 */ /* 0x041fe20000010000 */
[----:B------:R-:W-:-:S06]  /*4490*/  F2FP.BF16.F32.PACK_AB R164, R66, R55 ;  /* 0x0000003742a4723e */ /* 0x000fcc00000010ff */
[----:B------:R-:W-:Y:S08]  /*44a0*/  MUFU.EX2 R167, R167 ;  /* 0x000000a700a77308 */ /* 0x000ff00000000800 */
[----:B------:R-:W0:Y:S01]  /*44b0*/  MUFU.EX2 R166, R67 ;  /* 0x0000004300a67308 */ /* 0x000e220000000800 */
[----:B-1----:R-:W-:-:S07]  /*44c0*/  FADD.FTZ R25, R53, R0 ;  /* 0x0000000035197221 */ /* 0x002fce0000010000 */
[----:B------:R-:W-:Y:S08]  /*44d0*/  MUFU.EX2 R30, R30 ;  /* 0x0000001e001e7308 */ /* 0x000ff00000000800 */
[----:B------:R-:W1:Y:S01]  /*44e0*/  MUFU.EX2 R68, R68 ;  /* 0x0000004400447308 */ /* 0x000e620000000800 */
[C---:B0-----:R-:W-:Y:S01]  /*44f0*/  FADD.FTZ R25, R166.reuse, R25 ;  /* 0x00000019a6197221 */ /* 0x041fe20000010000 */
[----:B------:R-:W-:-:S06]  /*4500*/  F2FP.BF16.F32.PACK_AB R166, R166, R53 ;  /* 0x00000035a6a6723e */ /* 0x000fcc00000010ff */
[----:B------:R-:W0:Y:S08]  /*4510*/  MUFU.EX2 R161, R161 ;  /* 0x000000a100a17308 */ /* 0x000e300000000800 */
[----:B------:R2:W-:Y:S08]  /*4520*/  MUFU.EX2 R152, R27 ;  /* 0x0000001b00987308 */ /* 0x0005f00000000800 */
[----:B------:R-:W3:Y:S01]  /*4530*/  MUFU.EX2 R51, R51 ;  /* 0x0000003300337308 */ /* 0x000ee20000000800 */
[----:B--2---:R-:W-:Y:S01]  /*4540*/  FADD.FTZ R27, R165, R4 ;  /* 0x00000004a51b7221 */ /* 0x004fe20000010000 */
[----:B------:R-:W-:-:S03]  /*4550*/  F2FP.BF16.F32.PACK_AB R165, R28, R165 ;  /* 0x000000a51ca5723e */ /* 0x000fc600000010ff */
[----:B------:R-:W-:-:S03]  /*4560*/  FADD.FTZ R4, R28, R27 ;  /* 0x0000001b1c047221 */ /* 0x000fc60000010000 */
[----:B------:R-:W2:Y:S01]  /*4570*/  MUFU.EX2 R32, R32 ;  /* 0x0000002000207308 */ /* 0x000ea20000000800 */
[----:B------:R-:W-:Y:S01]  /*4580*/  FADD.FTZ R11, R167, R4 ;  /* 0x00000004a70b7221 */ /* 0x000fe20000010000 */
[----:B-1----:R-:W-:Y:S01]  /*4590*/  FADD.FTZ R4, R68, R25 ;  /* 0x0000001944047221 */ /* 0x002fe20000010000 */
[C---:B------:R-:W-:Y:S02]  /*45a0*/  F2FP.BF16.F32.PACK_AB R167, R30.reuse, R167 ;  /* 0x000000a71ea7723e */ /* 0x040fe400000010ff */
[----:B------:R-:W-:-:S03]  /*45b0*/  FADD.FTZ R0, R30, R11 ;  /* 0x0000000b1e007221 */ /* 0x000fc60000010000 */
[----:B------:R-:W1:Y:S01]  /*45c0*/  MUFU.EX2 R21, R21 ;  /* 0x0000001500157308 */ /* 0x000e620000000800 */
[----:B0-----:R-:W-:Y:S01]  /*45d0*/  FADD.FTZ R11, R161, R0 ;  /* 0x00000000a10b7221 */ /* 0x001fe20000010000 */
[C---:B---3--:R-:W-:Y:S01]  /*45e0*/  FADD.FTZ R4, R51.reuse, R4 ;  /* 0x0000000433047221 */ /* 0x048fe20000010000 */
[----:B------:R-:W-:-:S05]  /*45f0*/  F2FP.BF16.F32.PACK_AB R160, R51, R68 ;  /* 0x0000004433a0723e */ /* 0x000fca00000010ff */
[----:B------:R-:W0:Y:S01]  /*4600*/  MUFU.EX2 R163, R163 ;  /* 0x000000a300a37308 */ /* 0x000e220000000800 */
[C---:B--2---:R-:W-:Y:S01]  /*4610*/  FADD.FTZ R0, R32.reuse, R11 ;  /* 0x0000000b20007221 */ /* 0x044fe20000010000 */
[----:B------:R-:W-:-:S06]  /*4620*/  F2FP.BF16.F32.PACK_AB R161, R32, R161 ;  /* 0x000000a120a1723e */ /* 0x000fcc00000010ff */
[----:B------:R-:W2:Y:S01]  /*4630*/  MUFU.EX2 R34, R34 ;  /* 0x0000002200227308 */ /* 0x000ea20000000800 */
[----:B-1----:R-:W-:-:S07]  /*4640*/  FADD.FTZ R11, R21, R4 ;  /* 0x00000004150b7221 */ /* 0x002fce0000010000 */
[----:B------:R-:W-:Y:S01]  /*4650*/  MUFU.EX2 R47, R47 ;  /* 0x0000002f002f7308 */ /* 0x000fe20000000800 */
[----:B0-----:R-:W-:Y:S01]  /*4660*/  FADD.FTZ R13, R163, R0 ;  /* 0x00000000a30d7221 */ /* 0x001fe20000010000 */
[C---:B------:R-:W-:Y:S01]  /*4670*/  FADD.FTZ R0, R162.reuse, R11 ;  /* 0x0000000ba2007221 */ /* 0x040fe20000010000 */
[----:B------:R-:W-:-:S05]  /*4680*/  F2FP.BF16.F32.PACK_AB R162, R162, R21 ;  /* 0x00000015a2a2723e */ /* 0x000fca00000010ff */
[----:B------:R-:W0:Y:S01]  /*4690*/  MUFU.EX2 R153, R153 ;  /* 0x0000009900997308 */ /* 0x000e220000000800 */
[C---:B--2---:R-:W-:Y:S01]  /*46a0*/  FADD.FTZ R4, R34.reuse, R13 ;  /* 0x0000000d22047221 */ /* 0x044fe20000010000 */
[----:B------:R-:W-:-:S06]  /*46b0*/  F2FP.BF16.F32.PACK_AB R163, R34, R163 ;  /* 0x000000a322a3723e */ /* 0x000fcc00000010ff */
[----:B------:R-:W1:Y:S08]  /*46c0*/  MUFU.EX2 R36, R36 ;  /* 0x0000002400247308 */ /* 0x000e700000000800 */
[----:B------:R-:W-:Y:S01]  /*46d0*/  MUFU.EX2 R42, R42 ;  /* 0x0000002a002a7308 */ /* 0x000fe20000000800 */
[----:B0-----:R-:W-:-:S07]  /*46e0*/  FADD.FTZ R11, R153, R4 ;  /* 0x00000004990b7221 */ /* 0x001fce0000010000 */
[----:B------:R-:W-:Y:S01]  /*46f0*/  MUFU.EX2 R155, R155 ;  /* 0x0000009b009b7308 */ /* 0x000fe20000000800 */
[----:B-1----:R-:W-:-:S07]  /*4700*/  F2FP.BF16.F32.PACK_AB R153, R36, R153 ;  /* 0x000000992499723e */ /* 0x002fce00000010ff */
[----:B------:R-:W0:Y:S08]  /*4710*/  MUFU.EX2 R49, R49 ;  /* 0x0000003100317308 */ /* 0x000e300000000800 */
[----:B------:R-:W1:Y:S08]  /*4720*/  MUFU.EX2 R38, R38 ;  /* 0x0000002600267308 */ /* 0x000e700000000800 */
[----:B------:R-:W2:Y:S01]  /*4730*/  MUFU.EX2 R3, R3 ;  /* 0x0000000300037308 */ /* 0x000ea20000000800 */
[----:B0-----:R-:W-:-:S07]  /*4740*/  F2FP.BF16.F32.PACK_AB R154, R49, R42 ;  /* 0x0000002a319a723e */ /* 0x001fce00000010ff */
[----:B------:R0:W-:Y:S08]  /*4750*/  MUFU.EX2 R156, R5 ;  /* 0x00000005009c7308 */ /* 0x0001f00000000800 */
[----:B------:R-:W3:Y:S01]  /*4760*/  MUFU.EX2 R157, R157 ;  /* 0x0000009d009d7308 */ /* 0x000ee20000000800 */
[----:B0-----:R-:W-:Y:S01]  /*4770*/  FADD.FTZ R5, R47, R0 ;  /* 0x000000002f057221 */ /* 0x001fe20000010000 */
[----:B------:R-:W-:-:S03]  /*4780*/  FADD.FTZ R0, R36, R11 ;  /* 0x0000000b24007221 */ /* 0x000fc60000010000 */
[C---:B------:R-:W-:Y:S01]  /*4790*/  FADD.FTZ R5, R152.reuse, R5 ;  /* 0x0000000598057221 */ /* 0x040fe20000010000 */
[----:B------:R-:W-:Y:S02]  /*47a0*/  F2FP.BF16.F32.PACK_AB R152, R152, R47 ;  /* 0x0000002f9898723e */ /* 0x000fe400000010ff */
[----:B------:R-:W0:Y:S01]  /*47b0*/  MUFU.EX2 R40, R40 ;  /* 0x0000002800287308 */ /* 0x000e220000000800 */
[----:B------:R-:W-:Y:S01]  /*47c0*/  FADD.FTZ R4, R42, R5 ;  /* 0x000000052a047221 */ /* 0x000fe20000010000 */
[----:B------:R-:W-:Y:S01]  /*47d0*/  FADD.FTZ R5, R155, R0 ;  /* 0x000000009b057221 */ /* 0x000fe20000010000 */
[C---:B-1----:R-:W-:Y:S02]  /*47e0*/  F2FP.BF16.F32.PACK_AB R155, R38.reuse, R155 ;  /* 0x0000009b269b723e */ /* 0x042fe400000010ff */
[----:B------:R-:W-:Y:S01]  /*47f0*/  FADD.FTZ R4, R49, R4 ;  /* 0x0000000431047221 */ /* 0x000fe20000010000 */
[----:B------:R-:W-:Y:S02]  /*4800*/  FADD.FTZ R0, R38, R5 ;  /* 0x0000000526007221 */ /* 0x000fe40000010000 */
[----:B------:R-:W1:Y:S01]  /*4810*/  MUFU.EX2 R29, R29 ;  /* 0x0000001d001d7308 */ /* 0x000e620000000800 */
[----:B--2---:R-:W-:-:S07]  /*4820*/  FADD.FTZ R5, R3, R4 ;  /* 0x0000000403057221 */ /* 0x004fce0000010000 */
[----:B------:R-:W2:Y:S08]  /*4830*/  MUFU.EX2 R159, R159 ;  /* 0x0000009f009f7308 */ /* 0x000eb00000000800 */
[----:B------:R3:W4:Y:S08]  /*4840*/  MUFU.EX2 R158, R9 ;  /* 0x00000009009e7308 */ /* 0x0007300000000800 */
[----:B------:R-:W5:Y:S01]  /*4850*/  MUFU.EX2 R46, R46 ;  /* 0x0000002e002e7308 */ /* 0x000f620000000800 */
[----:B---3--:R-:W-:Y:S01]  /*4860*/  FADD.FTZ R9, R157, R0 ;  /* 0x000000009d097221 */ /* 0x008fe20000010000 */
[C---:B------:R-:W-:Y:S01]  /*4870*/  FADD.FTZ R0, R156.reuse, R5 ;  /* 0x000000059c007221 */ /* 0x040fe20000010000 */
[----:B------:R-:W-:-:S02]  /*4880*/  F2FP.BF16.F32.PACK_AB R156, R156, R3 ;  /* 0x000000039c9c723e */ /* 0x000fc400000010ff */
[C---:B0-----:R-:W-:Y:S01]  /*4890*/  FADD.FTZ R4, R40.reuse, R9 ;  /* 0x0000000928047221 */ /* 0x041fe20000010000 */
[----:B-1----:R-:W-:Y:S01]  /*48a0*/  FADD.FTZ R5, R29, R0 ;  /* 0x000000001d057221 */ /* 0x002fe20000010000 */
[----:B------:R-:W-:Y:S02]  /*48b0*/  F2FP.BF16.F32.PACK_AB R157, R40, R157 ;  /* 0x0000009d289d723e */ /* 0x000fe400000010ff */
[----:B--2---:R-:W-:Y:S01]  /*48c0*/  FADD.FTZ R3, R159, R4 ;  /* 0x000000049f037221 */ /* 0x004fe20000010000 */
[C---:B----4-:R-:W-:Y:S01]  /*48d0*/  FADD.FTZ R0, R158.reuse, R5 ;  /* 0x000000059e007221 */ /* 0x050fe20000010000 */
[----:B------:R-:W-:Y:S02]  /*48e0*/  F2FP.BF16.F32.PACK_AB R158, R158, R29 ;  /* 0x0000001d9e9e723e */ /* 0x000fe400000010ff */
[C---:B-----5:R-:W-:Y:S01]  /*48f0*/  FADD.FTZ R3, R46.reuse, R3 ;  /* 0x000000032e037221 */ /* 0x060fe20000010000 */
[----:B------:R-:W-:Y:S01]  /*4900*/  F2FP.BF16.F32.PACK_AB R159, R46, R159 ;  /* 0x0000009f2e9f723e */ /* 0x000fe200000010ff */
[----:B------:R-:W-:Y:S06]  /*4910*/  @!P1 BRA `(.L_x_2618) ;  /* 0x0000003000949947 */ /* 0x000fec0003800000 */
[----:B------:R-:W-:Y:S01]  /*4920*/  IMAD.MOV.U32 R5, RZ, RZ, R6 ;  /* 0x000000ffff057224 */ /* 0x000fe200078e0006 */
[----:B------:R-:W-:Y:S01]  /*4930*/  UMOV UR6, UR39 ;  /* 0x0000002700067c82 */ /* 0x000fe20008000000 */
[----:B------:R-:W-:Y:S01]  /*4940*/  IMAD.MOV.U32 R4, RZ, RZ, R7 ;  /* 0x000000ffff047224 */ /* 0x000fe200078e0007 */
[----:B------:R-:W-:Y:S01]  /*4950*/  UMOV UR7, UR38 ;  /* 0x0000002600077c82 */ /* 0x000fe20008000000 */
[----:B------:R-:W-:Y:S01]  /*4960*/  IMAD.MOV.U32 R151, RZ, RZ, RZ ;  /* 0x000000ffff977224 */ /* 0x000fe200078e00ff */
[----:B------:R-:W-:Y:S01]  /*4970*/  ULDC UR41, c[0x0][0x9d8] ;  /* 0x0002760000297ab9 */ /* 0x000fe20000000800 */
[----:B------:R-:W-:-:S05]  /*4980*/  ULDC UR59, c[0x0][0x988] ;  /* 0x00026200003b7ab9 */ /* 0x000fca0000000800 */
.L_x_2629:
[----:B------:R-:W-:Y:S01]  /*4990*/  ISETP.NE.AND P2, PT, RZ, UR49, PT ;  /* 0x00000031ff007c0c */ /* 0x000fe2000bf45270 */
[----:B------:R-:W-:-:S04]  /*49a0*/  UISETP.NE.AND UP0, UPT, UR7, 0x1, UPT ;  /* 0x000000010700788c */ /* 0x000fc8000bf05270 */
[----:B------:R-:W-:-:S04]  /*49b0*/  USEL UR39, URZ, 0x1, UP0 ;  /* 0x000000013f277887 */ /* 0x000fc80008000000 */
[----:B------:R-:W-:-:S04]  /*49c0*/  ULOP3.LUT UR39, UR6, UR39, URZ, 0x3c, !UPT ;  /* 0x0000002706277292 */ /* 0x000fc8000f8e3c3f */
[----:B------:R-:W-:Y:S08]  /*49d0*/  @P2 BRA `(.L_x_2619) ;  /* 0x0000000000382947 */ /* 0x000ff00003800000 */
[----:B------:R-:W-:Y:S05]  /*49e0*/  @!P0 BRA `(.L_x_2620) ;  /* 0x0000000000048947 */ /* 0x000fea0003800000 */
[----:B------:R-:W-:Y:S01]  /*49f0*/  BPT.TRAP 0x1 ;  /* 0x000000040000795c */ /* 0x000fe20000300000 */
.L_x_2620:
        /* <DEDUP_REMOVED lines=9> */
.L_x_2621:
[----:B-1----:R-:W-:Y:S05]  /*4a90*/  @P1 BRA `(.L_x_2619) ;  /* 0x0000000000081947 */ /* 0x002fea0003800000 */
[----:B------:R-:W1:Y:S02]  /*4aa0*/  SYNCS.PHASECHK.TRANS64.TRYWAIT P1, [UR10+0x28830], R6 ;  /* 0x02883006ff0075a7 */ /* 0x000e64000802014a */
[----:B-1----:R-:W-:Y:S05]  /*4ab0*/  @!P1 BRA `(.L_x_2622) ;  /* 0x000000f400b09947 */ /* 0x002fea0003800000 */
.L_x_2619:
        /* <DEDUP_REMOVED lines=51> */
.L_x_2624:
[----:B------:R-:W-:Y:S01]  /*4df0*/  ULEA UR10, UR7, UR40, 0x3 ;  /* 0x00000028070a7291 */ /* 0x000fe2000f8e183f */
[----:B------:R-:W-:-:S05]  /*4e00*/  IMAD.U32 R6, RZ, RZ, UR6 ;  /* 0x00000006ff067e24 */ /* 0x000fca000f8e00ff */
[----:B------:R-:W-:-:S04]  /*4e10*/  SHF.L.U32 R6, R6, 0x1f, RZ ;  /* 0x0000001f06067819 */ /* 0x000fc800000006ff */
[----:B------:R0:W1:Y:S01]  /*4e20*/  SYNCS.PHASECHK.TRANS64.TRYWAIT P1, [UR10+0x28850], R6 ;  /* 0x02885006ff0075a7 */ /* 0x000062000802014a */
[----:B------:R-:W-:Y:S05]  /*4e30*/  @!P0 BRA `(.L_x_2625) ;  /* 0x0000000000048947 */ /* 0x000fea0003800000 */
[----:B------:R-:W-:Y:S01]  /*4e40*/  BPT.TRAP 0x1 ;  /* 0x000000040000795c */ /* 0x000fe20000300000 */
.L_x_2625:
[----:B-1----:R-:W-:Y:S05]  /*4e50*/  @P1 BRA `(.L_x_2623) ;  /* 0x0000000000081947 */ /* 0x002fea0003800000 */
[----:B------:R-:W1:Y:S02]  /*4e60*/  SYNCS.PHASECHK.TRANS64.TRYWAIT P1, [UR10+0x28850], R6 ;  /* 0x02885006ff0075a7 */ /* 0x000e64000802014a */
[----:B-1----:R-:W-:Y:S05]  /*4e70*/  @!P1 BRA `(.L_x_2626) ;  /* 0x000000f000d89947 */ /* 0x002fea0003800000 */
.L_x_2623:
        /* <DEDUP_REMOVED lines=51> */
.L_x_2627:
[----:B------:R-:W-:Y:S01]  /*51b0*/  UISETP.NE.AND UP0, UPT, UR52, URZ, UPT ;  /* 0x0000003f3400728c */ /* 0x000fe2000bf05270 */
[----:B------:R-:W-:Y:S01]  /*51c0*/  FMUL.FTZ R153, R37, UR41 ;  /* 0x0000002925997c20 */ /* 0x000fe20008410000 */
[----:B------:R-:W-:Y:S02]  /*51d0*/  VIADD R37, R17, UR43 ;  /* 0x0000002b11257c36 */ /* 0x000fe40008000000 */
[----:B0-----:R-:W-:Y:S01]  /*51e0*/  FMUL.FTZ R6, R27, UR41 ;  /* 0x000000291b067c20 */ /* 0x001fe20008410000 */
[----:B------:R-:W-:Y:S01]  /*51f0*/  FMUL.FTZ R161, R29, UR41 ;  /* 0x000000291da17c20 */ /* 0x000fe20008410000 */
[----:B------:R-:W-:Y:S01]  /*5200*/  FMUL.FTZ R7, R24, UR41 ;  /* 0x0000002918077c20 */ /* 0x000fe20008410000 */
[----:B------:R-:W-:Y:S01]  /*5210*/  PLOP3.LUT P1, PT, PT, PT, UP0, 0x80, 0x0 ;  /* 0x000000000000781c */ /* 0x000fe20003f2f008 */
[----:B------:R-:W-:Y:S01]  /*5220*/  IMAD.U32 R29, RZ, RZ, UR48 ;  /* 0x00000030ff1d7e24 */ /* 0x000fe2000f8e00ff */
[----:B------:R-:W-:Y:S01]  /*5230*/  PLOP3.LUT P2, PT, PT, PT, UP0, 0x80, 0x0 ;  /* 0x000000000000781c */ /* 0x000fe20003f4f008 */
[----:B------:R-:W-:Y:S01]  /*5240*/  FMUL.FTZ R21, R44, UR41 ;  /* 0x000000292c157c20 */ /* 0x000fe20008410000 */
[----:B------:R-:W-:Y:S01]  /*5250*/  FMUL.FTZ R13, R25, UR41 ;  /* 0x00000029190d7c20 */ /* 0x000fe20008410000 */
[----:B------:R-:W-:Y:S01]  /*5260*/  @UP0 ULDC UR6, c[0x0][0x44c] ;  /* 0x0001130000060ab9 */ /* 0x000fe20000000800 */
[----:B------:R-:W-:Y:S01]  /*5270*/  FMUL.FTZ R44, R50, UR41 ;  /* 0x00000029322c7c20 */ /* 0x000fe20008410000 */
[----:B------:R-:W0:Y:S01]  /*5280*/  MUFU.TANH R7, R7 ;  /* 0x0000000700077308 */ /* 0x000e220000002400 */
[----:B------:R-:W-:Y:S01]  /*5290*/  FMUL.FTZ R14, R28, UR41 ;  /* 0x000000291c0e7c20 */ /* 0x000fe20008410000 */
[----:B------:R-:W-:Y:S01]  /*52a0*/  FMUL.FTZ R155, R36, UR41 ;  /* 0x00000029249b7c20 */ /* 0x000fe20008410000 */
[----:B------:R-:W-:Y:S01]  /*52b0*/  FMUL.FTZ R159, R32, UR41 ;  /* 0x00000029209f7c20 */ /* 0x000fe20008410000 */
[----:B------:R-:W-:Y:S01]  /*52c0*/  FMUL.FTZ R157, R33, UR41 ;  /* 0x00000029219d7c20 */ /* 0x000fe20008410000 */
[----:B------:R-:W-:Y:S01]  /*52d0*/  FMUL.FTZ R15, R40, UR41 ;  /* 0x00000029280f7c20 */ /* 0x000fe20008410000 */
[----:B------:R-:W-:Y:S01]  /*52e0*/  @P1 IMAD.HI.U32 R27, R37, UR6, RZ ;  /* 0x00000006251b1c27 */ /* 0x000fe2000f8e00ff */
[----:B------:R-:W-:Y:S01]  /*52f0*/  @UP0 ULDC UR6, c[0x0][0x450] ;  /* 0x0001140000060ab9 */ /* 0x000fe20000000800 */
[----:B------:R-:W1:Y:S02]  /*5300*/  MUFU.TANH R13, R13 ;  /* 0x0000000d000d7308 */ /* 0x000e640000002400 */
[----:B------:R-:W-:Y:S01]  /*5310*/  FMUL.FTZ R20, R41, UR41 ;  /* 0x0000002929147c20 */ /* 0x000fe20008410000 */
[----:B------:R-:W-:Y:S01]  /*5320*/  FMUL.FTZ R24, R45, UR41 ;  /* 0x000000292d187c20 */ /* 0x000fe20008410000 */
[----:B------:R-:W-:Y:S01]  /*5330*/  @P2 SHF.R.U32.HI R37, RZ, UR6, R27 ;  /* 0x00000006ff252c19 */ /* 0x000fe2000801161b */
[----:B------:R-:W-:Y:S01]  /*5340*/  UMOV UR6, 0xffffff80 ;  /* 0xffffff8000067882 */ /* 0x000fe20000000000 */
[----:B------:R-:W-:Y:S01]  /*5350*/  FMUL.FTZ R25, R48, UR41 ;  /* 0x0000002930197c20 */ /* 0x000fe20008410000 */
[----:B------:R-:W-:Y:S01]  /*5360*/  UIMAD UR6, UR5, UR6, 0x1 ;  /* 0x00000001050674a4 */ /* 0x000fe2000f8e0206 */
[----:B------:R-:W-:Y:S01]  /*5370*/  FMUL.FTZ R8, R26, UR41 ;  /* 0x000000291a087c20 */ /* 0x000fe20008410000 */
[----:B------:R-:W2:Y:S01]  /*5380*/  SHFL.IDX PT, R27, R37, RZ, 0x1c1f ;  /* 0x001c1fff251b7589 */ /* 0x000ea200000e0000 */
[----:B------:R-:W3:Y:S01]  /*5390*/  MUFU.TANH R14, R14 ;  /* 0x0000000e000e7308 */ /* 0x000ee20000002400 */
[----:B------:R-:W-:Y:S01]  /*53a0*/  FMUL.FTZ R26, R49, UR41 ;  /* 0x00000029311a7c20 */ /* 0x000fe20008410000 */
[----:B------:R-:W-:Y:S01]  /*53b0*/  FMUL.FTZ R45, R51, UR41 ;  /* 0x00000029332d7c20 */ /* 0x000fe20008410000 */
[----:B------:R-:W-:Y:S01]  /*53c0*/  IADD3 R50, R29, UR6, -R16 ;  /* 0x000000061d327c10 */ /* 0x000fe2000fffe810 */
[----:B------:R-:W-:Y:S01]  /*53d0*/  FMUL.FTZ R51, R52, UR41 ;  /* 0x0000002934337c20 */ /* 0x000fe20008410000 */
[----:B------:R-:W-:Y:S01]  /*53e0*/  FMUL.FTZ R10, R30, UR41 ;  /* 0x000000291e0a7c20 */ /* 0x000fe20008410000 */
[----:B------:R-:W-:Y:S01]  /*53f0*/  FMUL.FTZ R30, R61, UR41 ;  /* 0x000000293d1e7c20 */ /* 0x000fe20008410000 */
[----:B------:R-:W-:Y:S01]  /*5400*/  IADD3 R50, R50, -UR50, RZ ;  /* 0x8000003232327c10 */ /* 0x000fe2000fffe0ff */
[----:B------:R-:W4:Y:S01]  /*5410*/  MUFU.TANH R161, R161 ;  /* 0x000000a100a17308 */ /* 0x000f220000002400 */
[----:B------:R-:W-:Y:S01]  /*5420*/  FMUL.FTZ R12, R34, UR41 ;  /* 0x00000029220c7c20 */ /* 0x000fe20008410000 */
[----:B------:R-:W-:Y:S01]  /*5430*/  FMUL.FTZ R34, R53, UR41 ;  /* 0x0000002935227c20 */ /* 0x000fe20008410000 */
[----:B------:R-:W-:Y:S01]  /*5440*/  FMUL.FTZ R49, R59, UR41 ;  /* 0x000000293b317c20 */ /* 0x000fe20008410000 */
[----:B------:R-:W-:Y:S01]  /*5450*/  FMUL.FTZ R11, R35, UR41 ;  /* 0x00000029230b7c20 */ /* 0x000fe20008410000 */
[----:B------:R-:W-:Y:S01]  /*5460*/  FMUL.FTZ R35, R56, UR41 ;  /* 0x0000002938237c20 */ /* 0x000fe20008410000 */
[----:B------:R-:W-:Y:S01]  /*5470*/  FMUL.FTZ R33, R57, UR41 ;  /* 0x0000002939217c20 */ /* 0x000fe20008410000 */
[----:B------:R-:W-:Y:S01]  /*5480*/  FMUL.FTZ R41, R43, UR41 ;  /* 0x000000292b297c20 */ /* 0x000fe20008410000 */
[----:B------:R-:W5:Y:S01]  /*5490*/  MUFU.TANH R159, R159 ;  /* 0x0000009f009f7308 */ /* 0x000f620000002400 */
[----:B------:R-:W-:Y:S01]  /*54a0*/  FMUL.FTZ R43, R47, UR41 ;  /* 0x000000292f2b7c20 */ /* 0x000fe20008410000 */
[----:B------:R-:W-:Y:S01]  /*54b0*/  FMUL.FTZ R47, R55, UR41 ;  /* 0x00000029372f7c20 */ /* 0x000fe20008410000 */
[----:B------:R-:W-:Y:S01]  /*54c0*/  FMUL.FTZ R32, R60, UR41 ;  /* 0x000000293c207c20 */ /* 0x000fe20008410000 */
[----:B------:R-:W-:Y:S01]  /*54d0*/  FMUL.FTZ R64, R64, UR41 ;  /* 0x0000002940407c20 */ /* 0x000fe20008410000 */
[----:B------:R-:W-:Y:S01]  /*54e0*/  FMUL.FTZ R9, R31, UR41 ;  /* 0x000000291f097c20 */ /* 0x000fe20008410000 */
[----:B------:R-:W-:Y:S01]  /*54f0*/  FMUL.FTZ R68, R68, UR41 ;  /* 0x0000002944447c20 */ /* 0x000fe20008410000 */
[----:B--2---:R-:W-:Y:S01]  /*5500*/  IMAD.IADD R36, R50, 0x1, R27 ;  /* 0x0000000132247824 */ /* 0x004fe200078e021b */
[----:B------:R-:W2:Y:S01]  /*5510*/  MUFU.TANH R157, R157 ;  /* 0x0000009d009d7308 */ /* 0x000ea20000002400 */
[----:B------:R-:W-:Y:S01]  /*5520*/  FMUL.FTZ R69, R69, UR41 ;  /* 0x0000002945457c20 */ /* 0x000fe20008410000 */
[----:B------:R-:W-:Y:S01]  /*5530*/  FMUL.FTZ R72, R72, UR41 ;  /* 0x0000002948487c20 */ /* 0x000fe20008410000 */
[----:B------:R-:W-:Y:S01]  /*5540*/  FMUL.FTZ R73, R73, UR41 ;  /* 0x0000002949497c20 */ /* 0x000fe20008410000 */
[----:B------:R-:W-:Y:S01]  /*5550*/  ISETP.GT.AND P1, PT, R36, RZ, PT ;  /* 0x000000ff2400720c */ /* 0x000fe20003f24270 */
[----:B------:R-:W-:Y:S01]  /*5560*/  FMUL.FTZ R76, R76, UR41 ;  /* 0x000000294c4c7c20 */ /* 0x000fe20008410000 */
[C---:B------:R-:W-:Y:S01]  /*5570*/  ISETP.GT.AND P2, PT, R36.reuse, 0x1, PT ;  /* 0x000000012400780c */ /* 0x040fe20003f44270 */
[----:B------:R-:W-:Y:S01]  /*5580*/  FMUL.FTZ R77, R77, UR41 ;  /* 0x000000294d4d7c20 */ /* 0x000fe20008410000 */
[----:B0-----:R-:W-:Y:S01]  /*5590*/  FSEL R163, R7, -INF , P1 ;  /* 0xff80000007a37808 */ /* 0x001fe20000800000 */
[----:B------:R-:W0:Y:S01]  /*55a0*/  MUFU.TANH R155, R155 ;  /* 0x0000009b009b7308 */ /* 0x000e220000002400 */
        /* <DEDUP_REMOVED lines=8> */
[----:B---3--:R-:W-:Y:S01]  /*5630*/  FSEL R167, R14, -INF , P1 ;  /* 0xff8000000ea77808 */ /* 0x008fe20000800000 */
[----:B------:R-:W-:Y:S01]  /*5640*/  FMUL.FTZ R84, R84, UR41 ;  /* 0x0000002954547c20 */ /* 0x000fe20008410000 */
[----:B------:R-:W-:Y:S01]  /*5650*/  FMNMX.FTZ R28, R165, R28, !PT ;  /* 0x0000001ca51c7209 */ /* 0x000fe20007810000 */
[----:B------:R-:W-:Y:S01]  /*5660*/  FMUL.FTZ R85, R85, UR41 ;  /* 0x0000002955557c20 */ /* 0x000fe20008410000 */
[----:B------:R-:W-:Y:S01]  /*5670*/  ISETP.GT.AND P1, PT, R36, 0x10, PT ;  /* 0x000000102400780c */ /* 0x000fe20003f24270 */
[----:B------:R-:W-:Y:S01]  /*5680*/  FMUL.FTZ R38, R38, UR41 ;  /* 0x0000002926267c20 */ /* 0x000fe20008410000 */
[----:B----4-:R-:W-:Y:S01]  /*5690*/  FSEL R161, R161, -INF , P2 ;  /* 0xff800000a1a17808 */ /* 0x010fe20001000000 */
[----:B------:R-:W3:Y:S01]  /*56a0*/  MUFU.TANH R15, R15 ;  /* 0x0000000f000f7308 */ /* 0x000ee20000002400 */
        /* <DEDUP_REMOVED lines=10> */
[----:B--2---:R-:W-:Y:S01]  /*5750*/  FSEL R157, R157, -INF , P2 ;  /* 0xff8000009d9d7808 */ /* 0x004fe20001000000 */
[----:B------:R-:W-:Y:S01]  /*5760*/  UMOV UR10, UR59 ;  /* 0x0000003b000a7c82 */ /* 0x000fe20008000000 */
[----:B------:R-:W-:Y:S01]  /*5770*/  FMNMX.FTZ R28, R159, R28, !PT ;  /* 0x0000001c9f1c7209 */ /* 0x000fe20007810000 */
[----:B------:R-:W-:Y:S01]  /*5780*/  FMUL.FTZ R48, R58, UR41 ;  /* 0x000000293a307c20 */ /* 0x000fe20008410000 */
[----:B------:R-:W-:Y:S01]  /*5790*/  ISETP.GT.AND P2, PT, R36, 0x19, PT ;  /* 0x000000192400780c */ /* 0x000fe20003f44270 */
[----:B------:R-:W2:Y:S01]  /*57a0*/  MUFU.TANH R21, R21 ;  /* 0x0000001500157308 */ /* 0x000ea20000002400 */
[----:B0-----:R-:W-:Y:S01]  /*57b0*/  FSEL R155, R155, -INF , P1 ;  /* 0xff8000009b9b7808 */ /* 0x001fe20000800000 */
[----:B------:R-:W-:Y:S01]  /*57c0*/  FMUL.FTZ R66, R66, UR41 ;  /* 0x0000002942427c20 */ /* 0x000fe20008410000 */
[----:B------:R-:W-:Y:S01]  /*57d0*/  FMNMX.FTZ R28, R157, R28, !PT ;  /* 0x0000001c9d1c7209 */ /* 0x000fe20007810000 */
[----:B------:R-:W-:Y:S01]  /*57e0*/  FMUL.FTZ R67, R67, UR41 ;  /* 0x0000002943437c20 */ /* 0x000fe20008410000 */
[----:B------:R-:W-:Y:S01]  /*57f0*/  ISETP.GT.AND P1, PT, R36, 0x20, PT ;  /* 0x000000202400780c */ /* 0x000fe20003f24270 */
[----:B------:R-:W-:Y:S01]  /*5800*/  FMUL.FTZ R70, R70, UR41 ;  /* 0x0000002946467c20 */ /* 0x000fe20008410000 */
[----:B-1----:R-:W-:Y:S01]  /*5810*/  FSEL R153, R153, -INF , P2 ;  /* 0xff80000099997808 */ /* 0x002fe20001000000 */
[----:B------:R-:W0:Y:S01]  /*5820*/  MUFU.TANH R24, R24 ;  /* 0x0000001800187308 */ /* 0x000e220000002400 */
[----:B------:R-:W-:Y:S01]  /*5830*/  FMNMX.FTZ R28, R155, R28, !PT ;  /* 0x0000001c9b1c7209 */ /* 0x000fe20007810000 */
[----:B------:R-:W-:Y:S01]  /*5840*/  FMUL.FTZ R71, R71, UR41 ;  /* 0x0000002947477c20 */ /* 0x000fe20008410000 */
[----:B------:R-:W-:Y:S01]  /*5850*/  ISETP.GT.AND P2, PT, R36, 0x21, PT ;  /* 0x000000212400780c */ /* 0x000fe20003f44270 */
[----:B------:R-:W-:Y:S01]  /*5860*/  FMUL.FTZ R60, R83, UR41 ;  /* 0x00000029533c7c20 */ /* 0x000fe20008410000 */
[----:B---3--:R-:W-:Y:S01]  /*5870*/  FSEL R65, R15, -INF , P1 ;  /* 0xff8000000f417808 */ /* 0x008fe20000800000 */
[----:B------:R-:W-:Y:S01]  /*5880*/  FMUL.FTZ R58, R86, UR41 ;  /* 0x00000029563a7c20 */ /* 0x000fe20008410000 */
[----:B------:R-:W-:Y:S01]  /*5890*/  FMNMX.FTZ R28, R153, R28, !PT ;  /* 0x0000001c991c7209 */ /* 0x000fe20007810000 */
[----:B------:R-:W1:Y:S01]  /*58a0*/  MUFU.TANH R25, R25 ;  /* 0x0000001900197308 */ /* 0x000e620000002400 */
[----:B------:R-:W-:Y:S01]  /*58b0*/  ISETP.GT.AND P1, PT, R36, 0x28, PT ;  /* 0x000000282400780c */ /* 0x000fe20003f24270 */
[----:B------:R-:W-:Y:S01]  /*58c0*/  ULEA UR6, UR38, UR40, 0x3 ;  /* 0x0000002826067291 */ /* 0x000fe2000f8e183f */
[----:B----4-:R-:W-:-:S02]  /*58d0*/  FSEL R61, R20, -INF , P2 ;  /* 0xff800000143d7808 */ /* 0x010fc40001000000 */
[----:B------:R-:W-:Y:S01]  /*58e0*/  FMNMX.FTZ R28, R65, R28, !PT ;  /* 0x0000001c411c7209 */ /* 0x000fe20007810000 */
[----:B------:R-:W-:Y:S01]  /*58f0*/  UIADD3 UR6, UR6, 0x28840, URZ ;  /* 0x0002884006067890 */ /* 0x000fe2000fffe03f */
[C---:B------:R-:W-:Y:S01]  /*5900*/  ISETP.GT.AND P2, PT, R36.reuse, 0x29, PT ;  /* 0x000000292400780c */ /* 0x040fe20003f44270 */
[----:B------:R-:W3:Y:S01]  /*5910*/  MUFU.TANH R26, R26 ;  /* 0x0000001a001a7308 */ /* 0x000ee20000002400 */
[----:B--2---:R-:W-:Y:S01]  /*5920*/  FSEL R59, R21, -INF , P1 ;  /* 0xff800000153b7808 */ /* 0x004fe20000800000 */
[----:B------:R-:W-:Y:S01]  /*5930*/  UPRMT UR6, UR55, 0x654, UR6 ;  /* 0x0000065437067896 */ /* 0x000fe20008000006 */
[----:B------:R-:W-:Y:S02]  /*5940*/  FMNMX.FTZ R28, R61, R28, !PT ;  /* 0x0000001c3d1c7209 */ /* 0x000fe40007810000 */
[----:B------:R-:W-:Y:S02]  /*5950*/  ISETP.GT.AND P1, PT, R36, 0x30, PT ;  /* 0x000000302400780c */ /* 0x000fe40003f24270 */
[----:B0-----:R-:W-:Y:S01]  /*5960*/  FSEL R57, R24, -INF , P2 ;  /* 0xff80000018397808 */ /* 0x001fe20001000000 */
[----:B------:R-:W0:Y:S01]  /*5970*/  MUFU.TANH R51, R51 ;  /* 0x0000003300337308 */ /* 0x000e220000002400 */
[----:B------:R-:W-:-:S02]  /*5980*/  FMNMX.FTZ R28, R59, R28, !PT ;  /* 0x0000001c3b1c7209 */ /* 0x000fc40007810000 */
[C---:B------:R-:W-:Y:S01]  /*5990*/  ISETP.GT.AND P2, PT, R36.reuse, 0x31, PT ;  /* 0x000000312400780c */ /* 0x040fe20003f44270 */
[----:B------:R-:W-:Y:S01]  /*59a0*/  SYNCS.ARRIVE.TRANS64.RED.A1T0 RZ, [UR6], RZ ;  /* 0x000000ffffff79a7 */ /* 0x000fe20008100406 */
[----:B-1----:R-:W-:Y:S02]  /*59b0*/  FSEL R55, R25, -INF , P1 ;  /* 0xff80000019377808 */ /* 0x002fe40000800000 */
[----:B------:R-:W-:Y:S01]  /*59c0*/  FMNMX.FTZ R28, R57, R28, !PT ;  /* 0x0000001c391c7209 */ /* 0x000fe20007810000 */
[----:B------:R-:W1:Y:S01]  /*59d0*/  MUFU.TANH R34, R34 ;  /* 0x0000002200227308 */ /* 0x000e620000002400 */
[----:B------:R-:W-:Y:S02]  /*59e0*/  ISETP.GT.AND P1, PT, R36, 0x38, PT ;  /* 0x000000382400780c */ /* 0x000fe40003f24270 */
[----:B---3--:R-:W-:Y:S02]  /*59f0*/  FSEL R53, R26, -INF , P2 ;  /* 0xff8000001a357808 */ /* 0x008fe40001000000 */
[----:B------:R-:W-:-:S02]  /*5a00*/  FMNMX.FTZ R28, R55, R28, !PT ;  /* 0x0000001c371c7209 */ /* 0x000fc40007810000 */
[C---:B------:R-:W-:Y:S01]  /*5a10*/  ISETP.GT.AND P2, PT, R36.reuse, 0x39, PT ;  /* 0x000000392400780c */ /* 0x040fe20003f44270 */
[----:B------:R-:W2:Y:S01]  /*5a20*/  MUFU.TANH R35, R35 ;  /* 0x0000002300237308 */ /* 0x000ea20000002400 */
[----:B0-----:R-:W-:Y:S02]  /*5a30*/  FSEL R51, R51, -INF , P1 ;  /* 0xff80000033337808 */ /* 0x001fe40000800000 */
[----:B------:R-:W-:Y:S02]  /*5a40*/  FMNMX.FTZ R28, R53, R28, !PT ;  /* 0x0000001c351c7209 */ /* 0x000fe40007810000 */
[----:B------:R-:W-:-:S03]  /*5a50*/  ISETP.GT.AND P1, PT, R36, 0x40, PT ;  /* 0x000000402400780c */ /* 0x000fc60003f24270 */
[----:B------:R-:W0:Y:S01]  /*5a60*/  MUFU.TANH R33, R33 ;  /* 0x0000002100217308 */ /* 0x000e220000002400 */
[----:B-1----:R-:W-:Y:S02]  /*5a70*/  FSEL R34, R34, -INF , P2 ;  /* 0xff80000022227808 */ /* 0x002fe40001000000 */
[----:B------:R-:W-:-:S05]  /*5a80*/  ISETP.GT.AND P2, PT, R36, 0x41, PT ;  /* 0x000000412400780c */ /* 0x000fca0003f44270 */
[----:B------:R-:W1:Y:S01]  /*5a90*/  MUFU.TANH R32, R32 ;  /* 0x0000002000207308 */ /* 0x000e620000002400 */
[----:B--2---:R-:W-:Y:S02]  /*5aa0*/  FSEL R35, R35, -INF , P1 ;  /* 0xff80000023237808 */ /* 0x004fe40000800000 */
[----:B------:R-:W-:-:S05]  /*5ab0*/  ISETP.GT.AND P1, PT, R36, 0x48, PT ;  /* 0x000000482400780c */ /* 0x000fca0003f24270 */
[----:B------:R-:W2:Y:S01]  /*5ac0*/  MUFU.TANH R30, R30 ;  /* 0x0000001e001e7308 */ /* 0x000ea20000002400 */
[----:B0-----:R-:W-:Y:S02]  /*5ad0*/  FSEL R33, R33, -INF , P2 ;  /* 0xff80000021217808 */ /* 0x001fe40001000000 */
[----:B------:R-:W-:-:S05]  /*5ae0*/  ISETP.GT.AND P2, PT, R36, 0x49, PT ;  /* 0x000000492400780c */ /* 0x000fca0003f44270 */
[----:B------:R0:W3:Y:S01]  /*5af0*/  MUFU.TANH R13, R7 ;  /* 0x00000007000d7308 */ /* 0x0000e20000002400 */
[----:B-1----:R-:W-:Y:S02]  /*5b00*/  FSEL R32, R32, -INF , P1 ;  /* 0xff80000020207808 */ /* 0x002fe40000800000 */
[----:B------:R-:W-:-:S05]  /*5b10*/  ISETP.GT.AND P1, PT, R36, 0x50, PT ;  /* 0x000000502400780c */ /* 0x000fca0003f24270 */
[----:B------:R-:W1:Y:S01]  /*5b20*/  MUFU.TANH R31, R64 ;  /* 0x00000040001f7308 */ /* 0x000e620000002400 */
[----:B0-----:R-:W-:Y:S02]  /*5b30*/  FMNMX.FTZ R7, R51, R28, !PT ;  /* 0x0000001c33077209 */ /* 0x001fe40007810000 */
[----:B--2---:R-:W-:Y:S02]  /*5b40*/  FSEL R30, R30, -INF , P2 ;  /* 0xff8000001e1e7808 */ /* 0x004fe40001000000 */
[----:B------:R-:W-:Y:S02]  /*5b50*/  FMNMX.FTZ R14, R34, R7, !PT ;  /* 0x00000007220e7209 */ /* 0x000fe40007810000 */
[----:B------:R-:W-:Y:S01]  /*5b60*/  ISETP.GT.AND P2, PT, R36, 0x51, PT ;  /* 0x000000512400780c */ /* 0x000fe20003f44270 */
[----:B------:R0:W2:Y:S01]  /*5b70*/  MUFU.TANH R29, R68 ;  /* 0x00000044001d7308 */ /* 0x0000a20000002400 */
[----:B------:R-:W-:Y:S02]  /*5b80*/  FMNMX.FTZ R14, R35, R14, !PT ;  /* 0x0000000e230e7209 */ /* 0x000fe40007810000 */
[----:B---3--:R-:W-:-:S02]  /*5b90*/  FSEL R28, R13, -INF , P2 ;  /* 0xff8000000d1c7808 */ /* 0x008fc40001000000 */
[----:B------:R-:W-:Y:S02]  /*5ba0*/  FMNMX.FTZ R7, R33, R14, !PT ;  /* 0x0000000e21077209 */ /* 0x000fe40007810000 */
[----:B------:R-:W-:Y:S01]  /*5bb0*/  ISETP.GT.AND P2, PT, R36, 0x59, PT ;  /* 0x000000592400780c */ /* 0x000fe20003f44270 */
[----:B------:R-:W3:Y:S01]  /*5bc0*/  MUFU.TANH R69, R69 ;  /* 0x0000004500457308 */ /* 0x000ee20000002400 */
[----:B------:R-:W-:Y:S01]  /*5bd0*/  FMNMX.FTZ R7, R32, R7, !PT ;  /* 0x0000000720077209 */ /* 0x000fe20007810000 */
[----:B0-----:R-:W-:Y:S01]  /*5be0*/  FMUL.FTZ R68, R62, UR41 ;  /* 0x000000293e447c20 */ /* 0x001fe20008410000 */
[----:B-1----:R-:W-:Y:S01]  /*5bf0*/  FSEL R31, R31, -INF , P1 ;  /* 0xff8000001f1f7808 */ /* 0x002fe20000800000 */
[----:B------:R-:W-:Y:S01]  /*5c00*/  FMUL.FTZ R62, R87, UR41 ;  /* 0x00000029573e7c20 */ /* 0x000fe20008410000 */
[----:B------:R-:W-:Y:S02]  /*5c10*/  FMNMX.FTZ R14, R30, R7, !PT ;  /* 0x000000071e0e7209 */ /* 0x000fe40007810000 */
[----:B------:R-:W-:Y:S01]  /*5c20*/  ISETP.GT.AND P1, PT, R36, 0x58, PT ;  /* 0x000000582400780c */ /* 0x000fe20003f24270 */
[----:B------:R0:W1:Y:S01]  /*5c30*/  MUFU.TANH R27, R72 ;  /* 0x00000048001b7308 */ /* 0x0000620000002400 */
[----:B------:R-:W-:-:S02]  /*5c40*/  FMNMX.FTZ R7, R31, R14, !PT ;  /* 0x0000000e1f077209 */ /* 0x000fc40007810000 */
[----:B--2---:R-:W-:Y:S02]  /*5c50*/  FSEL R29, R29, -INF , P1 ;  /* 0xff8000001d1d7808 */ /* 0x004fe40000800000 */
[----:B------:R-:W-:Y:S02]  /*5c60*/  FMNMX.FTZ R14, R28, R7, !PT ;  /* 0x000000071c0e7209 */ /* 0x000fe40007810000 */
[----:B------:R-:W-:Y:S01]  /*5c70*/  ISETP.GT.AND P1, PT, R36, 0x60, PT ;  /* 0x000000602400780c */ /* 0x000fe20003f24270 */
[----:B------:R2:W4:Y:S01]  /*5c80*/  MUFU.TANH R24, R73 ;  /* 0x0000004900187308 */ /* 0x0005220000002400 */
[----:B---3--:R-:W-:Y:S01]  /*5c90*/  FSEL R26, R69, -INF , P2 ;  /* 0xff800000451a7808 */ /* 0x008fe20001000000 */
[----:B------:R-:W-:Y:S01]  /*5ca0*/  FMUL.FTZ R69, R63, UR41 ;  /* 0x000000293f457c20 */ /* 0x000fe20008410000 */
[----:B------:R-:W-:Y:S01]  /*5cb0*/  FMNMX.FTZ R7, R29, R14, !PT ;  /* 0x0000000e1d077209 */ /* 0x000fe20007810000 */
[----:B0-----:R-:W-:Y:S01]  /*5cc0*/  FMUL.FTZ R72, R74, UR41 ;  /* 0x000000294a487c20 */ /* 0x001fe20008410000 */
[----:B------:R-:W-:Y:S01]  /*5cd0*/  ISETP.GT.AND P2, PT, R36, 0x61, PT ;  /* 0x000000612400780c */ /* 0x000fe20003f44270 */
[----:B------:R-:W-:Y:S01]  /*5ce0*/  FMUL.FTZ R74, R78, UR41 ;  /* 0x000000294e4a7c20 */ /* 0x000fe20008410000 */
[----:B------:R-:W-:Y:S01]  /*5cf0*/  FMNMX.FTZ R14, R26, R7, !PT ;  /* 0x000000071a0e7209 */ /* 0x000fe20007810000 */
[----:B------:R-:W0:Y:S01]  /*5d00*/  MUFU.TANH R25, R76 ;  /* 0x0000004c00197308 */ /* 0x000e220000002400 */
[----:B-1----:R-:W-:Y:S01]  /*5d10*/  FSEL R27, R27, -INF , P1 ;  /* 0xff8000001b1b7808 */ /* 0x002fe20000800000 */
[----:B--2---:R-:W-:Y:S01]  /*5d20*/  FMUL.FTZ R73, R75, UR41 ;  /* 0x000000294b497c20 */ /* 0x004fe20008410000 */
[----:B------:R-:W-:Y:S01]  /*5d30*/  ISETP.GT.AND P1, PT, R36, 0x68, PT ;  /* 0x000000682400780c */ /* 0x000fe20003f24270 */
[----:B------:R-:W-:Y:S01]  /*5d40*/  FMUL.FTZ R75, R79, UR41 ;  /* 0x000000294f4b7c20 */ /* 0x000fe20008410000 */
[----:B------:R-:W-:Y:S01]  /*5d50*/  FMNMX.FTZ R7, R27, R14, !PT ;  /* 0x0000000e1b077209 */ /* 0x000fe20007810000 */
[----:B------:R-:W-:-:S02]  /*5d60*/  FMUL.FTZ R63, R82, UR41 ;  /* 0x00000029523f7c20 */ /* 0x000fc40008410000 */
[----:B------:R1:W2:Y:S01]  /*5d70*/  MUFU.TANH R20, R77 ;  /* 0x0000004d00147308 */ /* 0x0002a20000002400 */
[----:B----4-:R-:W-:Y:S02]  /*5d80*/  FSEL R24, R24, -INF , P2 ;  /* 0xff80000018187808 */ /* 0x010fe40001000000 */
[----:B------:R-:W-:Y:S02]  /*5d90*/  ISETP.GT.AND P2, PT, R36, 0x69, PT ;  /* 0x000000692400780c */ /* 0x000fe40003f44270 */
[----:B------:R-:W-:-:S03]  /*5da0*/  FMNMX.FTZ R14, R24, R7, !PT ;  /* 0x00000007180e7209 */ /* 0x000fc60007810000 */
[----:B------:R-:W3:Y:S01]  /*5db0*/  MUFU.TANH R21, R80 ;  /* 0x0000005000157308 */ /* 0x000ee20000002400 */
[----:B0-----:R-:W-:Y:S01]  /*5dc0*/  FSEL R25, R25, -INF , P1 ;  /* 0xff80000019197808 */ /* 0x001fe20000800000 */
[----:B-1----:R-:W0:Y:S01]  /*5dd0*/  SHFL.IDX PT, R77, R37, 0x1, 0x1c1f ;  /* 0x003c1f00254d7f89 */ /* 0x002e2200000e0000 */
[----:B------:R-:W-:Y:S02]  /*5de0*/  ISETP.GT.AND P1, PT, R36, 0x70, PT ;  /* 0x000000702400780c */ /* 0x000fe40003f24270 */
[----:B------:R-:W-:-:S03]  /*5df0*/  FMNMX.FTZ R7, R25, R14, !PT ;  /* 0x0000000e19077209 */ /* 0x000fc60007810000 */
[----:B------:R-:W1:Y:S01]  /*5e00*/  MUFU.TANH R15, R81 ;  /* 0x00000051000f7308 */ /* 0x000e620000002400 */
[----:B--2---:R-:W-:Y:S02]  /*5e10*/  FSEL R20, R20, -INF , P2 ;  /* 0xff80000014147808 */ /* 0x004fe40001000000 */
[----:B------:R-:W-:Y:S02]  /*5e20*/  ISETP.GT.AND P2, PT, R36, 0x71, PT ;  /* 0x000000712400780c */ /* 0x000fe40003f44270 */
[----:B------:R-:W-:-:S03]  /*5e30*/  FMNMX.FTZ R14, R20, R7, !PT ;  /* 0x00000007140e7209 */ /* 0x000fc60007810000 */
[----:B------:R-:W2:Y:S01]  /*5e40*/  MUFU.TANH R84, R84 ;  /* 0x0000005400547308 */ /* 0x000ea20000002400 */
[----:B---3--:R-:W-:Y:S02]  /*5e50*/  FSEL R21, R21, -INF , P1 ;  /* 0xff80000015157808 */ /* 0x008fe40000800000 */
[----:B------:R-:W-:Y:S02]  /*5e60*/  ISETP.GT.AND P1, PT, R36, 0x78, PT ;  /* 0x000000782400780c */ /* 0x000fe40003f24270 */
[----:B------:R-:W-:-:S03]  /*5e70*/  FMNMX.FTZ R52, R21, R14, !PT ;  /* 0x0000000e15347209 */ /* 0x000fc60007810000 */
[----:B------:R-:W3:Y:S01]  /*5e80*/  MUFU.TANH R13, R85 ;  /* 0x00000055000d7308 */ /* 0x000ee20000002400 */
[----:B-1----:R-:W-:Y:S01]  /*5e90*/  FSEL R15, R15, -INF , P2 ;  /* 0xff8000000f0f7808 */ /* 0x002fe20001000000 */
[----:B0-----:R-:W-:Y:S01]  /*5ea0*/  IMAD.IADD R76, R50, 0x1, R77 ;  /* 0x00000001324c7824 */ /* 0x001fe200078e024d */
[----:B------:R-:W-:Y:S02]  /*5eb0*/  ISETP.GT.AND P2, PT, R36, 0x79, PT ;  /* 0x000000792400780c */ /* 0x000fe40003f44270 */
[----:B------:R-:W-:Y:S02]  /*5ec0*/  FMNMX.FTZ R7, R15, R52, !PT ;  /* 0x000000340f077209 */ /* 0x000fe40007810000 */
[----:B------:R-:W-:Y:S01]  /*5ed0*/  ISETP.GT.AND P3, PT, R76, 0x1, PT ;  /* 0x000000014c00780c */ /* 0x000fe20003f64270 */
[----:B------:R-:W0:Y:S01]  /*5ee0*/  MUFU.TANH R8, R8 ;  /* 0x0000000800087308 */ /* 0x000e220000002400 */
[----:B--2---:R-:W-:-:S04]  /*5ef0*/  FSEL R14, R84, -INF , P1 ;  /* 0xff800000540e7808 */ /* 0x004fc80000800000 */
[----:B------:R-:W-:-:S03]  /*5f00*/  FMNMX.FTZ R36, R14, R7, !PT ;  /* 0x000000070e247209 */ /* 0x000fc60007810000 */
[----:B------:R-:W1:Y:S01]  /*5f10*/  MUFU.TANH R6, R6 ;  /* 0x0000000600067308 */ /* 0x000e620000002400 */
[----:B---3--:R-:W-:Y:S02]  /*5f20*/  FSEL R13, R13, -INF , P2 ;  /* 0xff8000000d0d7808 */ /* 0x008fe40001000000 */
[----:B------:R-:W-:Y:S02]  /*5f30*/  ISETP.GT.AND P2, PT, R76, RZ, PT ;  /* 0x000000ff4c00720c */ /* 0x000fe40003f44270 */
[----:B------:R-:W-:-:S03]  /*5f40*/  FMNMX.FTZ R36, R13, R36, !PT ;  /* 0x000000240d247209 */ /* 0x000fc60007810000 */
[----:B------:R-:W2:Y:S01]  /*5f50*/  MUFU.TANH R10, R10 ;  /* 0x0000000a000a7308 */ /* 0x000ea20000002400 */
[----:B0-----:R-:W-:Y:S01]  /*5f60*/  FSEL R8, R8, -INF , P2 ;  /* 0xff80000008087808 */ /* 0x001fe20001000000 */
[----:B------:R-:W0:Y:S01]  /*5f70*/  SHFL.BFLY PT, R7, R36, 0x2, 0x1f ;  /* 0x0c401f0024077f89 */ /* 0x000e2200000e0000 */
[----:B------:R-:W-:Y:S02]  /*5f80*/  ISETP.GT.AND P2, PT, R76, 0x8, PT ;  /* 0x000000084c00780c */ /* 0x000fe40003f44270 */
[----:B------:R-:W-:-:S03]  /*5f90*/  FMNMX.FTZ R77, R8, R5, !PT ;  /* 0x00000005084d7209 */ /* 0x000fc60007810000 */
[----:B------:R-:W-:Y:S01]  /*5fa0*/  MUFU.TANH R9, R9 ;  /* 0x0000000900097308 */ /* 0x000fe20000002400 */
[----:B-1----:R-:W-:Y:S02]  /*5fb0*/  FSEL R50, R6, -INF , P3 ;  /* 0xff80000006327808 */ /* 0x002fe40001800000 */
[----:B------:R-:W-:Y:S02]  /*5fc0*/  ISETP.GT.AND P3, PT, R76, 0x9, PT ;  /* 0x000000094c00780c */ /* 0x000fe40003f64270 */
[----:B------:R-:W-:-:S03]  /*5fd0*/  FMNMX.FTZ R77, R50, R77, !PT ;  /* 0x0000004d324d7209 */ /* 0x000fc60007810000 */
[----:B------:R-:W1:Y:S01]  /*5fe0*/  MUFU.TANH R12, R12 ;  /* 0x0000000c000c7308 */ /* 0x000e620000002400 */
[----:B--2---:R-:W-:Y:S02]  /*5ff0*/  FSEL R10, R10, -INF , P2 ;  /* 0xff8000000a0a7808 */ /* 0x004fe40001000000 */
[----:B------:R-:W-:Y:S02]  /*6000*/  ISETP.GT.AND P2, PT, R76, 0x10, PT ;  /* 0x000000104c00780c */ /* 0x000fe40003f44270 */
[----:B------:R-:W-:-:S03]  /*6010*/  FMNMX.FTZ R77, R10, R77, !PT ;  /* 0x0000004d0a4d7209 */ /* 0x000fc60007810000 */
[----:B------:R-:W-:Y:S01]  /*6020*/  MUFU.TANH R11, R11 ;  /* 0x0000000b000b7308 */ /* 0x000fe20000002400 */
[----:B0-----:R-:W-:-:S05]  /*6030*/  FMNMX.FTZ R52, R36, R7, !PT ;  /* 0x0000000724347209 */ /* 0x001fca0007810000 */
[----:B------:R-:W0:Y:S02]  /*6040*/  SHFL.BFLY PT, R7, R52, 0x1, 0x1f ;  /* 0x0c201f0034077f89 */ /* 0x000e2400000e0000 */
[----:B------:R-:W2:Y:S01]  /*6050*/  MUFU.TANH R38, R38 ;  /* 0x0000002600267308 */ /* 0x000ea20000002400 */
[----:B-1----:R-:W-:Y:S02]  /*6060*/  FSEL R12, R12, -INF , P2 ;  /* 0xff8000000c0c7808 */ /* 0x002fe40001000000 */
[----:B------:R-:W-:-:S05]  /*6070*/  ISETP.GT.AND P2, PT, R76, 0x18, PT ;  /* 0x000000184c00780c */ /* 0x000fca0003f44270 */
[----:B------:R-:W1:Y:S08]  /*6080*/  MUFU.TANH R39, R39 ;  /* 0x0000002700277308 */ /* 0x000e700000002400 */
[----:B------:R-:W3:Y:S01]  /*6090*/  MUFU.TANH R40, R40 ;  /* 0x0000002800287308 */ /* 0x000ee20000002400 */
[----:B--2---:R-:W-:Y:S02]  /*60a0*/  FSEL R38, R38, -INF , P2 ;  /* 0xff80000026267808 */ /* 0x004fe40001000000 */
[----:B------:R-:W-:-:S02]  /*60b0*/  ISETP.GT.AND P2, PT, R76, 0x20, PT ;  /* 0x000000204c00780c */ /* 0x000fc40003f44270 */
[----:B0-----:R-:W-:-:S03]  /*60c0*/  FMNMX.FTZ R7, R52, R7, !PT ;  /* 0x0000000734077209 */ /* 0x001fc60007810000 */
[----:B------:R-:W0:Y:S01]  /*60d0*/  MUFU.TANH R41, R41 ;  /* 0x0000002900297308 */ /* 0x000e220000002400 */
[----:B------:R-:W-:Y:S02]  /*60e0*/  FSEL R52, R9, -INF , P3 ;  /* 0xff80000009347808 */ /* 0x000fe40001800000 */
[----:B------:R-:W-:Y:S01]  /*60f0*/  ISETP.GT.AND P3, PT, R76, 0x11, PT ;  /* 0x000000114c00780c */ /* 0x000fe20003f64270 */
[----:B------:R-:W-:Y:S01]  /*6100*/  FMUL.FTZ R36, R7, UR10 ;  /* 0x0000000a07247c20 */ /* 0x000fe20008410000 */
[----:B------:R-:W-:Y:S02]  /*6110*/  FMNMX.FTZ R77, R52, R77, !PT ;  /* 0x0000004d344d7209 */ /* 0x000fe40007810000 */
[----:B------:R-:W-:Y:S01]  /*6120*/  FSEL R54, R11, -INF , P3 ;  /* 0xff8000000b367808 */ /* 0x000fe20001800000 */
[----:B------:R-:W2:Y:S01]  /*6130*/  MUFU.TANH R42, R42 ;  /* 0x0000002a002a7308 */ /* 0x000ea20000002400 */
[----:B------:R-:W-:Y:S02]  /*6140*/  FMNMX.FTZ R77, R12, R77, !PT ;  /* 0x0000004d0c4d7209 */ /* 0x000fe40007810000 */
[----:B------:R-:W-:-:S02]  /*6150*/  ISETP.GT.AND P3, PT, R76, 0x19, PT ;  /* 0x000000194c00780c */ /* 0x000fc40003f64270 */
[----:B------:R-:W-:Y:S02]  /*6160*/  FMNMX.FTZ R77, R54, R77, !PT ;  /* 0x0000004d364d7209 */ /* 0x000fe40007810000 */
[----:B-1----:R-:W-:Y:S01]  /*6170*/  FSEL R56, R39, -INF , P3 ;  /* 0xff80000027387808 */ /* 0x002fe20001800000 */
[----:B------:R-:W1:Y:S01]  /*6180*/  MUFU.TANH R43, R43 ;  /* 0x0000002b002b7308 */ /* 0x000e620000002400 */
[----:B------:R-:W-:Y:S02]  /*6190*/  FMNMX.FTZ R77, R38, R77, !PT ;  /* 0x0000004d264d7209 */ /* 0x000fe40007810000 */
[----:B------:R-:W-:Y:S02]  /*61a0*/  ISETP.GT.AND P3, PT, R76, 0x21, PT ;  /* 0x000000214c00780c */ /* 0x000fe40003f64270 */
[----:B---3--:R-:W-:Y:S02]  /*61b0*/  FSEL R40, R40, -INF , P2 ;  /* 0xff80000028287808 */ /* 0x008fe40001000000 */
[----:B------:R-:W-:Y:S01]  /*61c0*/  FMNMX.FTZ R77, R56, R77, !PT ;  /* 0x0000004d384d7209 */ /* 0x000fe20007810000 */
[----:B------:R-:W3:Y:S01]  /*61d0*/  MUFU.TANH R44, R44 ;  /* 0x0000002c002c7308 */ /* 0x000ee20000002400 */
[----:B------:R-:W-:-:S02]  /*61e0*/  ISETP.GT.AND P2, PT, R76, 0x28, PT ;  /* 0x000000284c00780c */ /* 0x000fc40003f44270 */
[----:B0-----:R-:W-:Y:S02]  /*61f0*/  FSEL R64, R41, -INF , P3 ;  /* 0xff80000029407808 */ /* 0x001fe40001800000 */
[----:B------:R-:W-:Y:S02]  /*6200*/  FMNMX.FTZ R77, R40, R77, !PT ;  /* 0x0000004d284d7209 */ /* 0x000fe40007810000 */
[----:B------:R-:W-:Y:S01]  /*6210*/  ISETP.GT.AND P3, PT, R76, 0x29, PT ;  /* 0x000000294c00780c */ /* 0x000fe20003f64270 */
[----:B------:R-:W0:Y:S01]  /*6220*/  MUFU.TANH R45, R45 ;  /* 0x0000002d002d7308 */ /* 0x000e220000002400 */
[----:B--2---:R-:W-:Y:S02]  /*6230*/  FSEL R42, R42, -INF , P2 ;  /* 0xff8000002a2a7808 */ /* 0x004fe40001000000 */
[----:B------:R-:W-:Y:S02]  /*6240*/  FMNMX.FTZ R77, R64, R77, !PT ;  /* 0x0000004d404d7209 */ /* 0x000fe40007810000 */
[----:B------:R-:W-:-:S02]  /*6250*/  FSETP.NEU.FTZ.AND P1, PT, R7, -INF , PT ;  /* 0xff8000000700780b */ /* 0x000fc40003f3d000 */
[----:B------:R-:W-:Y:S01]  /*6260*/  ISETP.GT.AND P2, PT, R76, 0x30, PT ;  /* 0x000000304c00780c */ /* 0x000fe20003f44270 */
[----:B------:R-:W2:Y:S01]  /*6270*/  MUFU.TANH R46, R46 ;  /* 0x0000002e002e7308 */ /* 0x000ea20000002400 */
[----:B-1----:R-:W-:Y:S02]  /*6280*/  FSEL R43, R43, -INF , P3 ;  /* 0xff8000002b2b7808 */ /* 0x002fe40001800000 */
[----:B------:R-:W-:Y:S02]  /*6290*/  FMNMX.FTZ R6, R42, R77, !PT ;  /* 0x0000004d2a067209 */ /* 0x000fe40007810000 */
[----:B------:R-:W-:Y:S02]  /*62a0*/  FSEL R36, R36, RZ, P1 ;  /* 0x000000ff24247208 */ /* 0x000fe40000800000 */
[----:B------:R-:W-:Y:S01]  /*62b0*/  ISETP.GT.AND P3, PT, R76, 0x31, PT ;  /* 0x000000314c00780c */ /* 0x000fe20003f64270 */
[----:B------:R-:W1:Y:S01]  /*62c0*/  MUFU.TANH R47, R47 ;  /* 0x0000002f002f7308 */ /* 0x000e620000002400 */
[----:B---3--:R-:W-:Y:S01]  /*62d0*/  FSEL R44, R44, -INF , P2 ;  /* 0xff8000002c2c7808 */ /* 0x008fe20001000000 */
[--C-:B------:R-:W-:Y:S01]  /*62e0*/  FFMA.FTZ R172, R65, UR10, -R36.reuse ;  /* 0x0000000a41ac7c23 */ /* 0x100fe20008010824 */
[----:B------:R-:W-:Y:S01]  /*62f0*/  FMNMX.FTZ R41, R43, R6, !PT ;  /* 0x000000062b297209 */ /* 0x000fe20007810000 */
[--C-:B------:R-:W-:Y:S01]  /*6300*/  FFMA.FTZ R174, R59, UR10, -R36.reuse ;  /* 0x0000000a3bae7c23 */ /* 0x100fe20008010824 */
[----:B------:R-:W-:Y:S01]  /*6310*/  ISETP.GT.AND P2, PT, R76, 0x38, PT ;  /* 0x000000384c00780c */ /* 0x000fe20003f44270 */
[--C-:B------:R-:W-:Y:S01]  /*6320*/  FFMA.FTZ R168, R55, UR10, -R36.reuse ;  /* 0x0000000a37a87c23 */ /* 0x100fe20008010824 */
[----:B0-----:R-:W-:Y:S01]  /*6330*/  FSEL R65, R45, -INF , P3 ;  /* 0xff8000002d417808 */ /* 0x001fe20001800000 */
        /* <DEDUP_REMOVED lines=8> */
[----:B------:R-:W2:Y:S01]  /*63c0*/  MUFU.TANH R49, R49 ;  /* 0x0000003100317308 */ /* 0x000ea20000002400 */
[----:B------:R-:W-:Y:S01]  /*63d0*/  ISETP.GT.AND P2, PT, R76, 0x40, PT ;  /* 0x000000404c00780c */ /* 0x000fe20003f44270 */
[--C-:B------:R-:W-:Y:S01]  /*63e0*/  FFMA.FTZ R156, R21, UR10, -R36.reuse ;  /* 0x0000000a159c7c23 */ /* 0x100fe20008010824 */
[----:B-1----:R-:W-:Y:S01]  /*63f0*/  FSEL R61, R47, -INF , P3 ;  /* 0xff8000002f3d7808 */ /* 0x002fe20001800000 */
[--C-:B------:R-:W-:Y:S01]  /*6400*/  FFMA.FTZ R152, R27, UR10, -R36.reuse ;  /* 0x0000000a1b987c23 */ /* 0x100fe20008010824 */
[----:B------:R-:W-:Y:S01]  /*6410*/  FMNMX.FTZ R6, R46, R45, !PT ;  /* 0x0000002d2e067209 */ /* 0x000fe20007810000 */
[--C-:B------:R-:W-:Y:S01]  /*6420*/  FFMA.FTZ R27, R24, UR10, -R36.reuse ;  /* 0x0000000a181b7c23 */ /* 0x100fe20008010824 */
[----:B------:R-:W-:Y:S01]  /*6430*/  ISETP.GT.AND P3, PT, R76, 0x41, PT ;  /* 0x000000414c00780c */ /* 0x000fe20003f64270 */
[----:B------:R-:W1:Y:S01]  /*6440*/  MUFU.TANH R68, R68 ;  /* 0x0000004400447308 */ /* 0x000e620000002400 */
[----:B0-----:R-:W-:Y:S01]  /*6450*/  FSEL R48, R48, -INF , P2 ;  /* 0xff80000030307808 */ /* 0x001fe20001000000 */
[--C-:B------:R-:W-:Y:S01]  /*6460*/  FFMA.FTZ R160, R31, UR10, -R36.reuse ;  /* 0x0000000a1fa07c23 */ /* 0x100fe20008010824 */
[----:B------:R-:W-:Y:S01]  /*6470*/  FMNMX.FTZ R45, R61, R6, !PT ;  /* 0x000000063d2d7209 */ /* 0x000fe20007810000 */
[--C-:B------:R-:W-:Y:S01]  /*6480*/  FFMA.FTZ R31, R28, UR10, -R36.reuse ;  /* 0x0000000a1c1f7c23 */ /* 0x100fe20008010824 */
[----:B------:R-:W-:Y:S01]  /*6490*/  ISETP.GT.AND P2, PT, R76, 0x48, PT ;  /* 0x000000484c00780c */ /* 0x000fe20003f44270 */
[--C-:B------:R-:W-:Y:S01]  /*64a0*/  FFMA.FTZ R163, R163, UR10, -R36.reuse ;  /* 0x0000000aa3a37c23 */ /* 0x100fe20008010824 */
[----:B------:R-:W-:Y:S01]  /*64b0*/  FMNMX.FTZ R6, R48, R45, !PT ;  /* 0x0000002d30067209 */ /* 0x000fe20007810000 */
[----:B------:R-:W0:Y:S01]  /*64c0*/  MUFU.TANH R69, R69 ;  /* 0x0000004500457308 */ /* 0x000e220000002400 */
[----:B--2---:R-:W-:Y:S01]  /*64d0*/  FSEL R49, R49, -INF , P3 ;  /* 0xff80000031317808 */ /* 0x004fe20001800000 */
[--C-:B------:R-:W-:Y:S01]  /*64e0*/  FFMA.FTZ R45, R57, UR10, -R36.reuse ;  /* 0x0000000a392d7c23 */ /* 0x100fe20008010824 */
[----:B------:R-:W-:Y:S01]  /*64f0*/  ISETP.GT.AND P3, PT, R76, 0x49, PT ;  /* 0x000000494c00780c */ /* 0x000fe20003f64270 */
[--C-:B------:R-:W-:Y:S01]  /*6500*/  FFMA.FTZ R180, R165, UR10, -R36.reuse ;  /* 0x0000000aa5b47c23 */ /* 0x100fe20008010824 */
[----:B------:R-:W-:Y:S01]  /*6510*/  FMNMX.FTZ R6, R49, R6, !PT ;  /* 0x0000000631067209 */ /* 0x000fe20007810000 */
[--C-:B------:R-:W-:Y:S01]  /*6520*/  FFMA.FTZ R182, R167, UR10, -R36.reuse ;  /* 0x0000000aa7b67c23 */ /* 0x100fe20008010824 */
[--C-:B------:R-:W-:Y:S01]  /*6530*/  FFMA.FTZ R161, R161, UR10, -R36.reuse ;  /* 0x0000000aa1a17c23 */ /* 0x100fe20008010824 */
[----:B------:R-:W2:Y:S01]  /*6540*/  MUFU.TANH R66, R66 ;  /* 0x0000004200427308 */ /* 0x000ea20000002400 */
[----:B-1----:R-:W-:Y:S01]  /*6550*/  FSEL R59, R68, -INF , P2 ;  /* 0xff800000443b7808 */ /* 0x002fe20001000000 */
[--C-:B------:R-:W-:Y:S01]  /*6560*/  FFMA.FTZ R176, R159, UR10, -R36.reuse ;  /* 0x0000000a9fb07c23 */ /* 0x100fe20008010824 */
[----:B------:R-:W-:Y:S01]  /*6570*/  ISETP.GT.AND P2, PT, R76, 0x50, PT ;  /* 0x000000504c00780c */ /* 0x000fe20003f44270 */
[--C-:B------:R-:W-:Y:S01]  /*6580*/  FFMA.FTZ R11, R157, UR10, -R36.reuse ;  /* 0x0000000a9d0b7c23 */ /* 0x100fe20008010824 */
[----:B------:R-:W-:Y:S01]  /*6590*/  FMNMX.FTZ R6, R59, R6, !PT ;  /* 0x000000063b067209 */ /* 0x000fe20007810000 */
[--C-:B------:R-:W-:Y:S01]  /*65a0*/  FFMA.FTZ R178, R155, UR10, -R36.reuse ;  /* 0x0000000a9bb27c23 */ /* 0x100fe20008010824 */
[--C-:B------:R-:W-:Y:S01]  /*65b0*/  FFMA.FTZ R158, R14, UR10, -R36.reuse ;  /* 0x0000000a0e9e7c23 */ /* 0x100fe20008010824 */
[----:B------:R-:W1:Y:S01]  /*65c0*/  MUFU.TANH R67, R67 ;  /* 0x0000004300437308 */ /* 0x000e620000002400 */
[----:B0-----:R-:W-:Y:S01]  /*65d0*/  FSEL R57, R69, -INF , P3 ;  /* 0xff80000045397808 */ /* 0x001fe20001800000 */
[--C-:B------:R-:W-:Y:S01]  /*65e0*/  FFMA.FTZ R39, R153, UR10, -R36.reuse ;  /* 0x0000000a99277c23 */ /* 0x100fe20008010824 */
[----:B------:R-:W-:Y:S01]  /*65f0*/  ISETP.GT.AND P3, PT, R76, 0x51, PT ;  /* 0x000000514c00780c */ /* 0x000fe20003f64270 */
[--C-:B------:R-:W-:Y:S01]  /*6600*/  FFMA.FTZ R162, R29, UR10, -R36.reuse ;  /* 0x0000000a1da27c23 */ /* 0x100fe20008010824 */
[----:B------:R-:W-:Y:S01]  /*6610*/  FMNMX.FTZ R47, R57, R6, !PT ;  /* 0x00000006392f7209 */ /* 0x000fe20007810000 */
[--C-:B------:R-:W-:Y:S01]  /*6620*/  FFMA.FTZ R154, R25, UR10, -R36.reuse ;  /* 0x0000000a199a7c23 */ /* 0x100fe20008010824 */
[--C-:B------:R-:W-:Y:S01]  /*6630*/  FFMA.FTZ R166, R32, UR10, -R36.reuse ;  /* 0x0000000a20a67c23 */ /* 0x100fe20008010824 */
        /* <DEDUP_REMOVED lines=10> */
[----:B------:R-:W-:Y:S01]  /*66e0*/  FFMA.FTZ R13, R13, UR10, -R36 ;  /* 0x0000000a0d0d7c23 */ /* 0x000fe20008010824 */
[----:B------:R-:W-:-:S02]  /*66f0*/  ISETP.GT.AND P3, PT, R76, 0x59, PT ;  /* 0x000000594c00780c */ /* 0x000fc40003f64270 */
[----:B------:R-:W-:-:S03]  /*6700*/  FMNMX.FTZ R6, R55, R6, !PT ;  /* 0x0000000637067209 */ /* 0x000fc60007810000 */
[----:B------:R-:W1:Y:S01]  /*6710*/  MUFU.TANH R72, R72 ;  /* 0x0000004800487308 */ /* 0x000e620000002400 */
[----:B0-----:R-:W-:Y:S02]  /*6720*/  FSEL R67, R70, -INF , P2 ;  /* 0xff80000046437808 */ /* 0x001fe40001000000 */
[----:B------:R-:W-:Y:S02]  /*6730*/  ISETP.GT.AND P2, PT, R76, 0x60, PT ;  /* 0x000000604c00780c */ /* 0x000fe40003f44270 */
[----:B------:R-:W-:-:S03]  /*6740*/  FMNMX.FTZ R6, R67, R6, !PT ;  /* 0x0000000643067209 */ /* 0x000fc60007810000 */
[----:B------:R-:W0:Y:S01]  /*6750*/  MUFU.TANH R73, R73 ;  /* 0x0000004900497308 */ /* 0x000e220000002400 */
[----:B--2---:R-:W-:Y:S02]  /*6760*/  FSEL R53, R71, -INF , P3 ;  /* 0xff80000047357808 */ /* 0x004fe40001800000 */
[----:B------:R-:W-:Y:S02]  /*6770*/  ISETP.GT.AND P3, PT, R76, 0x61, PT ;  /* 0x000000614c00780c */ /* 0x000fe40003f64270 */
[----:B------:R-:W-:-:S03]  /*6780*/  FMNMX.FTZ R51, R53, R6, !PT ;  /* 0x0000000635337209 */ /* 0x000fc60007810000 */
[----:B------:R-:W2:Y:S01]  /*6790*/  MUFU.TANH R74, R74 ;  /* 0x0000004a004a7308 */ /* 0x000ea20000002400 */
[----:B-1----:R-:W-:Y:S01]  /*67a0*/  FSEL R68, R72, -INF , P2 ;  /* 0xff80000048447808 */ /* 0x002fe20001000000 */
[--C-:B------:R-:W-:Y:S01]  /*67b0*/  FFMA.FTZ R72, R33, UR10, -R36.reuse ;  /* 0x0000000a21487c23 */ /* 0x100fe20008010824 */
[----:B------:R-:W-:Y:S02]  /*67c0*/  ISETP.GT.AND P2, PT, R76, 0x68, PT ;  /* 0x000000684c00780c */ /* 0x000fe40003f44270 */
[----:B------:R-:W-:Y:S01]  /*67d0*/  FMNMX.FTZ R6, R68, R51, !PT ;  /* 0x0000003344067209 */ /* 0x000fe20007810000 */
[----:B------:R-:W-:Y:S02]  /*67e0*/  FFMA.FTZ R51, R34, UR10, -R36 ;  /* 0x0000000a22337c23 */ /* 0x000fe40008010824 */
[----:B------:R-:W1:Y:S01]  /*67f0*/  MUFU.TANH R75, R75 ;  /* 0x0000004b004b7308 */ /* 0x000e620000002400 */
[----:B0-----:R-:W-:Y:S02]  /*6800*/  FSEL R69, R73, -INF , P3 ;  /* 0xff80000049457808 */ /* 0x001fe40001800000 */
[----:B------:R-:W-:-:S02]  /*6810*/  ISETP.GT.AND P3, PT, R76, 0x69, PT ;  /* 0x000000694c00780c */ /* 0x000fc40003f64270 */
[----:B------:R-:W-:-:S03]  /*6820*/  FMNMX.FTZ R71, R69, R6, !PT ;  /* 0x0000000645477209 */ /* 0x000fc60007810000 */
[----:B------:R-:W0:Y:S01]  /*6830*/  MUFU.TANH R63, R63 ;  /* 0x0000003f003f7308 */ /* 0x000e220000002400 */
[----:B--2---:R-:W-:Y:S02]  /*6840*/  FSEL R70, R74, -INF , P2 ;  /* 0xff8000004a467808 */ /* 0x004fe40001000000 */
[----:B------:R-:W-:Y:S02]  /*6850*/  ISETP.GT.AND P2, PT, R76, 0x70, PT ;  /* 0x000000704c00780c */ /* 0x000fe40003f44270 */
[----:B------:R-:W-:-:S03]  /*6860*/  FMNMX.FTZ R71, R70, R71, !PT ;  /* 0x0000004746477209 */ /* 0x000fc60007810000 */
[----:B------:R-:W2:Y:S01]  /*6870*/  MUFU.TANH R60, R60 ;  /* 0x0000003c003c7308 */ /* 0x000ea20000002400 */
[----:B-1----:R-:W-:Y:S02]  /*6880*/  FSEL R34, R75, -INF , P3 ;  /* 0xff8000004b227808 */ /* 0x002fe40001800000 */
[----:B------:R-:W-:Y:S02]  /*6890*/  ISETP.GT.AND P3, PT, R76, 0x71, PT ;  /* 0x000000714c00780c */ /* 0x000fe40003f64270 */
        /* <DEDUP_REMOVED lines=9> */
[----:B------:R-:W-:Y:S01]  /*6930*/  MUFU.EX2 R37, R163 ;  /* 0x000000a300257308 */ /* 0x000fe20000000800 */
[----:B-1----:R-:W-:-:S04]  /*6940*/  FSEL R58, R58, -INF , P2 ;  /* 0xff8000003a3a7808 */ /* 0x002fc80001000000 */
[----:B------:R-:W-:-:S03]  /*6950*/  FMNMX.FTZ R33, R58, R33, !PT ;  /* 0x000000213a217209 */ /* 0x000fc60007810000 */
[----:B------:R-:W-:Y:S01]  /*6960*/  MUFU.EX2 R180, R180 ;  /* 0x000000b400b47308 */ /* 0x000fe20000000800 */
[----:B0-----:R-:W-:-:S04]  /*6970*/  FSEL R62, R62, -INF , P3 ;  /* 0xff8000003e3e7808 */ /* 0x001fc80001800000 */
[----:B------:R-:W-:Y:S01]  /*6980*/  FMNMX.FTZ R6, R62, R33, !PT ;  /* 0x000000213e067209 */ /* 0x000fe20007810000 */
[----:B------:R-:W-:Y:S02]  /*6990*/  FFMA.FTZ R33, R30, UR10, -R36 ;  /* 0x0000000a1e217c23 */ /* 0x000fe40008010824 */
[----:B------:R-:W-:Y:S02]  /*69a0*/  MUFU.EX2 R182, R182 ;  /* 0x000000b600b67308 */ /* 0x000fe40000000800 */
[----:B------:R-:W0:Y:S06]  /*69b0*/  SHFL.BFLY PT, R71, R6, 0x2, 0x1f ;  /* 0x0c401f0006477f89 */ /* 0x000e2c00000e0000 */
[----:B------:R1:W-:Y:S08]  /*69c0*/  MUFU.EX2 R9, R161 ;  /* 0x000000a100097308 */ /* 0x0003f00000000800 */
        /* <DEDUP_REMOVED lines=10> */
[----:B------:R-:W-:-:S03]  /*6a70*/  FMUL.FTZ R21, R6, UR10 ;  /* 0x0000000a06157c20 */ /* 0x000fc60008410000 */
[----:B------:R-:W-:-:S03]  /*6a80*/  FSEL R28, R6, RZ, P2 ;  /* 0x000000ff061c7208 */ /* 0x000fc60001000000 */
[----:B------:R-:W-:Y:S01]  /*6a90*/  MUFU.EX2 R174, R174 ;  /* 0x000000ae00ae7308 */ /* 0x000fe20000000800 */
[----:B------:R-:W-:Y:S01]  /*6aa0*/  FSEL R21, R21, RZ, P2 ;  /* 0x000000ff15157208 */ /* 0x000fe20001000000 */
[----:B------:R-:W-:-:S04]  /*6ab0*/  FADD.FTZ R28, -R28, R5 ;  /* 0x000000051c1c7221 */ /* 0x000fc80000010100 */
[--C-:B------:R-:W-:Y:S01]  /*6ac0*/  FFMA.FTZ R24, R43, UR10, -R21.reuse ;  /* 0x0000000a2b187c23 */ /* 0x100fe20008010815 */
[----:B------:R-:W-:Y:S01]  /*6ad0*/  FSEL R43, R7, RZ, P1 ;  /* 0x000000ff072b7208 */ /* 0x000fe20000800000 */
[--C-:B------:R-:W-:Y:S01]  /*6ae0*/  FFMA.FTZ R8, R8, UR10, -R21.reuse ;  /* 0x0000000a08087c23 */ /* 0x100fe20008010815 */
[----:B------:R-:W-:Y:S01]  /*6af0*/  FMUL.FTZ R5, R28, UR10 ;  /* 0x0000000a1c057c20 */ /* 0x000fe20008410000 */
[--C-:B------:R-:W-:Y:S01]  /*6b00*/  FFMA.FTZ R181, R50, UR10, -R21.reuse ;  /* 0x0000000a32b57c23 */ /* 0x100fe20008010815 */
[--C-:B------:R-:W-:Y:S01]  /*6b10*/  FFMA.FTZ R183, R10, UR10, -R21.reuse ;  /* 0x0000000a0ab77c23 */ /* 0x100fe20008010815 */
[----:B------:R-:W-:Y:S01]  /*6b20*/  FADD.FTZ R43, -R43, R4 ;  /* 0x000000042b2b7221 */ /* 0x000fe20000010100 */
[--C-:B------:R-:W-:Y:S01]  /*6b30*/  FFMA.FTZ R10, R52, UR10, -R21.reuse ;  /* 0x0000000a340a7c23 */ /* 0x100fe20008010815 */
[----:B------:R-:W-:Y:S01]  /*6b40*/  MUFU.EX2 R8, R8 ;  /* 0x0000000800087308 */ /* 0x000fe20000000800 */
[--C-:B------:R-:W-:Y:S01]  /*6b50*/  FFMA.FTZ R177, R12, UR10, -R21.reuse ;  /* 0x0000000a0cb17c23 */ /* 0x100fe20008010815 */
[----:B------:R-:W-:Y:S01]  /*6b60*/  FMUL.FTZ R4, R43, UR10 ;  /* 0x0000000a2b047c20 */ /* 0x000fe20008410000 */
        /* <DEDUP_REMOVED lines=13> */
[----:B------:R-:W2:Y:S01]  /*6c40*/  MUFU.EX2 R5, R5 ;  /* 0x0000000500057308 */ /* 0x000ea20000000800 */
[--C-:B------:R-:W-:Y:S01]  /*6c50*/  FFMA.FTZ R167, R59, UR10, -R21.reuse ;  /* 0x0000000a3ba77c23 */ /* 0x100fe20008010815 */
[--C-:B------:R-:W-:Y:S01]  /*6c60*/  FFMA.FTZ R32, R57, UR10, -R21.reuse ;  /* 0x0000000a39207c23 */ /* 0x100fe20008010815 */
[--C-:B-1----:R-:W-:Y:S01]  /*6c70*/  FFMA.FTZ R161, R66, UR10, -R21.reuse ;  /* 0x0000000a42a17c23 */ /* 0x102fe20008010815 */
[--C-:B------:R-:W-:Y:S01]  /*6c80*/  FFMA.FTZ R163, R67, UR10, -R21.reuse ;  /* 0x0000000a43a37c23 */ /* 0x100fe20008010815 */
[--C-:B------:R-:W-:Y:S01]  /*6c90*/  FFMA.FTZ R153, R68, UR10, -R21.reuse ;  /* 0x0000000a44997c23 */ /* 0x100fe20008010815 */
[--C-:B------:R-:W-:Y:S01]  /*6ca0*/  FFMA.FTZ R155, R70, UR10, -R21.reuse ;  /* 0x0000000a469b7c23 */ /* 0x100fe20008010815 */
[----:B------:R-:W-:Y:S01]  /*6cb0*/  FFMA.FTZ R34, R34, UR10, -R21 ;  /* 0x0000000a22227c23 */ /* 0x000fe20008010815 */
[----:B------:R-:W1:Y:S01]  /*6cc0*/  MUFU.EX2 R181, R181 ;  /* 0x000000b500b57308 */ /* 0x000e620000000800 */
[----:B0-----:R-:W-:Y:S01]  /*6cd0*/  FFMA.FTZ R43, R4, R0, R37 ;  /* 0x00000000042b7223 */ /* 0x001fe20000010025 */
[--C-:B------:R-:W-:Y:S01]  /*6ce0*/  FFMA.FTZ R157, R63, UR10, -R21.reuse ;  /* 0x0000000a3f9d7c23 */ /* 0x100fe20008010815 */
[----:B------:R-:W-:-:S02]  /*6cf0*/  FFMA.FTZ R58, R58, UR10, -R21 ;  /* 0x0000000a3a3a7c23 */ /* 0x000fc40008010815 */
[----:B------:R-:W-:-:S03]  /*6d00*/  FADD.FTZ R43, R180, R43 ;  /* 0x0000002bb42b7221 */ /* 0x000fc60000010000 */
[----:B------:R-:W0:Y:S01]  /*6d10*/  MUFU.EX2 R183, R183 ;  /* 0x000000b700b77308 */ /* 0x000e220000000800 */
[----:B--2---:R-:W-:Y:S01]  /*6d20*/  FFMA.FTZ R0, R5, R3, R8 ;  /* 0x0000000305007223 */ /* 0x004fe20000010008 */
[----:B------:R-:W-:-:S04]  /*6d30*/  FADD.FTZ R36, R182, R43 ;  /* 0x0000002bb6247221 */ /* 0x000fc80000010000 */
[----:B------:R-:W-:Y:S02]  /*6d40*/  FADD.FTZ R43, R9, R36 ;  /* 0x00000024092b7221 */ /* 0x000fe40000010000 */
[----:B------:R-:W2:Y:S01]  /*6d50*/  MUFU.EX2 R10, R10 ;  /* 0x0000000a000a7308 */ /* 0x000ea20000000800 */
[----:B-1----:R-:W-:Y:S01]  /*6d60*/  FADD.FTZ R0, R181, R0 ;  /* 0x00000000b5007221 */ /* 0x002fe20000010000 */
[----:B------:R-:W-:-:S04]  /*6d70*/  FADD.FTZ R36, R176, R43 ;  /* 0x0000002bb0247221 */ /* 0x000fc80000010000 */
[----:B------:R-:W-:Y:S01]  /*6d80*/  FADD.FTZ R43, R11, R36 ;  /* 0x000000240b2b7221 */ /* 0x000fe20000010000 */
[----:B------:R-:W-:Y:S01]  /*6d90*/  FFMA.FTZ R36, R55, UR10, -R21 ;  /* 0x0000000a37247c23 */ /* 0x000fe20008010815 */
[----:B------:R-:W1:Y:S01]  /*6da0*/  MUFU.EX2 R177, R177 ;  /* 0x000000b100b17308 */ /* 0x000e620000000800 */
[----:B0-----:R-:W-:Y:S01]  /*6db0*/  FADD.FTZ R3, R183, R0 ;  /* 0x00000000b7037221 */ /* 0x001fe20000010000 */
[----:B------:R-:W-:-:S04]  /*6dc0*/  FADD.FTZ R38, R178, R43 ;  /* 0x0000002bb2267221 */ /* 0x000fc80000010000 */
[----:B------:R-:W-:Y:S02]  /*6dd0*/  FADD.FTZ R43, R39, R38 ;  /* 0x00000026272b7221 */ /* 0x000fe40000010000 */
[----:B------:R-:W0:Y:S01]  /*6de0*/  MUFU.EX2 R12, R12 ;  /* 0x0000000c000c7308 */ /* 0x000e220000000800 */
[----:B--2---:R-:W-:Y:S01]  /*6df0*/  FADD.FTZ R0, R10, R3 ;  /* 0x000000030a007221 */ /* 0x004fe20000010000 */
[----:B------:R-:W-:-:S04]  /*6e00*/  FADD.FTZ R38, R172, R43 ;  /* 0x0000002bac267221 */ /* 0x000fc80000010000 */
[----:B------:R-:W-:Y:S01]  /*6e10*/  FADD.FTZ R43, R41, R38 ;  /* 0x00000026292b7221 */ /* 0x000fe20000010000 */
[----:B------:R-:W-:Y:S01]  /*6e20*/  FFMA.FTZ R38, R53, UR10, -R21 ;  /* 0x0000000a35267c23 */ /* 0x000fe20008010815 */
        /* <DEDUP_REMOVED lines=25> */
[----:B------:R-:W-:-:S06]  /*6fc0*/  FFMA.FTZ R40, R69, UR10, -R21 ;  /* 0x0000000a45287c23 */ /* 0x000fcc0008010815 */
        /* <DEDUP_REMOVED lines=32> */
[--C-:B------:R-:W-:Y:S01]  /*71d0*/  FFMA.FTZ R42, R60, UR10, -R21.reuse ;  /* 0x0000000a3c2a7c23 */ /* 0x100fe20008010815 */
[----:B------:R-:W-:-:S05]  /*71e0*/  FFMA.FTZ R21, R62, UR10, -R21 ;  /* 0x0000000a3e157c23 */ /* 0x000fca0008010815 */
        /* <DEDUP_REMOVED lines=38> */
[----:B--2---:R-:W-:-:S03]  /*7450*/  FADD.FTZ R0, R13, R0 ;  /* 0x000000000d007221 */ /* 0x004fc60000010000 */
[----:B-1----:R-:W-:Y:S01]  /*7460*/  FADD.FTZ R3, R21, R3 ;  /* 0x0000000315037221 */ /* 0x002fe20000010000 */
[----:B------:R-:W-:Y:S06]  /*7470*/  @!P0 BRA `(.L_x_2628) ;  /* 0x0000000000048947 */ /* 0x000fec0003800000 */
[----:B------:R-:W-:Y:S01]  /*7480*/  BPT.TRAP 0x1 ;  /* 0x000000040000795c */ /* 0x000fe20000300000 */
.L_x_2628:
[----:B------:R-:W-:Y:S01]  /*7490*/  ULEA UR6, UR7, UR40, 0x3 ;  /* 0x0000002807067291 */ /* 0x000fe2000f8e183f */
[-C--:B------:R-:W-:Y:S01]  /*74a0*/  FMUL.FTZ R88, R88, R4.reuse ;  /* 0x0000000458587220 */ /* 0x080fe20000410000 */
[----:B------:R-:W-:Y:S01]  /*74b0*/  UISETP.GT.AND UP0, UPT, UR5, UR42, UPT ;  /* 0x0000002a0500728c */ /* 0x000fe2000bf04270 */
[-C--:B------:R-:W-:Y:S01]  /*74c0*/  FMUL.FTZ R89, R89, R4.reuse ;  /* 0x0000000459597220 */ /* 0x080fe20000410000 */
[----:B------:R-:W-:Y:S01]  /*74d0*/  UIADD3 UR11, UR5, -0x1, URZ ;  /* 0xffffffff050b7890 */ /* 0x000fe2000fffe03f */
[-C--:B------:R-:W-:Y:S01]  /*74e0*/  FMUL.FTZ R92, R92, R4.reuse ;  /* 0x000000045c5c7220 */ /* 0x080fe20000410000 */
[----:B------:R-:W-:Y:S01]  /*74f0*/  UIADD3 UR5, UR6, 0x28860, URZ ;  /* 0x0002886006057890 */ /* 0x000fe2000fffe03f */
[-C--:B------:R-:W-:Y:S01]  /*7500*/  FMUL.FTZ R93, R93, R4.reuse ;  /* 0x000000045d5d7220 */ /* 0x080fe20000410000 */
[----:B------:R-:W-:Y:S01]  /*7510*/  PLOP3.LUT P1, PT, PT, PT, UP0, 0x80, 0x0 ;  /* 0x000000000000781c */ /* 0x000fe20003f2f008 */
        /* <DEDUP_REMOVED lines=11> */
[----:B------:R-:W-:Y:S01]  /*75d0*/  UMOV UR5, UR11 ;  /* 0x0000000b00057c82 */ /* 0x000fe20008000000 */
        /* <DEDUP_REMOVED lines=88> */
[----:B------:R-:W-:-:S05]  /*7b60*/  UMOV UR5, UR11 ;  /* 0x0000000b00057c82 */ /* 0x000fca0008000000 */
.L_x_2618:
[----:B------:R-:W-:-:S06]  /*7b70*/  UISETP.GE.AND UP0, UPT, UR5, UR51, UPT ;  /* 0x000000330500728c */ /* 0x000fcc000bf06270 */
[----:B------:R-:W-:-:S13]  /*7b80*/  PLOP3.LUT P1, PT, PT, PT, UP0, 0x80, 0x0 ;  /* 0x000000000000781c */ /* 0x000fda0003f2f008 */
[----:B------:R-:W-:Y:S05]  /*7b90*/  @!P1 BRA `(.L_x_2630) ;  /* 0x0000002800209947 */ /* 0x000fea0003800000 */
[----:B------:R-:W-:Y:S01]  /*7ba0*/  IMAD.MOV.U32 R5, RZ, RZ, R6 ;  /* 0x000000ffff057224 */ /* 0x000fe200078e0006 */
[----:B------:R-:W-:Y:S01]  /*7bb0*/  UMOV UR6, UR39 ;  /* 0x0000002700067c82 */ /* 0x000fe20008000000 */
[----:B------:R-:W-:Y:S01]  /*7bc0*/  IMAD.MOV.U32 R4, RZ, RZ, R7 ;  /* 0x000000ffff047224 */ /* 0x000fe200078e0007 */
[----:B------:R-:W-:Y:S01]  /*7bd0*/  UMOV UR7, UR38 ;  /* 0x0000002600077c82 */ /* 0x000fe20008000000 */
[----:B------:R-:W-:Y:S01]  /*7be0*/  ULDC UR41, c[0x0][0x9d8] ;  /* 0x0002760000297ab9 */ /* 0x000fe20000000800 */
[----:B------:R-:W-:-:S05]  /*7bf0*/  ULDC UR42, c[0x0][0x988] ;  /* 0x00026200002a7ab9 */ /* 0x000fca0000000800 */
.L_x_2641:
        /* <DEDUP_REMOVED lines=9> */
.L_x_2632:
[----:B------:R-:W-:Y:S01]  /*7c90*/  ULEA UR10, UR38, UR40, 0x3 ;  /* 0x00000028260a7291 */ /* 0x000fe2000f8e183f */
[----:B------:R-:W-:-:S05]  /*7ca0*/  IMAD.U32 R6, RZ, RZ, UR39 ;  /* 0x00000027ff067e24 */ /* 0x000fca000f8e00ff */
[----:B------:R-:W-:-:S04]  /*7cb0*/  SHF.L.U32 R6, R6, 0x1f, RZ ;  /* 0x0000001f06067819 */ /* 0x000fc800000006ff */
[----:B------:R0:W1:Y:S01]  /*7cc0*/  SYNCS.PHASECHK.TRANS64.TRYWAIT P1, [UR10+0x28830], R6 ;  /* 0x02883006ff0075a7 */ /* 0x000062000802014a */
[----:B------:R-:W-:Y:S05]  /*7cd0*/  @!P0 BRA `(.L_x_2633) ;  /* 0x0000000000048947 */ /* 0x000fea0003800000 */
[----:B------:R-:W-:Y:S01]  /*7ce0*/  BPT.TRAP 0x1 ;  /* 0x000000040000795c */ /* 0x000fe20000300000 */
.L_x_2633:
[----:B-1----:R-:W-:Y:S05]  /*7cf0*/  @P1 BRA `(.L_x_2631) ;  /* 0x0000000000081947 */ /* 0x002fea0003800000 */
[----:B------:R-:W1:Y:S02]  /*7d00*/  SYNCS.PHASECHK.TRANS64.TRYWAIT P1, [UR10+0x28830], R6 ;  /* 0x02883006ff0075a7 */ /* 0x000e64000802014a */
[----:B-1----:R-:W-:Y:S05]  /*7d10*/  @!P1 BRA `(.L_x_2634) ;  /* 0x000000c400489947 */ /* 0x002fea0003800000 */
.L_x_2631:
        /* <DEDUP_REMOVED lines=48> */
.L_x_2636:
[----:B------:R-:W-:Y:S01]  /*8020*/  ULEA UR10, UR7, UR40, 0x3 ;  /* 0x00000028070a7291 */ /* 0x000fe2000f8e183f */
[----:B------:R-:W-:-:S05]  /*8030*/  IMAD.U32 R6, RZ, RZ, UR6 ;  /* 0x00000006ff067e24 */ /* 0x000fca000f8e00ff */
[----:B------:R-:W-:-:S04]  /*8040*/  SHF.L.U32 R6, R6, 0x1f, RZ ;  /* 0x0000001f06067819 */ /* 0x000fc800000006ff */
[----:B------:R0:W1:Y:S01]  /*8050*/  SYNCS.PHASECHK.TRANS64.TRYWAIT P1, [UR10+0x28850], R6 ;  /* 0x02885006ff0075a7 */ /* 0x000062000802014a */
[----:B------:R-:W-:Y:S05]  /*8060*/  @!P0 BRA `(.L_x_2637) ;  /* 0x0000000000048947 */ /* 0x000fea0003800000 */
[----:B------:R-:W-:Y:S01]  /*8070*/  BPT.TRAP 0x1 ;  /* 0x000000040000795c */ /* 0x000fe20000300000 */
.L_x_2637:
[----:B-1----:R-:W-:Y:S05]  /*8080*/  @P1 BRA `(.L_x_2635) ;  /* 0x0000000000081947 */ /* 0x002fea0003800000 */
[----:B------:R-:W1:Y:S02]  /*8090*/  SYNCS.PHASECHK.TRANS64.TRYWAIT P1, [UR10+0x28850], R6 ;  /* 0x02885006ff0075a7 */ /* 0x000e64000802014a */
[----:B-1----:R-:W-:Y:S05]  /*80a0*/  @!P1 BRA `(.L_x_2638) ;  /* 0x000000c0007c9947 */ /* 0x002fea0003800000 */
.L_x_2635:
        /* <DEDUP_REMOVED lines=51> */
.L_x_2639:
        /* <DEDUP_REMOVED lines=72> */
[----:B------:R-:W-:Y:S01]  /*8860*/  UMOV UR10, UR42 ;  /* 0x0000002a000a7c82 */ /* 0x000fe20008000000 */
[----:B------:R-:W-:-:S04]  /*8870*/  ULEA UR6, UR38, UR40, 0x3 ;  /* 0x0000002826067291 */ /* 0x000fc8000f8e183f */
[----:B------:R-:W-:Y:S01]  /*8880*/  UIADD3 UR6, UR6, 0x28840, URZ ;  /* 0x0002884006067890 */ /* 0x000fe2000fffe03f */
[----:B------:R-:W1:Y:S01]  /*8890*/  MUFU.TANH R14, R14 ;  /* 0x0000000e000e7308 */ /* 0x000e620000002400 */
[----:B0-----:R-:W-:Y:S02]  /*88a0*/  FMNMX.FTZ R55, R13, R54, !PT ;  /* 0x000000360d377209 */ /* 0x001fe40007810000 */
[----:B------:R-:W-:-:S05]  /*88b0*/  UPRMT UR6, UR55, 0x654, UR6 ;  /* 0x0000065437067896 */ /* 0x000fca0008000006 */
[----:B------:R-:W0:Y:S01]  /*88c0*/  MUFU.TANH R155, R155 ;  /* 0x0000009b009b7308 */ /* 0x000e220000002400 */
[----:B--2---:R-:W-:-:S03]  /*88d0*/  FMNMX.FTZ R6, R154, R7, !PT ;  /* 0x000000079a067209 */ /* 0x004fc60007810000 */
[----:B------:R-:W-:Y:S04]  /*88e0*/  SYNCS.ARRIVE.TRANS64.RED.A1T0 RZ, [UR6], RZ ;  /* 0x000000ffffff79a7 */ /* 0x000fe80008100406 */
[----:B------:R-:W2:Y:S01]  /*88f0*/  MUFU.TANH R15, R15 ;  /* 0x0000000f000f7308 */ /* 0x000ea20000002400 */
[----:B-1----:R-:W-:-:S07]  /*8900*/  FMNMX.FTZ R54, R14, R55, !PT ;  /* 0x000000370e367209 */ /* 0x002fce0007810000 */
[----:B------:R-:W1:Y:S01]  /*8910*/  MUFU.TANH R34, R34 ;  /* 0x0000002200227308 */ /* 0x000e620000002400 */
[----:B0-----:R-:W-:-:S07]  /*8920*/  FMNMX.FTZ R7, R155, R6, !PT ;  /* 0x000000069b077209 */ /* 0x001fce0007810000 */
[----:B------:R-:W0:Y:S01]  /*8930*/  MUFU.TANH R20, R20 ;  /* 0x0000001400147308 */ /* 0x000e220000002400 */
[----:B--2---:R-:W-:-:S07]  /*8940*/  FMNMX.FTZ R55, R15, R54, !PT ;  /* 0x000000360f377209 */ /* 0x004fce0007810000 */
[----:B------:R-:W2:Y:S01]  /*8950*/  MUFU.TANH R35, R35 ;  /* 0x0000002300237308 */ /* 0x000ea20000002400 */
[----:B-1----:R-:W-:-:S07]  /*8960*/  FMNMX.FTZ R6, R34, R7, !PT ;  /* 0x0000000722067209 */ /* 0x002fce0007810000 */
[----:B------:R-:W1:Y:S01]  /*8970*/  MUFU.TANH R21, R21 ;  /* 0x0000001500157308 */ /* 0x000e620000002400 */
[----:B0-----:R-:W-:-:S07]  /*8980*/  FMNMX.FTZ R54, R20, R55, !PT ;  /* 0x0000003714367209 */ /* 0x001fce0007810000 */
[----:B------:R-:W0:Y:S01]  /*8990*/  MUFU.TANH R38, R38 ;  /* 0x0000002600267308 */ /* 0x000e220000002400 */
[----:B--2---:R-:W-:-:S07]  /*89a0*/  FMNMX.FTZ R7, R35, R6, !PT ;  /* 0x0000000623077209 */ /* 0x004fce0007810000 */
[----:B------:R-:W2:Y:S01]  /*89b0*/  MUFU.TANH R24, R24 ;  /* 0x0000001800187308 */ /* 0x000ea20000002400 */
[----:B-1----:R-:W-:Y:S01]  /*89c0*/  FMNMX.FTZ R55, R21, R54, !PT ;  /* 0x0000003615377209 */ /* 0x002fe20007810000 */
[----:B------:R-:W-:Y:S01]  /*89d0*/  FMUL.FTZ R54, R78, UR41 ;  /* 0x000000294e367c20 */ /* 0x000fe20008410000 */
[----:B------:R-:W-:-:S05]  /*89e0*/  FMUL.FTZ R78, R81, UR41 ;  /* 0x00000029514e7c20 */ /* 0x000fca0008410000 */
[----:B------:R-:W1:Y:S01]  /*89f0*/  MUFU.TANH R39, R39 ;  /* 0x0000002700277308 */ /* 0x000e620000002400 */
[----:B0-----:R-:W-:-:S07]  /*8a00*/  FMNMX.FTZ R6, R38, R7, !PT ;  /* 0x0000000726067209 */ /* 0x001fce0007810000 */
[----:B------:R-:W0:Y:S01]  /*8a10*/  MUFU.TANH R25, R25 ;  /* 0x0000001900197308 */ /* 0x000e220000002400 */
[----:B--2---:R-:W-:Y:S01]  /*8a20*/  FMNMX.FTZ R56, R24, R55, !PT ;  /* 0x0000003718387209 */ /* 0x004fe20007810000 */
[----:B------:R-:W-:Y:S01]  /*8a30*/  FMUL.FTZ R55, R79, UR41 ;  /* 0x000000294f377c20 */ /* 0x000fe20008410000 */
[----:B------:R-:W-:-:S05]  /*8a40*/  FMUL.FTZ R79, R84, UR41 ;  /* 0x00000029544f7c20 */ /* 0x000fca0008410000 */
        /* <DEDUP_REMOVED lines=27> */
[----:B0-----:R-:W-:Y:S01]  /*8c00*/  FMNMX.FTZ R57, R31, R56, !PT ;  /* 0x000000381f397209 */ /* 0x001fe20007810000 */
[----:B------:R-:W-:-:S06]  /*8c10*/  FMUL.FTZ R56, R82, UR41 ;  /* 0x0000002952387c20 */ /* 0x000fcc0008410000 */
[----:B------:R-:W0:Y:S01]  /*8c20*/  MUFU.TANH R51, R51 ;  /* 0x0000003300337308 */ /* 0x000e220000002400 */
[----:B--2---:R-:W-:-:S07]  /*8c30*/  FMNMX.FTZ R6, R50, R7, !PT ;  /* 0x0000000732067209 */ /* 0x004fce0007810000 */
[----:B------:R-:W2:Y:S01]  /*8c40*/  MUFU.TANH R33, R33 ;  /* 0x0000002100217308 */ /* 0x000ea20000002400 */
[----:B-1----:R-:W-:Y:S01]  /*8c50*/  FMNMX.FTZ R58, R32, R57, !PT ;  /* 0x00000039203a7209 */ /* 0x002fe20007810000 */
[----:B------:R-:W-:-:S06]  /*8c60*/  FMUL.FTZ R57, R83, UR41 ;  /* 0x0000002953397c20 */ /* 0x000fcc0008410000 */
[----:B------:R-:W1:Y:S01]  /*8c70*/  MUFU.TANH R60, R60 ;  /* 0x0000003c003c7308 */ /* 0x000e620000002400 */
[----:B0-----:R-:W-:-:S07]  /*8c80*/  FMNMX.FTZ R7, R51, R6, !PT ;  /* 0x0000000633077209 */ /* 0x001fce0007810000 */
[----:B------:R-:W0:Y:S01]  /*8c90*/  MUFU.TANH R36, R36 ;  /* 0x0000002400247308 */ /* 0x000e220000002400 */
[----:B--2---:R-:W-:Y:S01]  /*8ca0*/  FMNMX.FTZ R59, R33, R58, !PT ;  /* 0x0000003a213b7209 */ /* 0x004fe20007810000 */
[----:B------:R-:W-:-:S06]  /*8cb0*/  FMUL.FTZ R58, R86, UR41 ;  /* 0x00000029563a7c20 */ /* 0x000fcc0008410000 */
        /* <DEDUP_REMOVED lines=52> */
[----:B0-----:R-:W-:Y:S02]  /*9000*/  FMNMX.FTZ R6, R58, R7, !PT ;  /* 0x000000073a067209 */ /* 0x001fe40007810000 */
[----:B--2---:R-:W-:Y:S02]  /*9010*/  FMNMX.FTZ R61, R80, R61, !PT ;  /* 0x0000003d503d7209 */ /* 0x004fe40007810000 */
[----:B-1----:R-:W-:-:S03]  /*9020*/  FMNMX.FTZ R63, R59, R6, !PT ;  /* 0x000000063b3f7209 */ /* 0x002fc60007810000 */
        /* <DEDUP_REMOVED lines=8> */
[C---:B------:R-:W-:Y:S01]  /*90b0*/  FADD.FTZ R4, -R7.reuse, R4 ;  /* 0x0000000407047221 */ /* 0x040fe20000010100 */
[----:B------:R-:W-:-:S03]  /*90c0*/  FMUL.FTZ R81, R7, UR10 ;  /* 0x0000000a07517c20 */ /* 0x000fc60008410000 */
[----:B------:R-:W-:Y:S01]  /*90d0*/  FMUL.FTZ R67, R4, UR10 ;  /* 0x0000000a04437c20 */ /* 0x000fe20008410000 */
[----:B------:R-:W-:Y:S01]  /*90e0*/  FFMA.FTZ R75, R8, UR10, -R81 ;  /* 0x0000000a084b7c23 */ /* 0x000fe20008010851 */
[C---:B------:R-:W-:Y:S01]  /*90f0*/  FADD.FTZ R4, -R6.reuse, R5 ;  /* 0x0000000506047221 */ /* 0x040fe20000010100 */
[----:B------:R-:W-:Y:S01]  /*9100*/  FMUL.FTZ R8, R6, UR10 ;  /* 0x0000000a06087c20 */ /* 0x000fe20008410000 */
[--C-:B------:R-:W-:Y:S01]  /*9110*/  FFMA.FTZ R180, R9, UR10, -R81.reuse ;  /* 0x0000000a09b47c23 */ /* 0x100fe20008010851 */
[----:B------:R0:W-:Y:S01]  /*9120*/  MUFU.EX2 R5, R67 ;  /* 0x0000004300057308 */ /* 0x0001e20000000800 */
[----:B------:R-:W-:Y:S01]  /*9130*/  FMUL.FTZ R4, R4, UR10 ;  /* 0x0000000a04047c20 */ /* 0x000fe20008410000 */
        /* <DEDUP_REMOVED lines=19> */
[--C-:B0-----:R-:W-:Y:S01]  /*9270*/  FFMA.FTZ R67, R39, UR10, -R81.reuse ;  /* 0x0000000a27437c23 */ /* 0x101fe20008010851 */
[----:B------:R-:W-:Y:S01]  /*9280*/  FFMA.FTZ R24, R25, UR10, -R8 ;  /* 0x0000000a19187c23 */ /* 0x000fe20008010808 */
[--C-:B------:R-:W-:Y:S01]  /*9290*/  FFMA.FTZ R174, R40, UR10, -R81.reuse ;  /* 0x0000000a28ae7c23 */ /* 0x100fe20008010851 */
[----:B------:R-:W0:Y:S01]  /*92a0*/  MUFU.EX2 R181, R181 ;  /* 0x000000b500b57308 */ /* 0x000e220000000800 */
[----:B-1----:R-:W-:Y:S01]  /*92b0*/  FFMA.FTZ R0, R5, R0, R180 ;  /* 0x0000000005007223 */ /* 0x002fe200000100b4 */
        /* <DEDUP_REMOVED lines=12> */
[----:B------:R-:W-:Y:S01]  /*9380*/  FFMA.FTZ R164, R50, UR10, -R81 ;  /* 0x0000000a32a47c23 */ /* 0x000fe20008010851 */
[--C-:B------:R-:W-:Y:S01]  /*9390*/  FFMA.FTZ R165, R32, UR10, -R8.reuse ;  /* 0x0000000a20a57c23 */ /* 0x100fe20008010808 */
[----:B------:R-:W2:Y:S01]  /*93a0*/  MUFU.EX2 R10, R10 ;  /* 0x0000000a000a7308 */ /* 0x000ea20000000800 */
        /* <DEDUP_REMOVED lines=8> */
[----:B-1----:R-:W-:Y:S01]  /*9430*/  FADD.FTZ R11, R75, R0 ;  /* 0x000000004b0b7221 */ /* 0x002fe20000010000 */
[--C-:B------:R-:W-:Y:S01]  /*9440*/  FFMA.FTZ R160, R62, UR10, -R81.reuse ;  /* 0x0000000a3ea07c23 */ /* 0x100fe20008010851 */
[--C-:B------:R-:W-:Y:S01]  /*9450*/  FFMA.FTZ R45, R64, UR10, -R81.reuse ;  /* 0x0000000a402d7c23 */ /* 0x100fe20008010851 */
[--C-:B------:R-:W-:Y:S01]  /*9460*/  FFMA.FTZ R162, R66, UR10, -R81.reuse ;  /* 0x0000000a42a27c23 */ /* 0x100fe20008010851 */
[--C-:B------:R-:W-:Y:S01]  /*9470*/  FFMA.FTZ R163, R48, UR10, -R8.reuse ;  /* 0x0000000a30a37c23 */ /* 0x100fe20008010808 */
[--C-:B------:R-:W-:Y:S01]  /*9480*/  FFMA.FTZ R41, R68, UR10, -R81.reuse ;  /* 0x0000000a44297c23 */ /* 0x100fe20008010851 */
[----:B------:R-:W-:Y:S01]  /*9490*/  FFMA.FTZ R152, R70, UR10, -R81 ;  /* 0x0000000a46987c23 */ /* 0x000fe20008010851 */
[----:B------:R-:W1:Y:S01]  /*94a0*/  MUFU.EX2 R183, R183 ;  /* 0x000000b700b77308 */ /* 0x000e620000000800 */
[----:B--2---:R-:W-:Y:S01]  /*94b0*/  FADD.FTZ R0, R10, R3 ;  /* 0x000000030a007221 */ /* 0x004fe20000010000 */
[--C-:B------:R-:W-:Y:S01]  /*94c0*/  FFMA.FTZ R153, R52, UR10, -R8.reuse ;  /* 0x0000000a34997c23 */ /* 0x100fe20008010808 */
[--C-:B------:R-:W-:Y:S01]  /*94d0*/  FFMA.FTZ R39, R72, UR10, -R81.reuse ;  /* 0x0000000a48277c23 */ /* 0x100fe20008010851 */
[--C-:B------:R-:W-:Y:S01]  /*94e0*/  FFMA.FTZ R154, R74, UR10, -R81.reuse ;  /* 0x0000000a4a9a7c23 */ /* 0x100fe20008010851 */
[--C-:B------:R-:W-:Y:S01]  /*94f0*/  FFMA.FTZ R155, R54, UR10, -R8.reuse ;  /* 0x0000000a369b7c23 */ /* 0x100fe20008010808 */
[--C-:B------:R-:W-:Y:S01]  /*9500*/  FFMA.FTZ R35, R76, UR10, -R81.reuse ;  /* 0x0000000a4c237c23 */ /* 0x100fe20008010851 */
[----:B------:R-:W-:Y:S01]  /*9510*/  FFMA.FTZ R156, R77, UR10, -R81 ;  /* 0x0000000a4d9c7c23 */ /* 0x000fe20008010851 */
[----:B------:R-:W2:Y:S01]  /*9520*/  MUFU.EX2 R73, R73 ;  /* 0x0000004900497308 */ /* 0x000ea20000000800 */
[----:B0-----:R-:W-:Y:S01]  /*9530*/  FADD.FTZ R36, R182, R11 ;  /* 0x0000000bb6247221 */ /* 0x001fe20000010000 */
[--C-:B------:R-:W-:Y:S01]  /*9540*/  FFMA.FTZ R157, R56, UR10, -R8.reuse ;  /* 0x0000000a389d7c23 */ /* 0x100fe20008010808 */
[--C-:B------:R-:W-:Y:S01]  /*9550*/  FFMA.FTZ R9, R78, UR10, -R81.reuse ;  /* 0x0000000a4e097c23 */ /* 0x100fe20008010851 */
[--C-:B------:R-:W-:Y:S01]  /*9560*/  FFMA.FTZ R158, R79, UR10, -R81.reuse ;  /* 0x0000000a4f9e7c23 */ /* 0x100fe20008010851 */
[----:B------:R-:W-:Y:S01]  /*9570*/  FFMA.FTZ R58, R58, UR10, -R8 ;  /* 0x0000000a3a3a7c23 */ /* 0x000fe20008010808 */
[----:B------:R-:W-:-:S02]  /*9580*/  FFMA.FTZ R77, R80, UR10, -R81 ;  /* 0x0000000a504d7c23 */ /* 0x000fc40008010851 */
        /* <DEDUP_REMOVED lines=12> */
[----:B------:R-:W-:-:S06]  /*9650*/  FFMA.FTZ R36, R43, UR10, -R8 ;  /* 0x0000000a2b247c23 */ /* 0x000fcc0008010808 */
        /* <DEDUP_REMOVED lines=16> */
[----:B------:R-:W-:-:S06]  /*9760*/  FFMA.FTZ R38, R49, UR10, -R8 ;  /* 0x0000000a31267c23 */ /* 0x000fcc0008010808 */
        /* <DEDUP_REMOVED lines=16> */
[----:B------:R-:W-:-:S06]  /*9870*/  FFMA.FTZ R40, R53, UR10, -R8 ;  /* 0x0000000a35287c23 */ /* 0x000fcc0008010808 */
        /* <DEDUP_REMOVED lines=33> */
[--C-:B------:R-:W-:Y:S01]  /*9a90*/  FFMA.FTZ R44, R57, UR10, -R8.reuse ;  /* 0x0000000a392c7c23 */ /* 0x100fe20008010808 */
[----:B------:R-:W-:-:S05]  /*9aa0*/  FFMA.FTZ R8, R59, UR10, -R8 ;  /* 0x0000000a3b087c23 */ /* 0x000fca0008010808 */
        /* <DEDUP_REMOVED lines=42> */
.L_x_2640:
        /* <DEDUP_REMOVED lines=109> */
.L_x_2630:
[----:B------:R-:W-:Y:S06]  /*a420*/  BAR.ARV 0x8, 0x180 ;  /* 0x0206000000007b1d */ /* 0x000fec0000002000 */
[----:B------:R-:W-:Y:S05]  /*a430*/  @!P0 BRA `(.L_x_2642) ;  /* 0x0000000000048947 */ /* 0x000fea0003800000 */
[----:B------:R-:W-:Y:S01]  /*a440*/  BPT.TRAP 0x1 ;  /* 0x000000040000795c */ /* 0x000fe20000300000 */
.L_x_2642:
[----:B------:R-:W-:Y:S01]  /*a450*/  ULEA UR5, UR38, UR40, 0x3 ;  /* 0x0000002826057291 */ /* 0x000fe2000f8e183f */
[----:B------:R-:W-:-:S05]  /*a460*/  IMAD.U32 R4, RZ, RZ, UR39 ;  /* 0x00000027ff047e24 */ /* 0x000fca000f8e00ff */
[----:B------:R-:W-:-:S04]  /*a470*/  SHF.L.U32 R4, R4, 0x1f, RZ ;  /* 0x0000001f04047819 */ /* 0x000fc800000006ff */
[----:B------:R0:W1:Y:S01]  /*a480*/  SYNCS.PHASECHK.TRANS64.TRYWAIT P1, [UR5+0x28850], R4 ;  /* 0x02885004ff0075a7 */ /* 0x0000620008020145 */
[----:B------:R-:W-:Y:S05]  /*a490*/  @!P0 BRA `(.L_x_2643) ;  /* 0x0000000000048947 */ /* 0x000fea0003800000 */
[----:B------:R-:W-:Y:S01]  /*a4a0*/  BPT.TRAP 0x1 ;  /* 0x000000040000795c */ /* 0x000fe20000300000 */
.L_x_2643:
[----:B-1----:R-:W-:Y:S05]  /*a4b0*/  @P1 BRA `(.L_x_2644) ;  /* 0x0000000000081947 */ /* 0x002fea0003800000 */
[----:B------:R-:W1:Y:S02]  /*a4c0*/  SYNCS.PHASECHK.TRANS64.TRYWAIT P1, [UR5+0x28850], R4 ;  /* 0x02885004ff0075a7 */ /* 0x000e640008020145 */
[----:B-1----:R-:W-:Y:S05]  /*a4d0*/  @!P1 BRA `(.L_x_2645) ;  /* 0x0000009c00889947 */ /* 0x002fea0003800000 */
.L_x_2644:
[----:B------:R-:W-:Y:S01]  /*a4e0*/  UIADD3 UR40, UR40, 0x400, URZ ;  /* 0x0000040028287890 */ /* 0x000fe2000fffe03f */
[----:B------:R-:W-:Y:S01]  /*a4f0*/  WARPGROUP.ARRIVE ;  /* 0x00000000000079c5 */ /* 0x000fe20000000000 */
[----:B------:R-:W-:Y:S01]  /*a500*/  UMOV UR7, 0x40000040 ;  /* 0x4000004000077882 */ /* 0x000fe20000000000 */
[----:B-1----:R-:W1:Y:S01]  /*a510*/  SHFL.BFLY PT, R5, R0, 0x2, 0x1f ;  /* 0x0c401f0000057f89 */ /* 0x002e6200000e0000 */
[----:B------:R-:W-:Y:S01]  /*a520*/  USHF.R.U32.HI UR40, URZ, 0x4, UR40 ;  /* 0x000000043f287899 */ /* 0x000fe20008011628 */
[----:B------:R-:W-:Y:S02]  /*a530*/  IMAD.MOV.U32 R10, RZ, RZ, RZ ;  /* 0x000000ffff0a7224 */ /* 0x000fe400078e00ff */
[----:B0-----:R-:W0:Y:S01]  /*a540*/  SHFL.BFLY PT, R4, R3, 0x2, 0x1f ;  /* 0x0c401f0003047f89 */ /* 0x001e2200000e0000 */
[----:B------:R-:W-:Y:S01]  /*a550*/  ULOP3.LUT UR40, UR40, 0x3fff, URZ, 0xc0, !UPT ;  /* 0x00003fff28287892 */ /* 0x000fe2000f8ec03f */
[----:B------:R-:W-:-:S03]  /*a560*/  IMAD.U32 R14, RZ, RZ, UR10 ;  /* 0x0000000aff0e7e24 */ /* 0x000fc6000f8e00ff */
[----:B------:R-:W-:-:S04]  /*a570*/  ULOP3.LUT UR4, UR40, 0x4000000, URZ, 0xfc, !UPT ;  /* 0x0400000028047892 */ /* 0x000fc8000f8efc3f */
[----:B------:R-:W-:-:S07]  /*a580*/  ULEA UR4, UR38, UR4, 0xb ;  /* 0x0000000426047291 */ /* 0x000fce000f8e583f */
[----:B------:R-:W-:Y:S02]  /*a590*/  UMOV UR6, UR4 ;  /* 0x0000000400067c82 */ /* 0x000fe40008000000 */
[----:B------:R-:W-:Y:S01]  /*a5a0*/  HGMMA.64x128x16.F32.BF16 R88, R180, gdesc[UR4].tnspB, R88, gsb0 ;  /* 0x41e00004b4587df0 */ /* 0x000fe20008001858 */
[----:B------:R-:W-:Y:S01]  /*a5b0*/  UIADD3 UR6, UR4, 0x80, URZ ;  /* 0x0000008004067890 */ /* 0x000fe2000fffe03f */
[----:B-1----:R-:W-:Y:S01]  /*a5c0*/  FADD.FTZ R5, R5, R0 ;  /* 0x0000000005057221 */ /* 0x002fe20000010000 */
[----:B------:R-:W-:Y:S01]  /*a5d0*/  UMOV UR7, 0x40000040 ;  /* 0x4000004000077882 */ /* 0x000fe20000000000 */
[----:B------:R-:W-:Y:S02]  /*a5e0*/  IMAD.MOV.U32 R0, RZ, RZ, -0x800000 ;  /* 0xff800000ff007424 */ /* 0x000fe400078e00ff */
[----:B0-----:R-:W-:Y:S01]  /*a5f0*/  FADD.FTZ R8, R4, R3 ;  /* 0x0000000304087221 */ /* 0x001fe20000010000 */
[----:B------:R-:W-:Y:S01]  /*a600*/  IMAD.MOV.U32 R3, RZ, RZ, -0x800000 ;  /* 0xff800000ff037424 */ /* 0x000fe200078e00ff */
[----:B------:R-:W0:Y:S04]  /*a610*/  SHFL.BFLY PT, R4, R5, 0x1, 0x1f ;  /* 0x0c201f0005047f89 */ /* 0x000e2800000e0000 */
[----:B------:R-:W1:Y:S01]  /*a620*/  SHFL.BFLY PT, R9, R8, 0x1, 0x1f ;  /* 0x0c201f0008097f89 */ /* 0x000e6200000e0000 */
[----:B0-----:R-:W-:Y:S01]  /*a630*/  FADD.FTZ R12, R5, R4 ;  /* 0x00000004050c7221 */ /* 0x001fe20000010000 */
[----:B------:R-:W-:-:S02]  /*a640*/  IMAD.MOV.U32 R4, RZ, RZ, RZ ;  /* 0x000000ffff047224 */ /* 0x000fc400078e00ff */
[----:B------:R-:W-:Y:S02]  /*a650*/  IMAD.U32 R5, RZ, RZ, UR10 ;  /* 0x0000000aff057e24 */ /* 0x000fe4000f8e00ff */
[----:B-1----:R-:W-:Y:S01]  /*a660*/  FADD.FTZ R13, R8, R9 ;  /* 0x00000009080d7221 */ /* 0x002fe20000010000 */
        /* <DEDUP_REMOVED lines=46> */
[----:B0-23--:R-:W-:Y:S05]  /*a950*/  @!P0 BRA `(.L_x_2646) ;  /* 0x0000000000048947 */ /* 0x00dfea0003800000 */
[----:B------:R-:W-:Y:S01]  /*a960*/  BPT.TRAP 0x1 ;  /* 0x000000040000795c */ /* 0x000fe20000300000 */
.L_x_2646:
        /* <DEDUP_REMOVED lines=14> */
[----:B------:R-:W-:Y:S01]  /*aa50*/  USEL UR4, URZ, 0x1, UP0 ;  /* 0x000000013f047887 */ /* 0x000fe20008000000 */
        /* <DEDUP_REMOVED lines=56> */
[----:B------:R-:W-:-:S02]  /*ade0*/  UIADD3 UR60, UR60, 0x1, URZ ;  /* 0x000000013c3c7890 */ /* 0x000fc4000fffe03f */
[----:B------:R-:W-:Y:S02]  /*adf0*/  USEL UR38, UR38, URZ, UP0 ;  /* 0x0000003f26267287 */ /* 0x000fe40008000000 */
[----:B------:R-:W-:-:S12]  /*ae00*/  ULOP3.LUT UR39, UR39, UR4, URZ, 0x3c, !UPT ;  /* 0x0000000427277292 */ /* 0x000fd8000f8e3c3f */
.L_x_2610:
[----:B------:R-:W0:Y:S01]  /*ae10*/  S2R R5, SR_CgaCtaId ;  /* 0x0000000000057919 */ /* 0x000e220000008800 */
[----:B------:R-:W-:Y:S01]  /*ae20*/  MOV R20, 0x400 ;  /* 0x0000040000147802 */ /* 0x000fe20000000f00 */
[----:B------:R-:W-:Y:S01]  /*ae30*/  BSSY B0, `(.L_x_2647) ;  /* 0x00002e4000007945 */ /* 0x000fe20003800000 */
[----:B------:R-:W-:Y:S02]  /*ae40*/  BAR.SYNC.DEFER_BLOCKING 0x5, 0x180 ;  /* 0x0146000000007b1d */ /* 0x000fe40000010000 */
[----:B0-----:R-:W-:-:S05]  /*ae50*/  LEA R20, R5, R20, 0x18 ;  /* 0x0000001405147211 */ /* 0x001fca00078ec0ff */
[----:B------:R-:W0:Y:S02]  /*ae60*/  LDS.128 R32, [R20+0x288d0] ;  /* 0x0288d00014207984 */ /* 0x000e240000000c00 */
[----:B0-----:R-:W-:Y:S02]  /*ae70*/  R2UR UR6, R33 ;  /* 0x00000000210672ca */ /* 0x001fe400000e0000 */
[----:B------:R-:W-:Y:S01]  /*ae80*/  R2UR UR5, R34 ;  /* 0x00000000220572ca */ /* 0x000fe200000e0000 */
[----:B------:R-:W-:Y:S06]  /*ae90*/  BAR.ARV 0x4, 0x180 ;  /* 0x0106000000007b1d */ /* 0x000fec0000002000 */
[----:B------:R-:W-:Y:S08]  /*aea0*/  @P0 BRA `(.L_x_2648) ;  /* 0x00000020005c0947 */ /* 0x000ff00003800000 */
[----:B------:R-:W0:Y:S01]  /*aeb0*/  S2R R5, SR_SWINHI ;  /* 0x0000000000057919 */ /* 0x000e220000002f00 */
[----:B------:R-:W-:Y:S01]  /*aec0*/  USHF.L.U32 UR4, UR53, 0x2, URZ ;  /* 0x0000000235047899 */ /* 0x000fe2000800063f */
[----:B------:R-:W-:Y:S01]  /*aed0*/  ULDC.64 UR10, c[0x0][0xc00] ;  /* 0x00030000000a7ab9 */ /* 0x000fe20000000a00 */
[----:B------:R-:W-:Y:S02]  /*aee0*/  USHF.L.U64.HI UR12, UR53, 0x2, UR58 ;  /* 0x00000002350c7899 */ /* 0x000fe4000801023a */
[----:B------:R-:W-:-:S04]  /*aef0*/  UIADD3 UR7, UP0, UR4, UR10, URZ ;  /* 0x0000000a04077290 */ /* 0x000fc8000ff1e03f */
[----:B------:R-:W-:Y:S01]  /*af00*/  UIADD3.X UR8, UR12, UR11, URZ, UP0, !UPT ;  /* 0x0000000b0c087290 */ /* 0x000fe200087fe43f */
[----:B------:R-:W-:Y:S02]  /*af10*/  MOV R32, R20 ;  /* 0x0000001400207202 */ /* 0x000fe40000000f00 */
[----:B0-----:R-:W-:-:S03]  /*af20*/  MOV R33, R5 ;  /* 0x0000000500217202 */ /* 0x001fc60000000f00 */
[----:B------:R-:W-:-:S03]  /*af30*/  IMAD.WIDE R4, R216, 0x2, R32 ;  /* 0x00000002d8047825 */ /* 0x000fc600078e0220 */
[C---:B------:R-:W-:Y:S02]  /*af40*/  LOP3.LUT R7, R4.reuse, 0x380, RZ, 0xc0, !PT ;  /* 0x0000038004077812 */ /* 0x040fe400078ec0ff */
[C---:B------:R-:W-:Y:S02]  /*af50*/  IADD3 R8, P5, R4.reuse, 0x40, RZ ;  /* 0x0000004004087810 */ /* 0x040fe40007fbe0ff */
[----:B------:R-:W-:Y:S02]  /*af60*/  SHF.R.U64 R7, R7, 0x3, RZ ;  /* 0x0000000307077819 */ /* 0x000fe400000012ff */
[C---:B------:R-:W-:Y:S02]  /*af70*/  IADD3 R21, P6, R4.reuse, 0x20, RZ ;  /* 0x0000002004157810 */ /* 0x040fe40007fde0ff */
        /* <DEDUP_REMOVED lines=29> */
[-C--:B------:R-:W-:Y:S02]  /*b150*/  IADD3.X R27, RZ, R5.reuse, RZ, P5, !PT ;  /* 0x00000005ff1b7210 */ /* 0x080fe40002ffe4ff */
[----:B------:R-:W-:Y:S02]  /*b160*/  MOV R30, R4 ;  /* 0x00000004001e7202 */ /* 0x000fe40000000f00 */
[----:B------:R-:W-:-:S02]  /*b170*/  SHF.R.U64 R10, R10, 0x3, RZ ;  /* 0x000000030a0a7819 */ /* 0x000fc400000012ff */
[----:B------:R-:W-:Y:S02]  /*b180*/  SHF.R.U64 R21, R21, 0x3, RZ ;  /* 0x0000000315157819 */ /* 0x000fe400000012ff */
[----:B------:R-:W-:Y:S02]  /*b190*/  F2FP.BF16.F32.PACK_AB R4, R89, R88 ;  /* 0x000000585904723e */ /* 0x000fe400000010ff */
[----:B------:R-:W-:Y:S02]  /*b1a0*/  F2FP.BF16.F32.PACK_AB R5, R91, R90 ;  /* 0x0000005a5b05723e */ /* 0x000fe400000010ff */
[----:B------:R-:W-:Y:S02]  /*b1b0*/  F2FP.BF16.F32.PACK_AB R6, R93, R92 ;  /* 0x0000005c5d06723e */ /* 0x000fe400000010ff */
[----:B------:R-:W-:Y:S01]  /*b1c0*/  F2FP.BF16.F32.PACK_AB R7, R95, R94 ;  /* 0x0000005e5f07723e */ /* 0x000fe200000010ff */
[----:B------:R-:W-:Y:S01]  /*b1d0*/  BAR.SYNC.DEFER_BLOCKING 0x1, 0x100 ;  /* 0x0044000000007b1d */ /* 0x000fe20000010000 */
[----:B------:R-:W-:-:S02]  /*b1e0*/  MOV R37, R14 ;  /* 0x0000000e00257202 */ /* 0x000fc40000000f00 */
[----:B------:R-:W-:Y:S02]  /*b1f0*/  MOV R36, R12 ;  /* 0x0000000c00247202 */ /* 0x000fe40000000f00 */
[----:B------:R-:W-:Y:S02]  /*b200*/  LOP3.LUT R10, R10, R41, RZ, 0x3c, !PT ;  /* 0x000000290a0a7212 */ /* 0x000fe400078e3cff */
[----:B------:R-:W-:Y:S02]  /*b210*/  LOP3.LUT R8, R21, R34, RZ, 0x3c, !PT ;  /* 0x0000002215087212 */ /* 0x000fe400078e3cff */
[----:B------:R-:W-:Y:S02]  /*b220*/  MOV R40, R28 ;  /* 0x0000001c00287202 */ /* 0x000fe40000000f00 */
[----:B------:R-:W-:Y:S02]  /*b230*/  MOV R39, R26 ;  /* 0x0000001a00277202 */ /* 0x000fe40000000f00 */
[----:B------:R-:W-:-:S02]  /*b240*/  MOV R38, R24 ;  /* 0x0000001800267202 */ /* 0x000fc40000000f00 */
[----:B------:R-:W-:Y:S02]  /*b250*/  F2FP.BF16.F32.PACK_AB R12, R97, R96 ;  /* 0x00000060610c723e */ /* 0x000fe400000010ff */
[----:B------:R-:W-:Y:S02]  /*b260*/  F2FP.BF16.F32.PACK_AB R13, R99, R98 ;  /* 0x00000062630d723e */ /* 0x000fe400000010ff */
[----:B------:R-:W-:Y:S02]  /*b270*/  F2FP.BF16.F32.PACK_AB R14, R101, R100 ;  /* 0x00000064650e723e */ /* 0x000fe400000010ff */
[----:B------:R-:W-:Y:S02]  /*b280*/  F2FP.BF16.F32.PACK_AB R15, R103, R102 ;  /* 0x00000066670f723e */ /* 0x000fe400000010ff */
[----:B------:R-:W-:Y:S01]  /*b290*/  F2FP.BF16.F32.PACK_AB R24, R105, R104 ;  /* 0x000000686918723e */ /* 0x000fe200000010ff */
[----:B------:R0:W-:Y:S01]  /*b2a0*/  STSM.16.M88.4 [R30], R4 ;  /* 0x000000041e007844 */ /* 0x0001e20000000200 */
[----:B------:R-:W-:-:S02]  /*b2b0*/  F2FP.BF16.F32.PACK_AB R25, R107, R106 ;  /* 0x0000006a6b19723e */ /* 0x000fc400000010ff */
[----:B------:R-:W-:Y:S01]  /*b2c0*/  F2FP.BF16.F32.PACK_AB R26, R109, R108 ;  /* 0x0000006c6d1a723e */ /* 0x000fe200000010ff */
[----:B------:R1:W-:Y:S01]  /*b2d0*/  STSM.16.M88.4 [R40], R12 ;  /* 0x0000000c28007844 */ /* 0x0003e20000000200 */
[----:B------:R-:W-:Y:S02]  /*b2e0*/  F2FP.BF16.F32.PACK_AB R27, R111, R110 ;  /* 0x0000006e6f1b723e */ /* 0x000fe400000010ff */
[----:B------:R-:W-:Y:S02]  /*b2f0*/  F2FP.BF16.F32.PACK_AB R28, R113, R112 ;  /* 0x00000070711c723e */ /* 0x000fe400000010ff */
[----:B------:R-:W-:Y:S01]  /*b300*/  F2FP.BF16.F32.PACK_AB R29, R115, R114 ;  /* 0x00000072731d723e */ /* 0x000fe200000010ff */
[----:B------:R-:W-:Y:S01]  /*b310*/  STSM.16.M88.4 [R39], R24 ;  /* 0x0000001827007844 */ /* 0x000fe20000000200 */
[----:B------:R-:W-:Y:S02]  /*b320*/  F2FP.BF16.F32.PACK_AB R31, R119, R118 ;  /* 0x00000076771f723e */ /* 0x000fe400000010ff */
[----:B------:R-:W-:-:S02]  /*b330*/  MOV R21, R10 ;  /* 0x0000000a00157202 */ /* 0x000fc40000000f00 */
[----:B------:R-:W-:Y:S02]  /*b340*/  MOV R34, R8 ;  /* 0x0000000800227202 */ /* 0x000fe40000000f00 */
[----:B0-----:R-:W-:Y:S02]  /*b350*/  F2FP.BF16.F32.PACK_AB R30, R117, R116 ;  /* 0x00000074751e723e */ /* 0x001fe400000010ff */
[----:B------:R-:W-:Y:S02]  /*b360*/  F2FP.BF16.F32.PACK_AB R4, R121, R120 ;  /* 0x000000787904723e */ /* 0x000fe400000010ff */
[----:B------:R-:W-:Y:S01]  /*b370*/  F2FP.BF16.F32.PACK_AB R5, R123, R122 ;  /* 0x0000007a7b05723e */ /* 0x000fe200000010ff */
[----:B------:R0:W-:Y:S01]  /*b380*/  STSM.16.M88.4 [R38], R28 ;  /* 0x0000001c26007844 */ /* 0x0001e20000000200 */
[----:B------:R-:W-:Y:S02]  /*b390*/  F2FP.BF16.F32.PACK_AB R6, R125, R124 ;  /* 0x0000007c7d06723e */ /* 0x000fe400000010ff */
[----:B------:R-:W-:-:S02]  /*b3a0*/  F2FP.BF16.F32.PACK_AB R7, R127, R126 ;  /* 0x0000007e7f07723e */ /* 0x000fc400000010ff */
[----:B------:R-:W-:Y:S02]  /*b3b0*/  F2FP.BF16.F32.PACK_AB R8, R129, R128 ;  /* 0x000000808108723e */ /* 0x000fe400000010ff */
[----:B------:R-:W-:Y:S01]  /*b3c0*/  F2FP.BF16.F32.PACK_AB R9, R131, R130 ;  /* 0x000000828309723e */ /* 0x000fe200000010ff */
[----:B------:R-:W-:Y:S01]  /*b3d0*/  STSM.16.M88.4 [R37], R4 ;  /* 0x0000000425007844 */ /* 0x000fe20000000200 */
[----:B------:R-:W-:Y:S02]  /*b3e0*/  F2FP.BF16.F32.PACK_AB R10, R133, R132 ;  /* 0x00000084850a723e */ /* 0x000fe400000010ff */
[----:B------:R-:W-:Y:S02]  /*b3f0*/  F2FP.BF16.F32.PACK_AB R11, R135, R134 ;  /* 0x00000086870b723e */ /* 0x000fe400000010ff */
[----:B-1----:R-:W-:Y:S02]  /*b400*/  F2FP.BF16.F32.PACK_AB R12, R137, R136 ;  /* 0x00000088890c723e */ /* 0x002fe400000010ff */
[----:B------:R-:W-:Y:S01]  /*b410*/  F2FP.BF16.F32.PACK_AB R13, R139, R138 ;  /* 0x0000008a8b0d723e */ /* 0x000fe200000010ff */
[----:B------:R-:W-:Y:S01]  /*b420*/  STSM.16.M88.4 [R36], R8 ;  /* 0x0000000824007844 */ /* 0x000fe20000000200 */
[----:B------:R-:W-:Y:S01]  /*b430*/  F2FP.BF16.F32.PACK_AB R14, R141, R140 ;  /* 0x0000008c8d0e723e */ /* 0x000fe200000010ff */
[----:B0-----:R-:W-:Y:S01]  /*b440*/  IMAD.U32 R28, RZ, RZ, UR7 ;  /* 0x00000007ff1c7e24 */ /* 0x001fe2000f8e00ff */
[----:B------:R-:W-:Y:S01]  /*b450*/  F2FP.BF16.F32.PACK_AB R15, R143, R142 ;  /* 0x0000008e8f0f723e */ /* 0x000fe200000010ff */
[----:B------:R-:W-:Y:S01]  /*b460*/  IMAD.U32 R29, RZ, RZ, UR8 ;  /* 0x00000008ff1d7e24 */ /* 0x000fe2000f8e00ff */
[----:B------:R-:W-:Y:S01]  /*b470*/  F2FP.BF16.F32.PACK_AB R24, R145, R144 ;  /* 0x000000909118723e */ /* 0x000fe200000010ff */
[----:B------:R-:W-:Y:S01]  /*b480*/  ULDC.64 UR8, c[0x0][0xc08] ;  /* 0x0003020000087ab9 */ /* 0x000fe20000000a00 */
[----:B------:R-:W-:Y:S01]  /*b490*/  F2FP.BF16.F32.PACK_AB R25, R147, R146 ;  /* 0x000000929319723e */ /* 0x000fe200000010ff */
[----:B------:R-:W-:Y:S01]  /*b4a0*/  STSM.16.M88.4 [R21], R12 ;  /* 0x0000000c15007844 */ /* 0x000fe20000000200 */
[----:B------:R-:W-:-:S02]  /*b4b0*/  F2FP.BF16.F32.PACK_AB R26, R149, R148 ;  /* 0x00000094951a723e */ /* 0x000fc400000010ff */
[----:B------:R-:W-:Y:S02]  /*b4c0*/  F2FP.BF16.F32.PACK_AB R27, R151, R150 ;  /* 0x00000096971b723e */ /* 0x000fe400000010ff */
[----:B------:R-:W-:-:S03]  /*b4d0*/  ISETP.NE.U32.AND P0, PT, RZ, UR10, PT ;  /* 0x0000000aff007c0c */ /* 0x000fc6000bf05070 */
[----:B------:R0:W-:Y:S01]  /*b4e0*/  STSM.16.M88.4 [R34], R24 ;  /* 0x0000001822007844 */ /* 0x0001e20000000200 */
[----:B------:R-:W-:Y:S01]  /*b4f0*/  BAR.SYNC.DEFER_BLOCKING 0x1, 0x100 ;  /* 0x0044000000007b1d */ /* 0x000fe20000010000 */
[----:B------:R-:W-:-:S07]  /*b500*/  ISETP.NE.AND.EX P0, PT, RZ, UR11, PT, P0 ;  /* 0x0000000bff007c0c */ /* 0x000fce000bf05300 */
[----:B0-----:R-:W0:Y:S06]  /*b510*/  LDC R34, c[0x0][0xbe8] ;  /* 0x0002fa00ff227b82 */ /* 0x001e2c0000000800 */
[----:B------:R-:W2:Y:S01]  /*b520*/  @P0 LDG.E R30, desc[UR36][R28.64] ;  /* 0x000000241c1e0981 */ /* 0x000ea2000c1e1900 */
[----:B------:R-:W-:-:S04]  /*b530*/  UISETP.NE.U32.AND UP0, UPT, UR8, URZ, UPT ;  /* 0x0000003f0800728c */ /* 0x000fc8000bf05070 */
[----:B------:R-:W-:-:S06]  /*b540*/  UISETP.NE.AND.EX UP0, UPT, UR9, URZ, UPT, UP0 ;  /* 0x0000003f0900728c */ /* 0x000fcc000bf05300 */
[----:B------:R-:W-:Y:S02]  /*b550*/  PLOP3.LUT P4, PT, PT, PT, UP0, 0x80, 0x0 ;  /* 0x000000000000781c */ /* 0x000fe40003f8f008 */
[----:B0-----:R-:W-:-:S03]  /*b560*/  ISETP.NE.AND P1, PT, R34, 0x1, PT ;  /* 0x000000012200780c */ /* 0x001fc60003f25270 */
[----:B------:R-:W-:-:S03]  /*b570*/  @UP0 UIADD3 UR8, UP1, UR4, UR8, URZ ;  /* 0x0000000804080290 */ /* 0x000fc6000ff3e03f */
[----:B------:R-:W-:Y:S01]  /*b580*/  ULDC UR4, c[0x0][0xa88] ;  /* 0x0002a20000047ab9 */ /* 0x000fe20000000800 */
[----:B------:R-:W-:Y:S01]  /*b590*/  @UP0 UIADD3.X UR9, UR12, UR9, URZ, UP1, !UPT ;  /* 0x000000090c090290 */ /* 0x000fe20008ffe43f */
[----:B------:R-:W-:Y:S01]  /*b5a0*/  IMAD.U32 R21, RZ, RZ, UR4 ;  /* 0x00000004ff157e24 */ /* 0x000fe2000f8e00ff */
[----:B------:R-:W-:Y:S01]  /*b5b0*/  UISETP.NE.AND UP0, UPT, UR54, URZ, UPT ;  /* 0x0000003f3600728c */ /* 0x000fe2000bf05270 */
[----:B------:R-:W-:Y:S01]  /*b5c0*/  IMAD.U32 R4, RZ, RZ, UR8 ;  /* 0x00000008ff047e24 */ /* 0x000fe2000f8e00ff */
[----:B------:R-:W-:Y:S02]  /*b5d0*/  ULDC UR4, c[0x0][0xad4] ;  /* 0x0002b50000047ab9 */ /* 0x000fe40000000800 */
[----:B------:R-:W0:Y:S01]  /*b5e0*/  @P1 LDC R6, c[0x0][0xbec] ;  /* 0x0002fb00ff061b82 */ /* 0x000e220000000800 */
[----:B------:R-:W-:Y:S01]  /*b5f0*/  USEL UR4, UR54, UR4, UP0 ;  /* 0x0000000436047287 */ /* 0x000fe20008000000 */
[----:B------:R-:W-:Y:S01]  /*b600*/  MOV R5, UR9 ;  /* 0x0000000900057c02 */ /* 0x000fe20008000f00 */
[----:B------:R-:W-:-:S02]  /*b610*/  UMOV UR16, 0x9b8 ;  /* 0x000009b800107882 */ /* 0x000fc40000000000 */
[----:B------:R-:W-:-:S03]  /*b620*/  UISETP.GT.AND UP1, UPT, UR4, 0x1, UPT ;  /* 0x000000010400788c */ /* 0x000fc6000bf24270 */
[----:B------:R-:W1:Y:S01]  /*b630*/  @P1 LDC R9, c[0x0][0xbf0] ;  /* 0x0002fc00ff091b82 */ /* 0x000e620000000800 */
[----:B------:R-:W-:Y:S01]  /*b640*/  USEL UR16, UR16, 0x978, UP1 ;  /* 0x0000097810107887 */ /* 0x000fe20008800000 */
[----:B------:R-:W-:Y:S01]  /*b650*/  VIADD R11, R17, UR43 ;  /* 0x0000002b110b7c36 */ /* 0x000fe20008000000 */
[----:B------:R-:W-:Y:S01]  /*b660*/  UISETP.NE.U32.AND UP0, UPT, UR10, URZ, UPT ;  /* 0x0000003f0a00728c */ /* 0x000fe2000bf05070 */
[----:B------:R0:W5:Y:S01]  /*b670*/  @P4 LDG.E R21, desc[UR36][R4.64] ;  /* 0x0000002404154981 */ /* 0x000162000c1e1900 */
[----:B------:R-:W-:Y:S01]  /*b680*/  UMOV UR4, URZ ;  /* 0x0000003f00047c82 */ /* 0x000fe20008000000 */
[----:B------:R-:W-:Y:S01]  /*b690*/  USEL UR7, UR57, URZ, UP1 ;  /* 0x0000003f39077287 */ /* 0x000fe20008800000 */
[----:B------:R-:W-:Y:S01]  /*b6a0*/  IMAD.MOV.U32 R7, RZ, RZ, R11 ;  /* 0x000000ffff077224 */ /* 0x000fe200078e000b */
[----:B------:R-:W-:-:S04]  /*b6b0*/  UISETP.NE.AND.EX UP0, UPT, UR11, URZ, UPT, UP0 ;  /* 0x0000003f0b00728c */ /* 0x000fc8000bf05300 */
[----:B------:R-:W-:Y:S01]  /*b6c0*/  USEL UR53, UR53, URZ, !UP0 ;  /* 0x0000003f35357287 */ /* 0x000fe2000c000000 */
[----:B------:R-:W-:Y:S01]  /*b6d0*/  ULDC.64 UR10, c[0x0][UR16+0x220] ;  /* 0x00008800100a7abb */ /* 0x000fe20008000a00 */
[----:B------:R-:W-:Y:S01]  /*b6e0*/  ULDC.64 UR8, c[0x0][UR16+0x218] ;  /* 0x0000860010087abb */ /* 0x000fe20008000a00 */
[----:B0-----:R-:W-:Y:S01]  /*b6f0*/  @P1 IMAD.HI.U32 R4, R11, R6, RZ ;  /* 0x000000060b041227 */ /* 0x001fe200078e00ff */
[----:B------:R-:W-:Y:S01]  /*b700*/  USEL UR58, UR58, URZ, !UP0 ;  /* 0x0000003f3a3a7287 */ /* 0x000fe2000c000000 */
[----:B------:R-:W-:Y:S01]  /*b710*/  ULDC.64 UR12, c[0x0][UR16+0x228] ;  /* 0x00008a00100c7abb */ /* 0x000fe20008000a00 */
[----:B------:R-:W-:Y:S02]  /*b720*/  UIMAD UR11, UR11, UR53, URZ ;  /* 0x000000350b0b72a4 */ /* 0x000fe4000f8e023f */
[----:B------:R-:W-:Y:S02]  /*b730*/  UIMAD.WIDE.U32 UR14, UR8, UR56, URZ ;  /* 0x00000038080e72a5 */ /* 0x000fe4000f8e003f */
[----:B------:R-:W-:Y:S01]  /*b740*/  UIMAD UR17, UR9, UR56, URZ ;  /* 0x00000038091172a4 */ /* 0x000fe2000f8e023f */
[----:B-1----:R-:W-:Y:S01]  /*b750*/  @P1 SHF.R.U32.HI R7, RZ, R9, R4 ;  /* 0x00000009ff071219 */ /* 0x002fe20000011604 */
[----:B------:R-:W-:-:S02]  /*b760*/  UIMAD.WIDE.U32 UR8, UR10, UR53, URZ ;  /* 0x000000350a0872a5 */ /* 0x000fc4000f8e003f */
[----:B------:R-:W-:Y:S02]  /*b770*/  UIMAD.WIDE.U32 UR18, UR12, UR7, URZ ;  /* 0x000000070c1272a5 */ /* 0x000fe4000f8e003f */
[----:B------:R-:W-:Y:S01]  /*b780*/  UIMAD UR7, UR13, UR7, URZ ;  /* 0x000000070d0772a4 */ /* 0x000fe2000f8e023f */
[--C-:B------:R-:W-:Y:S01]  /*b790*/  IMAD.MOV R9, RZ, RZ, -R7.reuse ;  /* 0x000000ffff097224 */ /* 0x100fe200078e0a07 */
[----:B------:R-:W-:Y:S02]  /*b7a0*/  UIMAD UR11, UR10, UR58, UR11 ;  /* 0x0000003a0a0b72a4 */ /* 0x000fe4000f8e020b */
[----:B------:R-:W-:Y:S01]  /*b7b0*/  UIADD3 UR17, UR15, UR17, URZ ;  /* 0x000000110f117290 */ /* 0x000fe2000fffe03f */
[----:B------:R-:W-:Y:S02]  /*b7c0*/  IMAD.U32 R4, RZ, RZ, UR18 ;  /* 0x00000012ff047e24 */ /* 0x000fe4000f8e00ff */
[----:B------:R-:W-:Y:S01]  /*b7d0*/  IMAD.U32 R5, RZ, RZ, UR19 ;  /* 0x00000013ff057e24 */ /* 0x000fe2000f8e00ff */
[----:B------:R-:W-:Y:S01]  /*b7e0*/  SHF.R.S32.HI R5, RZ, 0x1f, R7 ;  /* 0x0000001fff057819 */ /* 0x000fe20000011407 */
[----:B------:R-:W-:-:S05]  /*b7f0*/  IMAD R9, R34, R9, R11 ;  /* 0x0000000922097224 */ /* 0x000fca00078e020b */
[----:B------:R-:W-:Y:S02]  /*b800*/  SHF.R.S32.HI R6, RZ, 0x1f, R9 ;  /* 0x0000001fff067819 */ /* 0x000fe40000011409 */
[----:B--2---:R-:W-:-:S13]  /*b810*/  @P0 R2UR UR4, R30 ;  /* 0x000000001e0402ca */ /* 0x004fda00000e0000 */
        /* <DEDUP_REMOVED lines=23> */
.L_x_2649:
[----:B------:R-:W-:Y:S01]  /*b990*/  SHFL.IDX PT, R4, R9, RZ, 0x1c1f ;  /* 0x001c1fff09047589 */ /* 0x000fe200000e0000 */
[----:B------:R-:W-:Y:S01]  /*b9a0*/  VIADD R12, R215, UR43 ;  /* 0x0000002bd70c7c36 */ /* 0x000fe20008000000 */
[----:B------:R-:W-:Y:S01]  /*b9b0*/  LOP3.LUT P0, RZ, R198, 0x3, RZ, 0xc0, !PT ;  /* 0x00000003c6ff7812 */ /* 0x000fe2000780c0ff */
[----:B-----5:R-:W-:Y:S01]  /*b9c0*/  IMAD R21, R21, R34, RZ ;  /* 0x0000002215157224 */ /* 0x020fe200078e02ff */
[----:B------:R-:W0:Y:S01]  /*b9d0*/  SHFL.IDX PT, R5, R10, RZ, 0x1c1f ;  /* 0x001c1fff0a057589 */ /* 0x000e2200000e0000 */
[----:B------:R-:W-:Y:S02]  /*b9e0*/  PLOP3.LUT P3, PT, PT, PT, UP1, 0x80, 0x0 ;  /* 0x000000000000781c */ /* 0x000fe40003f6f018 */
[C---:B------:R-:W-:Y:S01]  /*b9f0*/  IADD3 R8, R12.reuse, 0x8, RZ ;  /* 0x000000080c087810 */ /* 0x040fe20007ffe0ff */
        /* <DEDUP_REMOVED lines=9> */
[----:B0-----:R-:W-:Y:S01]  /*ba90*/  IMAD R3, R197, 0x40, R2 ;  /* 0x00000040c5037824 */ /* 0x001fe200078e0202 */
[----:B------:R-:W-:Y:S01]  /*baa0*/  ULDC.64 UR10, c[0x0][0xaa0] ;  /* 0x0002a800000a7ab9 */ /* 0x000fe20000000a00 */
[----:B------:R-:W0:Y:S02]  /*bab0*/  @P1 LDC R49, c[0x0][0xbf0] ;  /* 0x0002fc00ff311b82 */ /* 0x000e240000000800 */
[----:B------:R-:W-:-:S03]  /*bac0*/  IMAD.WIDE R32, R3, 0x2, R32 ;  /* 0x0000000203207825 */ /* 0x000fc600078e0220 */
[C---:B------:R-:W-:Y:S02]  /*bad0*/  IADD3 R9, P6, R32.reuse, 0x1000, RZ ;  /* 0x0000100020097810 */ /* 0x040fe40007fde0ff */
[C---:B------:R-:W-:Y:S02]  /*bae0*/  IADD3 R13, P5, R32.reuse, 0x2000, RZ ;  /* 0x00002000200d7810 */ /* 0x040fe40007fbe0ff */
[----:B------:R-:W-:Y:S02]  /*baf0*/  LOP3.LUT R8, R9, 0x380, RZ, 0xc0, !PT ;  /* 0x0000038009087812 */ /* 0x000fe400078ec0ff */
[C---:B------:R-:W-:Y:S02]  /*bb00*/  IADD3 R25, P4, R32.reuse, 0x3000, RZ ;  /* 0x0000300020197810 */ /* 0x040fe40007f9e0ff */
[C---:B------:R-:W-:Y:S02]  /*bb10*/  IADD3 R29, P3, R32.reuse, 0x4000, RZ ;  /* 0x00004000201d7810 */ /* 0x040fe40007f7e0ff */
[----:B------:R-:W-:-:S02]  /*bb20*/  IADD3 R37, P2, R32, 0x5000, RZ ;  /* 0x0000500020257810 */ /* 0x000fc40007f5e0ff */
[C---:B------:R-:W-:Y:S02]  /*bb30*/  IADD3 R41, P0, R32.reuse, 0x6000, RZ ;  /* 0x0000600020297810 */ /* 0x040fe40007f1e0ff */
[----:B------:R-:W-:Y:S02]  /*bb40*/  LOP3.LUT R5, R32, 0x380, RZ, 0xc0, !PT ;  /* 0x0000038020057812 */ /* 0x000fe400078ec0ff */
[----:B------:R-:W-:Y:S02]  /*bb50*/  SHF.R.U64 R8, R8, 0x3, RZ ;  /* 0x0000000308087819 */ /* 0x000fe400000012ff */
[----:B------:R-:W-:Y:S02]  /*bb60*/  LOP3.LUT R12, R13, 0x380, RZ, 0xc0, !PT ;  /* 0x000003800d0c7812 */ /* 0x000fe400078ec0ff */
[----:B------:R-:W-:Y:S02]  /*bb70*/  LOP3.LUT R24, R25, 0x380, RZ, 0xc0, !PT ;  /* 0x0000038019187812 */ /* 0x000fe400078ec0ff */
[----:B------:R-:W-:-:S02]  /*bb80*/  LOP3.LUT R28, R29, 0x380, RZ, 0xc0, !PT ;  /* 0x000003801d1c7812 */ /* 0x000fc400078ec0ff */
[----:B------:R-:W-:Y:S02]  /*bb90*/  LOP3.LUT R36, R37, 0x380, RZ, 0xc0, !PT ;  /* 0x0000038025247812 */ /* 0x000fe400078ec0ff */
[----:B------:R-:W-:Y:S02]  /*bba0*/  LOP3.LUT R40, R41, 0x380, RZ, 0xc0, !PT ;  /* 0x0000038029287812 */ /* 0x000fe400078ec0ff */
[----:B------:R-:W-:Y:S02]  /*bbb0*/  SHF.R.U64 R5, R5, 0x3, RZ ;  /* 0x0000000305057819 */ /* 0x000fe400000012ff */
[----:B------:R-:W-:Y:S01]  /*bbc0*/  LOP3.LUT R8, R8, R9, RZ, 0x3c, !PT ;  /* 0x0000000908087212 */ /* 0x000fe200078e3cff */
[----:B------:R-:W-:Y:S01]  /*bbd0*/  IMAD.X R9, RZ, RZ, R33, P6 ;  /* 0x000000ffff097224 */ /* 0x000fe200030e0621 */
[----:B------:R-:W-:Y:S02]  /*bbe0*/  IADD3 R3, P6, R32, 0x7000, RZ ;  /* 0x0000700020037810 */ /* 0x000fe40007fde0ff */
[----:B------:R-:W-:-:S02]  /*bbf0*/  SHF.R.U64 R12, R12, 0x3, RZ ;  /* 0x000000030c0c7819 */ /* 0x000fc400000012ff */
[----:B------:R-:W-:Y:S01]  /*bc00*/  SHF.R.U64 R24, R24, 0x3, RZ ;  /* 0x0000000318187819 */ /* 0x000fe200000012ff */
[--C-:B------:R-:W-:Y:S01]  /*bc10*/  IMAD.X R45, RZ, RZ, R33.reuse, P6 ;  /* 0x000000ffff2d7224 */ /* 0x100fe200030e0621 */
[----:B------:R-:W-:Y:S01]  /*bc20*/  SHF.R.U64 R28, R28, 0x3, RZ ;  /* 0x000000031c1c7819 */ /* 0x000fe200000012ff */
[----:B------:R-:W-:Y:S01]  /*bc30*/  UIMAD UR7, UR12, UR10, URZ ;  /* 0x0000000a0c0772a4 */ /* 0x000fe2000f8e023f */
[----:B------:R-:W-:Y:S01]  /*bc40*/  SHF.R.U64 R36, R36, 0x3, RZ ;  /* 0x0000000324247819 */ /* 0x000fe200000012ff */
[----:B------:R-:W-:Y:S01]  /*bc50*/  UIMAD.WIDE.U32 UR8, UR4, UR10, URZ ;  /* 0x0000000a040872a5 */ /* 0x000fe2000f8e003f */
[----:B------:R-:W-:Y:S01]  /*bc60*/  SHF.R.U64 R40, R40, 0x3, RZ ;  /* 0x0000000328287819 */ /* 0x000fe200000012ff */
[----:B------:R-:W5:Y:S01]  /*bc70*/  LD.E.128 R8, desc[UR36][R8.64] ;  /* 0x0000002408087980 */ /* 0x000f62000c101d00 */
[----:B------:R-:W-:Y:S02]  /*bc80*/  LOP3.LUT R32, R5, R32, RZ, 0x3c, !PT ;  /* 0x0000002005207212 */ /* 0x000fe400078e3cff */
        /* <DEDUP_REMOVED lines=10> */
[----:B------:R1:W5:Y:S01]  /*bd30*/  LD.E.128 R4, desc[UR36][R32.64] ;  /* 0x0000002420047980 */ /* 0x000362000c101d00 */
[----:B------:R-:W-:Y:S01]  /*bd40*/  LOP3.LUT R0, R3, 0x380, RZ, 0xc0, !PT ;  /* 0x0000038003007812 */ /* 0x000fe200078ec0ff */
[----:B------:R-:W-:-:S02]  /*bd50*/  UIMAD UR7, UR4, UR11, UR7 ;  /* 0x0000000b040772a4 */ /* 0x000fc4000f8e0207 */
[----:B------:R-:W5:Y:S01]  /*bd60*/  LD.E.128 R12, desc[UR36][R12.64] ;  /* 0x000000240c0c7980 */ /* 0x000f62000c101d00 */
[----:B------:R-:W-:-:S03]  /*bd70*/  SHF.R.U64 R0, R0, 0x3, RZ ;  /* 0x0000000300007819 */ /* 0x000fc600000012ff */
[----:B------:R-:W5:Y:S01]  /*bd80*/  LD.E.128 R24, desc[UR36][R24.64] ;  /* 0x0000002418187980 */ /* 0x000f62000c101d00 */
[----:B------:R-:W-:Y:S01]  /*bd90*/  LOP3.LUT R44, R0, R3, RZ, 0x3c, !PT ;  /* 0x00000003002c7212 */ /* 0x000fe200078e3cff */
[----:B-1----:R-:W1:Y:S01]  /*bda0*/  @P1 LDC R33, c[0x0][0xbec] ;  /* 0x0002fb00ff211b82 */ /* 0x002e620000000800 */
[----:B------:R-:W-:Y:S01]  /*bdb0*/  IMAD R0, R19, 0x20, R197 ;  /* 0x0000002013007824 */ /* 0x000fe200078e02c5 */
[----:B------:R-:W-:Y:S01]  /*bdc0*/  UIADD3 UR9, UR9, UR7, URZ ;  /* 0x0000000709097290 */ /* 0x000fe2000fffe03f */
[----:B------:R-:W5:Y:S01]  /*bdd0*/  LD.E.128 R28, desc[UR36][R28.64] ;  /* 0x000000241c1c7980 */ /* 0x000f62000c101d00 */
[----:B------:R-:W-:Y:S02]  /*bde0*/  ULDC.64 UR10, c[0x0][0xae8] ;  /* 0x0002ba00000a7ab9 */ /* 0x000fe40000000a00 */
[----:B------:R-:W-:Y:S01]  /*bdf0*/  UIMAD.WIDE.U32 UR8, UR56, UR10, UR8 ;  /* 0x0000000a380872a5 */ /* 0x000fe2000f8e0008 */
[----:B------:R-:W-:Y:S01]  /*be00*/  IADD3 R48, R0, UR43, RZ ;  /* 0x0000002b00307c10 */ /* 0x000fe2000fffe0ff */
[----:B------:R-:W-:Y:S01]  /*be10*/  USHF.R.S32.HI UR4, URZ, 0x1f, UR53 ;  /* 0x0000001f3f047899 */ /* 0x000fe20008011435 */
[----:B------:R-:W5:Y:S01]  /*be20*/  LD.E.128 R36, desc[UR36][R36.64] ;  /* 0x0000002424247980 */ /* 0x000f62000c101d00 */
[----:B------:R-:W-:-:S03]  /*be30*/  UIMAD UR9, UR56, UR11, UR9 ;  /* 0x0000000b380972a4 */ /* 0x000fc6000f8e0209 */
[----:B------:R-:W-:Y:S01]  /*be40*/  ULDC.64 UR10, c[0x0][0xaf0] ;  /* 0x0002bc00000a7ab9 */ /* 0x000fe20000000a00 */
[----:B------:R-:W5:Y:S01]  /*be50*/  LD.E.128 R40, desc[UR36][R40.64] ;  /* 0x0000002428287980 */ /* 0x000f62000c101d00 */
[----:B------:R-:W-:Y:S01]  /*be60*/  UIMAD UR4, UR4, UR10, URZ ;  /* 0x0000000a040472a4 */ /* 0x000fe2000f8e023f */
[----:B------:R-:W-:Y:S01]  /*be70*/  IMAD.MOV.U32 R3, RZ, RZ, R48 ;  /* 0x000000ffff037224 */ /* 0x000fe200078e0030 */
[----:B------:R-:W-:Y:S01]  /*be80*/  UIMAD.WIDE.U32 UR8, UR53, UR10, UR8 ;  /* 0x0000000a350872a5 */ /* 0x000fe2000f8e0008 */
[----:B------:R-:W5:Y:S01]  /*be90*/  LD.E.128 R44, desc[UR36][R44.64] ;  /* 0x000000242c2c7980 */ /* 0x000f62000c101d00 */
[----:B-1----:R-:W-:Y:S01]  /*bea0*/  @P1 IMAD.HI.U32 R0, R48, R33, RZ ;  /* 0x0000002130001227 */ /* 0x002fe200078e00ff */
[----:B------:R-:W-:Y:S01]  /*beb0*/  UIMAD UR4, UR53, UR11, UR4 ;  /* 0x0000000b350472a4 */ /* 0x000fe2000f8e0204 */
[----:B------:R-:W-:Y:S01]  /*bec0*/  @!PT LDS RZ, [RZ] ;  /* 0x00000000fffff984 */ /* 0x000fe20000000800 */
[----:B------:R-:W-:Y:S01]  /*bed0*/  @!PT LDS RZ, [RZ] ;  /* 0x00000000fffff984 */ /* 0x000fe20000000800 */
[----:B------:R-:W-:Y:S01]  /*bee0*/  @!PT LDS RZ, [RZ] ;  /* 0x00000000fffff984 */ /* 0x000fe20000000800 */
[----:B------:R-:W-:Y:S01]  /*bef0*/  @!PT LDS RZ, [RZ] ;  /* 0x00000000fffff984 */ /* 0x000fe20000000800 */
[----:B------:R1:W-:Y:S06]  /*bf00*/  MEMBAR.ALL.CTA ;  /* 0x0000000000007992 */ /* 0x0003ec0000008000 */
[----:B-1----:R-:W1:Y:S01]  /*bf10*/  FENCE.VIEW.ASYNC.S ;  /* 0x00000000000073c6 */ /* 0x002e620000000000 */
[----:B------:R-:W-:Y:S01]  /*bf20*/  ULDC.64 UR10, c[0x0][0xae0] ;  /* 0x0002b800000a7ab9 */ /* 0x000fe20000000a00 */
[----:B0-----:R-:W-:Y:S01]  /*bf30*/  @P1 SHF.R.U32.HI R3, RZ, R49, R0 ;  /* 0x00000031ff031219 */ /* 0x001fe20000011600 */
[----:B------:R-:W-:-:S03]  /*bf40*/  UIADD3 UR4, UR9, UR4, URZ ;  /* 0x0000000409047290 */ /* 0x000fc6000fffe03f */
[--C-:B------:R-:W-:Y:S01]  /*bf50*/  SHF.R.S32.HI R0, RZ, 0x1f, R3.reuse ;  /* 0x0000001fff007819 */ /* 0x100fe20000011403 */
[----:B------:R-:W-:Y:S02]  /*bf60*/  IMAD.MOV R49, RZ, RZ, -R3 ;  /* 0x000000ffff317224 */ /* 0x000fe400078e0a03 */
[----:B------:R-:W-:Y:S02]  /*bf70*/  IMAD.U32 R33, RZ, RZ, UR9 ;  /* 0x00000009ff217e24 */ /* 0x000fe4000f8e00ff */
[----:B------:R-:W-:Y:S02]  /*bf80*/  IMAD R0, R0, UR10, RZ ;  /* 0x0000000a00007c24 */ /* 0x000fe4000f8e02ff */
[----:B------:R-:W-:Y:S02]  /*bf90*/  IMAD R49, R34, R49, R48 ;  /* 0x0000003122317224 */ /* 0x000fe400078e0230 */
[----:B------:R-:W-:Y:S01]  /*bfa0*/  IMAD.U32 R32, RZ, RZ, UR8 ;  /* 0x00000008ff207e24 */ /* 0x000fe2000f8e00ff */
[----:B------:R-:W-:Y:S01]  /*bfb0*/  ULDC.64 UR8, c[0x0][0xad8] ;  /* 0x0002b60000087ab9 */ /* 0x000fe20000000a00 */
[----:B------:R-:W-:-:S02]  /*bfc0*/  IMAD.U32 R33, RZ, RZ, UR4 ;  /* 0x00000004ff217e24 */ /* 0x000fc4000f8e00ff */
[C---:B------:R-:W-:Y:S01]  /*bfd0*/  IMAD R51, R3.reuse, UR11, R0 ;  /* 0x0000000b03337c24 */ /* 0x040fe2000f8e0200 */
[----:B------:R-:W-:Y:S01]  /*bfe0*/  SHF.R.S32.HI R0, RZ, 0x1f, R49 ;  /* 0x0000001fff007819 */ /* 0x000fe20000011431 */
[----:B------:R-:W-:-:S04]  /*bff0*/  IMAD.WIDE.U32 R32, R3, UR10, R32 ;  /* 0x0000000a03207c25 */ /* 0x000fc8000f8e0020 */
[----:B------:R-:W-:Y:S02]  /*c000*/  IMAD.IADD R33, R33, 0x1, R51 ;  /* 0x0000000121217824 */ /* 0x000fe400078e0233 */
[----:B------:R-:W-:Y:S02]  /*c010*/  IMAD R34, R0, UR8, RZ ;  /* 0x0000000800227c24 */ /* 0x000fe4000f8e02ff */
[----:B------:R-:W-:Y:S02]  /*c020*/  VIADD R50, R197, UR43 ;  /* 0x0000002bc5327c36 */ /* 0x000fe40008000000 */
[C---:B------:R-:W-:Y:S02]  /*c030*/  IMAD R3, R49.reuse, UR9, R34 ;  /* 0x0000000931037c24 */ /* 0x040fe4000f8e0222 */
[----:B------:R-:W-:Y:S01]  /*c040*/  IMAD.WIDE.U32 R32, R49, UR8, R32 ;  /* 0x0000000831207c25 */ /* 0x000fe2000f8e0020 */
[----:B------:R-:W-:Y:S01]  /*c050*/  ISETP.GE.AND P2, PT, R50, R21, PT ;  /* 0x000000153200720c */ /* 0x000fe20003f46270 */
[----:B------:R-:W-:-:S02]  /*c060*/  ULDC.64 UR8, c[0x0][0xa80] ;  /* 0x0002a00000087ab9 */ /* 0x000fc40000000a00 */
[----:B------:R-:W-:Y:S01]  /*c070*/  IMAD.IADD R3, R33, 0x1, R3 ;  /* 0x0000000121037824 */ /* 0x000fe200078e0203 */
[----:B------:R-:W-:Y:S01]  /*c080*/  LEA R34, P3, R32, UR8, 0x1 ;  /* 0x0000000820227c11 */ /* 0x000fe2000f8608ff */
[----:B------:R-:W-:Y:S02]  /*c090*/  VIADD R20, R20, 0x28820 ;  /* 0x0002882014147836 */ /* 0x000fe40000000000 */
[----:B------:R-:W-:Y:S01]  /*c0a0*/  VIADD R0, R50, 0x20 ;  /* 0x0000002032007836 */ /* 0x000fe20000000000 */
[----:B------:R-:W-:Y:S02]  /*c0b0*/  LEA.HI.X R3, R32, UR9, R3, 0x1, P3 ;  /* 0x0000000920037c11 */ /* 0x000fe400098f0c03 */
[----:B------:R-:W-:Y:S02]  /*c0c0*/  PRMT R20, RZ, 0x654, R20 ;  /* 0x00000654ff147816 */ /* 0x000fe40000000014 */
[-C--:B------:R-:W-:Y:S01]  /*c0d0*/  ISETP.GE.AND P0, PT, R0, R21.reuse, PT ;  /* 0x000000150000720c */ /* 0x080fe20003f06270 */
[----:B-1----:R0:W1:Y:S01]  /*c0e0*/  SHFL.IDX PT, R33, R34, RZ, 0x181f ;  /* 0x00181fff22217589 */ /* 0x00206200000e0000 */
[----:B------:R-:W-:Y:S01]  /*c0f0*/  IADD3 R0, R50, 0x40, RZ ;  /* 0x0000004032007810 */ /* 0x000fe20007ffe0ff */
[----:B------:R0:W-:Y:S01]  /*c100*/  SYNCS.ARRIVE.TRANS64.RED.A1T0 RZ, [R20+URZ], RZ ;  /* 0x000000ff14ff79a7 */ /* 0x0001e2000810043f */
[----:B------:R-:W-:Y:S01]  /*c110*/  BSSY B1, `(.L_x_2651) ;  /* 0x000000d000017945 */ /* 0x000fe20003800000 */
[----:B------:R0:W2:Y:S01]  /*c120*/  SHFL.IDX PT, R49, R3, RZ, 0x181f ;  /* 0x00181fff03317589 */ /* 0x0000a200000e0000 */
[----:B------:R-:W-:-:S02]  /*c130*/  ISETP.GE.AND P1, PT, R0, R21, PT ;  /* 0x000000150000720c */ /* 0x000fc40003f26270 */
[----:B------:R-:W-:Y:S11]  /*c140*/  @P2 BRA `(.L_x_2652) ;  /* 0x0000000000242947 */ /* 0x000ff60003800000 */
[----:B------:R-:W-:Y:S02]  /*c150*/  ULDC UR4, c[0x0][0xac8] ;  /* 0x0002b20000047ab9 */ /* 0x000fe40000000800 */
[----:B------:R-:W-:Y:S02]  /*c160*/  ISETP.GE.AND P2, PT, R2, UR4, PT ;  /* 0x0000000402007c0c */ /* 0x000fe4000bf46270 */
[----:B------:R-:W-:-:S11]  /*c170*/  ISETP.GE.AND P3, PT, R18, UR4, PT ;  /* 0x0000000412007c0c */ /* 0x000fd6000bf66270 */
[-C--:B-1----:R-:W-:Y:S02]  /*c180*/  @!P2 LEA R32, P4, R2, R33.reuse, 0x1 ;  /* 0x000000210220a211 */ /* 0x082fe400078808ff */
[----:B------:R-:W-:Y:S02]  /*c190*/  @!P3 LEA R48, P5, R18, R33, 0x1 ;  /* 0x000000211230b211 */ /* 0x000fe400078a08ff */
[-C--:B--2---:R-:W-:Y:S02]  /*c1a0*/  @!P2 LEA.HI.X R33, R2, R49.reuse, R218, 0x1, P4 ;  /* 0x000000310221a211 */ /* 0x084fe400020f0cda */
[----:B------:R-:W-:-:S03]  /*c1b0*/  @!P3 LEA.HI.X R49, R18, R49, R217, 0x1, P5 ;  /* 0x000000311231b211 */ /* 0x000fc600028f0cd9 */
[----:B-----5:R3:W-:Y:S04]  /*c1c0*/  @!P2 ST.E.128 desc[UR36][R32.64], R4 ;  /* 0x000000042000a985 */ /* 0x0207e8000c101d24 */
[----:B------:R3:W-:Y:S02]  /*c1d0*/  @!P3 ST.E.128 desc[UR36][R48.64], R28 ;  /* 0x0000001c3000b985 */ /* 0x0007e4000c101d24 */
.L_x_2652:
[----:B------:R-:W-:Y:S05]  /*c1e0*/  BSYNC B1 ;  /* 0x0000000000017941 */ /* 0x000fea0003800000 */
.L_x_2651:
        /* <DEDUP_REMOVED lines=13> */
.L_x_2654:
[----:B------:R-:W-:Y:S05]  /*c2c0*/  BSYNC B1 ;  /* 0x0000000000017941 */ /* 0x000fea0003800000 */
.L_x_2653:
[----:B0---4-:R0:W4:Y:S01]  /*c2d0*/  SHFL.IDX PT, R7, R3, 0x2, 0x181f ;  /* 0x00581f0003077f89 */ /* 0x01112200000e0000 */
        /* <DEDUP_REMOVED lines=12> */
.L_x_2656:
[----:B------:R-:W-:Y:S05]  /*c3a0*/  BSYNC B1 ;  /* 0x0000000000017941 */ /* 0x000fea0003800000 */
.L_x_2655:
[----:B------:R-:W-:Y:S01]  /*c3b0*/  VIADD R0, R50, 0x60 ;  /* 0x0000006032007836 */ /* 0x000fe20000000000 */
[----:B0--3--:R-:W0:Y:S04]  /*c3c0*/  SHFL.IDX PT, R3, R3, 0x3, 0x181f ;  /* 0x00781f0003037f89 */ /* 0x009e2800000e0000 */
[----:B------:R-:W-:Y:S01]  /*c3d0*/  ISETP.GE.AND P0, PT, R0, R21, PT ;  /* 0x000000150000720c */ /* 0x000fe20003f06270 */
[----:B----4-:R3:W4:-:S12]  /*c3e0*/  SHFL.IDX PT, R7, R34, 0x3, 0x181f ;  /* 0x00781f0022077f89 */ /* 0x01071800000e0000 */
[----:B---3--:R-:W-:Y:S05]  /*c3f0*/  @P0 BRA `(.L_x_2657) ;  /* 0x00000018001c0947 */ /* 0x008fea0003800000 */
[----:B------:R-:W-:Y:S02]  /*c400*/  ULDC UR4, c[0x0][0xac8] ;  /* 0x0002b20000047ab9 */ /* 0x000fe40000000800 */
[----:B------:R-:W-:-:S13]  /*c410*/  ISETP.GE.AND P1, PT, R2, UR4, PT ;  /* 0x0000000402007c0c */ /* 0x000fda000bf26270 */
[----:B----4-:R-:W-:-:S04]  /*c420*/  @!P1 LEA R4, P0, R2, R7, 0x1 ;  /* 0x0000000702049211 */ /* 0x010fc800078008ff */
        /* <DEDUP_REMOVED lines=8> */
.L_x_2650:
        /* <DEDUP_REMOVED lines=17> */
[----:B------:R-:W-:Y:S02]  /*c5c0*/  UIMAD UR4, UR4, UR10, URZ ;  /* 0x0000000a040472a4 */ /* 0x000fe4000f8e023f */
[----:B------:R-:W-:Y:S01]  /*c5d0*/  UIMAD.WIDE.U32 UR8, UR53, UR10, UR8 ;  /* 0x0000000a350872a5 */ /* 0x000fe2000f8e0008 */
[----:B0-----:R-:W-:Y:S01]  /*c5e0*/  @P1 IMAD.HI.U32 R0, R11, R0, RZ ;  /* 0x000000000b001227 */ /* 0x001fe200078e00ff */
[----:B------:R-:W-:-:S03]  /*c5f0*/  UIMAD UR4, UR53, UR11, UR4 ;  /* 0x0000000b350472a4 */ /* 0x000fc6000f8e0204 */
[----:B------:R-:W-:Y:S01]  /*c600*/  ULDC.64 UR10, c[0x0][0xb48] ;  /* 0x0002d200000a7ab9 */ /* 0x000fe20000000a00 */
[----:B------:R-:W-:Y:S01]  /*c610*/  UIADD3 UR9, UR9, UR4, URZ ;  /* 0x0000000409097290 */ /* 0x000fe2000fffe03f */
[----:B-1----:R-:W-:-:S03]  /*c620*/  @P1 SHF.R.U32.HI R3, RZ, R5, R0 ;  /* 0x00000005ff031219 */ /* 0x002fc60000011600 */
[----:B------:R-:W-:Y:S01]  /*c630*/  UIMAD.WIDE.U32 UR8, UR57, UR10, UR8 ;  /* 0x0000000a390872a5 */ /* 0x000fe2000f8e0008 */
[--C-:B------:R-:W-:Y:S01]  /*c640*/  SHF.R.S32.HI R0, RZ, 0x1f, R3.reuse ;  /* 0x0000001fff007819 */ /* 0x100fe20000011403 */
[----:B------:R-:W-:Y:S02]  /*c650*/  IMAD.MOV R7, RZ, RZ, -R3 ;  /* 0x000000ffff077224 */ /* 0x000fe400078e0a03 */
[----:B------:R-:W-:Y:S02]  /*c660*/  UIMAD UR57, UR57, UR11, UR9 ;  /* 0x0000000b393972a4 */ /* 0x000fe4000f8e0209 */
[----:B------:R-:W-:Y:S01]  /*c670*/  IMAD.U32 R5, RZ, RZ, UR9 ;  /* 0x00000009ff057e24 */ /* 0x000fe2000f8e00ff */
[----:B------:R-:W-:Y:S01]  /*c680*/  ULDC.64 UR10, c[0x0][0xb30] ;  /* 0x0002cc00000a7ab9 */ /* 0x000fe20000000a00 */
[----:B------:R-:W-:Y:S02]  /*c690*/  IMAD R7, R34, R7, R11 ;  /* 0x0000000722077224 */ /* 0x000fe400078e020b */
        /* <DEDUP_REMOVED lines=11> */
[----:B------:R-:W-:-:S04]  /*c750*/  ULDC.64 UR8, c[0x0][0xb00] ;  /* 0x0002c00000087ab9 */ /* 0x000fc80000000a00 */
[----:B------:R-:W-:Y:S02]  /*c760*/  IADD3 R3, R5, R3, RZ ;  /* 0x0000000305037210 */ /* 0x000fe40007ffe0ff */
        /* <DEDUP_REMOVED lines=10> */
[-C--:B0-----:R-:W-:Y:S02]  /*c810*/  @!P3 LEA R8, P5, R196, R6.reuse, 0x2 ;  /* 0x00000006c408b211 */ /* 0x081fe400078a10ff */
        /* <DEDUP_REMOVED lines=58> */
.L_x_2659:
[----:B------:R-:W-:Y:S05]  /*cbc0*/  BSYNC B1 ;  /* 0x0000000000017941 */ /* 0x000fea0003800000 */
.L_x_2658:
[----:B-1-3--:R1:W3:Y:S04]  /*cbd0*/  SHFL.IDX PT, R7, R3, 0x1, 0x1c1f ;  /* 0x003c1f0003077f89 */ /* 0x00a2e800000e0000 */
        /* <DEDUP_REMOVED lines=9> */
[CC--:B------:R-:W-:Y:S02]  /*cc70*/  @!P0 LEA R10, P6, R195.reuse, R6.reuse, 0x2 ;  /* 0x00000006c30a8211 */ /* 0x0c0fe400078c10ff */
        /* <DEDUP_REMOVED lines=9> */
[-C--:B------:R-:W-:Y:S01]  /*cd10*/  @!P4 LEA.HI.X R15, R193, R7.reuse, R210, 0x2, P2 ;  /* 0x00000007c10fc211 */ /* 0x080fe200010f14d2 */
[----:B------:R3:W-:Y:S01]  /*cd20*/  @!P0 ST.E.64 desc[UR36][R10.64], R98 ;  /* 0x000000620a008985 */ /* 0x0007e2000c101b24 */
[----:B------:R-:W-:Y:S02]  /*cd30*/  ISETP.GE.AND P0, PT, R191, UR4, PT ;  /* 0x00000004bf007c0c */ /* 0x000fe4000bf06270 */
[----:B------:R-:W-:Y:S02]  /*cd40*/  ISETP.GE.AND P2, PT, R189, UR4, PT ;  /* 0x00000004bd007c0c */ /* 0x000fe4000bf46270 */
[----:B------:R-:W-:-:S02]  /*cd50*/  @!P3 LEA.HI.X R13, R194, R7, R211, 0x2, P6 ;  /* 0x00000007c20db211 */ /* 0x000fc400030f14d3 */
[----:B--2---:R-:W-:-:S03]  /*cd60*/  @!P5 LEA R20, P6, R192, R6, 0x2 ;  /* 0x00000006c014d211 */ /* 0x004fc600078c10ff */
[----:B------:R2:W-:Y:S01]  /*cd70*/  @!P3 ST.E.64 desc[UR36][R12.64], R102 ;  /* 0x000000660c00b985 */ /* 0x0005e2000c101b24 */
[-C--:B------:R-:W-:Y:S02]  /*cd80*/  @!P5 LEA.HI.X R21, R192, R7.reuse, R209, 0x2, P6 ;  /* 0x00000007c015d211 */ /* 0x080fe400030f14d1 */
[----:B------:R-:W-:Y:S01]  /*cd90*/  ISETP.GE.AND P3, PT, R188, UR4, PT ;  /* 0x00000004bc007c0c */ /* 0x000fe2000bf66270 */
[----:B------:R4:W-:Y:S01]  /*cda0*/  @!P4 ST.E.64 desc[UR36][R14.64], R106 ;  /* 0x0000006a0e00c985 */ /* 0x0009e2000c101b24 */
[-C--:B0-----:R-:W-:Y:S02]  /*cdb0*/  @!P0 LEA R4, P4, R191, R6.reuse, 0x2 ;  /* 0x00000006bf048211 */ /* 0x081fe400078810ff */
[-C--:B---3--:R-:W-:Y:S01]  /*cdc0*/  @!P2 LEA R10, P6, R189, R6.reuse, 0x2 ;  /* 0x00000006bd0aa211 */ /* 0x088fe200078c10ff */
[----:B------:R-:W-:Y:S01]  /*cdd0*/  @!P5 ST.E.64 desc[UR36][R20.64], R110 ;  /* 0x0000006e1400d985 */ /* 0x000fe2000c101b24 */
[----:B------:R-:W-:Y:S02]  /*cde0*/  @!P1 LEA R8, P5, R190, R6, 0x2 ;  /* 0x00000006be089211 */ /* 0x000fe400078a10ff */
[----:B------:R-:W-:-:S02]  /*cdf0*/  @!P0 LEA.HI.X R5, R191, R7, R208, 0x2, P4 ;  /* 0x00000007bf058211 */ /* 0x000fc400020f14d0 */
[-C--:B------:R-:W-:Y:S02]  /*ce00*/  @!P1 LEA.HI.X R9, R190, R7.reuse, R207, 0x2, P5 ;  /* 0x00000007be099211 */ /* 0x080fe400028f14cf */
[----:B------:R-:W-:Y:S01]  /*ce10*/  ISETP.GE.AND P4, PT, R187, UR4, PT ;  /* 0x00000004bb007c0c */ /* 0x000fe2000bf86270 */
[----:B------:R-:W-:Y:S01]  /*ce20*/  @!P0 ST.E.64 desc[UR36][R4.64], R114 ;  /* 0x0000007204008985 */ /* 0x000fe2000c101b24 */
[----:B------:R-:W-:Y:S02]  /*ce30*/  @!P2 LEA.HI.X R11, R189, R7, R206, 0x2, P6 ;  /* 0x00000007bd0ba211 */ /* 0x000fe400030f14ce */
[----:B--2---:R-:W-:Y:S01]  /*ce40*/  @!P3 LEA R12, P5, R188, R6, 0x2 ;  /* 0x00000006bc0cb211 */ /* 0x004fe200078a10ff */
        /* <DEDUP_REMOVED lines=29> */
.L_x_2648:
        /* <DEDUP_REMOVED lines=9> */
[----:B------:R-:W-:-:S03]  /*d0b0*/  UISETP.NE.U32.AND UP1, UPT, UR8, URZ, UPT ;  /* 0x0000003f0800728c */ /* 0x000fc6000bf25070 */
[----:B------:R-:W2:Y:S01]  /*d0c0*/  @P1 LDG.E R3, desc[UR36][R4.64] ;  /* 0x0000002404031981 */ /* 0x000ea2000c1e1900 */
[----:B------:R-:W-:Y:S01]  /*d0d0*/  UISETP.NE.AND.EX UP1, UPT, UR9, URZ, UPT, UP1 ;  /* 0x0000003f0900728c */ /* 0x000fe2000bf25310 */
[----:B------:R-:W-:Y:S02]  /*d0e0*/  ULDC UR4, c[0x0][0xa88] ;  /* 0x0002a20000047ab9 */ /* 0x000fe40000000800 */
[----:B------:R-:W-:-:S03]  /*d0f0*/  IMAD.U32 R0, RZ, RZ, UR4 ;  /* 0x00000004ff007e24 */ /* 0x000fc6000f8e00ff */
[----:B------:R-:W-:-:S05]  /*d100*/  PLOP3.LUT P2, PT, PT, PT, UP1, 0x80, 0x0 ;  /* 0x000000000000781c */ /* 0x000fca0003f4f018 */
[----:B------:R-:W-:Y:S02]  /*d110*/  @UP1 ULDC.64 UR8, c[0x0][0xc08] ;  /* 0x0003020000081ab9 */ /* 0x000fe40000000a00 */
[----:B------:R-:W-:-:S06]  /*d120*/  @UP1 UIMAD.WIDE UR8, UR53, 0x4, UR8 ;  /* 0x00000004350818a5 */ /* 0x000fcc000f8e0208 */
[----:B------:R-:W-:Y:S02]  /*d130*/  IMAD.U32 R6, RZ, RZ, UR8 ;  /* 0x00000008ff067e24 */ /* 0x000fe4000f8e00ff */
[----:B------:R-:W-:-:S05]  /*d140*/  IMAD.U32 R7, RZ, RZ, UR9 ;  /* 0x00000009ff077e24 */ /* 0x000fca000f8e00ff */
[----:B------:R0:W5:Y:S01]  /*d150*/  @P2 LDG.E R0, desc[UR36][R6.64] ;  /* 0x0000002406002981 */ /* 0x000162000c1e1900 */
[----:B------:R-:W-:Y:S01]  /*d160*/  UMOV UR4, URZ ;  /* 0x0000003f00047c82 */ /* 0x000fe20008000000 */
[----:B------:R-:W-:Y:S01]  /*d170*/  UISETP.NE.AND UP1, UPT, UR54, URZ, UPT ;  /* 0x0000003f3600728c */ /* 0x000fe2000bf25270 */
[----:B------:R-:W-:-:S10]  /*d180*/  ISETP.GT.AND P0, PT, R219, 0x7f, PT ;  /* 0x0000007fdb00780c */ /* 0x000fd40003f04270 */
[----:B------:R-:W-:Y:S01]  /*d190*/  @!UP1 ULDC UR54, c[0x0][0xad4] ;  /* 0x0002b50000369ab9 */ /* 0x000fe20000000800 */
[----:B--2---:R-:W-:-:S13]  /*d1a0*/  @P1 R2UR UR4, R3 ;  /* 0x00000000030412ca */ /* 0x004fda00000e0000 */
[----:B------:R-:W-:Y:S01]  /*d1b0*/  USHF.R.S32.HI UR18, URZ, 0x1f, UR4 ;  /* 0x0000001f3f127899 */ /* 0x000fe20008011404 */
[----:B0-----:R-:W-:Y:S11]  /*d1c0*/  @P2 BRA `(.L_x_2660) ;  /* 0x0000000000102947 */ /* 0x001ff60003800000 */
[----:B------:R-:W-:Y:S05]  /*d1d0*/  @!P1 BRA `(.L_x_2660) ;  /* 0x00000000000c9947 */ /* 0x000fea0003800000 */
[----:B------:R-:W2:Y:S04]  /*d1e0*/  LDG.E R3, desc[UR36][R4.64] ;  /* 0x0000002404037981 */ /* 0x000ea8000c1e1900 */
[----:B-----5:R-:W2:Y:S02]  /*d1f0*/  LDG.E R0, desc[UR36][R4.64+0x4] ;  /* 0x0000042404007981 */ /* 0x020ea4000c1e1900 */
[----:B--2---:R-:W-:-:S07]  /*d200*/  IMAD.IADD R0, R0, 0x1, -R3 ;  /* 0x0000000100007824 */ /* 0x004fce00078e0a03 */
.L_x_2660:
[----:B------:R-:W-:Y:S01]  /*d210*/  USEL UR53, UR53, URZ, !UP0 ;  /* 0x0000003f35357287 */ /* 0x000fe2000c000000 */
[----:B------:R-:W-:Y:S01]  /*d220*/  BSSY B1, `(.L_x_2661) ;  /* 0x0000038000017945 */ /* 0x000fe20003800000 */
[----:B------:R-:W-:-:S03]  /*d230*/  USEL UR58, UR58, URZ, !UP0 ;  /* 0x0000003f3a3a7287 */ /* 0x000fc6000c000000 */
[----:B------:R-:W-:Y:S09]  /*d240*/  @P0 BRA `(.L_x_2662) ;  /* 0x0000000000d40947 */ /* 0x000ff20003800000 */
        /* <DEDUP_REMOVED lines=9> */
[----:B------:R-:W-:-:S03]  /*d2e0*/  UMOV UR16, 0x9b8 ;  /* 0x000009b800107882 */ /* 0x000fc60000000000 */
[----:B------:R-:W-:Y:S02]  /*d2f0*/  USEL UR16, UR16, 0x978, UP0 ;  /* 0x0000097810107887 */ /* 0x000fe40008000000 */
[----:B------:R-:W-:-:S06]  /*d300*/  USEL UR7, UR57, URZ, UP0 ;  /* 0x0000003f39077287 */ /* 0x000fcc0008000000 */
[----:B------:R-:W0:Y:S04]  /*d310*/  @P0 LDC R3, c[0x0][0xbec] ;  /* 0x0002fb00ff030b82 */ /* 0x000e280000000800 */
[----:B------:R-:W-:Y:S01]  /*d320*/  ULDC.64 UR10, c[0x0][UR16+0x220] ;  /* 0x00008800100a7abb */ /* 0x000fe20008000a00 */
[----:B------:R-:W-:Y:S01]  /*d330*/  ULDC.64 UR8, c[0x0][UR16+0x218] ;  /* 0x0000860010087abb */ /* 0x000fe20008000a00 */
[----:B------:R-:W-:Y:S01]  /*d340*/  ULDC.64 UR12, c[0x0][UR16+0x228] ;  /* 0x00008a00100c7abb */ /* 0x000fe20008000a00 */
[----:B------:R-:W-:Y:S01]  /*d350*/  UIMAD UR11, UR11, UR53, URZ ;  /* 0x000000350b0b72a4 */ /* 0x000fe2000f8e023f */
[----:B------:R-:W1:Y:S01]  /*d360*/  @P0 LDC R5, c[0x0][0xbf0] ;  /* 0x0002fc00ff050b82 */ /* 0x000e620000000800 */
[----:B------:R-:W-:Y:S02]  /*d370*/  UIMAD.WIDE.U32 UR14, UR8, UR56, URZ ;  /* 0x00000038080e72a5 */ /* 0x000fe4000f8e003f */
        /* <DEDUP_REMOVED lines=10> */
[----:B------:R-:W-:Y:S02]  /*d420*/  IMAD.MOV.U32 R3, RZ, RZ, R6 ;  /* 0x000000ffff037224 */ /* 0x000fe400078e0006 */
[----:B------:R-:W-:Y:S01]  /*d430*/  IMAD.U32 R8, RZ, RZ, UR8 ;  /* 0x00000008ff087e24 */ /* 0x000fe2000f8e00ff */
[----:B------:R-:W-:Y:S01]  /*d440*/  UIADD3.X UR7, UR7, UR17, UR18, UP1, UP2 ;  /* 0x0000001107077290 */ /* 0x000fe20008fe4412 */
[----:B-1----:R-:W-:Y:S01]  /*d450*/  @P0 SHF.R.U32.HI R3, RZ, R5, R4 ;  /* 0x00000005ff030219 */ /* 0x002fe20000011604 */
[----:B------:R-:W-:Y:S01]  /*d460*/  IMAD.U32 R5, RZ, RZ, UR21 ;  /* 0x00000015ff057e24 */ /* 0x000fe2000f8e00ff */
[----:B------:R-:W-:Y:S01]  /*d470*/  MOV R4, UR20 ;  /* 0x0000001400047c02 */ /* 0x000fe20008000f00 */
[----:B------:R-:W-:Y:S01]  /*d480*/  ULDC.64 UR8, c[0x0][UR16+0x210] ;  /* 0x0000840010087abb */ /* 0x000fe20008000a00 */
[--C-:B------:R-:W-:Y:S01]  /*d490*/  SHF.R.S32.HI R5, RZ, 0x1f, R3.reuse ;  /* 0x0000001fff057819 */ /* 0x100fe20000011403 */
[----:B------:R-:W-:Y:S01]  /*d4a0*/  IMAD.MOV R7, RZ, RZ, -R3 ;  /* 0x000000ffff077224 */ /* 0x000fe200078e0a03 */
[----:B------:R-:W-:Y:S01]  /*d4b0*/  IADD3 R4, P0, P1, R3, UR14, R4 ;  /* 0x0000000e03047c10 */ /* 0x000fe2000f91e004 */
[----:B------:R-:W-:Y:S01]  /*d4c0*/  ULDC.64 UR10, c[0x0][0xba8] ;  /* 0x0002ea00000a7ab9 */ /* 0x000fe20000000a00 */
[----:B------:R-:W-:Y:S01]  /*d4d0*/  @!UP0 ULDC UR10, c[0x0][0xb50] ;  /* 0x0002d400000a8ab9 */ /* 0x000fe20000000800 */
[----:B------:R-:W-:Y:S01]  /*d4e0*/  IMAD R7, R9, R7, R6 ;  /* 0x0000000709077224 */ /* 0x000fe200078e0206 */
[----:B------:R-:W-:Y:S01]  /*d4f0*/  IADD3.X R5, R5, UR7, R8, P0, P1 ;  /* 0x0000000705057c10 */ /* 0x000fe200087e2408 */
[----:B------:R-:W-:-:S02]  /*d500*/  @!UP0 ULDC UR11, c[0x0][0xb54] ;  /* 0x0002d500000b8ab9 */ /* 0x000fc40000000800 */
[C---:B------:R-:W-:Y:S01]  /*d510*/  IMAD R6, R7.reuse, UR9, RZ ;  /* 0x0000000907067c24 */ /* 0x040fe2000f8e02ff */
[----:B------:R-:W-:Y:S01]  /*d520*/  SHF.R.S32.HI R3, RZ, 0x1f, R7 ;  /* 0x0000001fff037819 */ /* 0x000fe20000011407 */
[----:B------:R-:W-:-:S04]  /*d530*/  IMAD.WIDE.U32 R4, R7, UR8, R4 ;  /* 0x0000000807047c25 */ /* 0x000fc8000f8e0004 */
[----:B------:R-:W-:Y:S01]  /*d540*/  IMAD R3, R3, UR8, R6 ;  /* 0x0000000803037c24 */ /* 0x000fe2000f8e0206 */
[----:B------:R-:W-:-:S03]  /*d550*/  LEA R6, P0, R4, UR10, 0x2 ;  /* 0x0000000a04067c11 */ /* 0x000fc6000f8010ff */
[----:B------:R-:W-:-:S05]  /*d560*/  IMAD.IADD R3, R5, 0x1, R3 ;  /* 0x0000000105037824 */ /* 0x000fca00078e0203 */
[----:B------:R-:W-:Y:S01]  /*d570*/  LEA.HI.X R7, R4, UR11, R3, 0x2, P0 ;  /* 0x0000000b04077c11 */ /* 0x000fe200080f1403 */
[----:B------:R-:W-:-:S05]  /*d580*/  IMAD.MOV.U32 R3, RZ, RZ, -0x800000 ;  /* 0xff800000ff037424 */ /* 0x000fca00078e00ff */
[----:B------:R0:W-:Y:S02]  /*d590*/  STG.E desc[UR36][R6.64], R3 ;  /* 0x0000000306007986 */ /* 0x0001e4000c101924 */
.L_x_2662:
[----:B------:R-:W-:Y:S05]  /*d5a0*/  BSYNC B1 ;  /* 0x0000000000017941 */ /* 0x000fea0003800000 */
.L_x_2661:
[----:B------:R-:W-:-:S06]  /*d5b0*/  UISETP.GT.AND UP0, UPT, UR54, 0x1, UPT ;  /* 0x000000013600788c */ /* 0x000fcc000bf04270 */
[----:B------:R-:W-:-:S13]  /*d5c0*/  PLOP3.LUT P0, PT, PT, PT, UP0, 0x80, 0x0 ;  /* 0x000000000000781c */ /* 0x000fda0003f0f008 */
[----:B------:R-:W-:Y:S05]  /*d5d0*/  @P0 BRA `(.L_x_2657) ;  /* 0x0000000400a40947 */ /* 0x000fea0003800000 */
[----:B------:R-:W1:Y:S01]  /*d5e0*/  LDC R11, c[0x0][0xbe8] ;  /* 0x0002fa00ff0b7b82 */ /* 0x000e620000000800 */
[----:B------:R-:W-:Y:S01]  /*d5f0*/  ULDC.64 UR10, c[0x0][0xaa0] ;  /* 0x0002a800000a7ab9 */ /* 0x000fe20000000a00 */
[----:B0-----:R-:W-:Y:S01]  /*d600*/  IMAD R3, R19, 0x20, R197 ;  /* 0x0000002013037824 */ /* 0x001fe200078e02c5 */
[----:B------:R-:W-:Y:S01]  /*d610*/  UIMAD UR7, UR18, UR10, URZ ;  /* 0x0000000a120772a4 */ /* 0x000fe2000f8e023f */
[----:B------:R-:W-:Y:S01]  /*d620*/  BSSY B1, `(.L_x_2663) ;  /* 0x000003a000017945 */ /* 0x000fe20003800000 */
[----:B------:R-:W-:Y:S01]  /*d630*/  UIMAD.WIDE.U32 UR8, UR4, UR10, URZ ;  /* 0x0000000a040872a5 */ /* 0x000fe2000f8e003f */
[----:B------:R-:W-:Y:S01]  /*d640*/  VIADD R8, R3, UR43 ;  /* 0x0000002b03087c36 */ /* 0x000fe20008000000 */
[----:B------:R-:W-:-:S03]  /*d650*/  UIMAD UR7, UR4, UR11, UR7 ;  /* 0x0000000b040772a4 */ /* 0x000fc6000f8e0207 */
[----:B------:R-:W-:Y:S01]  /*d660*/  ULDC.64 UR10, c[0x0][0xae8] ;  /* 0x0002ba00000a7ab9 */ /* 0x000fe20000000a00 */
[----:B------:R-:W-:Y:S01]  /*d670*/  UIADD3 UR9, UR9, UR7, URZ ;  /* 0x0000000709097290 */ /* 0x000fe2000fffe03f */
[----:B------:R-:W-:-:S03]  /*d680*/  IMAD.MOV.U32 R3, RZ, RZ, R8 ;  /* 0x000000ffff037224 */ /* 0x000fc600078e0008 */
[----:B------:R-:W-:-:S04]  /*d690*/  UIMAD.WIDE.U32 UR8, UR56, UR10, UR8 ;  /* 0x0000000a380872a5 */ /* 0x000fc8000f8e0008 */
[----:B------:R-:W-:-:S03]  /*d6a0*/  UIMAD UR9, UR56, UR11, UR9 ;  /* 0x0000000b380972a4 */ /* 0x000fc6000f8e0209 */
[----:B------:R-:W-:Y:S01]  /*d6b0*/  ULDC.64 UR10, c[0x0][0xaf0] ;  /* 0x0002bc00000a7ab9 */ /* 0x000fe20000000a00 */
[----:B-1----:R-:W-:Y:S01]  /*d6c0*/  ISETP.NE.AND P0, PT, R11, 0x1, PT ;  /* 0x000000010b00780c */ /* 0x002fe20003f05270 */
[----:B------:R-:W-:Y:S02]  /*d6d0*/  UIMAD UR58, UR58, UR10, URZ ;  /* 0x0000000a3a3a72a4 */ /* 0x000fe4000f8e023f */
[----:B------:R-:W-:Y:S02]  /*d6e0*/  UIMAD.WIDE.U32 UR8, UR53, UR10, UR8 ;  /* 0x0000000a350872a5 */ /* 0x000fe4000f8e0008 */
[----:B------:R-:W-:-:S03]  /*d6f0*/  UIMAD UR4, UR53, UR11, UR58 ;  /* 0x0000000b350472a4 */ /* 0x000fc6000f8e023a */
[----:B------:R-:W-:Y:S01]  /*d700*/  ULDC.64 UR10, c[0x0][0xae0] ;  /* 0x0002b800000a7ab9 */ /* 0x000fe20000000a00 */
[----:B------:R-:W-:-:S04]  /*d710*/  UIADD3 UR4, UR9, UR4, URZ ;  /* 0x0000000409047290 */ /* 0x000fc8000fffe03f */
[----:B------:R-:W0:Y:S08]  /*d720*/  @P0 LDC R5, c[0x0][0xbec] ;  /* 0x0002fb00ff050b82 */ /* 0x000e300000000800 */
[----:B------:R-:W1:Y:S01]  /*d730*/  @P0 LDC R7, c[0x0][0xbf0] ;  /* 0x0002fc00ff070b82 */ /* 0x000e620000000800 */
[----:B0-----:R-:W-:Y:S01]  /*d740*/  @P0 IMAD.HI.U32 R4, R8, R5, RZ ;  /* 0x0000000508040227 */ /* 0x001fe200078e00ff */
[----:B------:R-:W-:-:S03]  /*d750*/  MOV R5, UR9 ;  /* 0x0000000900057c02 */ /* 0x000fc60008000f00 */
[----:B------:R-:W-:Y:S01]  /*d760*/  IMAD.U32 R5, RZ, RZ, UR4 ;  /* 0x00000004ff057e24 */ /* 0x000fe2000f8e00ff */
[----:B-1----:R-:W-:-:S04]  /*d770*/  @P0 SHF.R.U32.HI R3, RZ, R7, R4 ;  /* 0x00000007ff030219 */ /* 0x002fc80000011604 */
[--C-:B------:R-:W-:Y:S01]  /*d780*/  SHF.R.S32.HI R4, RZ, 0x1f, R3.reuse ;  /* 0x0000001fff047819 */ /* 0x100fe20000011403 */
[----:B------:R-:W-:-:S04]  /*d790*/  IMAD.MOV R7, RZ, RZ, -R3 ;  /* 0x000000ffff077224 */ /* 0x000fc800078e0a03 */
[----:B------:R-:W-:Y:S02]  /*d7a0*/  IMAD R6, R4, UR10, RZ ;  /* 0x0000000a04067c24 */ /* 0x000fe4000f8e02ff */
[----:B------:R-:W-:Y:S01]  /*d7b0*/  IMAD.U32 R4, RZ, RZ, UR8 ;  /* 0x00000008ff047e24 */ /* 0x000fe2000f8e00ff */
[----:B------:R-:W-:Y:S01]  /*d7c0*/  ULDC.64 UR8, c[0x0][0xad8] ;  /* 0x0002b60000087ab9 */ /* 0x000fe20000000a00 */
[----:B------:R-:W-:Y:S02]  /*d7d0*/  IMAD R7, R11, R7, R8 ;  /* 0x000000070b077224 */ /* 0x000fe400078e0208 */
[C---:B------:R-:W-:Y:S02]  /*d7e0*/  IMAD R9, R3.reuse, UR11, R6 ;  /* 0x0000000b03097c24 */ /* 0x040fe4000f8e0206 */
[----:B------:R-:W-:Y:S01]  /*d7f0*/  IMAD.WIDE.U32 R4, R3, UR10, R4 ;  /* 0x0000000a03047c25 */ /* 0x000fe2000f8e0004 */
[----:B------:R-:W-:-:S03]  /*d800*/  SHF.R.S32.HI R3, RZ, 0x1f, R7 ;  /* 0x0000001fff037819 */ /* 0x000fc60000011407 */
        /* <DEDUP_REMOVED lines=8> */
[----:B------:R-:W-:Y:S01]  /*d890*/  IMAD.IADD R3, R5, 0x1, R3 ;  /* 0x0000000105037824 */ /* 0x000fe200078e0203 */
[----:B------:R-:W-:Y:S01]  /*d8a0*/  LEA R6, P3, R4, UR8, 0x1 ;  /* 0x0000000804067c11 */ /* 0x000fe2000f8608ff */
[----:B------:R-:W-:-:S03]  /*d8b0*/  VIADD R0, R8, 0x20 ;  /* 0x0000002008007836 */ /* 0x000fc60000000000 */
[----:B------:R-:W-:Y:S01]  /*d8c0*/  LEA.HI.X R3, R4, UR9, R3, 0x1, P3 ;  /* 0x0000000904037c11 */ /* 0x000fe200098f0c03 */
[----:B------:R0:W1:Y:S01]  /*d8d0*/  SHFL.IDX PT, R7, R6, RZ, 0x181f ;  /* 0x00181fff06077589 */ /* 0x00006200000e0000 */
[-C--:B------:R-:W-:Y:S01]  /*d8e0*/  ISETP.GE.AND P1, PT, R0, R11.reuse, PT ;  /* 0x0000000b0000720c */ /* 0x080fe20003f26270 */
[----:B------:R-:W-:Y:S02]  /*d8f0*/  VIADD R0, R8, 0x40 ;  /* 0x0000004008007836 */ /* 0x000fe40000000000 */
[----:B------:R0:W2:Y:S03]  /*d900*/  SHFL.IDX PT, R5, R3, RZ, 0x181f ;  /* 0x00181fff03057589 */ /* 0x0000a600000e0000 */
        /* <DEDUP_REMOVED lines=8> */
[----:B------:R-:W-:-:S03]  /*d990*/  @!P5 LEA.HI.X R5, R18, R5, R217, 0x1, P3 ;  /* 0x000000051205d211 */ /* 0x000fc600018f0cd9 */
[----:B------:R3:W-:Y:S04]  /*d9a0*/  @!P4 ST.E.128 desc[UR36][R12.64], RZ ;  /* 0x000000ff0c00c985 */ /* 0x0007e8000c101d24 */
[----:B------:R3:W-:Y:S02]  /*d9b0*/  @!P5 ST.E.128 desc[UR36][R4.64], RZ ;  /* 0x000000ff0400d985 */ /* 0x0007e4000c101d24 */
.L_x_2664:
[----:B------:R-:W-:Y:S05]  /*d9c0*/  BSYNC B1 ;  /* 0x0000000000017941 */ /* 0x000fea0003800000 */
.L_x_2663:
[----:B--23--:R2:W3:Y:S01]  /*d9d0*/  SHFL.IDX PT, R5, R3, 0x1, 0x181f ;  /* 0x00381f0003057f89 */ /* 0x00c4e200000e0000 */
[----:B------:R-:W-:Y:S03]  /*d9e0*/  BSSY B1, `(.L_x_2665) ;  /* 0x000000c000017945 */ /* 0x000fe60003800000 */
[----:B-1----:R2:W1:Y:S01]  /*d9f0*/  SHFL.IDX PT, R7, R6, 0x1, 0x181f ;  /* 0x00381f0006077f89 */ /* 0x00246200000e0000 */
[----:B------:R-:W-:Y:S05]  /*da00*/  @P1 BRA `(.L_x_2666) ;  /* 0x0000000000241947 */ /* 0x000fea0003800000 */
[----:B------:R-:W-:Y:S02]  /*da10*/  ULDC UR4, c[0x0][0xac8] ;  /* 0x0002b20000047ab9 */ /* 0x000fe40000000800 */
[----:B------:R-:W-:Y:S02]  /*da20*/  ISETP.GE.AND P3, PT, R2, UR4, PT ;  /* 0x0000000402007c0c */ /* 0x000fe4000bf66270 */
[----:B------:R-:W-:-:S11]  /*da30*/  ISETP.GE.AND P4, PT, R18, UR4, PT ;  /* 0x0000000412007c0c */ /* 0x000fd6000bf86270 */
[-C--:B-1----:R-:W-:Y:S02]  /*da40*/  @!P3 LEA R12, P1, R2, R7.reuse, 0x1 ;  /* 0x00000007020cb211 */ /* 0x082fe400078208ff */
[----:B------:R-:W-:Y:S02]  /*da50*/  @!P4 LEA R4, P2, R18, R7, 0x1 ;  /* 0x000000071204c211 */ /* 0x000fe400078408ff */
[-C--:B---3--:R-:W-:Y:S02]  /*da60*/  @!P3 LEA.HI.X R13, R2, R5.reuse, R218, 0x1, P1 ;  /* 0x00000005020db211 */ /* 0x088fe400008f0cda */
[----:B------:R-:W-:-:S03]  /*da70*/  @!P4 LEA.HI.X R5, R18, R5, R217, 0x1, P2 ;  /* 0x000000051205c211 */ /* 0x000fc600010f0cd9 */
[----:B------:R4:W-:Y:S04]  /*da80*/  @!P3 ST.E.128 desc[UR36][R12.64], RZ ;  /* 0x000000ff0c00b985 */ /* 0x0009e8000c101d24 */
[----:B------:R4:W-:Y:S02]  /*da90*/  @!P4 ST.E.128 desc[UR36][R4.64], RZ ;  /* 0x000000ff0400c985 */ /* 0x0009e4000c101d24 */
.L_x_2666:
[----:B------:R-:W-:Y:S05]  /*daa0*/  BSYNC B1 ;  /* 0x0000000000017941 */ /* 0x000fea0003800000 */
.L_x_2665:
[----:B---34-:R3:W4:Y:S01]  /*dab0*/  SHFL.IDX PT, R5, R3, 0x2, 0x181f ;  /* 0x00581f0003057f89 */ /* 0x01872200000e0000 */
        /* <DEDUP_REMOVED lines=8> */
[-C--:B----4-:R-:W-:Y:S02]  /*db40*/  @!P2 LEA.HI.X R13, R2, R5.reuse, R218, 0x1, P0 ;  /* 0x00000005020da211 */ /* 0x090fe400000f0cda */
[----:B------:R-:W-:-:S03]  /*db50*/  @!P3 LEA.HI.X R5, R18, R5, R217, 0x1, P1 ;  /* 0x000000051205b211 */ /* 0x000fc600008f0cd9 */
[----:B------:R1:W-:Y:S04]  /*db60*/  @!P2 ST.E.128 desc[UR36][R12.64], RZ ;  /* 0x000000ff0c00a985 */ /* 0x0003e8000c101d24 */
[----:B------:R1:W-:Y:S02]  /*db70*/  @!P3 ST.E.128 desc[UR36][R4.64], RZ ;  /* 0x000000ff0400b985 */ /* 0x0003e4000c101d24 */
.L_x_2668:
[----:B------:R-:W-:Y:S05]  /*db80*/  BSYNC B1 ;  /* 0x0000000000017941 */ /* 0x000fea0003800000 */
.L_x_2667:
[----:B------:R-:W-:Y:S01]  /*db90*/  VIADD R0, R8, 0x60 ;  /* 0x0000006008007836 */ /* 0x000fe20000000000 */
[----:B0-23--:R-:W0:Y:S04]  /*dba0*/  SHFL.IDX PT, R3, R3, 0x3, 0x181f ;  /* 0x00781f0003037f89 */ /* 0x00de2800000e0000 */
[----:B------:R-:W-:Y:S01]  /*dbb0*/  ISETP.GE.AND P0, PT, R0, R11, PT ;  /* 0x0000000b0000720c */ /* 0x000fe20003f06270 */
[----:B-1--4-:R1:W2:-:S12]  /*dbc0*/  SHFL.IDX PT, R5, R6, 0x3, 0x181f ;  /* 0x00781f0006057f89 */ /* 0x01229800000e0000 */
[----:B-1----:R-:W-:Y:S05]  /*dbd0*/  @P0 BRA `(.L_x_2657) ;  /* 0x0000000000240947 */ /* 0x002fea0003800000 */
        /* <DEDUP_REMOVED lines=9> */
.L_x_2657:
[----:B------:R-:W-:Y:S05]  /*dc70*/  BSYNC B0 ;  /* 0x0000000000007941 */ /* 0x000fea0003800000 */
.L_x_2647:
[----:B------:R-:W-:Y:S02]  /*dc80*/  ULDC UR4, c[0x0][0xc3c] ;  /* 0x00030f0000047ab9 */ /* 0x000fe40000000800 */
[----:B------:R-:W-:-:S13]  /*dc90*/  ISETP.GE.AND P0, PT, R35, UR4, PT ;  /* 0x0000000423007c0c */ /* 0x000fda000bf06270 */
[----:B------:R-:W-:Y:S05]  /*dca0*/  @!P0 BRA `(.L_x_2669) ;  /* 0xffffff3000ac8947 */ /* 0x000fea000383ffff */
[----:B------:R-:W-:Y:S05]  /*dcb0*/  EXIT ;  /* 0x000000000000794d */ /* 0x000fea0003800000 */
.L_x_2604:
[----:B------:R-:W-:-:S08]  /*dcc0*/  NOP ;  /* 0x0000000000007918 */ /* 0x000fd00000000000 */
[----:B0-----:R-:W0:-:S00]  /*dcd0*/  USETMAXREG.DEALLOC.CTAPOOL 0x28 ;  /* 0x00000028000079c8 */ /* 0x001e0000080e0500 */
        /* <DEDUP_REMOVED lines=14> */
.L_x_2670:
        /* <DEDUP_REMOVED lines=44> */
.L_x_2674:
        /* <DEDUP_REMOVED lines=35> */
.L_x_2672:
        /* <DEDUP_REMOVED lines=13> */
.L_x_2675:
        /* <DEDUP_REMOVED lines=11> */
[----:B0-----:R-:W-:-:S02]  /*e430*/  IADD3 R2, R6, 0xffffffe, RZ ;  /* 0x0ffffffe06027810 */ /* 0x001fc40007ffe0ff */
[----:B------:R-:W-:-:S05]  /*e440*/  IABS R6, R5 ;  /* 0x0000000500067213 */ /* 0x000fca0000000000 */
        /* <DEDUP_REMOVED lines=20> */
[----:B0-----:R-:W-:-:S03]  /*e590*/  IMAD.MOV R11, RZ, RZ, -R3 ;  /* 0x000000ffff0b7224 */ /* 0x001fc600078e0a03 */
[----:B------:R-:W-:Y:S01]  /*e5a0*/  @!P2 IADD3 R8, -R8, RZ, RZ ;  /* 0x000000ff0808a210 */ /* 0x000fe20007ffe1ff */
[----:B------:R-:W-:Y:S01]  /*e5b0*/  IMAD.MOV R10, RZ, RZ, -R2 ;  /* 0x000000ffff0a7224 */ /* 0x000fe200078e0a02 */
[----:B------:R-:W-:Y:S01]  /*e5c0*/  @!P1 LOP3.LUT R8, RZ, R0, RZ, 0x33, !PT ;  /* 0x00000000ff089212 */ /* 0x000fe200078e33ff */
[----:B------:R-:W-:Y:S02]  /*e5d0*/  IMAD R11, R11, R4, RZ ;  /* 0x000000040b0b7224 */ /* 0x000fe400078e02ff */
[----:B------:R-:W-:Y:S01]  /*e5e0*/  IMAD.MOV.U32 R2, RZ, RZ, RZ ;  /* 0x000000ffff027224 */ /* 0x000fe200078e00ff */
[----:B------:R-:W-:-:S03]  /*e5f0*/  IABS R6, R8 ;  /* 0x0000000800067213 */ /* 0x000fc60000000000 */
        /* <DEDUP_REMOVED lines=12> */
[----:B------:R-:W-:-:S05]  /*e6c0*/  IADD3 R3, -R8, RZ, RZ ;  /* 0x000000ff08037210 */ /* 0x000fca0007ffe1ff */
        /* <DEDUP_REMOVED lines=9> */
.L_x_2676:
        /* <DEDUP_REMOVED lines=26> */
[----:B------:R-:W-:Y:S02]  /*e900*/  @!P2 IADD3 R2, -R2, RZ, RZ ;  /* 0x000000ff0202a210 */ /* 0x000fe40007ffe1ff */
        /* <DEDUP_REMOVED lines=30> */
[----:B------:R-:W-:-:S06]  /*eaf0*/  @P0 IADD3 R2, R2, 0x1, RZ ;  /* 0x0000000102020810 */ /* 0x000fcc0007ffe0ff */
[----:B------:R-:W-:Y:S01]  /*eb00*/  @!P2 IMAD.MOV R2, RZ, RZ, -R2 ;  /* 0x000000ffff02a224 */ /* 0x000fe200078e0a02 */
[----:B------:R-:W-:-:S05]  /*eb10*/  @!P1 LOP3.LUT R2, RZ, R11, RZ, 0x33, !PT ;  /* 0x0000000bff029212 */ /* 0x000fca00078e33ff */
[----:B------:R-:W-:-:S07]  /*eb20*/  IMAD R18, R2, R18, R3 ;  /* 0x0000001202127224 */ /* 0x000fce00078e0203 */
.L_x_2677:
[----:B------:R-:W-:-:S05]  /*eb30*/  LOP3.LUT R17, RZ, R2, RZ, 0x33, !PT ;  /* 0x00000002ff117212 */ /* 0x000fca00078e33ff */
[----:B------:R-:W-:Y:S01]  /*eb40*/  IMAD.IADD R17, R0, 0x1, R17 ;  /* 0x0000000100117824 */ /* 0x000fe200078e0211 */
[----:B------:R-:W-:Y:S06]  /*eb50*/  BRA `(.L_x_2678) ;  /* 0x0000000000147947 */ /* 0x000fec0003800000 */
.L_x_2673:
[----:B------:R-:W-:Y:S01]  /*eb60*/  ULDC UR4, c[0x0][0xc3c] ;  /* 0x00030f0000047ab9 */ /* 0x000fe20000000800 */
[----:B------:R-:W-:Y:S02]  /*eb70*/  IMAD.MOV.U32 R17, RZ, RZ, RZ ;  /* 0x000000ffff117224 */ /* 0x000fe400078e00ff */
[----:B------:R-:W-:Y:S02]  /*eb80*/  IMAD.U32 R16, RZ, RZ, UR6 ;  /* 0x00000006ff107e24 */ /* 0x000fe4000f8e00ff */
[----:B------:R-:W-:Y:S02]  /*eb90*/  IMAD.MOV.U32 R18, RZ, RZ, RZ ;  /* 0x000000ffff127224 */ /* 0x000fe400078e00ff */
[----:B------:R-:W-:-:S07]  /*eba0*/  IMAD.U32 R19, RZ, RZ, UR4 ;  /* 0x00000004ff137e24 */ /* 0x000fce000f8e00ff */
.L_x_2678:
[----:B------:R-:W-:-:S13]  /*ebb0*/  ISETP.NE.AND P0, PT, R7, RZ, PT ;  /* 0x000000ff0700720c */ /* 0x000fda0003f05270 */
[----:B------:R-:W0:Y:S01]  /*ebc0*/  @!P0 S2R R3, SR_CgaCtaId ;  /* 0x0000000000038919 */ /* 0x000e220000008800 */
[----:B------:R-:W-:-:S04]  /*ebd0*/  @!P0 MOV R0, 0x400 ;  /* 0x0000040000008802 */ /* 0x000fc80000000f00 */
[----:B0-----:R-:W-:-:S05]  /*ebe0*/  @!P0 LEA R0, R3, R0, 0x18 ;  /* 0x0000000003008211 */ /* 0x001fca00078ec0ff */
[----:B------:R0:W-:Y:S01]  /*ebf0*/  @!P0 STS.128 [R0+0x288d0], R16 ;  /* 0x0288d01000008388 */ /* 0x0001e20000000c00 */
[----:B------:R-:W-:Y:S06]  /*ec00*/  BAR.ARV 0x5, 0x180 ;  /* 0x0146000000007b1d */ /* 0x000fec0000002000 */
.L_x_2671:
[----:B------:R2:W-:Y:S01]  /*ec10*/  STL [R1+0x1c], RZ ;  /* 0x00001cff01007387 */ /* 0x0005e20000100800 */
[----:B------:R-:W-:Y:S01]  /*ec20*/  ULDC UR4, c[0x0][0xc3c] ;  /* 0x00030f0000047ab9 */ /* 0x000fe20000000800 */
[----:B------:R-:W-:Y:S01]  /*ec30*/  IMAD.MOV.U32 R28, RZ, RZ, 0x1 ;  /* 0x00000001ff1c7424 */ /* 0x000fe200078e00ff */
[----:B-1----:R-:W-:Y:S01]  /*ec40*/  ISETP.GE.AND P0, PT, R19, UR4, PT ;  /* 0x0000000413007c0c */ /* 0x002fe2000bf06270 */
[----:B------:R-:W-:-:S12]  /*ec50*/  IMAD.MOV.U32 R26, RZ, RZ, RZ ;  /* 0x000000ffff1a7224 */ /* 0x000fd800078e00ff */
[----:B--2---:R-:W-:Y:S05]  /*ec60*/  @P0 BRA `(.L_x_2679) ;  /* 0x0000005000280947 */ /* 0x004fea0003800000 */
[----:B0-----:R-:W2:Y:S01]  /*ec70*/  LDL R0, [R1+0x20] ;  /* 0x0000200001007983 */ /* 0x001ea20000100800 */
[----:B------:R-:W0:Y:S01]  /*ec80*/  S2UR UR5, SR_CgaCtaId ;  /* 0x00000000000579c3 */ /* 0x000e220000008800 */
[----:B------:R-:W-:Y:S01]  /*ec90*/  BSSY B8, `(.L_x_2679) ;  /* 0x0000507000087945 */ /* 0x000fe20003800000 */
[----:B------:R-:W-:Y:S01]  /*eca0*/  IMAD.MOV.U32 R28, RZ, RZ, 0x1 ;  /* 0x00000001ff1c7424 */ /* 0x000fe200078e00ff */
[----:B------:R-:W1:Y:S01]  /*ecb0*/  S2R R4, SR_TID.X ;  /* 0x0000000000047919 */ /* 0x000e620000002100 */
[----:B------:R-:W-:Y:S01]  /*ecc0*/  IMAD.MOV.U32 R26, RZ, RZ, RZ ;  /* 0x000000ffff1a7224 */ /* 0x000fe200078e00ff */
[----:B------:R-:W-:Y:S01]  /*ecd0*/  ULDC UR39, c[0x0][0xc] ;  /* 0x0000030000277ab9 */ /* 0x000fe20000000800 */
[----:B------:R3:W-:Y:S01]  /*ece0*/  STL [R1+0x1c], RZ ;  /* 0x00001cff01007387 */ /* 0x0007e20000100800 */
[C---:B-1----:R-:W-:Y:S01]  /*ecf0*/  SHF.L.U32 R30, R4.reuse, 0x3, RZ ;  /* 0x00000003041e7819 */ /* 0x042fe200000006ff */
[C---:B------:R-:W-:Y:S01]  /*ed00*/  IMAD.SHL.U32 R2, R4.reuse, 0x10, RZ ;  /* 0x0000001004027824 */ /* 0x040fe200078e00ff */
[----:B------:R-:W-:-:S04]  /*ed10*/  LOP3.LUT R3, R4, 0x7f, RZ, 0xc0, !PT ;  /* 0x0000007f04037812 */ /* 0x000fc800078ec0ff */
[----:B------:R-:W-:Y:S02]  /*ed20*/  LOP3.LUT R2, R2, 0x70, RZ, 0xc0, !PT ;  /* 0x0000007002027812 */ /* 0x000fe400078ec0ff */
[----:B--2---:R-:W-:Y:S02]  /*ed30*/  R2UR UR4, R0 ;  /* 0x00000000000472ca */ /* 0x004fe400000e0000 */
[----:B------:R-:W-:-:S04]  /*ed40*/  LOP3.LUT R0, R30, 0x1f8, RZ, 0xc0, !PT ;  /* 0x000001f81e007812 */ /* 0x000fc800078ec0ff */
[----:B------:R-:W-:Y:S02]  /*ed50*/  LOP3.LUT R33, R0, 0x38, R4, 0x78, !PT ;  /* 0x0000003800217812 */ /* 0x000fe400078e7804 */
[----:B------:R-:W-:Y:S02]  /*ed60*/  SHF.R.U32.HI R0, RZ, 0x3, R3 ;  /* 0x00000003ff007819 */ /* 0x000fe40000011603 */
[----:B------:R-:W-:Y:S02]  /*ed70*/  LOP3.LUT R33, R33, 0x200, R30, 0xf8, !PT ;  /* 0x0000020021217812 */ /* 0x000fe400078ef81e */
[----:B------:R-:W-:Y:S01]  /*ed80*/  LOP3.LUT R2, R0, R2, RZ, 0xfc, !PT ;  /* 0x0000000200027212 */ /* 0x000fe200078efcff */
[----:B------:R-:W-:Y:S01]  /*ed90*/  ULOP3.LUT UR38, UR4, 0x2, URZ, 0xfc, !UPT ;  /* 0x0000000204267892 */ /* 0x000fe2000f8efc3f */
[----:B------:R-:W-:Y:S02]  /*eda0*/  LOP3.LUT R30, R30, 0x38, RZ, 0xc0, !PT ;  /* 0x000000381e1e7812 */ /* 0x000fe400078ec0ff */
[----:B------:R-:W-:-:S02]  /*edb0*/  UMOV UR4, 0x400 ;  /* 0x0000040000047882 */ /* 0x000fc40000000000 */
[----:B0-----:R-:W-:Y:S01]  /*edc0*/  ULEA UR4, UR5, UR4, 0x18 ;  /* 0x0000000405047291 */ /* 0x001fe2000f8ec03f */
[----:B------:R-:W-:-:S05]  /*edd0*/  LOP3.LUT R29, R30, 0x40, RZ, 0xfc, !PT ;  /* 0x000000401e1d7812 */ /* 0x000fca00078efcff */
[----:B------:R-:W-:-:S04]  /*ede0*/  IMAD.U32 R22, RZ, RZ, UR4 ;  /* 0x00000004ff167e24 */ /* 0x000fc8000f8e00ff */
[----:B------:R-:W-:-:S05]  /*edf0*/  IMAD R0, R33, 0x2, R22 ;  /* 0x0000000221007824 */ /* 0x000fca00078e0216 */
[----:B------:R3:W-:Y:S02]  /*ee00*/  STL [R1], R0 ;  /* 0x0000000001007387 */ /* 0x0007e40000100800 */
.L_x_2744:
[----:B0-----:R-:W0:Y:S02]  /*ee10*/  LDC.64 R2, c[0x0][0xc88] ;  /* 0x00032200ff027b82 */ /* 0x001e240000000a00 */
[----:B0-----:R-:W-:-:S05]  /*ee20*/  IMAD.WIDE R2, R19, 0x4, R2 ;  /* 0x0000000413027825 */ /* 0x001fca00078e0202 */
[----:B------:R-:W3:Y:S01]  /*ee30*/  LDG.E R31, desc[UR36][R2.64] ;  /* 0x00000024021f7981 */ /* 0x000ee2000c1e1900 */
[----:B------:R-:W-:Y:S05]  /*ee40*/  YIELD ;  /* 0x0000000000007946 */ /* 0x000fea0003800000 */
[----:B------:R-:W-:Y:S01]  /*ee50*/  ULDC.64 UR4, c[0x0][0xa28] ;  /* 0x00028a0000047ab9 */ /* 0x000fe20000000a00 */
[----:B------:R-:W-:Y:S01]  /*ee60*/  IMAD.MOV.U32 R36, RZ, RZ, RZ ;  /* 0x000000ffff247224 */ /* 0x000fe200078e00ff */
[----:B------:R-:W-:Y:S01]  /*ee70*/  ISETP.NE.U32.AND P0, PT, RZ, UR4, PT ;  /* 0x00000004ff007c0c */ /* 0x000fe2000bf05070 */
[----:B------:R-:W-:-:S03]  /*ee80*/  ULDC.64 UR6, c[0x0][0xa18] ;  /* 0x0002860000067ab9 */ /* 0x000fc60000000a00 */
[----:B------:R-:W-:Y:S02]  /*ee90*/  ISETP.NE.AND.EX P0, PT, RZ, UR5, PT, P0 ;  /* 0x00000005ff007c0c */ /* 0x000fe4000bf05300 */
[----:B---3--:R-:W-:-:S11]  /*eea0*/  SHF.R.S32.HI R0, RZ, 0x1f, R31 ;  /* 0x0000001fff007819 */ /* 0x008fd6000001141f */
        /* <DEDUP_REMOVED lines=28> */
[----:B------:R-:W-:Y:S01]  /*f070*/  IMAD.U32 R7, RZ, RZ, UR4 ;  /* 0x00000004ff077e24 */ /* 0x000fe2000f8e00ff */
[----:B--2---:R0:W-:Y:S01]  /*f080*/  @P0 STL [R1+0x8], R0 ;  /* 0x0000080001000387 */ /* 0x0041e20000100800 */
[----:B------:R-:W-:Y:S05]  /*f090*/  @P0 BRA `(.L_x_2680) ;  /* 0x0000000000200947 */ /* 0x000fea0003800000 */
[----:B------:R-:W-:Y:S02]  /*f0a0*/  ULDC UR4, c[0x0][0x288] ;  /* 0x0000a20000047ab9 */ /* 0x000fe40000000800 */
[----:B0-----:R-:W-:-:S05]  /*f0b0*/  MOV R0, UR4 ;  /* 0x0000000400007c02 */ /* 0x001fca0008000f00 */
[----:B------:R1:W-:Y:S01]  /*f0c0*/  STL [R1+0x8], R0 ;  /* 0x0000080001007387 */ /* 0x0003e20000100800 */
[----:B------:R-:W-:Y:S05]  /*f0d0*/  @!P2 BRA `(.L_x_2680) ;  /* 0x000000000010a947 */ /* 0x000fea0003800000 */
[----:B------:R-:W2:Y:S04]  /*f0e0*/  LDG.E R5, desc[UR36][R2.64] ;  /* 0x0000002402057981 */ /* 0x000ea8000c1e1900 */
[----:B-1----:R-:W2:Y:S02]  /*f0f0*/  LDG.E R0, desc[UR36][R2.64+0x4] ;  /* 0x0000042402007981 */ /* 0x002ea4000c1e1900 */
[----:B--2---:R-:W-:-:S05]  /*f100*/  IMAD.IADD R0, R0, 0x1, -R5 ;  /* 0x0000000100007824 */ /* 0x004fca00078e0a05 */
[----:B------:R2:W-:Y:S02]  /*f110*/  STL [R1+0x8], R0 ;  /* 0x0000080001007387 */ /* 0x0005e40000100800 */
.L_x_2680:
        /* <DEDUP_REMOVED lines=9> */
.L_x_2681:
        /* <DEDUP_REMOVED lines=9> */
.L_x_2682:
[----:B------:R-:W4:Y:S01]  /*f240*/  LDL R4, [R1+0x8] ;  /* 0x0000080001047983 */ /* 0x000f220000100800 */
[----:B012---:R-:W0:Y:S01]  /*f250*/  LDC R0, c[0x0][0x448] ;  /* 0x00011200ff007b82 */ /* 0x007e220000000800 */
[----:B-----5:R-:W-:Y:S01]  /*f260*/  IMAD.IADD R34, R7, 0x1, -R36 ;  /* 0x0000000107227824 */ /* 0x020fe200078e0a24 */
[----:B------:R-:W-:Y:S01]  /*f270*/  LOP3.LUT R23, R23, 0xffffffdf, RZ, 0xc0, !PT ;  /* 0xffffffdf17177812 */ /* 0x000fe200078ec0ff */
[----:B------:R-:W-:Y:S01]  /*f280*/  BSSY B0, `(.L_x_2683) ;  /* 0x0000038000007945 */ /* 0x000fe20003800000 */
[----:B0-----:R-:W-:Y:S01]  /*f290*/  ISETP.NE.AND P0, PT, R0, 0x1, PT ;  /* 0x000000010000780c */ /* 0x001fe20003f05270 */
[----:B------:R-:W-:-:S04]  /*f2a0*/  IMAD.SHL.U32 R0, R17, 0x80, RZ ;  /* 0x0000008011007824 */ /* 0x000fc800078e00ff */
[----:B------:R-:W-:-:S08]  /*f2b0*/  VIADD R0, R0, 0x7f ;  /* 0x0000007f00007836 */ /* 0x000fd00000000000 */
[----:B---3--:R-:W0:Y:S01]  /*f2c0*/  @P0 LDC R3, c[0x0][0x44c] ;  /* 0x00011300ff030b82 */ /* 0x008e220000000800 */
[----:B------:R-:W-:-:S07]  /*f2d0*/  @P0 LOP3.LUT R23, R23, 0x20, RZ, 0xfc, !PT ;  /* 0x0000002017170812 */ /* 0x000fce00078efcff */
[----:B------:R-:W1:Y:S01]  /*f2e0*/  @P0 LDC R5, c[0x0][0x450] ;  /* 0x00011400ff050b82 */ /* 0x000e620000000800 */
[----:B0-----:R-:W-:-:S05]  /*f2f0*/  @P0 IMAD.HI.U32 R2, R0, R3, RZ ;  /* 0x0000000300020227 */ /* 0x001fca00078e00ff */
[----:B-1----:R-:W-:Y:S02]  /*f300*/  @P0 SHF.R.U32.HI R0, RZ, R5, R2 ;  /* 0x00000005ff000219 */ /* 0x002fe40000011602 */
[----:B----4-:R-:W-:-:S05]  /*f310*/  IADD3 R3, R34, 0x80, -R4 ;  /* 0x0000008022037810 */ /* 0x010fca0007ffe804 */
[----:B------:R-:W-:Y:S02]  /*f320*/  IMAD.IADD R2, R3, 0x1, R0 ;  /* 0x0000000103027824 */ /* 0x000fe400078e0200 */
[----:B------:R-:W-:-:S03]  /*f330*/  VIADD R0, R34, 0x7f ;  /* 0x0000007f22007836 */ /* 0x000fc60000000000 */
[----:B------:R-:W-:Y:S02]  /*f340*/  SHF.R.S32.HI R5, RZ, 0x1f, R2 ;  /* 0x0000001fff057819 */ /* 0x000fe40000011402 */
[----:B------:R-:W-:Y:S02]  /*f350*/  SHF.R.S32.HI R3, RZ, 0x1f, R0 ;  /* 0x0000001fff037819 */ /* 0x000fe40000011400 */
[----:B------:R-:W-:Y:S02]  /*f360*/  LEA.HI R5, R5, R2, RZ, 0x7 ;  /* 0x0000000205057211 */ /* 0x000fe400078f38ff */
[----:B------:R-:W-:Y:S02]  /*f370*/  LEA.HI R3, R3, R0, RZ, 0x7 ;  /* 0x0000000003037211 */ /* 0x000fe400078f38ff */
[----:B------:R-:W-:Y:S02]  /*f380*/  SHF.R.S32.HI R5, RZ, 0x7, R5 ;  /* 0x00000007ff057819 */ /* 0x000fe40000011405 */
[----:B------:R-:W-:-:S02]  /*f390*/  SHF.R.S32.HI R0, RZ, 0x7, R3 ;  /* 0x00000007ff007819 */ /* 0x000fc40000011403 */
[----:B------:R-:W-:Y:S02]  /*f3a0*/  LOP3.LUT R2, R18, 0xff000000, RZ, 0xc0, !PT ;  /* 0xff00000012027812 */ /* 0x000fe400078ec0ff */
[----:B------:R-:W-:Y:S02]  /*f3b0*/  VIMNMX R0, R0, R5, PT ;  /* 0x0000000500007248 */ /* 0x000fe40003fe0100 */
[----:B------:R-:W-:Y:S02]  /*f3c0*/  SHF.R.U32.HI R2, RZ, 0x8, R2 ;  /* 0x00000008ff027819 */ /* 0x000fe40000011602 */
[----:B------:R-:W-:Y:S02]  /*f3d0*/  ISETP.GE.AND P0, PT, R0, 0x1, PT ;  /* 0x000000010000780c */ /* 0x000fe40003f06270 */
[----:B------:R-:W-:-:S04]  /*f3e0*/  LOP3.LUT R3, R18, 0xff0000, RZ, 0xc0, !PT ;  /* 0x00ff000012037812 */ /* 0x000fc800078ec0ff */
[----:B------:R-:W-:Y:S01]  /*f3f0*/  LEA.HI R3, R3, R2, RZ, 0x10 ;  /* 0x0000000203037211 */ /* 0x000fe200078f80ff */
[----:B------:R-:W-:-:S03]  /*f400*/  IMAD.MOV.U32 R2, RZ, RZ, RZ ;  /* 0x000000ffff027224 */ /* 0x000fc600078e00ff */
[----:B------:R-:W-:-:S03]  /*f410*/  LOP3.LUT R35, R3, 0xff, RZ, 0xc0, !PT ;  /* 0x000000ff03237812 */ /* 0x000fc600078ec0ff */
[----:B------:R-:W-:Y:S05]  /*f420*/  @!P0 BRA `(.L_x_2684) ;  /* 0x0000000000748947 */ /* 0x000fea0003800000 */
[----:B------:R-:W-:-:S04]  /*f430*/  SHF.R.U32.HI R4, RZ, 0x10, R3 ;  /* 0x00000010ff047819 */ /* 0x000fc80000011603 */
[----:B------:R-:W-:-:S13]  /*f440*/  ISETP.NE.AND P0, PT, R4, RZ, PT ;  /* 0x000000ff0400720c */ /* 0x000fda0003f05270 */
[----:B------:R-:W0:Y:S02]  /*f450*/  @!P0 LDC R4, c[0x0][0x9f0] ;  /* 0x00027c00ff048b82 */ /* 0x000e240000000800 */
[-C--:B0-----:R-:W-:Y:S02]  /*f460*/  IABS R6, R4.reuse ;  /* 0x0000000400067213 */ /* 0x081fe40000000000 */
[----:B------:R-:W-:Y:S02]  /*f470*/  IADD3 R5, R4, -0x1, R0 ;  /* 0xffffffff04057810 */ /* 0x000fe40007ffe000 */
[----:B------:R-:W0:Y:S02]  /*f480*/  I2F.RP R8, R6 ;  /* 0x0000000600087306 */ /* 0x000e240000209400 */
[----:B------:R-:W-:-:S04]  /*f490*/  LOP3.LUT R2, R5, R4, RZ, 0x3c, !PT ;  /* 0x0000000405027212 */ /* 0x000fc800078e3cff */
[----:B------:R-:W-:Y:S02]  /*f4a0*/  ISETP.GE.AND P2, PT, R2, RZ, PT ;  /* 0x000000ff0200720c */ /* 0x000fe40003f46270 */
[----:B0-----:R-:W0:Y:S02]  /*f4b0*/  MUFU.RCP R8, R8 ;  /* 0x0000000800087308 */ /* 0x001e240000001000 */
[----:B0-----:R-:W-:-:S06]  /*f4c0*/  IADD3 R3, R8, 0xffffffe, RZ ;  /* 0x0ffffffe08037810 */ /* 0x001fcc0007ffe0ff */
[----:B------:R-:W0:Y:S02]  /*f4d0*/  F2I.FTZ.U32.TRUNC.NTZ R3, R3 ;  /* 0x0000000300037305 */ /* 0x000e24000021f000 */
[----:B0-----:R-:W-:-:S04]  /*f4e0*/  IMAD.MOV R2, RZ, RZ, -R3 ;  /* 0x000000ffff027224 */ /* 0x001fc800078e0a03 */
        /* <DEDUP_REMOVED lines=17> */
.L_x_2684:
[----:B------:R-:W-:Y:S05]  /*f600*/  BSYNC B0 ;  /* 0x0000000000007941 */ /* 0x000fea0003800000 */
.L_x_2683:
        /* <DEDUP_REMOVED lines=23> */
.L_x_2686:
        /* <DEDUP_REMOVED lines=8> */
[----:B------:R-:W-:Y:S01]  /*f800*/  MOV R4, UR6 ;  /* 0x0000000600047c02 */ /* 0x000fe20008000f00 */
[----:B------:R-:W-:Y:S01]  /*f810*/  IMAD.U32 R5, RZ, RZ, UR7 ;  /* 0x00000007ff057e24 */ /* 0x000fe2000f8e00ff */
        /* <DEDUP_REMOVED lines=10> */
.L_x_2689:
[----:B------:R-:W-:Y:S05]  /*f8c0*/  BSYNC B6 ;  /* 0x0000000000067941 */ /* 0x000fea0003800000 */
.L_x_2688:
        /* <DEDUP_REMOVED lines=9> */
[----:B------:R-:W-:Y:S01]  /*f960*/  MOV R4, UR6 ;  /* 0x0000000600047c02 */ /* 0x000fe20008000f00 */
        /* <DEDUP_REMOVED lines=10> */
.L_x_2692:
        /* <DEDUP_REMOVED lines=15> */
.L_x_2691:
[----:B------:R-:W-:Y:S05]  /*fb00*/  BSYNC B6 ;  /* 0x0000000000067941 */ /* 0x000fea0003800000 */
.L_x_2690:
[----:B------:R-:W2:Y:S01]  /*fb10*/  LDL R2, [R1+0x18] ;  /* 0x0000180001027983 */ /* 0x000ea20000100800 */
[----:B------:R-:W-:Y:S01]  /*fb20*/  ULDC.64 UR4, c[0x0][0x9f8] ;  /* 0x00027e0000047ab9 */ /* 0x000fe20000000a00 */
[----:B------:R-:W0:Y:S01]  /*fb30*/  LDC R6, c[0x0][0x430] ;  /* 0x00010c00ff067b82 */ /* 0x000e220000000800 */
[----:B------:R-:W-:-:S04]  /*fb40*/  ISETP.NE.U32.AND P0, PT, RZ, UR4, PT ;  /* 0x00000004ff007c0c */ /* 0x000fc8000bf05070 */
[----:B------:R-:W-:-:S13]  /*fb50*/  ISETP.NE.AND.EX P0, PT, RZ, UR5, PT, P0 ;  /* 0x00000005ff007c0c */ /* 0x000fda000bf05300 */
[----:B------:R-:W-:Y:S01]  /*fb60*/  @P0 IADD3 R24, P1, R24, UR4, RZ ;  /* 0x0000000418180c10 */ /* 0x000fe2000ff3e0ff */
[----:B------:R-:W1:Y:S01]  /*fb70*/  S2R R21, SR_TID.X ;  /* 0x0000000000157919 */ /* 0x000e620000002100 */
[----:B------:R-:W3:Y:S02]  /*fb80*/  S2R R20, SR_TID.X ;  /* 0x0000000000147919 */ /* 0x000ee40000002100 */
[----:B------:R-:W-:Y:S01]  /*fb90*/  @P0 IADD3.X R25, R25, UR5, RZ, P1, !PT ;  /* 0x0000000519190c10 */ /* 0x000fe20008ffe4ff */
[----:B------:R-:W-:-:S04]  /*fba0*/  ULDC UR4, c[0x0][0x2f4] ;  /* 0x0000bd0000047ab9 */ /* 0x000fc80000000800 */
[----:B------:R-:W4:Y:S01]  /*fbb0*/  @P0 LDG.E R32, desc[UR36][R24.64] ;  /* 0x0000002418200981 */ /* 0x000f22000c1e1900 */
[----:B0-----:R-:W-:Y:S02]  /*fbc0*/  ISETP.NE.AND P2, PT, R6, 0x1, PT ;  /* 0x000000010600780c */ /* 0x001fe40003f45270 */
[----:B------:R-:W-:-:S11]  /*fbd0*/  LOP3.LUT R23, R23, 0xfffffff7, RZ, 0xc0, !PT ;  /* 0xfffffff717177812 */ /* 0x000fd600078ec0ff */
[----:B------:R-:W0:Y:S01]  /*fbe0*/  @P2 LDC R3, c[0x0][0x434] ;  /* 0x00010d00ff032b82 */ /* 0x000e220000000800 */
[----:B------:R-:W-:Y:S01]  /*fbf0*/  @P2 LOP3.LUT R23, R23, 0x8, RZ, 0xfc, !PT ;  /* 0x0000000817172812 */ /* 0x000fe200078efcff */
[----:B-1----:R-:W-:Y:S01]  /*fc00*/  IMAD.SHL.U32 R21, R21, 0x10, RZ ;  /* 0x0000001015157824 */ /* 0x002fe200078e00ff */
[----:B---3--:R-:W-:-:S04]  /*fc10*/  LOP3.LUT R20, R20, 0x7f, RZ, 0xc0, !PT ;  /* 0x0000007f14147812 */ /* 0x008fc800078ec0ff */
[----:B------:R-:W-:Y:S02]  /*fc20*/  LOP3.LUT R21, R21, 0x70, RZ, 0xc0, !PT ;  /* 0x0000007015157812 */ /* 0x000fe400078ec0ff */
[----:B------:R-:W-:Y:S02]  /*fc30*/  SHF.R.U32.HI R20, RZ, 0x3, R20 ;  /* 0x00000003ff147819 */ /* 0x000fe40000011614 */
[----:B------:R-:W-:Y:S01]  /*fc40*/  LOP3.LUT R23, R23, 0xfffffffb, RZ, 0xc0, !PT ;  /* 0xfffffffb17177812 */ /* 0x000fe200078ec0ff */
[----:B------:R-:W-:Y:S01]  /*fc50*/  UMOV UR5, 0xffffffff ;  /* 0xffffffff00057882 */ /* 0x000fe20000000000 */
[----:B--2---:R-:W-:Y:S02]  /*fc60*/  VIADD R27, R2, 0xffffffff ;  /* 0xffffffff021b7836 */ /* 0x004fe40000000000 */
[----:B------:R-:W1:Y:S03]  /*fc70*/  @P2 LDC R2, c[0x0][0x438] ;  /* 0x00010e00ff022b82 */ /* 0x000e660000000800 */
[----:B------:R-:W-:-:S04]  /*fc80*/  SHF.L.U32 R8, R27, 0x7, RZ ;  /* 0x000000071b087819 */ /* 0x000fc800000006ff */
[----:B------:R-:W-:-:S04]  /*fc90*/  LOP3.LUT R5, R8, R20, R21, 0xfe, !PT ;  /* 0x0000001408057212 */ /* 0x000fc800078efe15 */
[C---:B------:R-:W-:Y:S01]  /*fca0*/  ISETP.GE.AND P0, PT, R5.reuse, R34, PT ;  /* 0x000000220500720c */ /* 0x040fe20003f06270 */
[----:B------:R-:W-:-:S04]  /*fcb0*/  IMAD.IADD R0, R5, 0x1, R36 ;  /* 0x0000000105007824 */ /* 0x000fc800078e0224 */
[----:B0-----:R-:W-:-:S04]  /*fcc0*/  @P2 IMAD.HI.U32 R3, R0, R3, RZ ;  /* 0x0000000300032227 */ /* 0x001fc800078e00ff */
[----:B------:R-:W-:Y:S01]  /*fcd0*/  IMAD.MOV.U32 R4, RZ, RZ, R0 ;  /* 0x000000ffff047224 */ /* 0x000fe200078e0000 */
[----:B-1----:R-:W-:-:S03]  /*fce0*/  @P2 SHF.R.U32.HI R4, RZ, R2, R3 ;  /* 0x00000002ff042219 */ /* 0x002fc60000011603 */
[----:B------:R-:W0:Y:S02]  /*fcf0*/  @!P0 LDC.64 R2, c[0x0][0x428] ;  /* 0x00010a00ff028b82 */ /* 0x000e240000000a00 */
[----:B------:R-:W-:Y:S01]  /*fd00*/  IMAD.MOV R5, RZ, RZ, -R4 ;  /* 0x000000ffff057224 */ /* 0x000fe200078e0a04 */
[----:B----4-:R-:W-:-:S03]  /*fd10*/  SHF.R.S32.HI R37, RZ, 0x1f, R32 ;  /* 0x0000001fff257819 */ /* 0x010fc60000011420 */
[----:B------:R-:W-:Y:S01]  /*fd20*/  IMAD R0, R6, R5, R0 ;  /* 0x0000000506007224 */ /* 0x000fe200078e0200 */
[--C-:B------:R-:W-:Y:S01]  /*fd30*/  @!P0 SHF.R.S32.HI R5, RZ, 0x1f, R4.reuse ;  /* 0x0000001fff058819 */ /* 0x100fe20000011404 */
[-C--:B0-----:R-:W-:Y:S02]  /*fd40*/  @!P0 IMAD R6, R37, R2.reuse, RZ ;  /* 0x0000000225068224 */ /* 0x081fe400078e02ff */
[----:B------:R-:W-:-:S04]  /*fd50*/  @!P0 IMAD.WIDE.U32 R4, R32, R2, R4 ;  /* 0x0000000220048225 */ /* 0x000fc800078e0004 */
[----:B------:R-:W-:Y:S02]  /*fd60*/  @!P0 IMAD R6, R32, R3, R6 ;  /* 0x0000000320068224 */ /* 0x000fe400078e0206 */
[----:B------:R-:W0:Y:S02]  /*fd70*/  @!P0 LDC.64 R2, c[0x0][0x418] ;  /* 0x00010600ff028b82 */ /* 0x000e240000000a00 */
[----:B------:R-:W-:Y:S02]  /*fd80*/  @!P0 IMAD.IADD R6, R5, 0x1, R6 ;  /* 0x0000000105068824 */ /* 0x000fe400078e0206 */
[----:B------:R-:W-:-:S05]  /*fd90*/  IMAD.U32 R5, RZ, RZ, UR38 ;  /* 0x00000026ff057e24 */ /* 0x000fca000f8e00ff */
        /* <DEDUP_REMOVED lines=13> */
.L_x_2761:
[----:B------:R-:W-:Y:S01]  /*fe70*/  LOP3.LUT R25, R18, 0xffff, RZ, 0xc0, !PT ;  /* 0x0000ffff12197812 */ /* 0x000fe200078ec0ff */
[----:B------:R-:W-:Y:S06]  /*fe80*/  @!P2 BRA `(.L_x_2694) ;  /* 0x000000000004a947 */ /* 0x000fec0003800000 */
[----:B------:R-:W-:Y:S01]  /*fe90*/  BPT.TRAP 0x1 ;  /* 0x000000040000795c */ /* 0x000fe20000300000 */
.L_x_2694:
        /* <DEDUP_REMOVED lines=23> */
.L_x_2762:
[----:B------:R-:W-:Y:S05]  /*10010*/  BSYNC B0 ;  /* 0x0000000000007941 */ /* 0x000fea0003800000 */
.L_x_2695:
        /* <DEDUP_REMOVED lines=105> */
.L_x_2780:
        /* <DEDUP_REMOVED lines=11> */
.L_x_2698:
        /* <DEDUP_REMOVED lines=10> */
.L_x_2699:
[----:B0-----:R0:W5:Y:S01]  /*10800*/  LDL.LU R4, [R1+0xc] ;  /* 0x00000c0001047983 */ /* 0x0011620000300800 */
[----:B------:R0:W-:Y:S03]  /*10810*/  SYNCS.ARRIVE.TRANS64.A1T0 RZ, [R7+URZ+0x28830], RZ ;  /* 0x028830ff07ff79a7 */ /* 0x0001e6000810003f */
[----:B-1----:R0:W5:Y:S02]  /*10820*/  LDL.LU R3, [R1+0x4] ;  /* 0x0000040001037983 */ /* 0x0021640000300800 */
[----:B------:R-:W-:Y:S05]  /*10830*/  WARPSYNC.ALL ;  /* 0x0000000000007948 */ /* 0x000fea0003800000 */
[----:B------:R-:W-:Y:S01]  /*10840*/  ULDC.64 UR4, c[0x0][0x298] ;  /* 0x0000a60000047ab9 */ /* 0x000fe20000000a00 */
[----:B------:R-:W-:Y:S01]  /*10850*/  BAR.SYNC.DEFER_BLOCKING 0x8, 0x180 ;  /* 0x0206000000007b1d */ /* 0x000fe20000010000 */
[----:B------:R-:W-:Y:S01]  /*10860*/  LOP3.LUT P0, RZ, R23, 0x10, RZ, 0xc0, !PT ;  /* 0x0000001017ff7812 */ /* 0x000fe2000780c0ff */
[----:B------:R-:W-:-:S03]  /*10870*/  VIADD R2, R22, 0x10400 ;  /* 0x0001040016027836 */ /* 0x000fc60000000000 */
[----:B------:R-:W-:Y:S01]  /*10880*/  SEL R31, R31, RZ, !P0 ;  /* 0x000000ff1f1f7207 */ /* 0x000fe20004000000 */
[----:B------:R-:W-:Y:S01]  /*10890*/  BSSY B6, `(.L_x_2700) ;  /* 0x000001c000067945 */ /* 0x000fe20003800000 */
[----:B-----5:R-:W-:Y:S02]  /*108a0*/  SEL R4, R4, RZ, !P0 ;  /* 0x000000ff04047207 */ /* 0x020fe40004000000 */
[----:B------:R-:W-:Y:S02]  /*108b0*/  LOP3.LUT P0, RZ, R2, 0x3ff, RZ, 0xc0, !PT ;  /* 0x000003ff02ff7812 */ /* 0x000fe4000780c0ff */
[----:B------:R-:W-:Y:S01]  /*108c0*/  SHF.R.S32.HI R0, RZ, 0x1f, R3 ;  /* 0x0000001fff007819 */ /* 0x000fe20000011403 */
[----:B------:R1:W-:Y:S04]  /*108d0*/  STL [R1+0xc], R4 ;  /* 0x00000c0401007387 */ /* 0x0003e80000100800 */
[----:B------:R-:W-:-:S04]  /*108e0*/  IMAD R0, R0, UR4, RZ ;  /* 0x0000000400007c24 */ /* 0x000fc8000f8e02ff */
[C---:B------:R-:W-:Y:S02]  /*108f0*/  IMAD R0, R3.reuse, UR5, R0 ;  /* 0x0000000503007c24 */ /* 0x040fe4000f8e0200 */
[----:B------:R-:W-:-:S05]  /*10900*/  IMAD.WIDE.U32 R2, R3, UR4, RZ ;  /* 0x0000000403027c25 */ /* 0x000fca000f8e00ff */
[----:B------:R-:W-:Y:S01]  /*10910*/  IADD3 R0, R3, R0, RZ ;  /* 0x0000000003007210 */ /* 0x000fe20007ffe0ff */
[----:B------:R1:W-:Y:S04]  /*10920*/  STL.64 [R1+0x10], R2 ;  /* 0x0000100201007387 */ /* 0x0003e80000100a00 */
[----:B------:R1:W-:Y:S01]  /*10930*/  STL [R1+0x4], R0 ;  /* 0x0000040001007387 */ /* 0x0003e20000100800 */
[----:B------:R-:W-:Y:S05]  /*10940*/  @!P0 BRA `(.L_x_2701) ;  /* 0x0000000000408947 */ /* 0x000fea0003800000 */
[----:B-1----:R-:W-:Y:S01]  /*10950*/  MOV R2, 0x0 ;  /* 0x0000000000027802 */ /* 0x002fe20000000f00 */
[----:B------:R-:W-:Y:S01]  /*10960*/  ULDC.64 UR4, c[0x4][0x80] ;  /* 0x0100200000047ab9 */ /* 0x000fe20000000a00 */
[----:B------:R-:W-:Y:S01]  /*10970*/  ULDC.64 UR6, c[0x4][0x88] ;  /* 0x0100220000067ab9 */ /* 0x000fe20000000a00 */
[----:B------:R-:W-:Y:S01]  /*10980*/  ULDC.64 UR8, c[0x4][0x20] ;  /* 0x0100080000087ab9 */ /* 0x000fe20000000a00 */
[----:B------:R-:W-:Y:S02]  /*10990*/  IMAD.U32 R4, RZ, RZ, UR4 ;  /* 0x00000004ff047e24 */ /* 0x000fe4000f8e00ff */
[----:B------:R-:W1:Y:S01]  /*109a0*/  LDC.64 R2, c[0x4][R2] ;  /* 0x0100000002027b82 */ /* 0x000e620000000a00 */
[----:B------:R-:W-:Y:S02]  /*109b0*/  IMAD.U32 R5, RZ, RZ, UR5 ;  /* 0x00000005ff057e24 */ /* 0x000fe4000f8e00ff */
[----:B------:R-:W-:Y:S02]  /*109c0*/  IMAD.U32 R6, RZ, RZ, UR6 ;  /* 0x00000006ff067e24 */ /* 0x000fe4000f8e00ff */
[----:B0-----:R-:W-:-:S02]  /*109d0*/  IMAD.U32 R7, RZ, RZ, UR7 ;  /* 0x00000007ff077e24 */ /* 0x001fc4000f8e00ff */
[----:B------:R-:W-:Y:S02]  /*109e0*/  IMAD.U32 R10, RZ, RZ, UR8 ;  /* 0x00000008ff0a7e24 */ /* 0x000fe4000f8e00ff */
[----:B------:R-:W-:Y:S02]  /*109f0*/  IMAD.U32 R11, RZ, RZ, UR9 ;  /* 0x00000009ff0b7e24 */ /* 0x000fe4000f8e00ff */
[----:B------:R-:W-:Y:S02]  /*10a00*/  IMAD.MOV.U32 R8, RZ, RZ, 0x70 ;  /* 0x00000070ff087424 */ /* 0x000fe400078e00ff */
[----:B------:R-:W-:Y:S02]  /*10a10*/  IMAD.MOV.U32 R12, RZ, RZ, 0x1 ;  /* 0x00000001ff0c7424 */ /* 0x000fe400078e00ff */
[----:B------:R-:W-:-:S07]  /*10a20*/  IMAD.MOV.U32 R13, RZ, RZ, RZ ;  /* 0x000000ffff0d7224 */ /* 0x000fce00078e00ff */
[----:B------:R-:W-:-:S07]  /*10a30*/  LEPC R20, `(.L_x_2701) ;  /* 0x000000001014794e */ /* 0x000fce0000000000 */
[----:B-1----:R-:W-:Y:S05]  /*10a40*/  CALL.ABS.NOINC R2 ;  /* 0x0000000002007343 */ /* 0x002fea0003c00000 */
.L_x_2701:
[----:B------:R-:W-:Y:S05]  /*10a50*/  BSYNC B6 ;  /* 0x0000000000067941 */ /* 0x000fea0003800000 */
.L_x_2700:
[----:B------:R-:W2:Y:S01]  /*10a60*/  LDL.LU R21, [R1+0xc] ;  /* 0x00000c0001157983 */ /* 0x000ea20000300800 */
[----:B-1----:R-:W1:Y:S01]  /*10a70*/  LDC R4, c[0x0][0x448] ;  /* 0x00011200ff047b82 */ /* 0x002e620000000800 */
[----:B------:R-:W-:Y:S01]  /*10a80*/  ULDC.64 UR6, c[0x0][0x2e0] ;  /* 0x0000b80000067ab9 */ /* 0x000fe20000000a00 */
[----:B------:R-:W-:Y:S01]  /*10a90*/  ULDC.64 UR4, c[0x0][0x2d8] ;  /* 0x0000b60000047ab9 */ /* 0x000fe20000000a00 */
[----:B------:R-:W3:Y:S04]  /*10aa0*/  LDL.LU R20, [R1+0x4] ;  /* 0x0000040001147983 */ /* 0x000ee80000300800 */
[----:B------:R-:W3:Y:S04]  /*10ab0*/  LDL.LU.64 R2, [R1+0x10] ;  /* 0x0000100001027983 */ /* 0x000ee80000300a00 */
[----:B------:R4:W5:Y:S04]  /*10ac0*/  LDL R10, [R1+0x8] ;  /* 0x00000800010a7983 */ /* 0x0009680000100800 */
[----:B------:R4:W5:Y:S01]  /*10ad0*/  LDL R8, [R1] ;  /* 0x0000000001087983 */ /* 0x0009620000100800 */
[----:B-1----:R-:W-:-:S13]  /*10ae0*/  ISETP.NE.AND P6, PT, R4, 0x1, PT ;  /* 0x000000010400780c */ /* 0x002fda0003fc5270 */
[----:B------:R-:W1:Y:S08]  /*10af0*/  @P6 LDC R5, c[0x0][0x44c] ;  /* 0x00011300ff056b82 */ /* 0x000e700000000800 */
[----:B------:R-:W0:Y:S01]  /*10b00*/  @P6 LDC R4, c[0x0][0x450] ;  /* 0x00011400ff046b82 */ /* 0x000e220000000800 */
[----:B--2---:R-:W-:Y:S02]  /*10b10*/  IMAD R0, R21, UR6, RZ ;  /* 0x0000000615007c24 */ /* 0x004fe4000f8e02ff */
[----:B------:R-:W2:Y:S02]  /*10b20*/  S2R R21, SR_TID.X ;  /* 0x0000000000157919 */ /* 0x000ea40000002100 */
[----:B------:R-:W-:Y:S01]  /*10b30*/  IMAD R0, R31, UR7, R0 ;  /* 0x000000071f007c24 */ /* 0x000fe2000f8e0200 */
[----:B---3--:R-:W-:-:S02]  /*10b40*/  MOV R3, R20 ;  /* 0x0000001400037202 */ /* 0x008fc40000000f00 */
[----:B------:R-:W3:Y:S01]  /*10b50*/  S2R R20, SR_TID.X ;  /* 0x0000000000147919 */ /* 0x000ee20000002100 */
[----:B------:R-:W-:-:S04]  /*10b60*/  IMAD.WIDE.U32 R2, R25, UR4, R2 ;  /* 0x0000000419027c25 */ /* 0x000fc8000f8e0002 */
[----:B------:R-:W-:Y:S01]  /*10b70*/  IMAD R3, R25, UR5, R3 ;  /* 0x0000000519037c24 */ /* 0x000fe2000f8e0203 */
[----:B------:R-:W-:Y:S01]  /*10b80*/  ULDC.64 UR4, c[0x0][0x2d0] ;  /* 0x0000b40000047ab9 */ /* 0x000fe20000000a00 */
[----:B------:R-:W-:-:S04]  /*10b90*/  IMAD.WIDE.U32 R2, R31, UR6, R2 ;  /* 0x000000061f027c25 */ /* 0x000fc8000f8e0002 */
[----:B------:R-:W-:Y:S02]  /*10ba0*/  IMAD.IADD R3, R3, 0x1, R0 ;  /* 0x0000000103037824 */ /* 0x000fe400078e0200 */
[----:B--2---:R-:W-:-:S05]  /*10bb0*/  IMAD.SHL.U32 R21, R21, 0x10, RZ ;  /* 0x0000001015157824 */ /* 0x004fca00078e00ff */
[----:B------:R-:W-:Y:S02]  /*10bc0*/  LOP3.LUT R21, R21, 0x70, RZ, 0xc0, !PT ;  /* 0x0000007015157812 */ /* 0x000fe400078ec0ff */
[----:B---3--:R-:W-:-:S04]  /*10bd0*/  LOP3.LUT R20, R20, 0x7f, RZ, 0xc0, !PT ;  /* 0x0000007f14147812 */ /* 0x008fc800078ec0ff */
[----:B------:R-:W-:-:S04]  /*10be0*/  SHF.R.U32.HI R20, RZ, 0x3, R20 ;  /* 0x00000003ff147819 */ /* 0x000fc80000011614 */
[----:B------:R-:W-:-:S05]  /*10bf0*/  LOP3.LUT R20, R20, R21, RZ, 0xfc, !PT ;  /* 0x0000001514147212 */ /* 0x000fca00078efcff */
[----:B------:R-:W-:-:S04]  /*10c00*/  IMAD R0, R17, 0x80, R20 ;  /* 0x0000008011007824 */ /* 0x000fc800078e0214 */
[----:B-1----:R-:W-:-:S04]  /*10c10*/  @P6 IMAD.HI.U32 R5, R0, R5, RZ ;  /* 0x0000000500056227 */ /* 0x002fc800078e00ff */
[----:B------:R-:W-:Y:S01]  /*10c20*/  IMAD.MOV.U32 R6, RZ, RZ, R0 ;  /* 0x000000ffff067224 */ /* 0x000fe200078e0000 */
[----:B0-----:R-:W-:Y:S02]  /*10c30*/  @P6 SHF.R.U32.HI R6, RZ, R4, R5 ;  /* 0x00000004ff066219 */ /* 0x001fe40000011605 */
[----:B------:R-:W0:Y:S03]  /*10c40*/  LDC R5, c[0x0][0x448] ;  /* 0x00011200ff057b82 */ /* 0x000e260000000800 */
[----:B------:R-:W-:Y:S01]  /*10c50*/  IMAD.MOV R4, RZ, RZ, -R6 ;  /* 0x000000ffff047224 */ /* 0x000fe200078e0a06 */
[----:B------:R-:W1:Y:S01]  /*10c60*/  S2R R20, SR_TID.X ;  /* 0x0000000000147919 */ /* 0x000e620000002100 */
[----:B------:R-:W-:-:S04]  /*10c70*/  IMAD.WIDE.U32 R2, R6, UR4, R2 ;  /* 0x0000000406027c25 */ /* 0x000fc8000f8e0002 */
[----:B0-----:R-:W-:Y:S01]  /*10c80*/  IMAD R0, R5, R4, R0 ;  /* 0x0000000405007224 */ /* 0x001fe200078e0200 */
[----:B------:R-:W-:-:S05]  /*10c90*/  SHF.R.S32.HI R4, RZ, 0x1f, R6 ;  /* 0x0000001fff047819 */ /* 0x000fca0000011406 */
        /* <DEDUP_REMOVED lines=16> */
[----:B-1----:R-:W-:-:S04]  /*10da0*/  LOP3.LUT R20, R20, 0x7f, RZ, 0xc0, !PT ;  /* 0x0000007f14147812 */ /* 0x002fc800078ec0ff */
[----:B------:R-:W-:Y:S01]  /*10db0*/  SHF.R.U32.HI R9, RZ, 0x3, R20 ;  /* 0x00000003ff097819 */ /* 0x000fe20000011614 */
[----:B----4-:R-:W-:Y:S06]  /*10dc0*/  BRA.DIV UR4, `(.L_x_2702) ;  /* 0x0000004204787947 */ /* 0x010fec000b800000 */
[----:B------:R-:W0:Y:S01]  /*10dd0*/  SHFL.IDX PT, R14, R0, RZ, 0x181f ;  /* 0x00181fff000e7589 */ /* 0x000e2200000e0000 */
[----:B-----5:R-:W-:Y:S02]  /*10de0*/  IMAD R5, R10, R5, RZ ;  /* 0x000000050a057224 */ /* 0x020fe400078e02ff */
[----:B------:R-:W-:Y:S01]  /*10df0*/  IMAD R17, R17, 0x80, R9 ;  /* 0x0000008011117824 */ /* 0x000fe200078e0209 */
[----:B------:R-:W1:Y:S03]  /*10e00*/  SHFL.IDX PT, R2, R4, RZ, 0x181f ;  /* 0x00181fff04027589 */ /* 0x000e6600000e0000 */
[C---:B------:R-:W-:Y:S01]  /*10e10*/  VIADD R6, R17.reuse, 0x10 ;  /* 0x0000001011067836 */ /* 0x040fe20000000000 */
[----:B------:R-:W-:-:S13]  /*10e20*/  ISETP.GE.AND P2, PT, R17, R5, PT ;  /* 0x000000051100720c */ /* 0x000fda0003f46270 */
[----:B0-----:R-:W-:-:S05]  /*10e30*/  @!P2 LEA R14, P3, R30, R14, 0x1 ;  /* 0x0000000e1e0ea211 */ /* 0x001fca00078608ff */
[----:B-1----:R-:W-:Y:S01]  /*10e40*/  @!P2 IMAD.X R3, RZ, RZ, R2, P3 ;  /* 0x000000ffff03a224 */ /* 0x002fe200018e0602 */
[----:B------:R-:W-:Y:S02]  /*10e50*/  @!P2 MOV R2, R14 ;  /* 0x0000000e0002a202 */ /* 0x000fe40000000f00 */
        /* <DEDUP_REMOVED lines=26> */
[----:B0-----:R-:W-:-:S04]  /*11000*/  @!P2 LEA R14, P3, R30, R14, 0x1 ;  /* 0x0000000e1e0ea211 */ /* 0x001fc800078608ff */
[----:B-1----:R-:W-:Y:S01]  /*11010*/  @!P2 IADD3.X R7, RZ, R2, RZ, P3, !PT ;  /* 0x00000002ff07a210 */ /* 0x002fe20001ffe4ff */
[----:B------:R-:W-:Y:S02]  /*11020*/  @!P2 IMAD.MOV.U32 R2, RZ, RZ, R14 ;  /* 0x000000ffff02a224 */ /* 0x000fe400078e000e */
[----:B------:R-:W0:Y:S02]  /*11030*/  SHFL.IDX PT, R14, R0, 0x4, 0x181f ;  /* 0x00981f00000e7f89 */ /* 0x000e2400000e0000 */
[----:B------:R-:W-:-:S05]  /*11040*/  @!P2 IMAD.MOV.U32 R3, RZ, RZ, R7 ;  /* 0x000000ffff03a224 */ /* 0x000fca00078e0007 */
[----:B------:R-:W-:Y:S04]  /*11050*/  @!P2 LDGSTS.E.BYPASS.LTC128B.128 [R8+0x11c00], desc[UR36][R2.64], !P0 ;  /* 0x11c000000208afae */ /* 0x000fe8000c101d64 */
[----:B------:R1:W-:Y:S01]  /*11060*/  @!P2 LDGSTS.E.BYPASS.LTC128B.128 [R8+0x15c00], desc[UR36][R2.64+0x80], !P1 ;  /* 0x15c000800208afae */ /* 0x0003e2000c901d64 */
[----:B------:R-:W-:Y:S01]  /*11070*/  ISETP.GE.AND P2, PT, R6, R5, PT ;  /* 0x000000050600720c */ /* 0x000fe20003f46270 */
[----:B------:R-:W-:Y:S02]  /*11080*/  VIADD R6, R17, 0x50 ;  /* 0x0000005011067836 */ /* 0x000fe40000000000 */
        /* <DEDUP_REMOVED lines=12> */
[----:B-1----:R-:W-:Y:S01]  /*11150*/  @!P2 IMAD.X R7, RZ, RZ, R2, P3 ;  /* 0x000000ffff07a224 */ /* 0x002fe200018e0602 */
[----:B------:R-:W-:Y:S02]  /*11160*/  @!P2 MOV R2, R14 ;  /* 0x0000000e0002a202 */ /* 0x000fe40000000f00 */
[----:B------:R-:W0:Y:S01]  /*11170*/  SHFL.IDX PT, R14, R0, 0x6, 0x181f ;  /* 0x00d81f00000e7f89 */ /* 0x000e2200000e0000 */
[----:B------:R-:W-:-:S05]  /*11180*/  @!P2 IMAD.MOV.U32 R3, RZ, RZ, R7 ;  /* 0x000000ffff03a224 */ /* 0x000fca00078e0007 */
        /* <DEDUP_REMOVED lines=12> */
.L_x_2797:
        /* <DEDUP_REMOVED lines=11> */
.L_x_2704:
[----:B------:R-:W-:Y:S05]  /*11300*/  BSYNC B0 ;  /* 0x0000000000007941 */ /* 0x000fea0003800000 */
.L_x_2703:
[----:B------:R-:W-:Y:S01]  /*11310*/  NOP ;  /* 0x0000000000007918 */ /* 0x000fe20000000000 */
[----:B------:R-:W-:-:S13]  /*11320*/  PLOP3.LUT P0, PT, PT, PT, PT, 0x80, 0x0 ;  /* 0x000000000000781c */ /* 0x000fda0003f0f070 */
.L_x_2705:
        /* <DEDUP_REMOVED lines=10> */
[----:B------:R-:W-:-:S04]  /*113d0*/  LOP3.LUT R0, R0, 0xfffffffe, RZ, 0xc0, !PT ;  /* 0xfffffffe00007812 */ /* 0x000fc800078ec0ff */
[----:B------:R-:W-:-:S04]  /*113e0*/  IADD3 R0, R2, -R0, RZ ;  /* 0x8000000002007210 */ /* 0x000fc80007ffe0ff */
        /* <DEDUP_REMOVED lines=9> */
.L_x_2798:
[----:B------:R-:W-:Y:S05]  /*11480*/  BSYNC B0 ;  /* 0x0000000000007941 */ /* 0x000fea0003800000 */
.L_x_2706:
        /* <DEDUP_REMOVED lines=8> */
.L_x_2722:
[----:B0-----:R-:W0:Y:S01]  /*11510*/  S2R R3, SR_TID.X ;  /* 0x0000000000037919 */ /* 0x001e220000002100 */
[----:B------:R-:W1:Y:S01]  /*11520*/  LDC R4, c[0x0][0x430] ;  /* 0x00010c00ff047b82 */ /* 0x000e620000000800 */
[----:B------:R-:W-:Y:S05]  /*11530*/  YIELD ;  /* 0x0000000000007946 */ /* 0x000fea0003800000 */
[----:B------:R-:W-:Y:S01]  /*11540*/  ULDC.64 UR4, c[0x0][0x428] ;  /* 0x00010a0000047ab9 */ /* 0x000fe20000000a00 */
[----:B------:R-:W-:Y:S01]  /*11550*/  LOP3.LUT P3, RZ, R23, 0x4, RZ, 0xc0, !PT ;  /* 0x0000000417ff7812 */ /* 0x000fe2000786c0ff */
[----:B------:R-:W-:Y:S01]  /*11560*/  VIADD R26, R10, 0x1 ;  /* 0x000000010a1a7836 */ /* 0x000fe20000000000 */
[----:B-1----:R-:W-:-:S02]  /*11570*/  ISETP.NE.AND P0, PT, R4, 0x1, PT ;  /* 0x000000010400780c */ /* 0x002fc40003f05270 */
[C---:B0-----:R-:W-:Y:S01]  /*11580*/  LOP3.LUT R0, R3.reuse, 0x7f, RZ, 0xc0, !PT ;  /* 0x0000007f03007812 */ /* 0x041fe200078ec0ff */
[----:B------:R-:W-:-:S03]  /*11590*/  IMAD.SHL.U32 R4, R3, 0x10, RZ ;  /* 0x0000001003047824 */ /* 0x000fc600078e00ff */
[----:B------:R-:W-:-:S07]  /*115a0*/  SHF.R.U32.HI R5, RZ, 0x3, R0 ;  /* 0x00000003ff057819 */ /* 0x000fce0000011600 */
[----:B------:R-:W0:Y:S01]  /*115b0*/  @P0 LDC R0, c[0x0][0x434] ;  /* 0x00010d00ff000b82 */ /* 0x000e220000000800 */
[----:B------:R-:W-:Y:S01]  /*115c0*/  LOP3.LUT R4, R4, 0x70, RZ, 0xc0, !PT ;  /* 0x0000007004047812 */ /* 0x000fe200078ec0ff */
[----:B------:R-:W-:Y:S02]  /*115d0*/  IMAD R7, R6, 0x80, R5 ;  /* 0x0000008006077824 */ /* 0x000fe400078e0205 */
[----:B------:R-:W-:-:S04]  /*115e0*/  IMAD R5, R37, UR4, RZ ;  /* 0x0000000425057c24 */ /* 0x000fc8000f8e02ff */
[----:B------:R-:W1:Y:S01]  /*115f0*/  @P0 LDC R3, c[0x0][0x438] ;  /* 0x00010e00ff030b82 */ /* 0x000e620000000800 */
[----:B------:R-:W-:Y:S01]  /*11600*/  IADD3 R7, R4, R7, R36 ;  /* 0x0000000704077210 */ /* 0x000fe20007ffe024 */
[----:B------:R-:W-:-:S04]  /*11610*/  IMAD R5, R32, UR5, R5 ;  /* 0x0000000520057c24 */ /* 0x000fc8000f8e0205 */
[----:B------:R-:W-:Y:S02]  /*11620*/  IMAD.MOV.U32 R8, RZ, RZ, R7 ;  /* 0x000000ffff087224 */ /* 0x000fe400078e0007 */
[----:B0-----:R-:W-:-:S05]  /*11630*/  @P0 IMAD.HI.U32 R0, R7, R0, RZ ;  /* 0x0000000007000227 */ /* 0x001fca00078e00ff */
[----:B-1----:R-:W-:-:S04]  /*11640*/  @P0 SHF.R.U32.HI R8, RZ, R3, R0 ;  /* 0x00000003ff080219 */ /* 0x002fc80000011600 */
[--C-:B------:R-:W-:Y:S01]  /*11650*/  SHF.R.S32.HI R3, RZ, 0x1f, R8.reuse ;  /* 0x0000001fff037819 */ /* 0x100fe20000011408 */
[----:B------:R-:W-:-:S04]  /*11660*/  IMAD.MOV.U32 R2, RZ, RZ, R8 ;  /* 0x000000ffff027224 */ /* 0x000fc800078e0008 */
[----:B------:R-:W-:Y:S01]  /*11670*/  IMAD.WIDE.U32 R2, R32, UR4, R2 ;  /* 0x0000000420027c25 */ /* 0x000fe2000f8e0002 */
[----:B------:R-:W-:-:S04]  /*11680*/  ULDC.64 UR4, c[0x0][0x418] ;  /* 0x0001060000047ab9 */ /* 0x000fc80000000a00 */
[----:B------:R-:W-:Y:S02]  /*11690*/  IADD3 R3, R5, R3, RZ ;  /* 0x0000000305037210 */ /* 0x000fe40007ffe0ff */
        /* <DEDUP_REMOVED lines=14> */
.L_x_2710:
[----:B------:R-:W-:Y:S01]  /*11780*/  IMAD R6, R26, 0x8, R22 ;  /* 0x000000081a067824 */ /* 0x000fe200078e0216 */
[----:B------:R-:W-:Y:S01]  /*11790*/  SHF.L.U32 R3, R28, 0x1f, RZ ;  /* 0x0000001f1c037819 */ /* 0x000fe200000006ff */
[----:B------:R-:W-:Y:S03]  /*117a0*/  BSSY B1, `(.L_x_2711) ;  /* 0x0000003000017945 */ /* 0x000fe60003800000 */
[----:B------:R-:W0:Y:S02]  /*117b0*/  SYNCS.PHASECHK.TRANS64.TRYWAIT P0, [R6+URZ+0x28840], R3 ;  /* 0x02884003060075a7 */ /* 0x000e24000800017f */
[----:B0-----:R-:W-:Y:S05]  /*117c0*/  @!P0 BRA `(.L_x_2712) ;  /* 0x00000040008c8947 */ /* 0x001fea0003800000 */
.L_x_2799:
[----:B------:R-:W-:Y:S05]  /*117d0*/  BSYNC B1 ;  /* 0x0000000000017941 */ /* 0x000fea0003800000 */
.L_x_2711:
        /* <DEDUP_REMOVED lines=26> */
[----:B0-----:R-:W-:-:S04]  /*11980*/  IADD3 R2, P0, R2, R5, RZ ;  /* 0x0000000502027210 */ /* 0x001fc80007f1e0ff */
[----:B-1----:R-:W-:-:S05]  /*11990*/  IADD3.X R3, RZ, R3, RZ, P0, !PT ;  /* 0x00000003ff037210 */ /* 0x002fca00007fe4ff */
        /* <DEDUP_REMOVED lines=41> */
.L_x_2817:
        /* <DEDUP_REMOVED lines=9> */
.L_x_2714:
        /* <DEDUP_REMOVED lines=10> */
.L_x_2715:
[----:B------:R3:W-:Y:S01]  /*11d60*/  SYNCS.ARRIVE.TRANS64.A1T0 RZ, [R6+URZ+0x28830], RZ ;  /* 0x028830ff06ff79a7 */ /* 0x0007e2000810003f */
[----:B------:R-:W-:Y:S05]  /*11d70*/  @!P4 BRA `(.L_x_2716) ;  /* 0x000000000004c947 */ /* 0x000fea0003800000 */
[----:B------:R-:W-:Y:S01]  /*11d80*/  BPT.TRAP 0x1 ;  /* 0x000000040000795c */ /* 0x000fe20000300000 */
.L_x_2716:
[----:B-1----:R-:W-:Y:S01]  /*11d90*/  SHF.L.U32 R2, R17, 0x1f, RZ ;  /* 0x0000001f11027819 */ /* 0x002fe200000006ff */
[----:B------:R-:W-:Y:S01]  /*11da0*/  BSSY B1, `(.L_x_2717) ;  /* 0x0000005000017945 */ /* 0x000fe20003800000 */
[----:B---3--:R-:W-:Y:S01]  /*11db0*/  LEA R6, R10, R22, 0x3 ;  /* 0x000000160a067211 */ /* 0x008fe200078e18ff */
[----:B------:R-:W-:-:S03]  /*11dc0*/  IMAD R8, R31, -0x80, R34 ;  /* 0xffffff801f087824 */ /* 0x000fc600078e0222 */
[----:B------:R-:W1:Y:S02]  /*11dd0*/  SYNCS.PHASECHK.TRANS64.TRYWAIT P0, [R6+URZ+0x28860], R2 ;  /* 0x02886002060075a7 */ /* 0x000e64000800017f */
[----:B-1----:R-:W-:Y:S05]  /*11de0*/  @!P0 BRA `(.L_x_2718) ;  /* 0x0000004400648947 */ /* 0x002fea0003800000 */
.L_x_2818:
[----:B------:R-:W-:Y:S05]  /*11df0*/  BSYNC B1 ;  /* 0x0000000000017941 */ /* 0x000fea0003800000 */
.L_x_2717:
        /* <DEDUP_REMOVED lines=51> */
[----:B0-----:R-:W-:-:S04]  /*12130*/  IADD3 R2, P0, R2, R5, RZ ;  /* 0x0000000502027210 */ /* 0x001fc80007f1e0ff */
[----:B-1----:R-:W-:Y:S02]  /*12140*/  IADD3.X R3, RZ, R3, RZ, P0, !PT ;  /* 0x00000003ff037210 */ /* 0x002fe400007fe4ff */
        /* <DEDUP_REMOVED lines=13> */
.L_x_2836:
        /* <DEDUP_REMOVED lines=27> */
.L_x_2720:
        /* <DEDUP_REMOVED lines=10> */
.L_x_2721:
[C---:B------:R-:W-:Y:S01]  /*12470*/  ISETP.GT.AND P0, PT, R27.reuse, R35, PT ;  /* 0x000000231b00720c */ /* 0x040fe20003f04270 */
[----:B------:R0:W-:Y:S01]  /*12480*/  SYNCS.ARRIVE.TRANS64.A1T0 RZ, [R6+URZ+0x28850], RZ ;  /* 0x028850ff06ff79a7 */ /* 0x0001e2000810003f */
[----:B------:R-:W-:Y:S02]  /*12490*/  IMAD.MOV.U32 R17, RZ, RZ, R28 ;  /* 0x000000ffff117224 */ /* 0x000fe400078e001c */
[----:B------:R-:W-:Y:S02]  /*124a0*/  IMAD.MOV.U32 R10, RZ, RZ, R26 ;  /* 0x000000ffff0a7224 */ /* 0x000fe400078e001a */
[----:B------:R-:W-:Y:S02]  /*124b0*/  IMAD.MOV.U32 R31, RZ, RZ, R27 ;  /* 0x000000ffff1f7224 */ /* 0x000fe400078e001b */
[----:B0-----:R-:W-:-:S05]  /*124c0*/  VIADD R6, R27, 0xffffffff ;  /* 0xffffffff1b067836 */ /* 0x001fca0000000000 */
[----:B------:R-:W-:Y:S05]  /*124d0*/  @P0 BRA `(.L_x_2722) ;  /* 0xfffffff0000c0947 */ /* 0x000fea000383ffff */
.L_x_2709:
[----:B------:R-:W-:Y:S05]  /*124e0*/  BSYNC B0 ;  /* 0x0000000000007941 */ /* 0x000fea0003800000 */
.L_x_2708:
        /* <DEDUP_REMOVED lines=17> */
.L_x_2724:
[----:B------:R-:W-:Y:S05]  /*12600*/  BSYNC B0 ;  /* 0x0000000000007941 */ /* 0x000fea0003800000 */
.L_x_2723:
[----:B------:R-:W-:-:S13]  /*12610*/  LOP3.LUT P0, RZ, R23, 0x4, RZ, 0xc0, !PT ;  /* 0x0000000417ff7812 */ /* 0x000fda000780c0ff */
[----:B------:R-:W-:Y:S05]  /*12620*/  @!P0 BRA `(.L_x_2725) ;  /* 0x0000000000048947 */ /* 0x000fea0003800000 */
[----:B------:R-:W-:Y:S01]  /*12630*/  BPT.TRAP 0x1 ;  /* 0x000000040000795c */ /* 0x000fe20000300000 */
.L_x_2725:
[----:B------:R-:W-:Y:S01]  /*12640*/  LEA R0, R26, R22, 0x3 ;  /* 0x000000161a007211 */ /* 0x000fe200078e18ff */
[----:B------:R-:W-:Y:S01]  /*12650*/  BSSY B0, `(.L_x_2726) ;  /* 0x0000005000007945 */ /* 0x000fe20003800000 */
[----:B0-----:R-:W-:Y:S01]  /*12660*/  SHF.L.U32 R3, R28, 0x1f, RZ ;  /* 0x0000001f1c037819 */ /* 0x001fe200000006ff */
[----:B------:R-:W-:-:S03]  /*12670*/  IMAD R6, R27, -0x80, R34 ;  /* 0xffffff801b067824 */ /* 0x000fc600078e0222 */
[----:B------:R-:W0:Y:S02]  /*12680*/  SYNCS.PHASECHK.TRANS64.TRYWAIT P0, [R0+URZ+0x28860], R3 ;  /* 0x02886003000075a7 */ /* 0x000e24000800017f */
[----:B0-----:R-:W-:Y:S05]  /*12690*/  @!P0 BRA `(.L_x_2727) ;  /* 0x0000004400d48947 */ /* 0x001fea0003800000 */
.L_x_2837:
[----:B------:R-:W-:Y:S05]  /*126a0*/  BSYNC B0 ;  /* 0x0000000000007941 */ /* 0x000fea0003800000 */
.L_x_2726:
        /* <DEDUP_REMOVED lines=51> */
[----:B------:R-:W3:Y:S02]  /*129e0*/  SHFL.IDX PT, R10, R18, 0x6, 0x181f ;  /* 0x00d81f00120a7f89 */ /* 0x000ee400000e0000 */
[----:B-1----:R-:W-:Y:S02]  /*129f0*/  IADD3.X R3, RZ, R8, RZ, P4, !PT ;  /* 0x00000008ff037210 */ /* 0x002fe400027fe4ff */
        /* <DEDUP_REMOVED lines=17> */
.L_x_2855:
        /* <DEDUP_REMOVED lines=11> */
.L_x_2729:
        /* <DEDUP_REMOVED lines=10> */
.L_x_2730:
[----:B------:R1:W-:Y:S01]  /*12c60*/  SYNCS.ARRIVE.TRANS64.A1T0 RZ, [R0+URZ+0x28850], RZ ;  /* 0x028850ff00ff79a7 */ /* 0x0003e2000810003f */
[----:B------:R-:W-:-:S05]  /*12c70*/  VIADD R26, R26, 0x1 ;  /* 0x000000011a1a7836 */ /* 0x000fca0000000000 */
[----:B------:R-:W-:-:S04]  /*12c80*/  ISETP.NE.AND P0, PT, R26, 0x2, PT ;  /* 0x000000021a00780c */ /* 0x000fc80003f05270 */
[----:B0-----:R-:W-:Y:S02]  /*12c90*/  SEL R3, RZ, 0x1, P0 ;  /* 0x00000001ff037807 */ /* 0x001fe40000000000 */
[----:B------:R-:W-:Y:S02]  /*12ca0*/  SEL R26, R26, RZ, P0 ;  /* 0x000000ff1a1a7207 */ /* 0x000fe40000000000 */
[----:B-1----:R-:W-:-:S07]  /*12cb0*/  LOP3.LUT R28, R28, R3, RZ, 0x3c, !PT ;  /* 0x000000031c1c7212 */ /* 0x002fce00078e3cff */
.L_x_2687:
[----:B------:R-:W-:Y:S05]  /*12cc0*/  BSYNC B7 ;  /* 0x0000000000077941 */ /* 0x000fea0003800000 */
.L_x_2685:
        /* <DEDUP_REMOVED lines=11> */
.L_x_2731:
        /* <DEDUP_REMOVED lines=22> */
[----:B--2---:R-:W-:Y:S01]  /*12ee0*/  @!P1 MOV R17, R4 ;  /* 0x0000000400119202 */ /* 0x004fe20000000f00 */
        /* <DEDUP_REMOVED lines=20> */
.L_x_2865:
[----:B------:R-:W-:Y:S02]  /*13030*/  ULDC UR4, c[0x0][0xc38] ;  /* 0x00030e0000047ab9 */ /* 0x000fe40000000800 */
[----:B------:R-:W-:-:S04]  /*13040*/  IMAD.U32 R5, RZ, RZ, UR4 ;  /* 0x00000004ff057e24 */ /* 0x000fc8000f8e00ff */
[----:B-1----:R-:W-:-:S05]  /*13050*/  IMAD R14, R14, R5, RZ ;  /* 0x000000050e0e7224 */ /* 0x002fca00078e02ff */
[----:B------:R-:W-:-:S04]  /*13060*/  IADD3 R7, R7, R14, RZ ;  /* 0x0000000e07077210 */ /* 0x000fc80007ffe0ff */
[----:B------:R-:W-:-:S13]  /*13070*/  ISETP.GT.AND P6, PT, R7, R0, PT ;  /* 0x000000000700720c */ /* 0x000fda0003fc4270 */
[----:B------:R-:W-:Y:S05]  /*13080*/  @P6 BRA `(.L_x_2734) ;  /* 0x0000000000a46947 */ /* 0x000fea0003800000 */
.L_x_2737:
        /* <DEDUP_REMOVED lines=35> */
.L_x_2873:
[----:B------:R-:W-:Y:S02]  /*132c0*/  ULDC UR4, c[0x0][0xc38] ;  /* 0x00030e0000047ab9 */ /* 0x000fe40000000800 */
[----:B------:R-:W-:-:S04]  /*132d0*/  IMAD.U32 R5, RZ, RZ, UR4 ;  /* 0x00000004ff057e24 */ /* 0x000fc8000f8e00ff */
[----:B-1----:R-:W-:-:S04]  /*132e0*/  IMAD R14, R14, R5, RZ ;  /* 0x000000050e0e7224 */ /* 0x002fc800078e02ff */
[----:B------:R-:W-:-:S05]  /*132f0*/  IMAD.IADD R7, R14, 0x1, R7 ;  /* 0x000000010e077824 */ /* 0x000fca00078e0207 */
[----:B------:R-:W-:-:S13]  /*13300*/  ISETP.GT.AND P6, PT, R7, R0, PT ;  /* 0x000000000700720c */ /* 0x000fda0003fc4270 */
[----:B------:R-:W-:Y:S05]  /*13310*/  @!P6 BRA `(.L_x_2737) ;  /* 0xfffffffc005ce947 */ /* 0x000fea000383ffff */
.L_x_2734:
        /* <DEDUP_REMOVED lines=10> */
.L_x_2878:
[----:B------:R-:W-:-:S13]  /*133c0*/  ISETP.NE.AND P0, PT, R3, RZ, PT ;  /* 0x000000ff0300720c */ /* 0x000fda0003f05270 */
[----:B------:R-:W-:Y:S05]  /*133d0*/  @!P0 BRA `(.L_x_2739) ;  /* 0x0000000000108947 */ /* 0x000fea0003800000 */
[----:B------:R-:W-:Y:S01]  /*133e0*/  UMOV UR4, 0xffffffff ;  /* 0xffffffff00047882 */ /* 0x000fe20000000000 */
[----:B-1----:R-:W-:Y:S02]  /*133f0*/  VIADD R12, R12, 0xffffffff ;  /* 0xffffffff0c0c7836 */ /* 0x002fe40000000000 */
[----:B------:R-:W-:Y:S05]  /*13400*/  BRA.DIV UR4, `(.L_x_2740) ;  /* 0x0000004e04587947 */ /* 0x000fea000b800000 */
[----:B------:R4:W1:Y:S02]  /*13410*/  SHFL.IDX PT, R6, R2, R12, 0x1f ;  /* 0x00001f0c02067589 */ /* 0x00086400000e0000 */
.L_x_2739:
        /* <DEDUP_REMOVED lines=13> */
[----:B0-----:R-:W-:Y:S01]  /*134f0*/  MOV R2, RZ ;  /* 0x000000ff00027202 */ /* 0x001fe20000000f00 */
        /* <DEDUP_REMOVED lines=21> */
[----:B------:R-:W-:Y:S02]  /*13650*/  ISETP.GE.AND P2, PT, R2, RZ, PT ;  /* 0x000000ff0200720c */ /* 0x000fe40003f46270 */
[----:B------:R-:W-:-:S11]  /*13660*/  IADD3 R3, RZ, -R3, RZ ;  /* 0x80000003ff037210 */ /* 0x000fd60007ffe0ff */
        /* <DEDUP_REMOVED lines=22> */
.L_x_2741:
        /* <DEDUP_REMOVED lines=8> */
[----:B0-----:R-:W-:-:S06]  /*13850*/  IADD3 R9, R8, 0xffffffe, RZ ;  /* 0x0ffffffe08097810 */ /* 0x001fcc0007ffe0ff */
        /* <DEDUP_REMOVED lines=28> */
[----:B0-----:R-:W-:-:S02]  /*13a20*/  IADD3 R3, R8, 0xffffffe, RZ ;  /* 0x0ffffffe08037810 */ /* 0x001fc40007ffe0ff */
[----:B------:R-:W-:-:S04]  /*13a30*/  IABS R8, R5 ;  /* 0x0000000500087213 */ /* 0x000fc80000000000 */
        /* <DEDUP_REMOVED lines=18> */
[----:B------:R-:W-:Y:S02]  /*13b60*/  @!P1 LOP3.LUT R2, RZ, R5, RZ, 0x33, !PT ;  /* 0x00000005ff029212 */ /* 0x000fe400078e33ff */
[----:B------:R-:W-:-:S05]  /*13b70*/  IADD3 R5, -R5, RZ, RZ ;  /* 0x000000ff05057210 */ /* 0x000fca0007ffe1ff */
[----:B------:R-:W-:-:S07]  /*13b80*/  IMAD R18, R2, R5, R3 ;  /* 0x0000000502127224 */ /* 0x000fce00078e0203 */
.L_x_2742:
[----:B------:R-:W-:-:S05]  /*13b90*/  LOP3.LUT R2, RZ, R2, RZ, 0x33, !PT ;  /* 0x00000002ff027212 */ /* 0x000fca00078e33ff */
[----:B------:R-:W-:Y:S01]  /*13ba0*/  IMAD.IADD R17, R17, 0x1, R2 ;  /* 0x0000000111117824 */ /* 0x000fe200078e0202 */
[----:B------:R-:W-:Y:S06]  /*13bb0*/  BRA `(.L_x_2743) ;  /* 0x00000000001c7947 */ /* 0x000fec0003800000 */
.L_x_2735:
[----:B------:R-:W-:Y:S01]  /*13bc0*/  UMOV UR4, URZ ;  /* 0x0000003f00047c82 */ /* 0x000fe20008000000 */
[----:B------:R-:W-:Y:S01]  /*13bd0*/  UMOV UR5, URZ ;  /* 0x0000003f00057c82 */ /* 0x000fe20008000000 */
[----:B------:R-:W-:Y:S01]  /*13be0*/  ULDC UR6, c[0x0][0xc3c] ;  /* 0x00030f0000067ab9 */ /* 0x000fe20000000800 */
[----:B------:R-:W-:Y:S02]  /*13bf0*/  IMAD.MOV.U32 R16, RZ, RZ, R0 ;  /* 0x000000ffff107224 */ /* 0x000fe400078e0000 */
[----:B------:R-:W-:Y:S02]  /*13c00*/  IMAD.U32 R17, RZ, RZ, UR4 ;  /* 0x00000004ff117e24 */ /* 0x000fe4000f8e00ff */
[----:B------:R-:W-:Y:S02]  /*13c10*/  IMAD.U32 R18, RZ, RZ, UR5 ;  /* 0x00000005ff127e24 */ /* 0x000fe4000f8e00ff */
[----:B------:R-:W-:-:S07]  /*13c20*/  IMAD.U32 R19, RZ, RZ, UR6 ;  /* 0x00000006ff137e24 */ /* 0x000fce000f8e00ff */
.L_x_2743:
        /* <DEDUP_REMOVED lines=10> */
.L_x_2732:
[----:B------:R-:W-:Y:S02]  /*13cd0*/  ULDC UR4, c[0x0][0xc3c] ;  /* 0x00030f0000047ab9 */ /* 0x000fe40000000800 */
[----:B-1----:R-:W-:-:S13]  /*13ce0*/  ISETP.GE.AND P0, PT, R19, UR4, PT ;  /* 0x0000000413007c0c */ /* 0x002fda000bf06270 */
[----:B------:R-:W-:Y:S05]  /*13cf0*/  @!P0 BRA `(.L_x_2744) ;  /* 0xffffffb000448947 */ /* 0x000fea000383ffff */
[----:B------:R-:W-:Y:S05]  /*13d00*/  BSYNC B8 ;  /* 0x0000000000087941 */ /* 0x000fea0003800000 */
.L_x_2679:
        /* <DEDUP_REMOVED lines=12> */
.L_x_2881:
[----:B------:R-:W-:Y:S05]  /*13dd0*/  BSYNC B0 ;  /* 0x0000000000007941 */ /* 0x000fea0003800000 */
.L_x_2745:
[----:B------:R-:W-:-:S03]  /*13de0*/  UMOV UR4, 0xffffffff ;  /* 0xffffffff00047882 */ /* 0x000fc60000000000 */
[----:B------:R-:W-:Y:S05]  /*13df0*/  BRA.DIV UR4, `(.L_x_2747) ;  /* 0x0000004604187947 */ /* 0x000fea000b800000 */
[----:B0-----:R-:W0:Y:S02]  /*13e00*/  S2R R0, SR_TID.X ;  /* 0x0000000000007919 */ /* 0x001e240000002100 */
[----:B0-----:R-:W-:-:S04]  /*13e10*/  SHF.R.U32.HI R0, RZ, 0x5, R0 ;  /* 0x00000005ff007819 */ /* 0x001fc80000011600 */
[----:B------:R-:W-:-:S05]  /*13e20*/  LOP3.LUT R0, R0, 0x3, RZ, 0xc0, !PT ;  /* 0x0000000300007812 */ /* 0x000fca00078ec0ff */
[----:B------:R0:W1:Y:S02]  /*13e30*/  SHFL.IDX PT, R14, R0, RZ, 0x1f ;  /* 0x00001fff000e7589 */ /* 0x00006400000e0000 */
.L_x_2884:
[----:B-1----:R-:W-:Y:S01]  /*13e40*/  ISETP.NE.AND P0, PT, R14, RZ, PT ;  /* 0x000000ff0e00720c */ /* 0x002fe20003f05270 */
[----:B------:R-:W-:-:S12]  /*13e50*/  BSSY B0, `(.L_x_2748) ;  /* 0x0000026000007945 */ /* 0x000fd80003800000 */
[----:B------:R-:W-:Y:S05]  /*13e60*/  @P0 BRA `(.L_x_2749) ;  /* 0x0000000000900947 */ /* 0x000fea0003800000 */
[----:B------:R-:W-:-:S03]  /*13e70*/  UMOV UR4, 0xffffffff ;  /* 0xffffffff00047882 */ /* 0x000fc60000000000 */
[----:B------:R-:W-:Y:S05]  /*13e80*/  BRA.DIV UR4, `(.L_x_2750) ;  /* 0x0000004604287947 */ /* 0x000fea000b800000 */
[----:B------:R-:W-:-:S13]  /*13e90*/  ELECT P6, URZ, PT ;  /* 0x00000000003f782f */ /* 0x000fda00038c0000 */
.L_x_2887:
[----:B------:R-:W-:Y:S05]  /*13ea0*/  @!P6 BRA `(.L_x_2749) ;  /* 0x000000000080e947 */ /* 0x000fea0003800000 */
[----:B0-----:R-:W3:Y:S02]  /*13eb0*/  LDL R0, [R1+0x20] ;  /* 0x0000200001007983 */ /* 0x001ee40000100800 */
[----:B---3--:R-:W-:-:S13]  /*13ec0*/  R2UR UR4, R0 ;  /* 0x00000000000472ca */ /* 0x008fda00000e0000 */
[----:B------:R-:W-:-:S06]  /*13ed0*/  ULOP3.LUT UR4, UR4, 0x2, URZ, 0xfc, !UPT ;  /* 0x0000000204047892 */ /* 0x000fcc000f8efc3f */
[----:B------:R-:W-:-:S05]  /*13ee0*/  IMAD.U32 R0, RZ, RZ, UR4 ;  /* 0x00000004ff007e24 */ /* 0x000fca000f8e00ff */
[----:B------:R-:W-:-:S13]  /*13ef0*/  ISETP.NE.AND P0, PT, R0, 0x3, PT ;  /* 0x000000030000780c */ /* 0x000fda0003f05270 */
[----:B------:R-:W-:Y:S05]  /*13f00*/  @!P0 BRA `(.L_x_2751) ;  /* 0x0000000000048947 */ /* 0x000fea0003800000 */
[----:B------:R-:W-:Y:S01]  /*13f10*/  BPT.TRAP 0x1 ;  /* 0x000000040000795c */ /* 0x000fe20000300000 */
.L_x_2751:
[C---:B------:R-:W-:Y:S01]  /*13f20*/  LEA R5, R26.reuse, R7, 0x3 ;  /* 0x000000071a057211 */ /* 0x040fe200078e18ff */
[----:B------:R-:W-:Y:S01]  /*13f30*/  VIADD R26, R26, 0x1 ;  /* 0x000000011a1a7836 */ /* 0x000fe20000000000 */
[----:B------:R-:W-:-:S04]  /*13f40*/  SHF.L.U32 R0, R28, 0x1f, RZ ;  /* 0x0000001f1c007819 */ /* 0x000fc800000006ff */
[----:B------:R-:W0:Y:S01]  /*13f50*/  SYNCS.PHASECHK.TRANS64.TRYWAIT P1, [R5+URZ+0x28840], R0 ;  /* 0x02884000050075a7 */ /* 0x000e22000802017f */
[----:B------:R-:W-:-:S04]  /*13f60*/  ISETP.NE.AND P2, PT, R26, 0x2, PT ;  /* 0x000000021a00780c */ /* 0x000fc80003f45270 */
[----:B------:R-:W-:Y:S01]  /*13f70*/  SEL R3, RZ, 0x1, P2 ;  /* 0x00000001ff037807 */ /* 0x000fe20001000000 */
[----:B0-----:R-:W-:Y:S08]  /*13f80*/  @!P1 BRA `(.L_x_2752) ;  /* 0x0000004400089947 */ /* 0x001ff00003800000 */
.L_x_2888:
[----:B------:R-:W-:Y:S02]  /*13f90*/  SEL R26, R26, RZ, P2 ;  /* 0x000000ff1a1a7207 */ /* 0x000fe40001000000 */
[----:B------:R-:W-:Y:S01]  /*13fa0*/  LOP3.LUT R2, R28, R3, RZ, 0x3c, !PT ;  /* 0x000000031c027212 */ /* 0x000fe200078e3cff */
[----:B------:R-:W-:Y:S06]  /*13fb0*/  @!P0 BRA `(.L_x_2753) ;  /* 0x0000000000048947 */ /* 0x000fec0003800000 */
[----:B------:R-:W-:Y:S01]  /*13fc0*/  BPT.TRAP 0x1 ;  /* 0x000000040000795c */ /* 0x000fe20000300000 */
.L_x_2753:
[----:B------:R-:W-:Y:S01]  /*13fd0*/  IMAD R3, R26, 0x8, R7 ;  /* 0x000000081a037824 */ /* 0x000fe200078e0207 */
[----:B------:R-:W-:-:S04]  /*13fe0*/  SHF.L.U32 R2, R2, 0x1f, RZ ;  /* 0x0000001f02027819 */ /* 0x000fc800000006ff */
[----:B------:R-:W1:Y:S02]  /*13ff0*/  SYNCS.PHASECHK.TRANS64.TRYWAIT P1, [R3+URZ+0x28840], R2 ;  /* 0x02884002030075a7 */ /* 0x000e64000802017f */
[----:B-1----:R-:W-:Y:S05]  /*14000*/  @!P1 BRA `(.L_x_2754) ;  /* 0x0000004000fc9947 */ /* 0x002fea0003800000 */
.L_x_2889:
[----:B------:R-:W-:Y:S05]  /*14010*/  @!P0 BRA `(.L_x_2755) ;  /* 0x0000000000048947 */ /* 0x000fea0003800000 */
[----:B------:R-:W-:Y:S01]  /*14020*/  BPT.TRAP 0x1 ;  /* 0x000000040000795c */ /* 0x000fe20000300000 */
.L_x_2755:
[----:B------:R-:W3:Y:S02]  /*14030*/  SYNCS.PHASECHK.TRANS64.TRYWAIT P1, [R5+URZ+0x28860], R0 ;  /* 0x02886000050075a7 */ /* 0x000ee4000802017f */
[----:B---3--:R-:W-:Y:S05]  /*14040*/  @!P1 BRA `(.L_x_2756) ;  /* 0x0000004400009947 */ /* 0x008fea0003800000 */
.L_x_2890:
[----:B------:R-:W-:Y:S05]  /*14050*/  @!P0 BRA `(.L_x_2757) ;  /* 0x0000000000048947 */ /* 0x000fea0003800000 */
[----:B------:R-:W-:Y:S01]  /*14060*/  BPT.TRAP 0x1 ;  /* 0x000000040000795c */ /* 0x000fe20000300000 */
.L_x_2757:
[----:B----4-:R4:W0:Y:S02]  /*14070*/  SYNCS.PHASECHK.TRANS64.TRYWAIT P0, [R3+URZ+0x28860], R2 ;  /* 0x02886002030075a7 */ /* 0x010824000800017f */
[----:B0-----:R-:W-:Y:S05]  /*14080*/  @!P0 NANOSLEEP.SYNCS 0x989680 ;  /* 0x009896800000895d */ /* 0x001fea0003900000 */
[----:B------:R-:W0:Y:S02]  /*14090*/  @!P0 SYNCS.PHASECHK.TRANS64 P0, [R3+URZ+0x28860], R2 ;  /* 0x02886002030085a7 */ /* 0x000e24000800007f */
[----:B0-----:R-:W-:Y:S05]  /*140a0*/  @!P0 BRA `(.L_x_2757) ;  /* 0xfffffffc00f08947 */ /* 0x001fea000383ffff */
.L_x_2749:
[----:B------:R-:W-:Y:S05]  /*140b0*/  BSYNC B0 ;  /* 0x0000000000007941 */ /* 0x000fea0003800000 */
.L_x_2748:
[----:B------:R-:W-:Y:S05]  /*140c0*/  EXIT ;  /* 0x000000000000794d */ /* 0x000fea0003800000 */
.L_x_2612:
[----:B0-----:R-:W-:-:S04]  /*140d0*/  IMAD.U32 R3, RZ, RZ, UR40 ;  /* 0x00000028ff037e24 */ /* 0x001fc8000f8e00ff */
[----:B------:R0:W1:Y:S03]  /*140e0*/  SYNCS.PHASECHK.TRANS64.TRYWAIT P1, [R3+URZ+0x28800], R0 ;  /* 0x02880000030075a7 */ /* 0x000066000802017f */
[----:B-1----:R-:W-:Y:S05]  /*140f0*/  @!P1 NANOSLEEP.SYNCS 0x989680 ;  /* 0x009896800000995d */ /* 0x002fea0003900000 */
[----:B------:R-:W1:Y:S02]  /*14100*/  @!P1 SYNCS.PHASECHK.TRANS64 P1, [R3+URZ+0x28800], R0 ;  /* 0x02880000030095a7 */ /* 0x000e64000802007f */
[----:B-1----:R-:W-:Y:S05]  /*14110*/  @!P1 BRA `(.L_x_2612) ;  /* 0xfffffffc00ec9947 */ /* 0x002fea000383ffff */
[----:B------:R-:W-:Y:S05]  /*14120*/  BRA `(.L_x_2758) ;  /* 0xfffffedc00087947 */ /* 0x000fea000383ffff */
.L_x_2616:
[----:B-1----:R1:W2:Y:S02]  /*14130*/  SYNCS.PHASECHK.TRANS64.TRYWAIT P1, [R0+URZ+0x28830], R3 ;  /* 0x02883003000075a7 */ /* 0x0022a4000802017f */
[----:B--2---:R-:W-:Y:S05]  /*14140*/  @!P1 NANOSLEEP.SYNCS 0x989680 ;  /* 0x009896800000995d */ /* 0x004fea0003900000 */
[----:B------:R-:W2:Y:S02]  /*14150*/  @!P1 SYNCS.PHASECHK.TRANS64 P1, [R0+URZ+0x28830], R3 ;  /* 0x02883003000095a7 */ /* 0x000ea4000802007f */
[----:B--2---:R-:W-:Y:S05]  /*14160*/  @!P1 BRA `(.L_x_2616) ;  /* 0xfffffffc00f09947 */ /* 0x004fea000383ffff */
[----:B------:R-:W-:Y:S05]  /*14170*/  BRA `(.L_x_2615) ;  /* 0xfffffedc00247947 */ /* 0x000fea000383ffff */
.L_x_2622:
[----:B-1----:R-:W-:-:S04]  /*14180*/  IMAD.U32 R7, RZ, RZ, UR10 ;  /* 0x0000000aff077e24 */ /* 0x002fc8000f8e00ff */
[----:B------:R1:W2:Y:S03]  /*14190*/  SYNCS.PHASECHK.TRANS64.TRYWAIT P1, [R7+URZ+0x28830], R6 ;  /* 0x02883006070075a7 */ /* 0x0002a6000802017f */
[----:B--2---:R-:W-:Y:S05]  /*141a0*/  @!P1 NANOSLEEP.SYNCS 0x989680 ;  /* 0x009896800000995d */ /* 0x004fea0003900000 */
[----:B------:R-:W2:Y:S02]  /*141b0*/  @!P1 SYNCS.PHASECHK.TRANS64 P1, [R7+URZ+0x28830], R6 ;  /* 0x02883006070095a7 */ /* 0x000ea4000802007f */
[----:B--2---:R-:W-:Y:S05]  /*141c0*/  @!P1 BRA `(.L_x_2622) ;  /* 0xfffffffc00ec9947 */ /* 0x004fea000383ffff */
[----:B------:R-:W-:Y:S05]  /*141d0*/  BRA `(.L_x_2619) ;  /* 0xffffff0800387947 */ /* 0x000fea000383ffff */
.L_x_2626:
[----:B-1----:R-:W-:-:S04]  /*141e0*/  IMAD.U32 R7, RZ, RZ, UR10 ;  /* 0x0000000aff077e24 */ /* 0x002fc8000f8e00ff */
[----:B------:R1:W2:Y:S03]  /*141f0*/  SYNCS.PHASECHK.TRANS64.TRYWAIT P1, [R7+URZ+0x28850], R6 ;  /* 0x02885006070075a7 */ /* 0x0002a6000802017f */
[----:B--2---:R-:W-:Y:S05]  /*14200*/  @!P1 NANOSLEEP.SYNCS 0x989680 ;  /* 0x009896800000995d */ /* 0x004fea0003900000 */
[----:B------:R-:W2:Y:S02]  /*14210*/  @!P1 SYNCS.PHASECHK.TRANS64 P1, [R7+URZ+0x28850], R6 ;  /* 0x02885006070095a7 */ /* 0x000ea4000802007f */
[----:B--2---:R-:W-:Y:S05]  /*14220*/  @!P1 BRA `(.L_x_2626) ;  /* 0xfffffffc00ec9947 */ /* 0x004fea000383ffff */
[----:B------:R-:W-:Y:S05]  /*14230*/  BRA `(.L_x_2623) ;  /* 0xffffff0c00107947 */ /* 0x000fea000383ffff */
.L_x_2634:
[----:B-1----:R-:W-:-:S04]  /*14240*/  IMAD.U32 R7, RZ, RZ, UR10 ;  /* 0x0000000aff077e24 */ /* 0x002fc8000f8e00ff */
[----:B------:R1:W2:Y:S03]  /*14250*/  SYNCS.PHASECHK.TRANS64.TRYWAIT P1, [R7+URZ+0x28830], R6 ;  /* 0x02883006070075a7 */ /* 0x0002a6000802017f */
[----:B--2---:R-:W-:Y:S05]  /*14260*/  @!P1 NANOSLEEP.SYNCS 0x989680 ;  /* 0x009896800000995d */ /* 0x004fea0003900000 */
[----:B------:R-:W2:Y:S02]  /*14270*/  @!P1 SYNCS.PHASECHK.TRANS64 P1, [R7+URZ+0x28830], R6 ;  /* 0x02883006070095a7 */ /* 0x000ea4000802007f */
[----:B--2---:R-:W-:Y:S05]  /*14280*/  @!P1 BRA `(.L_x_2634) ;  /* 0xfffffffc00ec9947 */ /* 0x004fea000383ffff */
[----:B------:R-:W-:Y:S05]  /*14290*/  BRA `(.L_x_2631) ;  /* 0xffffff3800a07947 */ /* 0x000fea000383ffff */
.L_x_2638:
[----:B-1----:R-:W-:-:S04]  /*142a0*/  IMAD.U32 R7, RZ, RZ, UR10 ;  /* 0x0000000aff077e24 */ /* 0x002fc8000f8e00ff */
[----:B------:R1:W2:Y:S03]  /*142b0*/  SYNCS.PHASECHK.TRANS64.TRYWAIT P1, [R7+URZ+0x28850], R6 ;  /* 0x02885006070075a7 */ /* 0x0002a6000802017f */
[----:B--2---:R-:W-:Y:S05]  /*142c0*/  @!P1 NANOSLEEP.SYNCS 0x989680 ;  /* 0x009896800000995d */ /* 0x004fea0003900000 */
[----:B------:R-:W2:Y:S02]  /*142d0*/  @!P1 SYNCS.PHASECHK.TRANS64 P1, [R7+URZ+0x28850], R6 ;  /* 0x02885006070095a7 */ /* 0x000ea4000802007f */
[----:B--2---:R-:W-:Y:S05]  /*142e0*/  @!P1 BRA `(.L_x_2638) ;  /* 0xfffffffc00ec9947 */ /* 0x004fea000383ffff */
[----:B------:R-:W-:Y:S05]  /*142f0*/  BRA `(.L_x_2635) ;  /* 0xffffff3c006c7947 */ /* 0x000fea000383ffff */
.L_x_2645:
[----:B-1----:R-:W-:-:S04]  /*14300*/  IMAD.U32 R5, RZ, RZ, UR5 ;  /* 0x00000005ff057e24 */ /* 0x002fc8000f8e00ff */
[----:B------:R1:W2:Y:S03]  /*14310*/  SYNCS.PHASECHK.TRANS64.TRYWAIT P1, [R5+URZ+0x28850], R4 ;  /* 0x02885004050075a7 */ /* 0x0002a6000802017f */
[----:B--2---:R-:W-:Y:S05]  /*14320*/  @!P1 NANOSLEEP.SYNCS 0x989680 ;  /* 0x009896800000995d */ /* 0x004fea0003900000 */
[----:B------:R-:W2:Y:S02]  /*14330*/  @!P1 SYNCS.PHASECHK.TRANS64 P1, [R5+URZ+0x28850], R4 ;  /* 0x02885004050095a7 */ /* 0x000ea4000802007f */
[----:B--2---:R-:W-:Y:S05]  /*14340*/  @!P1 BRA `(.L_x_2645) ;  /* 0xfffffffc00ec9947 */ /* 0x004fea000383ffff */
[----:B------:R-:W-:Y:S05]  /*14350*/  BRA `(.L_x_2644) ;  /* 0xffffff6000607947 */ /* 0x000fea000383ffff */
.L_x_2693:
        /* <DEDUP_REMOVED lines=11> */
.L_x_2760:
[----:B------:R-:W-:Y:S05]  /*14410*/  BSYNC B0 ;  /* 0x0000000000007941 */ /* 0x000fea0003800000 */
.L_x_2759:
[----:B------:R-:W-:Y:S05]  /*14420*/  BRA `(.L_x_2761) ;  /* 0xffffffb800907947 */ /* 0x000fea000383ffff */
.L_x_2696:
[----:B0-----:R0:W1:Y:S02]  /*14430*/  SYNCS.PHASECHK.TRANS64.TRYWAIT P0, [R7+URZ+0x28840], R2 ;  /* 0x02884002070075a7 */ /* 0x001064000800017f */
[----:B-1----:R-:W-:Y:S05]  /*14440*/  @!P0 NANOSLEEP.SYNCS 0x989680 ;  /* 0x009896800000895d */ /* 0x002fea0003900000 */
[----:B------:R-:W1:Y:S02]  /*14450*/  @!P0 SYNCS.PHASECHK.TRANS64 P0, [R7+URZ+0x28840], R2 ;  /* 0x02884002070085a7 */ /* 0x000e64000800007f */
[----:B-1----:R-:W-:Y:S05]  /*14460*/  @!P0 BRA `(.L_x_2696) ;  /* 0xfffffffc00f08947 */ /* 0x002fea000383ffff */
[----:B------:R-:W-:Y:S05]  /*14470*/  BRA `(.L_x_2762) ;  /* 0xffffffb800e47947 */ /* 0x000fea000383ffff */
.L_x_2697:
        /* <DEDUP_REMOVED lines=8> */
.L_x_2764:
[----:B------:R-:W-:Y:S05]  /*14500*/  BSYNC B0 ;  /* 0x0000000000007941 */ /* 0x000fea0003800000 */
.L_x_2763:
[----:B------:R-:W-:Y:S01]  /*14510*/  MOV R13, R4 ;  /* 0x00000004000d7202 */ /* 0x000fe20000000f00 */
        /* <DEDUP_REMOVED lines=8> */
.L_x_2765:
[----:B------:R-:W-:Y:S02]  /*145a0*/  IMAD.MOV.U32 R13, RZ, RZ, R0 ;  /* 0x000000ffff0d7224 */ /* 0x000fe400078e0000 */
[----:B------:R-:W-:Y:S02]  /*145b0*/  IMAD.MOV.U32 R12, RZ, RZ, 0x1 ;  /* 0x00000001ff0c7424 */ /* 0x000fe400078e00ff */
[----:B------:R-:W-:-:S07]  /*145c0*/  IMAD.MOV.U32 R3, RZ, RZ, R14 ;  /* 0x000000ffff037224 */ /* 0x000fce00078e000e */
[----:B------:R-:W-:Y:S05]  /*145d0*/  WARPSYNC.COLLECTIVE R15, `(.L_x_2766) ;  /* 0x000000000f087348 */ /* 0x000fea0003c00000 */
[----:B------:R0:W1:Y:S02]  /*145e0*/  SHFL.IDX P6, R14, R13, R12, R11 ;  /* 0x0000000c0d0e7389 */ /* 0x00006400000c000b */
[----:B01----:R-:W-:Y:S01]  /*145f0*/  ENDCOLLECTIVE ;  /* 0x000000000000791b */ /* 0x003fe20003800000 */
.L_x_2766:
        /* <DEDUP_REMOVED lines=12> */
[----:B0-----:R-:W-:Y:S01]  /*146c0*/  MOV R2, R14 ;  /* 0x0000000e00027202 */ /* 0x001fe20000000f00 */
[----:B------:R-:W-:-:S07]  /*146d0*/  @P1 IMAD R8, R5, 0x2, R22 ;  /* 0x0000000205081824 */ /* 0x000fce00078e0216 */
[----:B------:R-:W-:Y:S05]  /*146e0*/  WARPSYNC.COLLECTIVE R15, `(.L_x_2767) ;  /* 0x000000000f087348 */ /* 0x000fea0003c00000 */
[----:B------:R0:W1:Y:S02]  /*146f0*/  SHFL.IDX P6, R14, R13, R12, R11 ;  /* 0x0000000c0d0e7389 */ /* 0x00006400000c000b */
[----:B01----:R-:W-:Y:S01]  /*14700*/  ENDCOLLECTIVE ;  /* 0x000000000000791b */ /* 0x003fe20003800000 */
.L_x_2767:
[----:B------:R-:W-:Y:S02]  /*14710*/  IMAD.MOV.U32 R13, RZ, RZ, R0 ;  /* 0x000000ffff0d7224 */ /* 0x000fe400078e0000 */
[----:B------:R-:W-:Y:S02]  /*14720*/  IMAD.MOV.U32 R12, RZ, RZ, 0x2 ;  /* 0x00000002ff0c7424 */ /* 0x000fe400078e00ff */
[----:B------:R-:W-:-:S07]  /*14730*/  IMAD.MOV.U32 R3, RZ, RZ, R14 ;  /* 0x000000ffff037224 */ /* 0x000fce00078e000e */
[----:B------:R-:W-:Y:S05]  /*14740*/  WARPSYNC.COLLECTIVE R15, `(.L_x_2768) ;  /* 0x000000000f087348 */ /* 0x000fea0003c00000 */
[----:B------:R0:W1:Y:S02]  /*14750*/  SHFL.IDX P6, R14, R13, R12, R11 ;  /* 0x0000000c0d0e7389 */ /* 0x00006400000c000b */
[----:B01----:R-:W-:Y:S01]  /*14760*/  ENDCOLLECTIVE ;  /* 0x000000000000791b */ /* 0x003fe20003800000 */
.L_x_2768:
        /* <DEDUP_REMOVED lines=16> */
.L_x_2769:
[----:B------:R-:W-:Y:S02]  /*14870*/  @P1 IMAD R8, R5, 0x2, R22 ;  /* 0x0000000205081824 */ /* 0x000fe400078e0216 */
[----:B------:R-:W-:Y:S02]  /*14880*/  IMAD.MOV.U32 R13, RZ, RZ, R0 ;  /* 0x000000ffff0d7224 */ /* 0x000fe400078e0000 */
[----:B------:R-:W-:Y:S01]  /*14890*/  IMAD.MOV.U32 R12, RZ, RZ, 0x3 ;  /* 0x00000003ff0c7424 */ /* 0x000fe200078e00ff */
[----:B------:R-:W-:-:S07]  /*148a0*/  MOV R3, R14 ;  /* 0x0000000e00037202 */ /* 0x000fce0000000f00 */
[----:B------:R-:W-:Y:S05]  /*148b0*/  WARPSYNC.COLLECTIVE R15, `(.L_x_2770) ;  /* 0x000000000f087348 */ /* 0x000fea0003c00000 */
[----:B------:R0:W1:Y:S02]  /*148c0*/  SHFL.IDX P6, R14, R13, R12, R11 ;  /* 0x0000000c0d0e7389 */ /* 0x00006400000c000b */
[----:B01----:R-:W-:Y:S01]  /*148d0*/  ENDCOLLECTIVE ;  /* 0x000000000000791b */ /* 0x003fe20003800000 */
.L_x_2770:
        /* <DEDUP_REMOVED lines=16> */
.L_x_2771:
[----:B------:R-:W-:Y:S01]  /*149e0*/  @P1 LEA R8, R5, R22, 0x1 ;  /* 0x0000001605081211 */ /* 0x000fe200078e08ff */
[----:B------:R-:W-:Y:S02]  /*149f0*/  IMAD.MOV.U32 R13, RZ, RZ, R0 ;  /* 0x000000ffff0d7224 */ /* 0x000fe400078e0000 */
[----:B------:R-:W-:Y:S02]  /*14a00*/  IMAD.MOV.U32 R12, RZ, RZ, 0x4 ;  /* 0x00000004ff0c7424 */ /* 0x000fe400078e00ff */
[----:B------:R-:W-:-:S07]  /*14a10*/  IMAD.MOV.U32 R3, RZ, RZ, R14 ;  /* 0x000000ffff037224 */ /* 0x000fce00078e000e */
[----:B------:R-:W-:Y:S05]  /*14a20*/  WARPSYNC.COLLECTIVE R15, `(.L_x_2772) ;  /* 0x000000000f087348 */ /* 0x000fea0003c00000 */
[----:B------:R0:W1:Y:S02]  /*14a30*/  SHFL.IDX P6, R14, R13, R12, R11 ;  /* 0x0000000c0d0e7389 */ /* 0x00006400000c000b */
[----:B01----:R-:W-:Y:S01]  /*14a40*/  ENDCOLLECTIVE ;  /* 0x000000000000791b */ /* 0x003fe20003800000 */
.L_x_2772:
        /* <DEDUP_REMOVED lines=16> */
.L_x_2773:
[----:B------:R-:W-:Y:S02]  /*14b50*/  @P1 IMAD R8, R5, 0x2, R22 ;  /* 0x0000000205081824 */ /* 0x000fe400078e0216 */
[----:B------:R-:W-:Y:S01]  /*14b60*/  IMAD.MOV.U32 R13, RZ, RZ, R0 ;  /* 0x000000ffff0d7224 */ /* 0x000fe200078e0000 */
[----:B------:R-:W-:Y:S01]  /*14b70*/  MOV R12, 0x5 ;  /* 0x00000005000c7802 */ /* 0x000fe20000000f00 */
[----:B------:R-:W-:-:S07]  /*14b80*/  IMAD.MOV.U32 R3, RZ, RZ, R14 ;  /* 0x000000ffff037224 */ /* 0x000fce00078e000e */
[----:B------:R-:W-:Y:S05]  /*14b90*/  WARPSYNC.COLLECTIVE R15, `(.L_x_2774) ;  /* 0x000000000f087348 */ /* 0x000fea0003c00000 */
[----:B------:R0:W1:Y:S02]  /*14ba0*/  SHFL.IDX P6, R14, R13, R12, R11 ;  /* 0x0000000c0d0e7389 */ /* 0x00006400000c000b */
[----:B01----:R-:W-:Y:S01]  /*14bb0*/  ENDCOLLECTIVE ;  /* 0x000000000000791b */ /* 0x003fe20003800000 */
.L_x_2774:
        /* <DEDUP_REMOVED lines=16> */
.L_x_2775:
[----:B------:R-:W-:Y:S02]  /*14cc0*/  @P1 IMAD R8, R5, 0x2, R22 ;  /* 0x0000000205081824 */ /* 0x000fe400078e0216 */
[----:B------:R-:W-:Y:S02]  /*14cd0*/  IMAD.MOV.U32 R13, RZ, RZ, R0 ;  /* 0x000000ffff0d7224 */ /* 0x000fe400078e0000 */
[----:B------:R-:W-:Y:S02]  /*14ce0*/  IMAD.MOV.U32 R12, RZ, RZ, 0x6 ;  /* 0x00000006ff0c7424 */ /* 0x000fe400078e00ff */
[----:B------:R-:W-:-:S07]  /*14cf0*/  IMAD.MOV.U32 R3, RZ, RZ, R14 ;  /* 0x000000ffff037224 */ /* 0x000fce00078e000e */
[----:B------:R-:W-:Y:S05]  /*14d00*/  WARPSYNC.COLLECTIVE R15, `(.L_x_2776) ;  /* 0x000000000f087348 */ /* 0x000fea0003c00000 */
[----:B------:R0:W1:Y:S02]  /*14d10*/  SHFL.IDX P6, R14, R13, R12, R11 ;  /* 0x0000000c0d0e7389 */ /* 0x00006400000c000b */
[----:B01----:R-:W-:Y:S01]  /*14d20*/  ENDCOLLECTIVE ;  /* 0x000000000000791b */ /* 0x003fe20003800000 */
.L_x_2776:
        /* <DEDUP_REMOVED lines=16> */
.L_x_2777:
[----:B------:R-:W-:Y:S02]  /*14e30*/  @P1 IMAD R8, R5, 0x2, R22 ;  /* 0x0000000205081824 */ /* 0x000fe400078e0216 */
[----:B------:R-:W-:Y:S02]  /*14e40*/  IMAD.MOV.U32 R13, RZ, RZ, R0 ;  /* 0x000000ffff0d7224 */ /* 0x000fe400078e0000 */
[----:B------:R-:W-:Y:S02]  /*14e50*/  IMAD.MOV.U32 R12, RZ, RZ, 0x7 ;  /* 0x00000007ff0c7424 */ /* 0x000fe400078e00ff */
[----:B------:R-:W-:-:S07]  /*14e60*/  IMAD.MOV.U32 R3, RZ, RZ, R14 ;  /* 0x000000ffff037224 */ /* 0x000fce00078e000e */
[----:B------:R-:W-:Y:S05]  /*14e70*/  WARPSYNC.COLLECTIVE R15, `(.L_x_2778) ;  /* 0x000000000f087348 */ /* 0x000fea0003c00000 */
[----:B------:R0:W1:Y:S02]  /*14e80*/  SHFL.IDX P6, R14, R13, R12, R11 ;  /* 0x0000000c0d0e7389 */ /* 0x00006400000c000b */
[----:B01----:R-:W-:Y:S01]  /*14e90*/  ENDCOLLECTIVE ;  /* 0x000000000000791b */ /* 0x003fe20003800000 */
.L_x_2778:
        /* <DEDUP_REMOVED lines=10> */
.L_x_2779:
[----:B------:R-:W-:Y:S01]  /*14f40*/  @!PT LDS RZ, [RZ] ;  /* 0x00000000fffff984 */ /* 0x000fe20000000800 */
[----:B------:R-:W-:Y:S01]  /*14f50*/  @!PT LDS RZ, [RZ] ;  /* 0x00000000fffff984 */ /* 0x000fe20000000800 */
[----:B------:R-:W-:Y:S01]  /*14f60*/  @!PT LDS RZ, [RZ] ;  /* 0x00000000fffff984 */ /* 0x000fe20000000800 */
[----:B------:R-:W-:Y:S04]  /*14f70*/  @P1 LDGSTS.E.BYPASS.LTC128B.128 [R8+0x1b400], desc[UR36][R2.64], !P3 ;  /* 0x1b40000002081fae */ /* 0x000fe8000d901d64 */
[----:B------:R0:W-:Y:S02]  /*14f80*/  @P1 LDGSTS.E.BYPASS.LTC128B.128 [R8+0x1f400], desc[UR36][R2.64+0x80], !P2 ;  /* 0x1f40008002081fae */ /* 0x0001e4000d101d64 */
[----:B0-----:R-:W-:Y:S01]  /*14f90*/  IMAD.MOV.U32 R2, RZ, RZ, R14 ;  /* 0x000000ffff027224 */ /* 0x001fe200078e000e */
[----:B------:R-:W-:Y:S06]  /*14fa0*/  BRA `(.L_x_2780) ;  /* 0xffffffb400c07947 */ /* 0x000fec000383ffff */
.L_x_2702:
[----:B------:R-:W-:Y:S01]  /*14fb0*/  MOV R13, R4 ;  /* 0x00000004000d7202 */ /* 0x000fe20000000f00 */
[----:B------:R-:W-:Y:S02]  /*14fc0*/  IMAD.MOV.U32 R12, RZ, RZ, RZ ;  /* 0x000000ffff0c7224 */ /* 0x000fe400078e00ff */
[----:B------:R-:W-:Y:S02]  /*14fd0*/  IMAD.MOV.U32 R11, RZ, RZ, 0x181f ;  /* 0x0000181fff0b7424 */ /* 0x000fe400078e00ff */
[----:B------:R-:W-:Y:S02]  /*14fe0*/  IMAD.MOV.U32 R15, RZ, RZ, -0x1 ;  /* 0xffffffffff0f7424 */ /* 0x000fe400078e00ff */
[----:B-----5:R-:W-:Y:S02]  /*14ff0*/  IMAD R5, R10, R5, RZ ;  /* 0x000000050a057224 */ /* 0x020fe400078e02ff */
[----:B------:R-:W-:-:S07]  /*15000*/  IMAD R17, R17, 0x80, R9 ;  /* 0x0000008011117824 */ /* 0x000fce00078e0209 */
[----:B------:R-:W-:Y:S05]  /*15010*/  WARPSYNC.COLLECTIVE R15, `(.L_x_2781) ;  /* 0x000000000f087348 */ /* 0x000fea0003c00000 */
[----:B------:R0:W1:Y:S02]  /*15020*/  SHFL.IDX P6, R14, R13, R12, R11 ;  /* 0x0000000c0d0e7389 */ /* 0x00006400000c000b */
[----:B01----:R-:W-:Y:S01]  /*15030*/  ENDCOLLECTIVE ;  /* 0x000000000000791b */ /* 0x003fe20003800000 */
.L_x_2781:
[C---:B------:R-:W-:Y:S02]  /*15040*/  ISETP.GE.AND P2, PT, R17.reuse, R5, PT ;  /* 0x000000051100720c */ /* 0x040fe40003f46270 */
[----:B------:R-:W-:Y:S01]  /*15050*/  IADD3 R6, R17, 0x10, RZ ;  /* 0x0000001011067810 */ /* 0x000fe20007ffe0ff */
[----:B------:R-:W-:Y:S02]  /*15060*/  IMAD.MOV.U32 R13, RZ, RZ, R0 ;  /* 0x000000ffff0d7224 */ /* 0x000fe400078e0000 */
[----:B------:R-:W-:-:S08]  /*15070*/  IMAD.MOV.U32 R2, RZ, RZ, R14 ;  /* 0x000000ffff027224 */ /* 0x000fd000078e000e */
[----:B------:R-:W-:Y:S05]  /*15080*/  WARPSYNC.COLLECTIVE R15, `(.L_x_2782) ;  /* 0x000000000f087348 */ /* 0x000fea0003c00000 */
[----:B------:R0:W1:Y:S02]  /*15090*/  SHFL.IDX P6, R14, R13, R12, R11 ;  /* 0x0000000c0d0e7389 */ /* 0x00006400000c000b */
[----:B01----:R-:W-:Y:S01]  /*150a0*/  ENDCOLLECTIVE ;  /* 0x000000000000791b */ /* 0x003fe20003800000 */
.L_x_2782:
        /* <DEDUP_REMOVED lines=8> */
.L_x_2783:
        /* <DEDUP_REMOVED lines=12> */
.L_x_2784:
        /* <DEDUP_REMOVED lines=8> */
.L_x_2785:
        /* <DEDUP_REMOVED lines=13> */
.L_x_2786:
        /* <DEDUP_REMOVED lines=8> */
.L_x_2787:
        /* <DEDUP_REMOVED lines=13> */
.L_x_2788:
        /* <DEDUP_REMOVED lines=8> */
.L_x_2789:
        /* <DEDUP_REMOVED lines=8> */
[----:B------:R-:W-:Y:S01]  /*15590*/  IMAD.MOV.U32 R13, RZ, RZ, R0 ;  /* 0x000000ffff0d7224 */ /* 0x000fe200078e0000 */
[----:B0-----:R-:W-:-:S09]  /*155a0*/  MOV R2, R14 ;  /* 0x0000000e00027202 */ /* 0x001fd20000000f00 */
[----:B------:R-:W-:Y:S05]  /*155b0*/  WARPSYNC.COLLECTIVE R15, `(.L_x_2790) ;  /* 0x000000000f087348 */ /* 0x000fea0003c00000 */
[----:B------:R0:W1:Y:S02]  /*155c0*/  SHFL.IDX P6, R14, R13, R12, R11 ;  /* 0x0000000c0d0e7389 */ /* 0x00006400000c000b */
[----:B01----:R-:W-:Y:S01]  /*155d0*/  ENDCOLLECTIVE ;  /* 0x000000000000791b */ /* 0x003fe20003800000 */
.L_x_2790:
        /* <DEDUP_REMOVED lines=8> */
.L_x_2791:
[----:B------:R-:W-:-:S05]  /*15660*/  @!P2 IMAD.MOV.U32 R3, RZ, RZ, R7 ;  /* 0x000000ffff03a224 */ /* 0x000fca00078e0007 */
[----:B------:R-:W-:Y:S01]  /*15670*/  @!PT LDS RZ, [RZ] ;  /* 0x00000000fffff984 */ /* 0x000fe20000000800 */
[----:B------:R-:W-:Y:S01]  /*15680*/  @!PT LDS RZ, [RZ] ;  /* 0x00000000fffff984 */ /* 0x000fe20000000800 */
[----:B------:R-:W-:Y:S01]  /*15690*/  @!PT LDS RZ, [RZ] ;  /* 0x00000000fffff984 */ /* 0x000fe20000000800 */
[----:B------:R-:W-:Y:S04]  /*156a0*/  @!P2 LDGSTS.E.BYPASS.LTC128B.128 [R8+0x12400], desc[UR36][R2.64], !P0 ;  /* 0x124000000208afae */ /* 0x000fe8000c101d64 */
[----:B------:R0:W-:Y:S01]  /*156b0*/  @!P2 LDGSTS.E.BYPASS.LTC128B.128 [R8+0x16400], desc[UR36][R2.64+0x80], !P1 ;  /* 0x164000800208afae */ /* 0x0001e2000c901d64 */
[----:B------:R-:W-:Y:S01]  /*156c0*/  ISETP.GE.AND P2, PT, R6, R5, PT ;  /* 0x000000050600720c */ /* 0x000fe20003f46270 */
[----:B------:R-:W-:Y:S01]  /*156d0*/  VIADD R6, R17, 0x60 ;  /* 0x0000006011067836 */ /* 0x000fe20000000000 */
[----:B------:R-:W-:Y:S01]  /*156e0*/  MOV R13, R0 ;  /* 0x00000000000d7202 */ /* 0x000fe20000000f00 */
[----:B0-----:R-:W-:-:S10]  /*156f0*/  IMAD.MOV.U32 R2, RZ, RZ, R14 ;  /* 0x000000ffff027224 */ /* 0x001fd400078e000e */
[----:B------:R-:W-:Y:S05]  /*15700*/  WARPSYNC.COLLECTIVE R15, `(.L_x_2792) ;  /* 0x000000000f087348 */ /* 0x000fea0003c00000 */
[----:B------:R0:W1:Y:S02]  /*15710*/  SHFL.IDX P6, R14, R13, R12, R11 ;  /* 0x0000000c0d0e7389 */ /* 0x00006400000c000b */
[----:B01----:R-:W-:Y:S01]  /*15720*/  ENDCOLLECTIVE ;  /* 0x000000000000791b */ /* 0x003fe20003800000 */
.L_x_2792:
        /* <DEDUP_REMOVED lines=8> */
.L_x_2793:
        /* <DEDUP_REMOVED lines=12> */
.L_x_2794:
        /* <DEDUP_REMOVED lines=8> */
.L_x_2795:
        /* <DEDUP_REMOVED lines=11> */
.L_x_2796:
[----:B------:R-:W-:Y:S05]  /*159a0*/  BRA `(.L_x_2797) ;  /* 0xffffffb800287947 */ /* 0x000fea000383ffff */
.L_x_2707:
[----:B0-----:R0:W1:Y:S02]  /*159b0*/  SYNCS.PHASECHK.TRANS64.TRYWAIT P1, [R22+URZ+0x28820], R3 ;  /* 0x02882003160075a7 */ /* 0x001064000802017f */
[----:B-1----:R-:W-:Y:S05]  /*159c0*/  @!P1 NANOSLEEP.SYNCS 0x989680 ;  /* 0x009896800000995d */ /* 0x002fea0003900000 */
[----:B------:R-:W1:Y:S02]  /*159d0*/  @!P1 SYNCS.PHASECHK.TRANS64 P1, [R22+URZ+0x28820], R3 ;  /* 0x02882003160095a7 */ /* 0x000e64000802007f */
[----:B-1----:R-:W-:Y:S05]  /*159e0*/  @!P1 BRA `(.L_x_2707) ;  /* 0xfffffffc00f09947 */ /* 0x002fea000383ffff */
[----:B------:R-:W-:Y:S05]  /*159f0*/  BRA `(.L_x_2798) ;  /* 0xffffffb800a07947 */ /* 0x000fea000383ffff */
.L_x_2712:
[----:B0-----:R0:W1:Y:S02]  /*15a00*/  SYNCS.PHASECHK.TRANS64.TRYWAIT P0, [R6+URZ+0x28840], R3 ;  /* 0x02884003060075a7 */ /* 0x001064000800017f */
[----:B-1----:R-:W-:Y:S05]  /*15a10*/  @!P0 NANOSLEEP.SYNCS 0x989680 ;  /* 0x009896800000895d */ /* 0x002fea0003900000 */
[----:B------:R-:W1:Y:S02]  /*15a20*/  @!P0 SYNCS.PHASECHK.TRANS64 P0, [R6+URZ+0x28840], R3 ;  /* 0x02884003060085a7 */ /* 0x000e64000800007f */
[----:B-1----:R-:W-:Y:S05]  /*15a30*/  @!P0 BRA `(.L_x_2712) ;  /* 0xfffffffc00f08947 */ /* 0x002fea000383ffff */
[----:B------:R-:W-:Y:S05]  /*15a40*/  BRA `(.L_x_2799) ;  /* 0xffffffbc00607947 */ /* 0x000fea000383ffff */
.L_x_2713:
        /* <DEDUP_REMOVED lines=8> */
.L_x_2801:
[----:B------:R-:W-:Y:S05]  /*15ad0*/  BSYNC B1 ;  /* 0x0000000000017941 */ /* 0x000fea0003800000 */
.L_x_2800:
        /* <DEDUP_REMOVED lines=9> */
.L_x_2802:
[----:B------:R-:W-:Y:S02]  /*15b70*/  IMAD R8, R8, 0x2, R22 ;  /* 0x0000000208087824 */ /* 0x000fe400078e0216 */
[----:B------:R-:W-:Y:S02]  /*15b80*/  IMAD.MOV.U32 R13, RZ, RZ, R9 ;  /* 0x000000ffff0d7224 */ /* 0x000fe400078e0009 */
[----:B------:R-:W-:Y:S02]  /*15b90*/  IMAD.MOV.U32 R12, RZ, RZ, 0x1 ;  /* 0x00000001ff0c7424 */ /* 0x000fe400078e00ff */
[----:B------:R-:W-:-:S07]  /*15ba0*/  IMAD.MOV.U32 R2, RZ, RZ, R14 ;  /* 0x000000ffff027224 */ /* 0x000fce00078e000e */
[----:B------:R-:W-:Y:S05]  /*15bb0*/  WARPSYNC.COLLECTIVE R15, `(.L_x_2803) ;  /* 0x000000000f087348 */ /* 0x000fea0003c00000 */
[----:B------:R0:W1:Y:S02]  /*15bc0*/  SHFL.IDX P6, R14, R13, R12, R11 ;  /* 0x0000000c0d0e7389 */ /* 0x00006400000c000b */
[----:B01----:R-:W-:Y:S01]  /*15bd0*/  ENDCOLLECTIVE ;  /* 0x000000000000791b */ /* 0x003fe20003800000 */
.L_x_2803:
        /* <DEDUP_REMOVED lines=12> */
.L_x_2804:
[----:B------:R-:W-:Y:S01]  /*15ca0*/  IMAD.MOV.U32 R13, RZ, RZ, R9 ;  /* 0x000000ffff0d7224 */ /* 0x000fe200078e0009 */
[----:B------:R-:W-:Y:S01]  /*15cb0*/  MOV R12, 0x2 ;  /* 0x00000002000c7802 */ /* 0x000fe20000000f00 */
[----:B------:R-:W-:-:S07]  /*15cc0*/  IMAD.MOV.U32 R2, RZ, RZ, R14 ;  /* 0x000000ffff027224 */ /* 0x000fce00078e000e */
[----:B------:R-:W-:Y:S05]  /*15cd0*/  WARPSYNC.COLLECTIVE R15, `(.L_x_2805) ;  /* 0x000000000f087348 */ /* 0x000fea0003c00000 */
[----:B------:R0:W1:Y:S02]  /*15ce0*/  SHFL.IDX P6, R14, R13, R12, R11 ;  /* 0x0000000c0d0e7389 */ /* 0x00006400000c000b */
[----:B01----:R-:W-:Y:S01]  /*15cf0*/  ENDCOLLECTIVE ;  /* 0x000000000000791b */ /* 0x003fe20003800000 */
.L_x_2805:
        /* <DEDUP_REMOVED lines=12> */
.L_x_2806:
[----:B------:R-:W-:Y:S02]  /*15dc0*/  IMAD.MOV.U32 R13, RZ, RZ, R9 ;  /* 0x000000ffff0d7224 */ /* 0x000fe400078e0009 */
[----:B------:R-:W-:Y:S02]  /*15dd0*/  IMAD.MOV.U32 R12, RZ, RZ, 0x3 ;  /* 0x00000003ff0c7424 */ /* 0x000fe400078e00ff */
[----:B------:R-:W-:-:S07]  /*15de0*/  IMAD.MOV.U32 R2, RZ, RZ, R14 ;  /* 0x000000ffff027224 */ /* 0x000fce00078e000e */
[----:B------:R-:W-:Y:S05]  /*15df0*/  WARPSYNC.COLLECTIVE R15, `(.L_x_2807) ;  /* 0x000000000f087348 */ /* 0x000fea0003c00000 */
[----:B------:R0:W1:Y:S02]  /*15e00*/  SHFL.IDX P6, R14, R13, R12, R11 ;  /* 0x0000000c0d0e7389 */ /* 0x00006400000c000b */
[----:B01----:R-:W-:Y:S01]  /*15e10*/  ENDCOLLECTIVE ;  /* 0x000000000000791b */ /* 0x003fe20003800000 */
.L_x_2807:
        /* <DEDUP_REMOVED lines=12> */
.L_x_2808:
[----:B------:R-:W-:Y:S02]  /*15ee0*/  IMAD.MOV.U32 R13, RZ, RZ, R9 ;  /* 0x000000ffff0d7224 */ /* 0x000fe400078e0009 */
[----:B------:R-:W-:Y:S01]  /*15ef0*/  IMAD.MOV.U32 R12, RZ, RZ, 0x4 ;  /* 0x00000004ff0c7424 */ /* 0x000fe200078e00ff */
[----:B------:R-:W-:-:S07]  /*15f00*/  MOV R2, R14 ;  /* 0x0000000e00027202 */ /* 0x000fce0000000f00 */
[----:B------:R-:W-:Y:S05]  /*15f10*/  WARPSYNC.COLLECTIVE R15, `(.L_x_2809) ;  /* 0x000000000f087348 */ /* 0x000fea0003c00000 */
[----:B------:R0:W1:Y:S02]  /*15f20*/  SHFL.IDX P6, R14, R13, R12, R11 ;  /* 0x0000000c0d0e7389 */ /* 0x00006400000c000b */
[----:B01----:R-:W-:Y:S01]  /*15f30*/  ENDCOLLECTIVE ;  /* 0x000000000000791b */ /* 0x003fe20003800000 */
.L_x_2809:
        /* <DEDUP_REMOVED lines=12> */
.L_x_2810:
[----:B------:R-:W-:Y:S01]  /*16000*/  IMAD.MOV.U32 R13, RZ, RZ, R9 ;  /* 0x000000ffff0d7224 */ /* 0x000fe200078e0009 */
[----:B------:R-:W-:Y:S01]  /*16010*/  MOV R12, 0x5 ;  /* 0x00000005000c7802 */ /* 0x000fe20000000f00 */
[----:B------:R-:W-:-:S07]  /*16020*/  IMAD.MOV.U32 R2, RZ, RZ, R14 ;  /* 0x000000ffff027224 */ /* 0x000fce00078e000e */
[----:B------:R-:W-:Y:S05]  /*16030*/  WARPSYNC.COLLECTIVE R15, `(.L_x_2811) ;  /* 0x000000000f087348 */ /* 0x000fea0003c00000 */
[----:B------:R0:W1:Y:S02]  /*16040*/  SHFL.IDX P6, R14, R13, R12, R11 ;  /* 0x0000000c0d0e7389 */ /* 0x00006400000c000b */
[----:B01----:R-:W-:Y:S01]  /*16050*/  ENDCOLLECTIVE ;  /* 0x000000000000791b */ /* 0x003fe20003800000 */
.L_x_2811:
        /* <DEDUP_REMOVED lines=12> */
.L_x_2812:
[----:B------:R-:W-:Y:S02]  /*16120*/  IMAD.MOV.U32 R13, RZ, RZ, R9 ;  /* 0x000000ffff0d7224 */ /* 0x000fe400078e0009 */
[----:B------:R-:W-:Y:S02]  /*16130*/  IMAD.MOV.U32 R12, RZ, RZ, 0x6 ;  /* 0x00000006ff0c7424 */ /* 0x000fe400078e00ff */
[----:B------:R-:W-:-:S07]  /*16140*/  IMAD.MOV.U32 R2, RZ, RZ, R14 ;  /* 0x000000ffff027224 */ /* 0x000fce00078e000e */
[----:B------:R-:W-:Y:S05]  /*16150*/  WARPSYNC.COLLECTIVE R15, `(.L_x_2813) ;  /* 0x000000000f087348 */ /* 0x000fea0003c00000 */
[----:B------:R0:W1:Y:S02]  /*16160*/  SHFL.IDX P6, R14, R13, R12, R11 ;  /* 0x0000000c0d0e7389 */ /* 0x00006400000c000b */
[----:B01----:R-:W-:Y:S01]  /*16170*/  ENDCOLLECTIVE ;  /* 0x000000000000791b */ /* 0x003fe20003800000 */
.L_x_2813:
        /* <DEDUP_REMOVED lines=12> */
.L_x_2814:
[----:B------:R-:W-:Y:S02]  /*16240*/  IMAD.MOV.U32 R13, RZ, RZ, R9 ;  /* 0x000000ffff0d7224 */ /* 0x000fe400078e0009 */
[----:B------:R-:W-:Y:S01]  /*16250*/  IMAD.MOV.U32 R12, RZ, RZ, 0x7 ;  /* 0x00000007ff0c7424 */ /* 0x000fe200078e00ff */
[----:B------:R-:W-:-:S07]  /*16260*/  MOV R2, R14 ;  /* 0x0000000e00027202 */ /* 0x000fce0000000f00 */
[----:B------:R-:W-:Y:S05]  /*16270*/  WARPSYNC.COLLECTIVE R15, `(.L_x_2815) ;  /* 0x000000000f087348 */ /* 0x000fea0003c00000 */
[----:B------:R0:W1:Y:S02]  /*16280*/  SHFL.IDX P6, R14, R13, R12, R11 ;  /* 0x0000000c0d0e7389 */ /* 0x00006400000c000b */
[----:B01----:R-:W-:Y:S01]  /*16290*/  ENDCOLLECTIVE ;  /* 0x000000000000791b */ /* 0x003fe20003800000 */
.L_x_2815:
        /* <DEDUP_REMOVED lines=12> */
.L_x_2816:
[----:B------:R-:W-:Y:S01]  /*16360*/  IMAD.MOV.U32 R2, RZ, RZ, R14 ;  /* 0x000000ffff027224 */ /* 0x000fe200078e000e */
[----:B------:R-:W-:Y:S06]  /*16370*/  BRA `(.L_x_2817) ;  /* 0xffffffb8002c7947 */ /* 0x000fec000383ffff */
.L_x_2718:
[----:B-1----:R1:W3:Y:S02]  /*16380*/  SYNCS.PHASECHK.TRANS64.TRYWAIT P0, [R6+URZ+0x28860], R2 ;  /* 0x02886002060075a7 */ /* 0x0022e4000800017f */
[----:B---3--:R-:W-:Y:S05]  /*16390*/  @!P0 NANOSLEEP.SYNCS 0x989680 ;  /* 0x009896800000895d */ /* 0x008fea0003900000 */
[----:B------:R-:W3:Y:S02]  /*163a0*/  @!P0 SYNCS.PHASECHK.TRANS64 P0, [R6+URZ+0x28860], R2 ;  /* 0x02886002060085a7 */ /* 0x000ee4000800007f */
[----:B---3--:R-:W-:Y:S05]  /*163b0*/  @!P0 BRA `(.L_x_2718) ;  /* 0xfffffffc00f08947 */ /* 0x008fea000383ffff */
[----:B------:R-:W-:Y:S05]  /*163c0*/  BRA `(.L_x_2818) ;  /* 0xffffffb800887947 */ /* 0x000fea000383ffff */
.L_x_2719:
[----:B------:R-:W-:Y:S01]  /*163d0*/  BSSY B1, `(.L_x_2819) ;  /* 0x0000008000017945 */ /* 0x000fe20003800000 */
[----:B------:R-:W-:Y:S01]  /*163e0*/  IMAD.MOV.U32 R13, RZ, RZ, R24 ;  /* 0x000000ffff0d7224 */ /* 0x000fe200078e0018 */
[----:B------:R-:W-:Y:S01]  /*163f0*/  MOV R11, 0x181f ;  /* 0x0000181f000b7802 */ /* 0x000fe20000000f00 */
[----:B------:R-:W-:Y:S02]  /*16400*/  IMAD.MOV.U32 R12, RZ, RZ, RZ ;  /* 0x000000ffff0c7224 */ /* 0x000fe400078e00ff */
[----:B------:R-:W-:-:S07]  /*16410*/  IMAD.MOV.U32 R15, RZ, RZ, -0x1 ;  /* 0xffffffffff0f7424 */ /* 0x000fce00078e00ff */
[----:B-12---:R-:W-:Y:S05]  /*16420*/  WARPSYNC.COLLECTIVE R15, `(.L_x_2820) ;  /* 0x000000000f087348 */ /* 0x006fea0003c00000 */
[----:B--2---:R0:W2:Y:S02]  /*16430*/  SHFL.IDX P6, R14, R13, R12, R11 ;  /* 0x0000000c0d0e7389 */ /* 0x0040a400000c000b */
[----:B012---:R-:W-:Y:S01]  /*16440*/  ENDCOLLECTIVE ;  /* 0x000000000000791b */ /* 0x007fe20003800000 */
.L_x_2820:
[----:B------:R-:W-:Y:S05]  /*16450*/  BSYNC B1 ;  /* 0x0000000000017941 */ /* 0x000fea0003800000 */
.L_x_2819:
[----:B------:R-:W-:Y:S01]  /*16460*/  IMAD.MOV.U32 R13, RZ, RZ, R18 ;  /* 0x000000ffff0d7224 */ /* 0x000fe200078e0012 */
[----:B------:R-:W-:Y:S01]  /*16470*/  LEA R7, R7, R22, 0x1 ;  /* 0x0000001607077211 */ /* 0x000fe200078e08ff */
[----:B------:R-:W-:Y:S02]  /*16480*/  IMAD.MOV.U32 R12, RZ, RZ, RZ ;  /* 0x000000ffff0c7224 */ /* 0x000fe400078e00ff */
[----:B------:R-:W-:Y:S02]  /*16490*/  IMAD.MOV.U32 R11, RZ, RZ, 0x181f ;  /* 0x0000181fff0b7424 */ /* 0x000fe400078e00ff */
[----:B------:R-:W-:Y:S02]  /*164a0*/  IMAD.MOV.U32 R15, RZ, RZ, -0x1 ;  /* 0xffffffffff0f7424 */ /* 0x000fe400078e00ff */
[----:B------:R-:W-:-:S07]  /*164b0*/  IMAD.MOV.U32 R3, RZ, RZ, R14 ;  /* 0x000000ffff037224 */ /* 0x000fce00078e000e */
[----:B------:R-:W-:Y:S05]  /*164c0*/  WARPSYNC.COLLECTIVE R15, `(.L_x_2821) ;  /* 0x000000000f087348 */ /* 0x000fea0003c00000 */
[----:B------:R0:W1:Y:S02]  /*164d0*/  SHFL.IDX P6, R14, R13, R12, R11 ;  /* 0x0000000c0d0e7389 */ /* 0x00006400000c000b */
[----:B01----:R-:W-:Y:S01]  /*164e0*/  ENDCOLLECTIVE ;  /* 0x000000000000791b */ /* 0x003fe20003800000 */
.L_x_2821:
[----:B------:R-:W-:Y:S02]  /*164f0*/  IMAD.MOV.U32 R13, RZ, RZ, R24 ;  /* 0x000000ffff0d7224 */ /* 0x000fe400078e0018 */
[----:B------:R-:W-:Y:S02]  /*16500*/  IMAD.MOV.U32 R12, RZ, RZ, 0x1 ;  /* 0x00000001ff0c7424 */ /* 0x000fe400078e00ff */
[----:B------:R-:W-:-:S07]  /*16510*/  IMAD.MOV.U32 R2, RZ, RZ, R14 ;  /* 0x000000ffff027224 */ /* 0x000fce00078e000e */
[----:B------:R-:W-:Y:S05]  /*16520*/  WARPSYNC.COLLECTIVE R15, `(.L_x_2822) ;  /* 0x000000000f087348 */ /* 0x000fea0003c00000 */
[----:B------:R0:W1:Y:S02]  /*16530*/  SHFL.IDX P6, R14, R13, R12, R11 ;  /* 0x0000000c0d0e7389 */ /* 0x00006400000c000b */
[----:B01----:R-:W-:Y:S01]  /*16540*/  ENDCOLLECTIVE ;  /* 0x000000000000791b */ /* 0x003fe20003800000 */
.L_x_2822:
        /* <DEDUP_REMOVED lines=14> */
.L_x_2823:
[----:B------:R-:W-:Y:S02]  /*16630*/  IMAD.MOV.U32 R13, RZ, RZ, R24 ;  /* 0x000000ffff0d7224 */ /* 0x000fe400078e0018 */
[----:B------:R-:W-:Y:S02]  /*16640*/  IMAD.MOV.U32 R12, RZ, RZ, 0x2 ;  /* 0x00000002ff0c7424 */ /* 0x000fe400078e00ff */
[----:B------:R-:W-:-:S07]  /*16650*/  IMAD.MOV.U32 R2, RZ, RZ, R14 ;  /* 0x000000ffff027224 */ /* 0x000fce00078e000e */
[----:B------:R-:W-:Y:S05]  /*16660*/  WARPSYNC.COLLECTIVE R15, `(.L_x_2824) ;  /* 0x000000000f087348 */ /* 0x000fea0003c00000 */
[----:B------:R0:W1:Y:S02]  /*16670*/  SHFL.IDX P6, R14, R13, R12, R11 ;  /* 0x0000000c0d0e7389 */ /* 0x00006400000c000b */
[----:B01----:R-:W-:Y:S01]  /*16680*/  ENDCOLLECTIVE ;  /* 0x000000000000791b */ /* 0x003fe20003800000 */
.L_x_2824:
        /* <DEDUP_REMOVED lines=14> */
.L_x_2825:
[----:B------:R-:W-:Y:S02]  /*16770*/  IMAD.MOV.U32 R13, RZ, RZ, R24 ;  /* 0x000000ffff0d7224 */ /* 0x000fe400078e0018 */
[----:B------:R-:W-:Y:S02]  /*16780*/  IMAD.MOV.U32 R12, RZ, RZ, 0x3 ;  /* 0x00000003ff0c7424 */ /* 0x000fe400078e00ff */
[----:B------:R-:W-:-:S07]  /*16790*/  IMAD.MOV.U32 R2, RZ, RZ, R14 ;  /* 0x000000ffff027224 */ /* 0x000fce00078e000e */
[----:B------:R-:W-:Y:S05]  /*167a0*/  WARPSYNC.COLLECTIVE R15, `(.L_x_2826) ;  /* 0x000000000f087348 */ /* 0x000fea0003c00000 */
[----:B------:R0:W1:Y:S02]  /*167b0*/  SHFL.IDX P6, R14, R13, R12, R11 ;  /* 0x0000000c0d0e7389 */ /* 0x00006400000c000b */
[----:B01----:R-:W-:Y:S01]  /*167c0*/  ENDCOLLECTIVE ;  /* 0x000000000000791b */ /* 0x003fe20003800000 */
.L_x_2826:
        /* <DEDUP_REMOVED lines=14> */
.L_x_2827:
[----:B------:R-:W-:Y:S02]  /*168b0*/  IMAD.MOV.U32 R13, RZ, RZ, R24 ;  /* 0x000000ffff0d7224 */ /* 0x000fe400078e0018 */
[----:B------:R-:W-:Y:S02]  /*168c0*/  IMAD.MOV.U32 R12, RZ, RZ, 0x4 ;  /* 0x00000004ff0c7424 */ /* 0x000fe400078e00ff */
[----:B------:R-:W-:-:S07]  /*168d0*/  IMAD.MOV.U32 R2, RZ, RZ, R14 ;  /* 0x000000ffff027224 */ /* 0x000fce00078e000e */
[----:B------:R-:W-:Y:S05]  /*168e0*/  WARPSYNC.COLLECTIVE R15, `(.L_x_2828) ;  /* 0x000000000f087348 */ /* 0x000fea0003c00000 */
[----:B------:R0:W1:Y:S02]  /*168f0*/  SHFL.IDX P6, R14, R13, R12, R11 ;  /* 0x0000000c0d0e7389 */ /* 0x00006400000c000b */
[----:B01----:R-:W-:Y:S01]  /*16900*/  ENDCOLLECTIVE ;  /* 0x000000000000791b */ /* 0x003fe20003800000 */
.L_x_2828:
        /* <DEDUP_REMOVED lines=14> */
.L_x_2829:
[----:B------:R-:W-:Y:S02]  /*169f0*/  IMAD.MOV.U32 R13, RZ, RZ, R24 ;  /* 0x000000ffff0d7224 */ /* 0x000fe400078e0018 */
[----:B------:R-:W-:Y:S02]  /*16a00*/  IMAD.MOV.U32 R12, RZ, RZ, 0x5 ;  /* 0x00000005ff0c7424 */ /* 0x000fe400078e00ff */
[----:B------:R-:W-:-:S07]  /*16a10*/  IMAD.MOV.U32 R2, RZ, RZ, R14 ;  /* 0x000000ffff027224 */ /* 0x000fce00078e000e */
[----:B------:R-:W-:Y:S05]  /*16a20*/  WARPSYNC.COLLECTIVE R15, `(.L_x_2830) ;  /* 0x000000000f087348 */ /* 0x000fea0003c00000 */
[----:B------:R0:W1:Y:S02]  /*16a30*/  SHFL.IDX P6, R14, R13, R12, R11 ;  /* 0x0000000c0d0e7389 */ /* 0x00006400000c000b */
[----:B01----:R-:W-:Y:S01]  /*16a40*/  ENDCOLLECTIVE ;  /* 0x000000000000791b */ /* 0x003fe20003800000 */
.L_x_2830:
        /* <DEDUP_REMOVED lines=14> */
.L_x_2831:
[----:B------:R-:W-:Y:S02]  /*16b30*/  IMAD.MOV.U32 R13, RZ, RZ, R24 ;  /* 0x000000ffff0d7224 */ /* 0x000fe400078e0018 */
[----:B------:R-:W-:Y:S02]  /*16b40*/  IMAD.MOV.U32 R12, RZ, RZ, 0x6 ;  /* 0x00000006ff0c7424 */ /* 0x000fe400078e00ff */
[----:B------:R-:W-:-:S07]  /*16b50*/  IMAD.MOV.U32 R2, RZ, RZ, R14 ;  /* 0x000000ffff027224 */ /* 0x000fce00078e000e */
[----:B------:R-:W-:Y:S05]  /*16b60*/  WARPSYNC.COLLECTIVE R15, `(.L_x_2832) ;  /* 0x000000000f087348 */ /* 0x000fea0003c00000 */
[----:B------:R0:W1:Y:S02]  /*16b70*/  SHFL.IDX P6, R14, R13, R12, R11 ;  /* 0x0000000c0d0e7389 */ /* 0x00006400000c000b */
[----:B01----:R-:W-:Y:S01]  /*16b80*/  ENDCOLLECTIVE ;  /* 0x000000000000791b */ /* 0x003fe20003800000 */
.L_x_2832:
        /* <DEDUP_REMOVED lines=14> */
.L_x_2833:
[----:B------:R-:W-:Y:S02]  /*16c70*/  IMAD.MOV.U32 R13, RZ, RZ, R24 ;  /* 0x000000ffff0d7224 */ /* 0x000fe400078e0018 */
[----:B------:R-:W-:Y:S02]  /*16c80*/  IMAD.MOV.U32 R12, RZ, RZ, 0x7 ;  /* 0x00000007ff0c7424 */ /* 0x000fe400078e00ff */
[----:B------:R-:W-:-:S07]  /*16c90*/  IMAD.MOV.U32 R2, RZ, RZ, R14 ;  /* 0x000000ffff027224 */ /* 0x000fce00078e000e */
[----:B------:R-:W-:Y:S05]  /*16ca0*/  WARPSYNC.COLLECTIVE R15, `(.L_x_2834) ;  /* 0x000000000f087348 */ /* 0x000fea0003c00000 */
[----:B------:R0:W1:Y:S02]  /*16cb0*/  SHFL.IDX P6, R14, R13, R12, R11 ;  /* 0x0000000c0d0e7389 */ /* 0x00006400000c000b */
[----:B01----:R-:W-:Y:S01]  /*16cc0*/  ENDCOLLECTIVE ;  /* 0x000000000000791b */ /* 0x003fe20003800000 */
.L_x_2834:
[----:B------:R-:W-:-:S04]  /*16cd0*/  IADD3 R2, P0, R2, R5, RZ ;  /* 0x0000000502027210 */ /* 0x000fc80007f1e0ff */
        /* <DEDUP_REMOVED lines=12> */
.L_x_2835:
[----:B------:R-:W-:Y:S01]  /*16da0*/  @!PT LDS RZ, [RZ] ;  /* 0x00000000fffff984 */ /* 0x000fe20000000800 */
[----:B------:R-:W-:Y:S01]  /*16db0*/  @!PT LDS RZ, [RZ] ;  /* 0x00000000fffff984 */ /* 0x000fe20000000800 */
[----:B------:R-:W-:Y:S01]  /*16dc0*/  @!PT LDS RZ, [RZ] ;  /* 0x00000000fffff984 */ /* 0x000fe20000000800 */
[----:B------:R1:W-:Y:S01]  /*16dd0*/  LDGSTS.E.BYPASS.LTC128B.128 [R7+0x7400], desc[UR36][R2.64+0x80], !P0 ;  /* 0x0740008002077fae */ /* 0x0003e2000c101d64 */
[----:B------:R-:W-:Y:S05]  /*16de0*/  BRA `(.L_x_2836) ;  /* 0xffffffb4000c7947 */ /* 0x000fea000383ffff */
.L_x_2727:
[----:B0-----:R0:W1:Y:S02]  /*16df0*/  SYNCS.PHASECHK.TRANS64.TRYWAIT P0, [R0+URZ+0x28860], R3 ;  /* 0x02886003000075a7 */ /* 0x001064000800017f */
[----:B-1----:R-:W-:Y:S05]  /*16e00*/  @!P0 NANOSLEEP.SYNCS 0x989680 ;  /* 0x009896800000895d */ /* 0x002fea0003900000 */
[----:B------:R-:W1:Y:S02]  /*16e10*/  @!P0 SYNCS.PHASECHK.TRANS64 P0, [R0+URZ+0x28860], R3 ;  /* 0x02886003000085a7 */ /* 0x000e64000800007f */
[----:B-1----:R-:W-:Y:S05]  /*16e20*/  @!P0 BRA `(.L_x_2727) ;  /* 0xfffffffc00f08947 */ /* 0x002fea000383ffff */
[----:B------:R-:W-:Y:S05]  /*16e30*/  BRA `(.L_x_2837) ;  /* 0xffffffb800187947 */ /* 0x000fea000383ffff */
.L_x_2728:
        /* <DEDUP_REMOVED lines=8> */
.L_x_2839:
[----:B------:R-:W-:Y:S05]  /*16ec0*/  BSYNC B0 ;  /* 0x0000000000007941 */ /* 0x000fea0003800000 */
.L_x_2838:
[----:B------:R-:W-:Y:S01]  /*16ed0*/  IMAD.MOV.U32 R13, RZ, RZ, R18 ;  /* 0x000000ffff0d7224 */ /* 0x000fe200078e0012 */
[----:B------:R-:W-:Y:S01]  /*16ee0*/  MOV R3, R14 ;  /* 0x0000000e00037202 */ /* 0x000fe20000000f00 */
[----:B------:R-:W-:Y:S02]  /*16ef0*/  IMAD.MOV.U32 R12, RZ, RZ, RZ ;  /* 0x000000ffff0c7224 */ /* 0x000fe400078e00ff */
[----:B------:R-:W-:Y:S02]  /*16f00*/  IMAD.MOV.U32 R11, RZ, RZ, 0x181f ;  /* 0x0000181fff0b7424 */ /* 0x000fe400078e00ff */
[----:B------:R-:W-:Y:S02]  /*16f10*/  IMAD.MOV.U32 R15, RZ, RZ, -0x1 ;  /* 0xffffffffff0f7424 */ /* 0x000fe400078e00ff */
[----:B------:R-:W-:Y:S02]  /*16f20*/  IMAD.SHL.U32 R5, R30, 0x2, RZ ;  /* 0x000000021e057824 */ /* 0x000fe400078e00ff */
[----:B------:R-:W-:-:S07]  /*16f30*/  IMAD R4, R9, 0x2, R22 ;  /* 0x0000000209047824 */ /* 0x000fce00078e0216 */
[----:B------:R-:W-:Y:S05]  /*16f40*/  WARPSYNC.COLLECTIVE R15, `(.L_x_2840) ;  /* 0x000000000f087348 */ /* 0x000fea0003c00000 */
[----:B------:R0:W1:Y:S02]  /*16f50*/  SHFL.IDX P6, R14, R13, R12, R11 ;  /* 0x0000000c0d0e7389 */ /* 0x00006400000c000b */
[----:B01----:R-:W-:Y:S01]  /*16f60*/  ENDCOLLECTIVE ;  /* 0x000000000000791b */ /* 0x003fe20003800000 */
.L_x_2840:
[----:B------:R-:W-:Y:S02]  /*16f70*/  ULDC UR4, c[0x0][0x2f4] ;  /* 0x0000bd0000047ab9 */ /* 0x000fe40000000800 */
[----:B------:R-:W-:Y:S02]  /*16f80*/  ISETP.GE.AND P1, PT, R30, UR4, PT ;  /* 0x000000041e007c0c */ /* 0x000fe4000bf26270 */
[----:B------:R-:W-:Y:S02]  /*16f90*/  ISETP.GE.AND P0, PT, R29, UR4, PT ;  /* 0x000000041d007c0c */ /* 0x000fe4000bf06270 */
[C---:B------:R-:W-:Y:S02]  /*16fa0*/  ISETP.LT.OR P3, PT, R6.reuse, 0x1, P1 ;  /* 0x000000010600780c */ /* 0x040fe40000f61670 */
[----:B------:R-:W-:Y:S01]  /*16fb0*/  ISETP.LT.OR P4, PT, R6, 0x1, P0 ;  /* 0x000000010600780c */ /* 0x000fe20000781670 */
[----:B------:R-:W-:Y:S01]  /*16fc0*/  IMAD.MOV.U32 R13, RZ, RZ, R24 ;  /* 0x000000ffff0d7224 */ /* 0x000fe200078e0018 */
[----:B------:R-:W-:-:S02]  /*16fd0*/  MOV R12, 0x1 ;  /* 0x00000001000c7802 */ /* 0x000fc40000000f00 */
[----:B------:R-:W-:-:S13]  /*16fe0*/  IADD3 R2, P2, R14, R5, RZ ;  /* 0x000000050e027210 */ /* 0x000fda0007f5e0ff */
[----:B------:R-:W-:Y:S05]  /*16ff0*/  WARPSYNC.COLLECTIVE R15, `(.L_x_2841) ;  /* 0x000000000f087348 */ /* 0x000fea0003c00000 */
[----:B------:R0:W1:Y:S02]  /*17000*/  SHFL.IDX P6, R14, R13, R12, R11 ;  /* 0x0000000c0d0e7389 */ /* 0x00006400000c000b */
[----:B01----:R-:W-:Y:S01]  /*17010*/  ENDCOLLECTIVE ;  /* 0x000000000000791b */ /* 0x003fe20003800000 */
.L_x_2841:
        /* <DEDUP_REMOVED lines=13> */
.L_x_2842:
[----:B------:R-:W-:Y:S02]  /*170f0*/  IMAD.MOV.U32 R13, RZ, RZ, R24 ;  /* 0x000000ffff0d7224 */ /* 0x000fe400078e0018 */
[----:B------:R-:W-:Y:S02]  /*17100*/  IMAD.MOV.U32 R12, RZ, RZ, 0x2 ;  /* 0x00000002ff0c7424 */ /* 0x000fe400078e00ff */
[----:B------:R-:W-:-:S07]  /*17110*/  IMAD.MOV.U32 R10, RZ, RZ, R14 ;  /* 0x000000ffff0a7224 */ /* 0x000fce00078e000e */
[----:B------:R-:W-:Y:S05]  /*17120*/  WARPSYNC.COLLECTIVE R15, `(.L_x_2843) ;  /* 0x000000000f087348 */ /* 0x000fea0003c00000 */
[----:B------:R0:W1:Y:S02]  /*17130*/  SHFL.IDX P6, R14, R13, R12, R11 ;  /* 0x0000000c0d0e7389 */ /* 0x00006400000c000b */
[----:B01----:R-:W-:Y:S01]  /*17140*/  ENDCOLLECTIVE ;  /* 0x000000000000791b */ /* 0x003fe20003800000 */
.L_x_2843:
        /* <DEDUP_REMOVED lines=14> */
.L_x_2844:
[----:B------:R-:W-:Y:S02]  /*17230*/  IMAD.MOV.U32 R13, RZ, RZ, R24 ;  /* 0x000000ffff0d7224 */ /* 0x000fe400078e0018 */
[----:B------:R-:W-:Y:S01]  /*17240*/  IMAD.MOV.U32 R12, RZ, RZ, 0x3 ;  /* 0x00000003ff0c7424 */ /* 0x000fe200078e00ff */
[----:B------:R-:W-:-:S13]  /*17250*/  IADD3 R2, P2, R14, R5, RZ ;  /* 0x000000050e027210 */ /* 0x000fda0007f5e0ff */
[----:B------:R-:W-:Y:S05]  /*17260*/  WARPSYNC.COLLECTIVE R15, `(.L_x_2845) ;  /* 0x000000000f087348 */ /* 0x000fea0003c00000 */
[----:B------:R0:W1:Y:S02]  /*17270*/  SHFL.IDX P6, R14, R13, R12, R11 ;  /* 0x0000000c0d0e7389 */ /* 0x00006400000c000b */
[----:B01----:R-:W-:Y:S01]  /*17280*/  ENDCOLLECTIVE ;  /* 0x000000000000791b */ /* 0x003fe20003800000 */
.L_x_2845:
        /* <DEDUP_REMOVED lines=13> */
.L_x_2846:
[----:B------:R-:W-:Y:S02]  /*17360*/  IMAD.MOV.U32 R13, RZ, RZ, R24 ;  /* 0x000000ffff0d7224 */ /* 0x000fe400078e0018 */
[----:B------:R-:W-:Y:S01]  /*17370*/  IMAD.MOV.U32 R12, RZ, RZ, 0x4 ;  /* 0x00000004ff0c7424 */ /* 0x000fe200078e00ff */
[----:B------:R-:W-:-:S13]  /*17380*/  IADD3 R2, P2, R14, R5, RZ ;  /* 0x000000050e027210 */ /* 0x000fda0007f5e0ff */
[----:B------:R-:W-:Y:S05]  /*17390*/  WARPSYNC.COLLECTIVE R15, `(.L_x_2847) ;  /* 0x000000000f087348 */ /* 0x000fea0003c00000 */
[----:B------:R0:W1:Y:S02]  /*173a0*/  SHFL.IDX P6, R14, R13, R12, R11 ;  /* 0x0000000c0d0e7389 */ /* 0x00006400000c000b */
[----:B01----:R-:W-:Y:S01]  /*173b0*/  ENDCOLLECTIVE ;  /* 0x000000000000791b */ /* 0x003fe20003800000 */
.L_x_2847:
        /* <DEDUP_REMOVED lines=13> */
.L_x_2848:
[----:B------:R-:W-:Y:S02]  /*17490*/  IMAD.MOV.U32 R13, RZ, RZ, R24 ;  /* 0x000000ffff0d7224 */ /* 0x000fe400078e0018 */
[----:B------:R-:W-:Y:S02]  /*174a0*/  IMAD.MOV.U32 R12, RZ, RZ, 0x5 ;  /* 0x00000005ff0c7424 */ /* 0x000fe400078e00ff */
[----:B------:R-:W-:-:S07]  /*174b0*/  IMAD.MOV.U32 R10, RZ, RZ, R14 ;  /* 0x000000ffff0a7224 */ /* 0x000fce00078e000e */
[----:B------:R-:W-:Y:S05]  /*174c0*/  WARPSYNC.COLLECTIVE R15, `(.L_x_2849) ;  /* 0x000000000f087348 */ /* 0x000fea0003c00000 */
[----:B------:R0:W1:Y:S02]  /*174d0*/  SHFL.IDX P6, R14, R13, R12, R11 ;  /* 0x0000000c0d0e7389 */ /* 0x00006400000c000b */
[----:B01----:R-:W-:Y:S01]  /*174e0*/  ENDCOLLECTIVE ;  /* 0x000000000000791b */ /* 0x003fe20003800000 */
.L_x_2849:
        /* <DEDUP_REMOVED lines=14> */
.L_x_2850:
[----:B------:R-:W-:Y:S01]  /*175d0*/  IMAD.MOV.U32 R13, RZ, RZ, R24 ;  /* 0x000000ffff0d7224 */ /* 0x000fe200078e0018 */
[----:B------:R-:W-:Y:S02]  /*175e0*/  MOV R12, 0x6 ;  /* 0x00000006000c7802 */ /* 0x000fe40000000f00 */
[----:B------:R-:W-:-:S13]  /*175f0*/  IADD3 R2, P2, R14, R5, RZ ;  /* 0x000000050e027210 */ /* 0x000fda0007f5e0ff */
[----:B------:R-:W-:Y:S05]  /*17600*/  WARPSYNC.COLLECTIVE R15, `(.L_x_2851) ;  /* 0x000000000f087348 */ /* 0x000fea0003c00000 */
[----:B------:R0:W1:Y:S02]  /*17610*/  SHFL.IDX P6, R14, R13, R12, R11 ;  /* 0x0000000c0d0e7389 */ /* 0x00006400000c000b */
[----:B01----:R-:W-:Y:S01]  /*17620*/  ENDCOLLECTIVE ;  /* 0x000000000000791b */ /* 0x003fe20003800000 */
.L_x_2851:
        /* <DEDUP_REMOVED lines=13> */
.L_x_2852:
[----:B------:R-:W-:Y:S02]  /*17700*/  IMAD.MOV.U32 R13, RZ, RZ, R24 ;  /* 0x000000ffff0d7224 */ /* 0x000fe400078e0018 */
[----:B------:R-:W-:Y:S02]  /*17710*/  IMAD.MOV.U32 R12, RZ, RZ, 0x7 ;  /* 0x00000007ff0c7424 */ /* 0x000fe400078e00ff */
[----:B------:R-:W-:-:S07]  /*17720*/  IMAD.MOV.U32 R10, RZ, RZ, R14 ;  /* 0x000000ffff0a7224 */ /* 0x000fce00078e000e */
[----:B------:R-:W-:Y:S05]  /*17730*/  WARPSYNC.COLLECTIVE R15, `(.L_x_2853) ;  /* 0x000000000f087348 */ /* 0x000fea0003c00000 */
[----:B------:R0:W1:Y:S02]  /*17740*/  SHFL.IDX P6, R14, R13, R12, R11 ;  /* 0x0000000c0d0e7389 */ /* 0x00006400000c000b */
[----:B01----:R-:W-:Y:S01]  /*17750*/  ENDCOLLECTIVE ;  /* 0x000000000000791b */ /* 0x003fe20003800000 */
.L_x_2853:
        /* <DEDUP_REMOVED lines=12> */
.L_x_2854:
[----:B------:R-:W-:Y:S05]  /*17820*/  BRA `(.L_x_2855) ;  /* 0xffffffb000b87947 */ /* 0x000fea000383ffff */
.L_x_2733:
        /* <DEDUP_REMOVED lines=8> */
.L_x_2857:
[----:B------:R-:W-:Y:S05]  /*178b0*/  BSYNC B0 ;  /* 0x0000000000007941 */ /* 0x000fea0003800000 */
.L_x_2856:
        /* <DEDUP_REMOVED lines=9> */
.L_x_2858:
[----:B------:R-:W-:Y:S02]  /*17950*/  ULDC UR4, c[0x0][0xc3c] ;  /* 0x00030f0000047ab9 */ /* 0x000fe40000000800 */
[----:B------:R-:W-:-:S13]  /*17960*/  ISETP.GE.OR P1, PT, R9, UR4, !P0 ;  /* 0x0000000409007c0c */ /* 0x000fda000c726670 */
[----:B------:R-:W0:Y:S08]  /*17970*/  @!P1 LDC.64 R4, c[0x0][0xc80] ;  /* 0x00032000ff049b82 */ /* 0x000e300000000a00 */
[----:B------:R-:W1:Y:S01]  /*17980*/  @!P1 LDC.64 R2, c[0x0][0xc78] ;  /* 0x00031e00ff029b82 */ /* 0x000e620000000a00 */
[----:B------:R-:W-:Y:S01]  /*17990*/  IMAD.MOV.U32 R17, RZ, RZ, RZ ;  /* 0x000000ffff117224 */ /* 0x000fe200078e00ff */
[----:B------:R-:W-:Y:S01]  /*179a0*/  MOV R7, R14 ;  /* 0x0000000e00077202 */ /* 0x000fe20000000f00 */
[----:B0-----:R-:W-:-:S06]  /*179b0*/  @!P1 IMAD.WIDE R4, R9, 0x4, R4 ;  /* 0x0000000409049825 */ /* 0x001fcc00078e0204 */
[----:B------:R-:W2:Y:S01]  /*179c0*/  @!P1 LDG.E R4, desc[UR36][R4.64] ;  /* 0x0000002404049981 */ /* 0x000ea2000c1e1900 */
[----:B-1----:R-:W-:-:S06]  /*179d0*/  @!P1 IMAD.WIDE R2, R9, 0x4, R2 ;  /* 0x0000000409029825 */ /* 0x002fcc00078e0202 */
[----:B------:R-:W3:Y:S01]  /*179e0*/  @!P1 LDG.E R2, desc[UR36][R2.64] ;  /* 0x0000002402029981 */ /* 0x000ee2000c1e1900 */
[----:B------:R-:W-:Y:S01]  /*179f0*/  IMAD.MOV.U32 R8, RZ, RZ, RZ ;  /* 0x000000ffff087224 */ /* 0x000fe200078e00ff */
[C---:B------:R-:W-:Y:S01]  /*17a00*/  ISETP.GE.U32.AND P2, PT, R10.reuse, 0x2, PT ;  /* 0x000000020a00780c */ /* 0x040fe20003f46070 */
[----:B------:R-:W-:Y:S01]  /*17a10*/  IMAD.MOV.U32 R11, RZ, RZ, RZ ;  /* 0x000000ffff0b7224 */ /* 0x000fe200078e00ff */
        /* <DEDUP_REMOVED lines=10> */
.L_x_2859:
[----:B------:R-:W-:Y:S02]  /*17ac0*/  MOV R12, 0x2 ;  /* 0x00000002000c7802 */ /* 0x000fe40000000f00 */
[----:B------:R-:W-:-:S05]  /*17ad0*/  SEL R6, R14, RZ, P1 ;  /* 0x000000ff0e067207 */ /* 0x000fca0000800000 */
[----:B------:R-:W-:-:S04]  /*17ae0*/  IMAD.IADD R6, R13, 0x1, R6 ;  /* 0x000000010d067824 */ /* 0x000fc800078e0206 */
[----:B------:R-:W-:-:S07]  /*17af0*/  IMAD.MOV.U32 R13, RZ, RZ, R6 ;  /* 0x000000ffff0d7224 */ /* 0x000fce00078e0006 */
[----:B------:R-:W-:Y:S05]  /*17b00*/  WARPSYNC.COLLECTIVE R15, `(.L_x_2860) ;  /* 0x000000000f087348 */ /* 0x000fea0003c00000 */
[----:B------:R0:W1:Y:S02]  /*17b10*/  SHFL.UP P6, R14, R13, R12, R11 ;  /* 0x0400000c0d0e7389 */ /* 0x00006400000c000b */
[----:B01----:R-:W-:Y:S01]  /*17b20*/  ENDCOLLECTIVE ;  /* 0x000000000000791b */ /* 0x003fe20003800000 */
.L_x_2860:
        /* <DEDUP_REMOVED lines=8> */
.L_x_2861:
[----:B------:R-:W-:Y:S01]  /*17bb0*/  IMAD.MOV.U32 R12, RZ, RZ, 0x8 ;  /* 0x00000008ff0c7424 */ /* 0x000fe200078e00ff */
[----:B------:R-:W-:-:S05]  /*17bc0*/  SEL R3, R14, RZ, P3 ;  /* 0x000000ff0e037207 */ /* 0x000fca0001800000 */
[----:B------:R-:W-:-:S04]  /*17bd0*/  IMAD.IADD R3, R2, 0x1, R3 ;  /* 0x0000000102037824 */ /* 0x000fc800078e0203 */
[----:B------:R-:W-:-:S07]  /*17be0*/  IMAD.MOV.U32 R13, RZ, RZ, R3 ;  /* 0x000000ffff0d7224 */ /* 0x000fce00078e0003 */
[----:B------:R-:W-:Y:S05]  /*17bf0*/  WARPSYNC.COLLECTIVE R15, `(.L_x_2862) ;  /* 0x000000000f087348 */ /* 0x000fea0003c00000 */
[----:B------:R0:W1:Y:S02]  /*17c00*/  SHFL.UP P6, R14, R13, R12, R11 ;  /* 0x0400000c0d0e7389 */ /* 0x00006400000c000b */
[----:B01----:R-:W-:Y:S01]  /*17c10*/  ENDCOLLECTIVE ;  /* 0x000000000000791b */ /* 0x003fe20003800000 */
.L_x_2862:
[----:B------:R-:W-:Y:S02]  /*17c20*/  MOV R12, 0x10 ;  /* 0x00000010000c7802 */ /* 0x000fe40000000f00 */
[----:B------:R-:W-:-:S05]  /*17c30*/  SEL R4, R14, RZ, P4 ;  /* 0x000000ff0e047207 */ /* 0x000fca0002000000 */
[----:B------:R-:W-:-:S04]  /*17c40*/  IMAD.IADD R4, R3, 0x1, R4 ;  /* 0x0000000103047824 */ /* 0x000fc800078e0204 */
[----:B------:R-:W-:-:S07]  /*17c50*/  IMAD.MOV.U32 R13, RZ, RZ, R4 ;  /* 0x000000ffff0d7224 */ /* 0x000fce00078e0004 */
[----:B------:R-:W-:Y:S05]  /*17c60*/  WARPSYNC.COLLECTIVE R15, `(.L_x_2863) ;  /* 0x000000000f087348 */ /* 0x000fea0003c00000 */
[----:B------:R0:W1:Y:S02]  /*17c70*/  SHFL.UP P6, R14, R13, R12, R11 ;  /* 0x0400000c0d0e7389 */ /* 0x00006400000c000b */
[----:B01----:R-:W-:Y:S01]  /*17c80*/  ENDCOLLECTIVE ;  /* 0x000000000000791b */ /* 0x003fe20003800000 */
.L_x_2863:
        /* <DEDUP_REMOVED lines=8> */
.L_x_2864:
[----:B------:R-:W-:Y:S05]  /*17d10*/  BRA `(.L_x_2865) ;  /* 0xffffffb000c47947 */ /* 0x000fea000383ffff */
.L_x_2736:
[----:B------:R-:W-:Y:S01]  /*17d20*/  BSSY B0, `(.L_x_2866) ;  /* 0x0000007000007945 */ /* 0x000fe20003800000 */
[----:B------:R-:W-:Y:S02]  /*17d30*/  IMAD.MOV.U32 R12, RZ, RZ, 0x1 ;  /* 0x00000001ff0c7424 */ /* 0x000fe400078e00ff */
[----:B------:R-:W-:Y:S02]  /*17d40*/  IMAD.MOV.U32 R11, RZ, RZ, RZ ;  /* 0x000000ffff0b7224 */ /* 0x000fe400078e00ff */
[----:B------:R-:W-:-:S07]  /*17d50*/  IMAD.MOV.U32 R15, RZ, RZ, -0x1 ;  /* 0xffffffffff0f7424 */ /* 0x000fce00078e00ff */
[----:B------:R-:W-:Y:S05]  /*17d60*/  WARPSYNC.COLLECTIVE R15, `(.L_x_2867) ;  /* 0x000000000f087348 */ /* 0x000fea0003c00000 */
[----:B------:R0:W1:Y:S02]  /*17d70*/  SHFL.UP P6, R14, R13, R12, R11 ;  /* 0x0400000c0d0e7389 */ /* 0x00006400000c000b */
[----:B01----:R-:W-:Y:S01]  /*17d80*/  ENDCOLLECTIVE ;  /* 0x000000000000791b */ /* 0x003fe20003800000 */
.L_x_2867:
[----:B------:R-:W-:Y:S05]  /*17d90*/  BSYNC B0 ;  /* 0x0000000000007941 */ /* 0x000fea0003800000 */
.L_x_2866:
        /* <DEDUP_REMOVED lines=8> */
.L_x_2868:
[----:B------:R-:W-:Y:S01]  /*17e20*/  IMAD.MOV.U32 R12, RZ, RZ, 0x4 ;  /* 0x00000004ff0c7424 */ /* 0x000fe200078e00ff */
[----:B------:R-:W-:-:S05]  /*17e30*/  SEL R2, R14, RZ, P2 ;  /* 0x000000ff0e027207 */ /* 0x000fca0001000000 */
[----:B------:R-:W-:-:S04]  /*17e40*/  IMAD.IADD R2, R13, 0x1, R2 ;  /* 0x000000010d027824 */ /* 0x000fc800078e0202 */
[----:B------:R-:W-:-:S07]  /*17e50*/  IMAD.MOV.U32 R13, RZ, RZ, R2 ;  /* 0x000000ffff0d7224 */ /* 0x000fce00078e0002 */
[----:B------:R-:W-:Y:S05]  /*17e60*/  WARPSYNC.COLLECTIVE R15, `(.L_x_2869) ;  /* 0x000000000f087348 */ /* 0x000fea0003c00000 */
[----:B------:R0:W1:Y:S02]  /*17e70*/  SHFL.UP P6, R14, R13, R12, R11 ;  /* 0x0400000c0d0e7389 */ /* 0x00006400000c000b */
[----:B01----:R-:W-:Y:S01]  /*17e80*/  ENDCOLLECTIVE ;  /* 0x000000000000791b */ /* 0x003fe20003800000 */
.L_x_2869:
[----:B------:R-:W-:Y:S02]  /*17e90*/  MOV R12, 0x8 ;  /* 0x00000008000c7802 */ /* 0x000fe40000000f00 */
[----:B------:R-:W-:-:S05]  /*17ea0*/  SEL R3, R14, RZ, P3 ;  /* 0x000000ff0e037207 */ /* 0x000fca0001800000 */
[----:B------:R-:W-:-:S04]  /*17eb0*/  IMAD.IADD R3, R2, 0x1, R3 ;  /* 0x0000000102037824 */ /* 0x000fc800078e0203 */
[----:B------:R-:W-:-:S07]  /*17ec0*/  IMAD.MOV.U32 R13, RZ, RZ, R3 ;  /* 0x000000ffff0d7224 */ /* 0x000fce00078e0003 */
[----:B------:R-:W-:Y:S05]  /*17ed0*/  WARPSYNC.COLLECTIVE R15, `(.L_x_2870) ;  /* 0x000000000f087348 */ /* 0x000fea0003c00000 */
[----:B------:R0:W1:Y:S02]  /*17ee0*/  SHFL.UP P6, R14, R13, R12, R11 ;  /* 0x0400000c0d0e7389 */ /* 0x00006400000c000b */
[----:B01----:R-:W-:Y:S01]  /*17ef0*/  ENDCOLLECTIVE ;  /* 0x000000000000791b */ /* 0x003fe20003800000 */
.L_x_2870:
[----:B------:R-:W-:Y:S01]  /*17f00*/  IMAD.MOV.U32 R12, RZ, RZ, 0x10 ;  /* 0x00000010ff0c7424 */ /* 0x000fe200078e00ff */
[----:B------:R-:W-:-:S05]  /*17f10*/  SEL R4, R14, RZ, P4 ;  /* 0x000000ff0e047207 */ /* 0x000fca0002000000 */
[----:B------:R-:W-:-:S04]  /*17f20*/  IMAD.IADD R4, R3, 0x1, R4 ;  /* 0x0000000103047824 */ /* 0x000fc800078e0204 */
[----:B------:R-:W-:-:S07]  /*17f30*/  IMAD.MOV.U32 R13, RZ, RZ, R4 ;  /* 0x000000ffff0d7224 */ /* 0x000fce00078e0004 */
[----:B------:R-:W-:Y:S05]  /*17f40*/  WARPSYNC.COLLECTIVE R15, `(.L_x_2871) ;  /* 0x000000000f087348 */ /* 0x000fea0003c00000 */
[----:B------:R0:W1:Y:S02]  /*17f50*/  SHFL.UP P6, R14, R13, R12, R11 ;  /* 0x0400000c0d0e7389 */ /* 0x00006400000c000b */
[----:B01----:R-:W-:Y:S01]  /*17f60*/  ENDCOLLECTIVE ;  /* 0x000000000000791b */ /* 0x003fe20003800000 */
.L_x_2871:
        /* <DEDUP_REMOVED lines=8> */
.L_x_2872:
[----:B------:R-:W-:Y:S05]  /*17ff0*/  BRA `(.L_x_2873) ;  /* 0xffffffb000b07947 */ /* 0x000fea000383ffff */
.L_x_2738:
[----:B------:R-:W-:Y:S01]  /*18000*/  BSSY B0, `(.L_x_2874) ;  /* 0x0000006000007945 */ /* 0x000fe20003800000 */
[----:B------:R-:W-:Y:S01]  /*18010*/  PLOP3.LUT P6, PT, P6, PT, PT, 0x8, 0x0 ;  /* 0x000000000000781c */ /* 0x000fe200037ce170 */
[----:B------:R-:W-:-:S12]  /*18020*/  IMAD.MOV.U32 R15, RZ, RZ, -0x1 ;  /* 0xffffffffff0f7424 */ /* 0x000fd800078e00ff */
[----:B0-----:R-:W-:Y:S05]  /*18030*/  WARPSYNC.COLLECTIVE R15, `(.L_x_2875) ;  /* 0x000000000f087348 */ /* 0x001fea0003c00000 */
[----:B------:R-:W-:Y:S01]  /*18040*/  VOTE.ANY R14, PT, P6 ;  /* 0x00000000000e7806 */ /* 0x000fe200030e0100 */
[----:B0-----:R-:W-:Y:S06]  /*18050*/  ENDCOLLECTIVE ;  /* 0x000000000000791b */ /* 0x001fec0003800000 */
.L_x_2875:
[----:B------:R-:W-:Y:S05]  /*18060*/  BSYNC B0 ;  /* 0x0000000000007941 */ /* 0x000fea0003800000 */
.L_x_2874:
[----:B------:R-:W-:Y:S01]  /*18070*/  MOV R3, R14 ;  /* 0x0000000e00037202 */ /* 0x000fe20000000f00 */
[----:B------:R-:W-:Y:S02]  /*18080*/  IMAD.MOV.U32 R13, RZ, RZ, R17 ;  /* 0x000000ffff0d7224 */ /* 0x000fe400078e0011 */
[----:B------:R-:W-:Y:S01]  /*18090*/  IMAD.MOV.U32 R11, RZ, RZ, 0x1f ;  /* 0x0000001fff0b7424 */ /* 0x000fe200078e00ff */
[----:B------:R0:W1:Y:S01]  /*180a0*/  POPC R12, R3 ;  /* 0x00000003000c7309 */ /* 0x0000620000000000 */
[----:B------:R-:W-:-:S07]  /*180b0*/  IMAD.MOV.U32 R15, RZ, RZ, -0x1 ;  /* 0xffffffffff0f7424 */ /* 0x000fce00078e00ff */
[----:B01----:R-:W-:Y:S05]  /*180c0*/  WARPSYNC.COLLECTIVE R15, `(.L_x_2876) ;  /* 0x000000000f087348 */ /* 0x003fea0003c00000 */
[----:B-1----:R1:W2:Y:S02]  /*180d0*/  SHFL.IDX P6, R14, R13, R12, R11 ;  /* 0x0000000c0d0e7389 */ /* 0x0022a400000c000b */
[----:B012---:R-:W-:Y:S01]  /*180e0*/  ENDCOLLECTIVE ;  /* 0x000000000000791b */ /* 0x007fe20003800000 */
.L_x_2876:
[----:B------:R-:W-:Y:S02]  /*180f0*/  IMAD.IADD R19, R12, 0x1, R19 ;  /* 0x000000010c137824 */ /* 0x000fe400078e0213 */
[----:B------:R-:W-:Y:S02]  /*18100*/  IMAD.MOV.U32 R13, RZ, RZ, R8 ;  /* 0x000000ffff0d7224 */ /* 0x000fe400078e0008 */
[----:B------:R-:W-:-:S07]  /*18110*/  IMAD.MOV.U32 R17, RZ, RZ, R14 ;  /* 0x000000ffff117224 */ /* 0x000fce00078e000e */
[----:B------:R-:W-:Y:S05]  /*18120*/  WARPSYNC.COLLECTIVE R15, `(.L_x_2877) ;  /* 0x000000000f087348 */ /* 0x000fea0003c00000 */
[----:B------:R0:W1:Y:S02]  /*18130*/  SHFL.IDX P6, R14, R13, R12, R11 ;  /* 0x0000000c0d0e7389 */ /* 0x00006400000c000b */
[----:B01----:R-:W-:Y:S01]  /*18140*/  ENDCOLLECTIVE ;  /* 0x000000000000791b */ /* 0x003fe20003800000 */
.L_x_2877:
[----:B------:R-:W-:Y:S01]  /*18150*/  IMAD.MOV.U32 R8, RZ, RZ, R14 ;  /* 0x000000ffff087224 */ /* 0x000fe200078e000e */
[----:B------:R-:W-:Y:S06]  /*18160*/  BRA `(.L_x_2878) ;  /* 0xffffffb000947947 */ /* 0x000fec000383ffff */
.L_x_2740:
[----:B------:R-:W-:Y:S01]  /*18170*/  BSSY B0, `(.L_x_2879) ;  /* 0x0000007000007945 */ /* 0x000fe20003800000 */
[----:B------:R-:W-:Y:S01]  /*18180*/  IMAD.MOV.U32 R13, RZ, RZ, R2 ;  /* 0x000000ffff0d7224 */ /* 0x000fe200078e0002 */
[----:B------:R-:W-:Y:S01]  /*18190*/  MOV R11, 0x1f ;  /* 0x0000001f000b7802 */ /* 0x000fe20000000f00 */
[----:B------:R-:W-:-:S07]  /*181a0*/  IMAD.MOV.U32 R15, RZ, RZ, -0x1 ;  /* 0xffffffffff0f7424 */ /* 0x000fce00078e00ff */
[----:B0-23--:R-:W-:Y:S05]  /*181b0*/  WARPSYNC.COLLECTIVE R15, `(.L_x_2880) ;  /* 0x000000000f087348 */ /* 0x00dfea0003c00000 */
[----:B------:R1:W4:Y:S02]  /*181c0*/  SHFL.IDX P6, R14, R13, R12, R11 ;  /* 0x0000000c0d0e7389 */ /* 0x00032400000c000b */
[----:B01234-:R-:W-:Y:S01]  /*181d0*/  ENDCOLLECTIVE ;  /* 0x000000000000791b */ /* 0x01ffe20003800000 */
.L_x_2880:
[----:B------:R-:W-:Y:S05]  /*181e0*/  BSYNC B0 ;  /* 0x0000000000007941 */ /* 0x000fea0003800000 */
.L_x_2879:
[----:B------:R-:W-:Y:S01]  /*181f0*/  IMAD.MOV.U32 R6, RZ, RZ, R14 ;  /* 0x000000ffff067224 */ /* 0x000fe200078e000e */
[----:B------:R-:W-:Y:S06]  /*18200*/  BRA `(.L_x_2739) ;  /* 0xffffffb000847947 */ /* 0x000fec000383ffff */
.L_x_2746:
[----:B0-----:R0:W1:Y:S02]  /*18210*/  SYNCS.PHASECHK.TRANS64.TRYWAIT P0, [R7+URZ+0x28820], R0 ;  /* 0x02882000070075a7 */ /* 0x001064000800017f */
[----:B-1----:R-:W-:Y:S05]  /*18220*/  @!P0 NANOSLEEP.SYNCS 0x989680 ;  /* 0x009896800000895d */ /* 0x002fea0003900000 */
[----:B------:R-:W1:Y:S02]  /*18230*/  @!P0 SYNCS.PHASECHK.TRANS64 P0, [R7+URZ+0x28820], R0 ;  /* 0x02882000070085a7 */ /* 0x000e64000800007f */
[----:B-1----:R-:W-:Y:S05]  /*18240*/  @!P0 BRA `(.L_x_2746) ;  /* 0xfffffffc00f08947 */ /* 0x002fea000383ffff */
[----:B------:R-:W-:Y:S05]  /*18250*/  BRA `(.L_x_2881) ;  /* 0xffffffb800dc7947 */ /* 0x000fea000383ffff */
.L_x_2747:
        /* <DEDUP_REMOVED lines=11> */
.L_x_2883:
[----:B------:R-:W-:Y:S05]  /*18310*/  BSYNC B0 ;  /* 0x0000000000007941 */ /* 0x000fea0003800000 */
.L_x_2882:
[----:B------:R-:W-:Y:S05]  /*18320*/  BRA `(.L_x_2884) ;  /* 0xffffffb800c47947 */ /* 0x000fea000383ffff */
.L_x_2750:
[----:B------:R-:W-:Y:S01]  /*18330*/  BSSY B1, `(.L_x_2885) ;  /* 0x0000006000017945 */ /* 0x000fe20003800000 */
[----:B------:R-:W-:-:S07]  /*18340*/  IMAD.MOV.U32 R15, RZ, RZ, -0x1 ;  /* 0xffffffffff0f7424 */ /* 0x000fce00078e00ff */
[----:B0-2---:R-:W-:Y:S05]  /*18350*/  WARPSYNC.COLLECTIVE R15, `(.L_x_2886) ;  /* 0x000000000f0c7348 */ /* 0x005fea0003c00000 */
[----:B------:R-:W-:Y:S02]  /*18360*/  ELECT P6, UR62, PT ;  /* 0x00000000003e782f */ /* 0x000fe400038c0000 */
[----:B------:R-:W-:Y:S01]  /*18370*/  MOV R14, UR62 ;  /* 0x0000003e000e7c02 */ /* 0x000fe20008000f00 */
[----:B0-2---:R-:W-:Y:S10]  /*18380*/  ENDCOLLECTIVE ;  /* 0x000000000000791b */ /* 0x005ff40003800000 */
.L_x_2886:
[----:B------:R-:W-:Y:S05]  /*18390*/  BSYNC B1 ;  /* 0x0000000000017941 */ /* 0x000fea0003800000 */
.L_x_2885:
[----:B------:R-:W-:Y:S05]  /*183a0*/  BRA `(.L_x_2887) ;  /* 0xffffffb800bc7947 */ /* 0x000fea000383ffff */
.L_x_2752:
[----:B0-----:R0:W1:Y:S02]  /*183b0*/  SYNCS.PHASECHK.TRANS64.TRYWAIT P1, [R5+URZ+0x28840], R0 ;  /* 0x02884000050075a7 */ /* 0x001064000802017f */
[----:B-1----:R-:W-:Y:S05]  /*183c0*/  @!P1 NANOSLEEP.SYNCS 0x989680 ;  /* 0x009896800000995d */ /* 0x002fea0003900000 */
[----:B------:R-:W1:Y:S02]  /*183d0*/  @!P1 SYNCS.PHASECHK.TRANS64 P1, [R5+URZ+0x28840], R0 ;  /* 0x02884000050095a7 */ /* 0x000e64000802007f */
[----:B-1----:R-:W-:Y:S05]  /*183e0*/  @!P1 BRA `(.L_x_2752) ;  /* 0xfffffffc00f09947 */ /* 0x002fea000383ffff */
[----:B------:R-:W-:Y:S05]  /*183f0*/  BRA `(.L_x_2888) ;  /* 0xffffffb800e47947 */ /* 0x000fea000383ffff */
.L_x_2754:
[----:B-1----:R1:W3:Y:S02]  /*18400*/  SYNCS.PHASECHK.TRANS64.TRYWAIT P1, [R3+URZ+0x28840], R2 ;  /* 0x02884002030075a7 */ /* 0x0022e4000802017f */
[----:B---3--:R-:W-:Y:S05]  /*18410*/  @!P1 NANOSLEEP.SYNCS 0x989680 ;  /* 0x009896800000995d */ /* 0x008fea0003900000 */
[----:B------:R-:W3:Y:S02]  /*18420*/  @!P1 SYNCS.PHASECHK.TRANS64 P1, [R3+URZ+0x28840], R2 ;  /* 0x02884002030095a7 */ /* 0x000ee4000802007f */
[----:B---3--:R-:W-:Y:S05]  /*18430*/  @!P1 BRA `(.L_x_2754) ;  /* 0xfffffffc00f09947 */ /* 0x008fea000383ffff */
[----:B------:R-:W-:Y:S05]  /*18440*/  BRA `(.L_x_2889) ;  /* 0xffffffb800f07947 */ /* 0x000fea000383ffff */
.L_x_2756:
[----:B---3--:R3:W4:Y:S02]  /*18450*/  SYNCS.PHASECHK.TRANS64.TRYWAIT P1, [R5+URZ+0x28860], R0 ;  /* 0x02886000050075a7 */ /* 0x008724000802017f */
[----:B----4-:R-:W-:Y:S05]  /*18460*/  @!P1 NANOSLEEP.SYNCS 0x989680 ;  /* 0x009896800000995d */ /* 0x010fea0003900000 */
[----:B------:R-:W4:Y:S02]  /*18470*/  @!P1 SYNCS.PHASECHK.TRANS64 P1, [R5+URZ+0x28860], R0 ;  /* 0x02886000050095a7 */ /* 0x000f24000802007f */
[----:B----4-:R-:W-:Y:S05]  /*18480*/  @!P1 BRA `(.L_x_2756) ;  /* 0xfffffffc00f09947 */ /* 0x010fea000383ffff */
[----:B------:R-:W-:Y:S05]  /*18490*/  BRA `(.L_x_2890) ;  /* 0xffffffb800ec7947 */ /* 0x000fea000383ffff */
.L_x_2891:
        /* <DEDUP_REMOVED lines=14> */
.L_x_3549:


//--------------------- .text._ZN7cutlass13device_kernelIN5flash11enable_sm90INS1_16FlashAttnFwdSm90INS1_25CollectiveMainloopFwdSm90ILi2EN4cute5tupleIJNS5_1CILi1EEES8_S8_EEENS6_IJNS7_ILi128EEESA_SA_EEELi128ENS_10bfloat16_tEfNS_4arch4Sm90ELb1ELb0ELb1ELb1ELb1ELb1ELb0ELb1ELb1ELb1ELb1ELb0EEENS1_21CollectiveEpilogueFwdISB_S9_SC_SE_Li256ELb1ELb1ELb1ELb0EEENS1_36VarlenDynamicPersistentTileSchedulerILi128ELi128ELi256ELi128ELb1ELb1ELb1ELb1ELb1ELb1EEEEEEEEEvNT_6ParamsE --------------------------
	.section	.text._ZN7cutlass13device_kernelIN5flash11enable_sm90INS1_16FlashAttnFwdSm90INS1_25CollectiveMainloopFwdSm90ILi2EN4cute5tupleIJNS5_1CILi1EEES8_S8_EEENS6_IJNS7_ILi128EEESA_SA_EEELi128ENS_10bfloat16_tEfNS_4arch4Sm90ELb1ELb0ELb1ELb1ELb1ELb1ELb0ELb1ELb1ELb1ELb1ELb0EEENS1_21CollectiveEpilogueFwdISB_S9_SC_SE_Li256ELb1ELb1ELb1ELb0EEENS1_36VarlenDynamicPersistentTileSchedulerILi128ELi128ELi256ELi128ELb1ELb1ELb1ELb1ELb1ELb1EEEEEEEEEvNT_6ParamsE,"ax",@progbits
	.align	128
.text._ZN7cutlass13device_kernelIN5flash11enable_sm90INS1_16FlashAttnFwdSm90INS1_25CollectiveMainloopFwdSm90ILi2EN4cute5tupleIJNS5_1CILi1EEES8_S8_EEENS6_IJNS7_ILi128EEESA_SA_EEELi128ENS_10bfloat16_tEfNS_4arch4Sm90ELb1ELb0ELb1ELb1ELb1ELb1ELb0ELb1ELb1ELb1ELb1ELb0EEENS1_21CollectiveEpilogueFwdISB_S9_SC_SE_Li256ELb1ELb1ELb1ELb0EEENS1_36VarlenDynamicPersistentTileSchedulerILi128ELi128ELi256ELi128ELb1ELb1ELb1ELb1ELb1ELb1EEEEEEEEEvNT_6ParamsE:
        .type           _ZN7cutlass13device_kernelIN5flash11enable_sm90INS1_16FlashAttnFwdSm90INS1_25CollectiveMainloopFwdSm90ILi2EN4cute5tupleIJNS5_1CILi1EEES8_S8_EEENS6_IJNS7_ILi128EEESA_SA_EEELi128ENS_10bfloat16_tEfNS_4arch4Sm90ELb1ELb0ELb1ELb1ELb1ELb1ELb0ELb1ELb1ELb1ELb1ELb0EEENS1_21CollectiveEpilogueFwdISB_S9_SC_SE_Li256ELb1ELb1ELb1ELb0EEENS1_36VarlenDynamicPersistentTileSchedulerILi128ELi128ELi256ELi128ELb1ELb1ELb1ELb1ELb1ELb1EEEEEEEEEvNT_6ParamsE,@function
        .size           _ZN7cutlass13device_kernelIN5flash11enable_sm90INS1_16FlashAttnFwdSm90INS1_25CollectiveMainloopFwdSm90ILi2EN4cute5tupleIJNS5_1CILi1EEES8_S8_EEENS6_IJNS7_ILi128EEESA_SA_EEELi128ENS_10bfloat16_tEfNS_4arch4Sm90ELb1ELb0ELb1ELb1ELb1ELb1ELb0ELb1ELb1ELb1ELb1ELb0EEENS1_21CollectiveEpilogueFwdISB_S9_SC_SE_Li256ELb1ELb1ELb1ELb0EEENS1_36VarlenDynamicPersistentTileSchedulerILi128ELi128ELi256ELi128ELb1ELb1ELb1ELb1ELb1ELb1EEEEEEEEEvNT_6ParamsE,(.L_x_3550 - _ZN7cutlass13device_kernelIN5flash11enable_sm90INS1_16FlashAttnFwdSm90INS1_25CollectiveMainloopFwdSm90ILi2EN4cute5tupleIJNS5_1CILi1EEES8_S8_EEENS6_IJNS7_ILi128EEESA_SA_EEELi128ENS_10bfloat16_tEfNS_4arch4Sm90ELb1ELb0ELb1ELb1ELb1ELb1ELb0ELb1ELb1ELb1ELb1ELb0EEENS1_21CollectiveEpilogueFwdISB_S9_SC_SE_Li256ELb1ELb1ELb1ELb0EEENS1_36VarlenDynamicPersistentTileSchedulerILi128ELi128ELi256ELi128ELb1ELb1ELb1ELb1ELb1ELb1EEEEEEEEEvNT_6ParamsE)
        .other          _ZN7cutlass13device_kernelIN5flash11enable_sm90INS1_16FlashAttnFwdSm90INS1_25CollectiveMainloopFwdSm90ILi2EN4cute5tupleIJNS5_1CILi1EEES8_S8_EEENS6_IJNS7_ILi128EEESA_SA_EEELi128ENS_10bfloat16_tEfNS_4arch4Sm90ELb1ELb0ELb1ELb1ELb1ELb1ELb0ELb1ELb1ELb1ELb1ELb0EEENS1_21CollectiveEpilogueFwdISB_S9_SC_SE_Li256ELb1ELb1ELb1ELb0EEENS1_36VarlenDynamicPersistentTileSchedulerILi128ELi128ELi256ELi128ELb1ELb1ELb1ELb1ELb1ELb1EEEEEEEEEvNT_6ParamsE,@"STO_CUDA_ENTRY STV_DEFAULT"
_ZN7cutlass13device_kernelIN5flash11enable_sm90INS1_16FlashAttnFwdSm90INS1_25CollectiveMainloopFwdSm90ILi2EN4cute5tupleIJNS5_1CILi1EEES8_S8_EEENS6_IJNS7_ILi128EEESA_SA_EEELi128ENS_10bfloat16_tEfNS_4arch4Sm90ELb1ELb0ELb1ELb1ELb1ELb1ELb0ELb1ELb1ELb1ELb1ELb0EEENS1_21CollectiveEpilogueFwdISB_S9_SC_SE_Li256ELb1ELb1ELb1ELb0EEENS1_36VarlenDynamicPersistentTileSchedulerILi128ELi128ELi256ELi128ELb1ELb1ELb1ELb1ELb1ELb1EEEEEEEEEvNT_6ParamsE:
        /* <DEDUP_REMOVED lines=18> */
.L_x_2893:
[----:B------:R-:W-:Y:S05]  /*0120*/  BSYNC B0 ;  /* 0x0000000000007941 */ /* 0x000fea0003800000 */
.L_x_2892:
        /* <DEDUP_REMOVED lines=41> */
.L_x_2894:
        /* <DEDUP_REMOVED lines=22> */
.L_x_2895:
        /* <DEDUP_REMOVED lines=18> */
.L_x_2896:
        /* <DEDUP_REMOVED lines=22> */
.L_x_2897:
        /* <DEDUP_REMOVED lines=22> */
.L_x_2898:
        /* <DEDUP_REMOVED lines=8> */
.L_x_2901:
        /* <DEDUP_REMOVED lines=19> */
[----:B------:R-:W-:Y:S01]  /*0ab0*/  R2UR UR40, R18 ;  /* 0x00000000122872ca */ /* 0x000fe200000e0000 */
[----:B------:R-:W-:Y:S01]  /*0ac0*/  IMAD.MOV.U32 R19, RZ, RZ, RZ ;  /* 0x000000ffff137224 */ /* 0x000fe200078e00ff */
[----:B------:R-:W-:Y:S01]  /*0ad0*/  ULOP3.LUT UR41, UR36, 0x1, URZ, 0xfc, !UPT ;  /* 0x0000000124297892 */ /* 0x000fe2000f8efc3f */
[----:B------:R-:W-:Y:S01]  /*0ae0*/  IMAD.MOV.U32 R190, RZ, RZ, RZ ;  /* 0x000000ffffbe7224 */ /* 0x000fe200078e00ff */
[----:B------:R-:W-:Y:S01]  /*0af0*/  SHF.R.S32.HI R0, RZ, 0x1f, R12 ;  /* 0x0000001fff007819 */ /* 0x000fe2000001140c */
[----:B------:R-:W-:Y:S01]  /*0b00*/  IMAD.MOV.U32 R189, RZ, RZ, RZ ;  /* 0x000000ffffbd7224 */ /* 0x000fe200078e00ff */
[----:B------:R-:W-:Y:S01]  /*0b10*/  UMOV UR39, URZ ;  /* 0x0000003f00277c82 */ /* 0x000fe20008000000 */
[----:B------:R-:W-:Y:S01]  /*0b20*/  IMAD.MOV.U32 R186, RZ, RZ, RZ ;  /* 0x000000ffffba7224 */ /* 0x000fe200078e00ff */
[CC--:B------:R-:W-:Y:S02]  /*0b30*/  LEA.HI R2, R0.reuse, R12.reuse, RZ, 0x7 ;  /* 0x0000000c00027211 */ /* 0x0c0fe400078f38ff */
[----:B------:R-:W-:-:S02]  /*0b40*/  LEA.HI R4, R0, R12, RZ, 0x5 ;  /* 0x0000000c00047211 */ /* 0x000fc400078f28ff */
[----:B------:R-:W-:Y:S01]  /*0b50*/  LOP3.LUT R220, R2, 0xffffff80, RZ, 0xc0, !PT ;  /* 0xffffff8002dc7812 */ /* 0x000fe200078ec0ff */
[----:B------:R-:W-:Y:S01]  /*0b60*/  UIADD3 UR40, UR40, 0x10400, URZ ;  /* 0x0001040028287890 */ /* 0x000fe2000fffe03f */
[-C--:B------:R-:W-:Y:S01]  /*0b70*/  LEA.HI R3, R0, R12.reuse, RZ, 0x4 ;  /* 0x0000000c00037211 */ /* 0x080fe200078f20ff */
[----:B------:R-:W-:Y:S01]  /*0b80*/  IMAD.SHL.U32 R5, R4, 0x20, RZ ;  /* 0x0000002004057824 */ /* 0x000fe200078e00ff */
[----:B------:R-:W-:Y:S01]  /*0b90*/  LEA.HI R11, R0, R12, RZ, 0x2 ;  /* 0x0000000c000b7211 */ /* 0x000fe200078f10ff */
[C---:B------:R-:W-:Y:S01]  /*0ba0*/  IMAD.IADD R220, R12.reuse, 0x1, -R220 ;  /* 0x000000010cdc7824 */ /* 0x040fe200078e0adc */
[----:B------:R-:W-:Y:S02]  /*0bb0*/  LOP3.LUT R4, R3, 0x3fffff0, RZ, 0xc0, !PT ;  /* 0x03fffff003047812 */ /* 0x000fe400078ec0ff */
[----:B------:R-:W-:Y:S02]  /*0bc0*/  LOP3.LUT R5, R5, 0xfffffc00, RZ, 0xc0, !PT ;  /* 0xfffffc0005057812 */ /* 0x000fe400078ec0ff */
[----:B------:R-:W-:Y:S01]  /*0bd0*/  SHF.R.S32.HI R7, RZ, 0x1f, R220 ;  /* 0x0000001fff077819 */ /* 0x000fe200000114dc */
[----:B------:R-:W-:Y:S01]  /*0be0*/  IMAD.IADD R4, R12, 0x1, -R4 ;  /* 0x000000010c047824 */ /* 0x000fe200078e0a04 */
[----:B------:R-:W-:-:S02]  /*0bf0*/  SHF.R.S32.HI R16, RZ, 0x7, R2 ;  /* 0x00000007ff107819 */ /* 0x000fc40000011402 */
[-C--:B------:R-:W-:Y:S02]  /*0c00*/  LEA.HI R8, R7, R220.reuse, RZ, 0x2 ;  /* 0x000000dc07087211 */ /* 0x080fe400078f10ff */
[----:B------:R-:W-:Y:S02]  /*0c10*/  LOP3.LUT R11, R11, 0xfffffffc, RZ, 0xc0, !PT ;  /* 0xfffffffc0b0b7812 */ /* 0x000fe400078ec0ff */
[--C-:B------:R-:W-:Y:S02]  /*0c20*/  SHF.R.S32.HI R9, RZ, 0x2, R8.reuse ;  /* 0x00000002ff097819 */ /* 0x100fe40000011408 */
[----:B------:R-:W-:Y:S01]  /*0c30*/  SHF.R.S32.HI R6, RZ, 0x1f, R8 ;  /* 0x0000001fff067819 */ /* 0x000fe20000011408 */
[----:B------:R-:W-:Y:S01]  /*0c40*/  IMAD.IADD R11, R12, 0x1, -R11 ;  /* 0x000000010c0b7824 */ /* 0x000fe200078e0a0b */
[----:B------:R-:W-:Y:S02]  /*0c50*/  LEA.HI R7, R7, R220, RZ, 0x5 ;  /* 0x000000dc07077211 */ /* 0x000fe400078f28ff */
[----:B------:R-:W-:-:S02]  /*0c60*/  LEA.HI R6, R6, R9, RZ, 0x3 ;  /* 0x0000000906067211 */ /* 0x000fc400078f18ff */
[----:B------:R-:W-:Y:S02]  /*0c70*/  LEA.HI R2, R2, R16, RZ, 0x1 ;  /* 0x0000001002027211 */ /* 0x000fe400078f08ff */
[----:B------:R-:W-:Y:S01]  /*0c80*/  LOP3.LUT R10, R6, 0xfffffff8, RZ, 0xc0, !PT ;  /* 0xfffffff8060a7812 */ /* 0x000fe200078ec0ff */
[----:B------:R-:W-:Y:S01]  /*0c90*/  IMAD R6, R4, 0x40, R5 ;  /* 0x0000004004067824 */ /* 0x000fe200078e0205 */
[----:B------:R-:W-:Y:S02]  /*0ca0*/  SHF.R.S32.HI R4, RZ, 0x4, R3 ;  /* 0x00000004ff047819 */ /* 0x000fe40000011403 */
[----:B------:R-:W-:Y:S01]  /*0cb0*/  SHF.R.S32.HI R7, RZ, 0x5, R7 ;  /* 0x00000005ff077819 */ /* 0x000fe20000011407 */
[----:B------:R-:W-:Y:S01]  /*0cc0*/  IMAD.IADD R10, R9, 0x1, -R10 ;  /* 0x00000001090a7824 */ /* 0x000fe200078e0a0a */
[----:B------:R-:W-:Y:S02]  /*0cd0*/  LEA.HI R3, R3, R4, RZ, 0x1 ;  /* 0x0000000403037211 */ /* 0x000fe400078f08ff */
[----:B------:R-:W-:Y:S01]  /*0ce0*/  LOP3.LUT R2, R2, 0x3fffffe, RZ, 0xc0, !PT ;  /* 0x03fffffe02027812 */ /* 0x000fe200078ec0ff */
[----:B------:R-:W-:Y:S01]  /*0cf0*/  IMAD R7, R7, 0x10, R10 ;  /* 0x0000001007077824 */ /* 0x000fe200078e020a */
[----:B------:R-:W-:-:S02]  /*0d00*/  LOP3.LUT R3, R3, 0x1ffffffe, RZ, 0xc0, !PT ;  /* 0x1ffffffe03037812 */ /* 0x000fc400078ec0ff */
[-C--:B------:R-:W-:Y:S01]  /*0d10*/  LEA.HI R187, R0, R12.reuse, RZ, 0x3 ;  /* 0x0000000c00bb7211 */ /* 0x080fe200078f18ff */
[----:B------:R-:W-:Y:S01]  /*0d20*/  IMAD.IADD R2, R16, 0x1, -R2 ;  /* 0x0000000110027824 */ /* 0x000fe200078e0a02 */
[----:B------:R-:W-:Y:S01]  /*0d30*/  LEA.HI R5, R11, R11, RZ, 0x1 ;  /* 0x0000000b0b057211 */ /* 0x000fe200078f08ff */
[----:B------:R-:W-:Y:S01]  /*0d40*/  IMAD.IADD R3, R4, 0x1, -R3 ;  /* 0x0000000104037824 */ /* 0x000fe200078e0a03 */
[----:B------:R-:W-:Y:S01]  /*0d50*/  LOP3.LUT R207, R187, 0xfffffff8, RZ, 0xc0, !PT ;  /* 0xfffffff8bbcf7812 */ /* 0x000fe200078ec0ff */
[----:B------:R-:W-:Y:S01]  /*0d60*/  IMAD R20, R2, 0x40, R7 ;  /* 0x0000004002147824 */ /* 0x000fe200078e0207 */
[----:B------:R-:W-:Y:S01]  /*0d70*/  LEA.HI R0, R0, R12, RZ, 0x6 ;  /* 0x0000000c00007211 */ /* 0x000fe200078f30ff */
[----:B------:R-:W-:Y:S01]  /*0d80*/  IMAD R3, R3, 0x8, R6 ;  /* 0x0000000803037824 */ /* 0x000fe200078e0206 */
[----:B------:R-:W-:Y:S01]  /*0d90*/  SHF.R.S32.HI R187, RZ, 0x3, R187 ;  /* 0x00000003ffbb7819 */ /* 0x000fe200000114bb */
[----:B------:R-:W-:Y:S01]  /*0da0*/  IMAD.IADD R207, R12, 0x1, -R207 ;  /* 0x000000010ccf7824 */ /* 0x000fe200078e0acf */
[----:B------:R-:W-:Y:S01]  /*0db0*/  LOP3.LUT R4, R5, 0x1ffffffe, RZ, 0xc0, !PT ;  /* 0x1ffffffe05047812 */ /* 0x000fe200078ec0ff */
[----:B------:R-:W-:Y:S01]  /*0dc0*/  IMAD.SHL.U32 R0, R0, 0x8, RZ ;  /* 0x0000000800007824 */ /* 0x000fe200078e00ff */
[----:B------:R0:W-:Y:S01]  /*0dd0*/  STL [R1+0x18], R3 ;  /* 0x0000180301007387 */ /* 0x0001e20000100800 */
[----:B------:R-:W-:Y:S01]  /*0de0*/  IMAD.SHL.U32 R2, R187, 0x40, RZ ;  /* 0x00000040bb027824 */ /* 0x000fe200078e00ff */
[----:B------:R-:W-:Y:S01]  /*0df0*/  IADD3 R4, R11, -R4, RZ ;  /* 0x800000040b047210 */ /* 0x000fe20007ffe0ff */
[C---:B------:R-:W-:Y:S01]  /*0e00*/  VIADD R12, R187.reuse, 0x20 ;  /* 0x00000020bb0c7836 */ /* 0x040fe20000000000 */
[C---:B------:R-:W-:Y:S01]  /*0e10*/  IADD3 R11, R187.reuse, 0x60, RZ ;  /* 0x00000060bb0b7810 */ /* 0x040fe20007ffe0ff */
[----:B------:R-:W-:Y:S01]  /*0e20*/  VIADD R9, R187, 0x40 ;  /* 0x00000040bb097836 */ /* 0x000fe20000000000 */
[----:B------:R-:W-:Y:S01]  /*0e30*/  LOP3.LUT R205, R0, 0xfffffe00, RZ, 0xc0, !PT ;  /* 0xfffffe0000cd7812 */ /* 0x000fe200078ec0ff */
[----:B------:R-:W-:Y:S01]  /*0e40*/  IMAD.SHL.U32 R16, R207, 0x8, RZ ;  /* 0x00000008cf107824 */ /* 0x000fe200078e00ff */
[----:B------:R-:W-:Y:S01]  /*0e50*/  SHF.R.S32.HI R0, RZ, 0x1f, R12 ;  /* 0x0000001fff007819 */ /* 0x000fe2000001140c */
[----:B------:R1:W-:Y:S01]  /*0e60*/  STL [R1+0x14], R20 ;  /* 0x0000141401007387 */ /* 0x0003e20000100800 */
[----:B0-----:R-:W-:Y:S01]  /*0e70*/  LOP3.LUT R3, R2, 0x1c0, RZ, 0xc0, !PT ;  /* 0x000001c002037812 */ /* 0x001fe200078ec0ff */
[----:B------:R-:W-:Y:S01]  /*0e80*/  IMAD.SHL.U32 R197, R9, 0x40, RZ ;  /* 0x0000004009c57824 */ /* 0x000fe200078e00ff */
[----:B------:R-:W-:Y:S01]  /*0e90*/  SHF.R.S32.HI R2, RZ, 0x1f, R9 ;  /* 0x0000001fff027819 */ /* 0x000fe20000011409 */
[----:B------:R-:W-:Y:S01]  /*0ea0*/  IMAD.SHL.U32 R198, R12, 0x40, RZ ;  /* 0x000000400cc67824 */ /* 0x000fe200078e00ff */
[----:B------:R-:W-:Y:S01]  /*0eb0*/  SHF.R.S32.HI R10, RZ, 0x1f, R11 ;  /* 0x0000001fff0a7819 */ /* 0x000fe2000001140b */
[----:B------:R-:W-:Y:S01]  /*0ec0*/  IMAD.SHL.U32 R196, R11, 0x40, RZ ;  /* 0x000000400bc47824 */ /* 0x000fe200078e00ff */
[----:B------:R-:W-:Y:S01]  /*0ed0*/  SHF.R.U32.HI R204, RZ, 0x3, R3 ;  /* 0x00000003ffcc7819 */ /* 0x000fe20000011603 */
[----:B------:R-:W-:Y:S01]  /*0ee0*/  IMAD.MOV.U32 R5, RZ, RZ, R13 ;  /* 0x000000ffff057224 */ /* 0x000fe200078e000d */
[----:B------:R-:W-:Y:S01]  /*0ef0*/  LOP3.LUT R200, R3, 0x38, R16, 0xf8, !PT ;  /* 0x0000003803c87812 */ /* 0x000fe200078ef810 */
[----:B------:R-:W-:Y:S01]  /*0f00*/  IMAD.MOV.U32 R6, RZ, RZ, R14 ;  /* 0x000000ffff067224 */ /* 0x000fe200078e000e */
[----:B------:R-:W-:Y:S01]  /*0f10*/  LEA.HI R0, R0, R12, RZ, 0x3 ;  /* 0x0000000c00007211 */ /* 0x000fe200078f18ff */
[----:B------:R-:W-:Y:S01]  /*0f20*/  IMAD.MOV.U32 R7, RZ, RZ, R15 ;  /* 0x000000ffff077224 */ /* 0x000fe200078e000f */
[----:B------:R-:W-:Y:S01]  /*0f30*/  LEA.HI R9, R2, R9, RZ, 0x3 ;  /* 0x0000000902097211 */ /* 0x000fe200078f18ff */
[----:B------:R-:W-:Y:S01]  /*0f40*/  IMAD.SHL.U32 R22, R207, 0x4, RZ ;  /* 0x00000004cf167824 */ /* 0x000fe200078e00ff */
[----:B------:R-:W-:Y:S01]  /*0f50*/  LEA.HI R10, R10, R11, RZ, 0x3 ;  /* 0x0000000b0a0a7211 */ /* 0x000fe200078f18ff */
[----:B------:R-:W-:Y:S01]  /*0f60*/  IMAD.SHL.U32 R0, R0, 0x40, RZ ;  /* 0x0000004000007824 */ /* 0x000fe200078e00ff */
[----:B------:R-:W-:Y:S01]  /*0f70*/  LOP3.LUT R3, R8, 0x7ffffffc, RZ, 0xc0, !PT ;  /* 0x7ffffffc08037812 */ /* 0x000fe200078ec0ff */
[----:B------:R-:W-:Y:S01]  /*0f80*/  IMAD.SHL.U32 R9, R9, 0x40, RZ ;  /* 0x0000004009097824 */ /* 0x000fe200078e00ff */
[----:B------:R-:W-:Y:S01]  /*0f90*/  LOP3.LUT R198, R198, 0x1c0, RZ, 0xc0, !PT ;  /* 0x000001c0c6c67812 */ /* 0x000fe200078ec0ff */
[----:B------:R-:W-:Y:S01]  /*0fa0*/  IMAD.SHL.U32 R10, R10, 0x40, RZ ;  /* 0x000000400a0a7824 */ /* 0x000fe200078e00ff */
[----:B------:R-:W-:Y:S01]  /*0fb0*/  LOP3.LUT R197, R197, 0x1c0, RZ, 0xc0, !PT ;  /* 0x000001c0c5c57812 */ /* 0x000fe200078ec0ff */
[----:B------:R-:W-:Y:S01]  /*0fc0*/  IMAD.IADD R3, R220, 0x1, -R3 ;  /* 0x00000001dc037824 */ /* 0x000fe200078e0a03 */
[----:B------:R-:W-:Y:S01]  /*0fd0*/  LOP3.LUT R196, R196, 0x1c0, RZ, 0xc0, !PT ;  /* 0x000001c0c4c47812 */ /* 0x000fe200078ec0ff */
[----:B------:R-:W-:Y:S01]  /*0fe0*/  VIADD R2, R16, 0x40 ;  /* 0x0000004010027836 */ /* 0x000fe20000000000 */
[----:B------:R-:W-:Y:S01]  /*0ff0*/  SHF.R.U32.HI R15, RZ, 0x3, R198 ;  /* 0x00000003ff0f7819 */ /* 0x000fe200000116c6 */
[----:B------:R-:W-:Y:S01]  /*1000*/  IMAD.SHL.U32 R193, R3, 0x2, RZ ;  /* 0x0000000203c17824 */ /* 0x000fe200078e00ff */
[--C-:B------:R-:W-:Y:S01]  /*1010*/  LOP3.LUT R8, R198, 0x38, R16.reuse, 0xf8, !PT ;  /* 0x00000038c6087812 */ /* 0x100fe200078ef810 */
[----:B------:R-:W-:Y:S01]  /*1020*/  VIADD R185, R22, 0x20 ;  /* 0x0000002016b97836 */ /* 0x000fe20000000000 */
[----:B------:R-:W-:Y:S01]  /*1030*/  SHF.R.U32.HI R14, RZ, 0x3, R197 ;  /* 0x00000003ff0e7819 */ /* 0x000fe200000116c5 */
[----:B------:R-:W-:Y:S01]  /*1040*/  VIADD R218, R193, 0x50 ;  /* 0x00000050c1da7836 */ /* 0x000fe20000000000 */
[----:B------:R-:W-:Y:S01]  /*1050*/  LOP3.LUT R11, R197, 0x38, R16, 0xf8, !PT ;  /* 0x00000038c50b7812 */ /* 0x000fe200078ef810 */
[C---:B------:R-:W-:Y:S01]  /*1060*/  VIADD R216, R193.reuse, 0x60 ;  /* 0x00000060c1d87836 */ /* 0x040fe20000000000 */
[----:B------:R-:W-:Y:S01]  /*1070*/  SHF.R.U32.HI R13, RZ, 0x3, R196 ;  /* 0x00000003ff0d7819 */ /* 0x000fe200000116c4 */
[C---:B------:R-:W-:Y:S01]  /*1080*/  VIADD R215, R193.reuse, 0x68 ;  /* 0x00000068c1d77836 */ /* 0x040fe20000000000 */
[----:B------:R-:W-:Y:S01]  /*1090*/  LOP3.LUT R12, R196, 0x38, R16, 0xf8, !PT ;  /* 0x00000038c40c7812 */ /* 0x000fe200078ef810 */
[C---:B------:R-:W-:Y:S01]  /*10a0*/  VIADD R214, R193.reuse, 0x70 ;  /* 0x00000070c1d67836 */ /* 0x040fe20000000000 */
[----:B------:R-:W-:Y:S01]  /*10b0*/  LOP3.LUT R203, R0, 0xfffffe00, RZ, 0xc0, !PT ;  /* 0xfffffe0000cb7812 */ /* 0x000fe200078ec0ff */
[----:B------:R-:W-:Y:S01]  /*10c0*/  VIADD R213, R193, 0x78 ;  /* 0x00000078c1d57836 */ /* 0x000fe20000000000 */
[----:B------:R-:W-:Y:S01]  /*10d0*/  LOP3.LUT R202, R9, 0xfffffe00, RZ, 0xc0, !PT ;  /* 0xfffffe0009ca7812 */ /* 0x000fe200078ec0ff */
[----:B------:R-:W-:Y:S01]  /*10e0*/  IMAD R206, R4, 0x8, R20 ;  /* 0x0000000804ce7824 */ /* 0x000fe200078e0214 */
[----:B------:R-:W-:-:S02]  /*10f0*/  LOP3.LUT R201, R10, 0xfffffe00, RZ, 0xc0, !PT ;  /* 0xfffffe000ac97812 */ /* 0x000fc400078ec0ff */
[----:B------:R-:W-:Y:S02]  /*1100*/  LOP3.LUT R8, R203, R8, R15, 0xf6, !PT ;  /* 0x00000008cb087212 */ /* 0x000fe400078ef60f */
[----:B------:R-:W-:Y:S02]  /*1110*/  LOP3.LUT R11, R202, R11, R14, 0xf6, !PT ;  /* 0x0000000bca0b7212 */ /* 0x000fe400078ef60e */
[----:B------:R-:W-:Y:S02]  /*1120*/  LOP3.LUT R12, R201, R12, R13, 0xf6, !PT ;  /* 0x0000000cc90c7212 */ /* 0x000fe400078ef60d */
[----:B------:R-:W-:Y:S02]  /*1130*/  IADD3 R217, R193, 0x58, RZ ;  /* 0x00000058c1d97810 */ /* 0x000fe40007ffe0ff */
[----:B------:R-:W-:Y:S02]  /*1140*/  SHF.R.S32.HI R23, RZ, 0x1f, R22 ;  /* 0x0000001fff177819 */ /* 0x000fe40000011416 */
[----:B------:R-:W-:-:S02]  /*1150*/  SHF.R.S32.HI R17, RZ, 0x1f, R16 ;  /* 0x0000001fff117819 */ /* 0x000fc40000011410 */
[----:B------:R-:W-:Y:S02]  /*1160*/  LOP3.LUT R200, R205, R200, R204, 0xf6, !PT ;  /* 0x000000c8cdc87212 */ /* 0x000fe400078ef6cc */
[----:B------:R-:W-:Y:S02]  /*1170*/  SHF.R.S32.HI R184, RZ, 0x1f, R2 ;  /* 0x0000001fffb87819 */ /* 0x000fe40000011402 */
[----:B------:R-:W-:Y:S02]  /*1180*/  LEA R229, R8, UR40, 0x1 ;  /* 0x0000002808e57c11 */ /* 0x000fe4000f8e08ff */
[----:B------:R-:W-:Y:S02]  /*1190*/  LEA R228, R11, UR40, 0x1 ;  /* 0x000000280be47c11 */ /* 0x000fe4000f8e08ff */
[----:B------:R-:W-:Y:S02]  /*11a0*/  LEA R227, R12, UR40, 0x1 ;  /* 0x000000280ce37c11 */ /* 0x000fe4000f8e08ff */
[----:B------:R-:W-:-:S02]  /*11b0*/  SHF.R.S32.HI R226, RZ, 0x1f, R218 ;  /* 0x0000001fffe27819 */ /* 0x000fc400000114da */
[----:B------:R-:W-:Y:S02]  /*11c0*/  SHF.R.S32.HI R225, RZ, 0x1f, R217 ;  /* 0x0000001fffe17819 */ /* 0x000fe400000114d9 */
[----:B------:R-:W-:Y:S02]  /*11d0*/  SHF.R.S32.HI R224, RZ, 0x1f, R216 ;  /* 0x0000001fffe07819 */ /* 0x000fe400000114d8 */
[----:B------:R-:W-:Y:S02]  /*11e0*/  SHF.R.S32.HI R223, RZ, 0x1f, R215 ;  /* 0x0000001fffdf7819 */ /* 0x000fe400000114d7 */
[----:B------:R-:W-:Y:S02]  /*11f0*/  SHF.R.S32.HI R222, RZ, 0x1f, R214 ;  /* 0x0000001fffde7819 */ /* 0x000fe400000114d6 */
[----:B-1----:R-:W-:-:S07]  /*1200*/  SHF.R.S32.HI R221, RZ, 0x1f, R213 ;  /* 0x0000001fffdd7819 */ /* 0x002fce00000114d5 */
.L_x_3136:
[----:B012---:R-:W0:Y:S02]  /*1210*/  LDC.64 R8, c[0x0][0xc88] ;  /* 0x00032200ff087b82 */ /* 0x007e240000000a00 */
[----:B0-----:R-:W-:-:S05]  /*1220*/  IMAD.WIDE R8, R7, 0x4, R8 ;  /* 0x0000000407087825 */ /* 0x001fca00078e0208 */
[----:B------:R-:W2:Y:S01]  /*1230*/  LDG.E R209, desc[UR42][R8.64] ;  /* 0x0000002a08d17981 */ /* 0x000ea2000c1e1900 */
[----:B------:R-:W-:Y:S05]  /*1240*/  YIELD ;  /* 0x0000000000007946 */ /* 0x000fea0003800000 */
[----:B------:R-:W-:Y:S01]  /*1250*/  ULDC.64 UR4, c[0x0][0xa28] ;  /* 0x00028a0000047ab9 */ /* 0x000fe20000000a00 */
[----:B------:R-:W-:Y:S01]  /*1260*/  ULDC.64 UR8, c[0x0][0xa18] ;  /* 0x0002860000087ab9 */ /* 0x000fe20000000a00 */
[----:B------:R-:W-:Y:S01]  /*1270*/  ISETP.NE.U32.AND P1, PT, RZ, UR4, PT ;  /* 0x00000004ff007c0c */ /* 0x000fe2000bf25070 */
[----:B------:R-:W-:Y:S01]  /*1280*/  ULDC.64 UR6, c[0x0][0xa08] ;  /* 0x0002820000067ab9 */ /* 0x000fe20000000a00 */
[----:B------:R-:W-:Y:S01]  /*1290*/  IMAD.MOV.U32 R15, RZ, RZ, RZ ;  /* 0x000000ffff0f7224 */ /* 0x000fe200078e00ff */
[----:B------:R-:W-:Y:S01]  /*12a0*/  ISETP.NE.U32.AND P0, PT, RZ, UR6, PT ;  /* 0x00000006ff007c0c */ /* 0x000fe2000bf05070 */
[----:B-----5:R-:W-:Y:S01]  /*12b0*/  IMAD.MOV.U32 R31, RZ, RZ, RZ ;  /* 0x000000ffff1f7224 */ /* 0x020fe200078e00ff */
[----:B------:R-:W-:-:S02]  /*12c0*/  ISETP.NE.AND.EX P1, PT, RZ, UR5, PT, P1 ;  /* 0x00000005ff007c0c */ /* 0x000fc4000bf25310 */
[----:B------:R-:W-:Y:S02]  /*12d0*/  ISETP.NE.AND.EX P0, PT, RZ, UR7, PT, P0 ;  /* 0x00000007ff007c0c */ /* 0x000fe4000bf05300 */
[----:B--2---:R-:W-:Y:S01]  /*12e0*/  SHF.R.S32.HI R219, RZ, 0x1f, R209 ;  /* 0x0000001fffdb7819 */ /* 0x004fe200000114d1 */
[----:B------:R-:W-:-:S08]  /*12f0*/  IMAD.SHL.U32 R210, R209, 0x4, RZ ;  /* 0x00000004d1d27824 */ /* 0x000fd000078e00ff */
[C---:B------:R-:W-:Y:S02]  /*1300*/  @P1 LEA R10, P2, R209.reuse, UR4, 0x2 ;  /* 0x00000004d10a1c11 */ /* 0x040fe4000f8410ff */
[C-C-:B------:R-:W-:Y:S02]  /*1310*/  SHF.L.U64.HI R211, R209.reuse, 0x2, R219.reuse ;  /* 0x00000002d1d37819 */ /* 0x140fe400000102db */
[----:B------:R-:W-:Y:S02]  /*1320*/  @P1 LEA.HI.X R11, R209, UR5, R219, 0x2, P2 ;  /* 0x00000005d10b1c11 */ /* 0x000fe400090f14db */
[----:B------:R-:W-:Y:S01]  /*1330*/  ISETP.NE.U32.AND P2, PT, RZ, UR8, PT ;  /* 0x00000008ff007c0c */ /* 0x000fe2000bf45070 */
[----:B------:R-:W-:Y:S01]  /*1340*/  ULDC UR4, c[0x0][0x288] ;  /* 0x0000a20000047ab9 */ /* 0x000fe20000000800 */
[----:B------:R-:W-:Y:S01]  /*1350*/  IADD3 R12, P3, R210, UR6, RZ ;  /* 0x00000006d20c7c10 */ /* 0x000fe2000ff7e0ff */
[----:B------:R0:W5:Y:S01]  /*1360*/  @P1 LDG.E R15, desc[UR42][R10.64] ;  /* 0x0000002a0a0f1981 */ /* 0x000162000c1e1900 */
[----:B------:R-:W-:Y:S01]  /*1370*/  ISETP.NE.AND.EX P2, PT, RZ, UR9, PT, P2 ;  /* 0x00000009ff007c0c */ /* 0x000fe2000bf45320 */
[----:B------:R-:W-:Y:S01]  /*1380*/  IMAD.U32 R194, RZ, RZ, UR4 ;  /* 0x00000004ffc27e24 */ /* 0x000fe2000f8e00ff */
[----:B------:R-:W-:Y:S01]  /*1390*/  IADD3.X R13, R211, UR7, RZ, P3, !PT ;  /* 0x00000007d30d7c10 */ /* 0x000fe20009ffe4ff */
[----:B------:R-:W-:-:S04]  /*13a0*/  ULDC.64 UR4, c[0x0][0x418] ;  /* 0x0001060000047ab9 */ /* 0x000fc80000000a00 */
[----:B------:R0:W5:Y:S06]  /*13b0*/  @P0 LDG.E R31, desc[UR42][R12.64] ;  /* 0x0000002a0c1f0981 */ /* 0x00016c000c1e1900 */
        /* <DEDUP_REMOVED lines=12> */
[----:B0---4-:R-:W-:Y:S06]  /*1480*/  @P2 BRA `(.L_x_2903) ;  /* 0x0000000000242947 */ /* 0x011fec0003800000 */
        /* <DEDUP_REMOVED lines=9> */
.L_x_2903:
[----:B------:R-:W-:Y:S01]  /*1520*/  ULDC.64 UR4, c[0x0][0xa20] ;  /* 0x0002880000047ab9 */ /* 0x000fe20000000a00 */
[C---:B------:R-:W-:Y:S02]  /*1530*/  LOP3.LUT R3, R6.reuse, 0xff000000, RZ, 0xc0, !PT ;  /* 0xff00000006037812 */ /* 0x040fe400078ec0ff */
        /* <DEDUP_REMOVED lines=11> */
.L_x_2904:
[----:B------:R-:W-:Y:S05]  /*15f0*/  @!P0 BRA `(.L_x_2905) ;  /* 0x00000000000c8947 */ /* 0x000fea0003800000 */
[----:B------:R-:W2:Y:S04]  /*1600*/  LDG.E R3, desc[UR42][R12.64] ;  /* 0x0000002a0c037981 */ /* 0x000ea8000c1e1900 */
[----:B------:R-:W2:Y:S02]  /*1610*/  LDG.E R30, desc[UR42][R12.64+0x4] ;  /* 0x0000042a0c1e7981 */ /* 0x000ea4000c1e1900 */
[----:B--2---:R-:W-:-:S07]  /*1620*/  IMAD.IADD R30, R30, 0x1, -R3 ;  /* 0x000000011e1e7824 */ /* 0x004fce00078e0a03 */
.L_x_2905:
[----:B------:R-:W-:Y:S01]  /*1630*/  ULDC.64 UR4, c[0x0][0xa10] ;  /* 0x0002840000047ab9 */ /* 0x000fe20000000a00 */
[----:B------:R-:W1:Y:S01]  /*1640*/  LDC R4, c[0x0][0x448] ;  /* 0x00011200ff047b82 */ /* 0x000e620000000800 */
[----:B------:R-:W-:-:S04]  /*1650*/  ISETP.NE.U32.AND P0, PT, RZ, UR4, PT ;  /* 0x00000004ff007c0c */ /* 0x000fc8000bf05070 */
[----:B------:R-:W-:Y:S01]  /*1660*/  ISETP.NE.AND.EX P0, PT, RZ, UR5, PT, P0 ;  /* 0x00000005ff007c0c */ /* 0x000fe2000bf05300 */
[----:B------:R-:W-:-:S12]  /*1670*/  ULDC.64 UR4, c[0x0][0xa30] ;  /* 0x00028c0000047ab9 */ /* 0x000fd80000000a00 */
[----:B0-----:R-:W0:Y:S02]  /*1680*/  @P0 LDC.64 R6, c[0x0][0xa10] ;  /* 0x00028400ff060b82 */ /* 0x001e240000000a00 */
[----:B0-----:R-:W-:-:S05]  /*1690*/  @P0 IMAD.WIDE R6, R209, 0x4, R6 ;  /* 0x00000004d1060825 */ /* 0x001fca00078e0206 */
[----:B------:R-:W2:Y:S04]  /*16a0*/  @P0 LDG.E R0, desc[UR42][R6.64] ;  /* 0x0000002a06000981 */ /* 0x000ea8000c1e1900 */
[----:B------:R0:W2:Y:S01]  /*16b0*/  @P0 LDG.E R3, desc[UR42][R6.64+0x4] ;  /* 0x0000042a06030981 */ /* 0x0000a2000c1e1900 */
[----:B------:R-:W-:Y:S02]  /*16c0*/  ISETP.NE.U32.AND P1, PT, RZ, UR4, PT ;  /* 0x00000004ff007c0c */ /* 0x000fe4000bf25070 */
[----:B-----5:R-:W-:Y:S02]  /*16d0*/  MOV R24, R30 ;  /* 0x0000001e00187202 */ /* 0x020fe40000000f00 */
[----:B------:R-:W-:-:S13]  /*16e0*/  ISETP.NE.AND.EX P1, PT, RZ, UR5, PT, P1 ;  /* 0x00000005ff007c0c */ /* 0x000fda000bf25310 */
[----:B------:R-:W-:-:S04]  /*16f0*/  @P1 IADD3 R8, P2, R210, UR4, RZ ;  /* 0x00000004d2081c10 */ /* 0x000fc8000ff5e0ff */
[----:B------:R-:W-:-:S05]  /*1700*/  @P1 IADD3.X R9, R211, UR5, RZ, P2, !PT ;  /* 0x00000005d3091c10 */ /* 0x000fca00097fe4ff */
[----:B------:R3:W5:Y:S01]  /*1710*/  @P1 LDG.E R24, desc[UR42][R8.64] ;  /* 0x0000002a08181981 */ /* 0x000762000c1e1900 */
[----:B-1----:R-:W-:Y:S01]  /*1720*/  ISETP.NE.AND P1, PT, R4, 0x1, PT ;  /* 0x000000010400780c */ /* 0x002fe20003f25270 */
[----:B------:R-:W-:Y:S01]  /*1730*/  IMAD.SHL.U32 R192, R5, 0x80, RZ ;  /* 0x0000008005c07824 */ /* 0x000fe200078e00ff */
[----:B------:R-:W-:Y:S01]  /*1740*/  BSSY B0, `(.L_x_2906) ;  /* 0x0000035000007945 */ /* 0x000fe20003800000 */
[----:B------:R-:W-:Y:S01]  /*1750*/  IMAD.IADD R10, R30, 0x1, -R15 ;  /* 0x000000011e0a7824 */ /* 0x000fe200078e0a0f */
[----:B------:R-:W-:Y:S01]  /*1760*/  LOP3.LUT R212, R208, 0xff, RZ, 0xc0, !PT ;  /* 0x000000ffd0d47812 */ /* 0x000fe200078ec0ff */
[----:B------:R-:W-:Y:S01]  /*1770*/  VIADD R4, R192, 0x7f ;  /* 0x0000007fc0047836 */ /* 0x000fe20000000000 */
[----:B------:R-:W-:-:S07]  /*1780*/  SHF.R.U32.HI R208, RZ, 0x10, R208 ;  /* 0x00000010ffd07819 */ /* 0x000fce00000116d0 */
[----:B------:R-:W1:Y:S08]  /*1790*/  @P1 LDC R11, c[0x0][0x44c] ;  /* 0x00011300ff0b1b82 */ /* 0x000e700000000800 */
[----:B0-----:R-:W0:Y:S01]  /*17a0*/  @P1 LDC R7, c[0x0][0x450] ;  /* 0x00011400ff071b82 */ /* 0x001e220000000800 */
[----:B--2---:R-:W-:Y:S02]  /*17b0*/  @P0 IMAD.IADD R25, R3, 0x1, -R0 ;  /* 0x0000000103190824 */ /* 0x004fe400078e0a00 */
[----:B-1----:R-:W-:-:S04]  /*17c0*/  @P1 IMAD.HI.U32 R0, R4, R11, RZ ;  /* 0x0000000b04001227 */ /* 0x002fc800078e00ff */
[----:B------:R-:W-:Y:S01]  /*17d0*/  IMAD.IADD R195, R10, 0x1, R25 ;  /* 0x000000010ac37824 */ /* 0x000fe200078e0219 */
[----:B0-----:R-:W-:-:S03]  /*17e0*/  @P1 SHF.R.U32.HI R4, RZ, R7, R0 ;  /* 0x00000007ff041219 */ /* 0x001fc60000011600 */
[C---:B------:R-:W-:Y:S01]  /*17f0*/  VIADD R0, R195.reuse, 0x7f ;  /* 0x0000007fc3007836 */ /* 0x040fe20000000000 */
[----:B------:R-:W-:-:S04]  /*1800*/  IADD3 R93, R195, 0x80, -R194 ;  /* 0x00000080c35d7810 */ /* 0x000fc80007ffe8c2 */
[----:B------:R-:W-:Y:S01]  /*1810*/  SHF.R.S32.HI R3, RZ, 0x1f, R0 ;  /* 0x0000001fff037819 */ /* 0x000fe20000011400 */
[----:B------:R-:W-:-:S03]  /*1820*/  IMAD.IADD R4, R93, 0x1, R4 ;  /* 0x000000015d047824 */ /* 0x000fc600078e0204 */
[----:B------:R-:W-:Y:S02]  /*1830*/  LEA.HI R3, R3, R0, RZ, 0x7 ;  /* 0x0000000003037211 */ /* 0x000fe400078f38ff */
[----:B------:R-:W-:Y:S02]  /*1840*/  SHF.R.S32.HI R5, RZ, 0x1f, R4 ;  /* 0x0000001fff057819 */ /* 0x000fe40000011404 */
[----:B------:R-:W-:Y:S01]  /*1850*/  SHF.R.S32.HI R94, RZ, 0x7, R3 ;  /* 0x00000007ff5e7819 */ /* 0x000fe20000011403 */
[----:B------:R-:W-:Y:S01]  /*1860*/  IMAD.MOV.U32 R3, RZ, RZ, RZ ;  /* 0x000000ffff037224 */ /* 0x000fe200078e00ff */
[----:B------:R-:W-:-:S04]  /*1870*/  LEA.HI R5, R5, R4, RZ, 0x7 ;  /* 0x0000000405057211 */ /* 0x000fc800078f38ff */
[----:B------:R-:W-:-:S04]  /*1880*/  SHF.R.S32.HI R5, RZ, 0x7, R5 ;  /* 0x00000007ff057819 */ /* 0x000fc80000011405 */
[----:B---3--:R-:W-:-:S04]  /*1890*/  VIMNMX R9, R94, R5, PT ;  /* 0x000000055e097248 */ /* 0x008fc80003fe0100 */
[----:B------:R-:W-:-:S13]  /*18a0*/  ISETP.GE.AND P0, PT, R9, 0x1, PT ;  /* 0x000000010900780c */ /* 0x000fda0003f06270 */
[----:B------:R-:W-:Y:S05]  /*18b0*/  @!P0 BRA `(.L_x_2907) ;  /* 0x0000000000748947 */ /* 0x000fea0003800000 */
[----:B------:R-:W-:Y:S01]  /*18c0*/  ISETP.NE.AND P0, PT, R208, RZ, PT ;  /* 0x000000ffd000720c */ /* 0x000fe20003f05270 */
[----:B------:R-:W-:-:S03]  /*18d0*/  ULDC UR4, c[0x0][0x9f0] ;  /* 0x00027c0000047ab9 */ /* 0x000fc60000000800 */
[----:B------:R-:W-:-:S04]  /*18e0*/  SEL R11, R208, UR4, P0 ;  /* 0x00000004d00b7c07 */ /* 0x000fc80008000000 */
[-C--:B------:R-:W-:Y:S02]  /*18f0*/  IABS R6, R11.reuse ;  /* 0x0000000b00067213 */ /* 0x080fe40000000000 */
        /* <DEDUP_REMOVED lines=13> */
[----:B------:R-:W-:-:S06]  /*19d0*/  IMAD.HI.U32 R5, R5, R7, R4 ;  /* 0x0000000705057227 */ /* 0x000fcc00078e0004 */
[----:B------:R-:W-:-:S04]  /*19e0*/  IMAD.HI.U32 R5, R5, R8, RZ ;  /* 0x0000000805057227 */ /* 0x000fc800078e00ff */
        /* <DEDUP_REMOVED lines=10> */
.L_x_2907:
[----:B------:R-:W-:Y:S05]  /*1a90*/  BSYNC B0 ;  /* 0x0000000000007941 */ /* 0x000fea0003800000 */
.L_x_2906:
[----:B------:R-:W-:-:S05]  /*1aa0*/  IMAD R0, R212, R3, RZ ;  /* 0x00000003d4007224 */ /* 0x000fca00078e02ff */
        /* <DEDUP_REMOVED lines=35> */
.L_x_2910:
[----:B------:R-:W-:Y:S05]  /*1ce0*/  BSYNC B6 ;  /* 0x0000000000067941 */ /* 0x000fea0003800000 */
.L_x_2909:
        /* <DEDUP_REMOVED lines=20> */
.L_x_2912:
[----:B------:R-:W-:Y:S05]  /*1e30*/  BSYNC B6 ;  /* 0x0000000000067941 */ /* 0x000fea0003800000 */
.L_x_2911:
[----:B------:R-:W-:Y:S01]  /*1e40*/  ULDC.64 UR4, c[0x0][0x9f8] ;  /* 0x00027e0000047ab9 */ /* 0x000fe20000000a00 */
[----:B------:R-:W-:Y:S01]  /*1e50*/  MOV R0, R209 ;  /* 0x000000d100007202 */ /* 0x000fe20000000f00 */
[----:B------:R-:W0:Y:S01]  /*1e60*/  LDC R37, c[0x0][0x3f4] ;  /* 0x0000fd00ff257b82 */ /* 0x000e220000000800 */
[----:B------:R-:W-:-:S04]  /*1e70*/  ISETP.NE.U32.AND P0, PT, RZ, UR4, PT ;  /* 0x00000004ff007c0c */ /* 0x000fc8000bf05070 */
[----:B------:R-:W-:-:S03]  /*1e80*/  ISETP.NE.AND.EX P0, PT, RZ, UR5, PT, P0 ;  /* 0x00000005ff007c0c */ /* 0x000fc6000bf05300 */
[----:B------:R-:W1:Y:S08]  /*1e90*/  LDC.64 R28, c[0x0][0x3f8] ;  /* 0x0000fe00ff1c7b82 */ /* 0x000e700000000a00 */
[----:B------:R-:W2:Y:S02]  /*1ea0*/  LDC.64 R34, c[0x0][0x408] ;  /* 0x00010200ff227b82 */ /* 0x000ea40000000a00 */
[----:B------:R-:W-:-:S04]  /*1eb0*/  @P0 IADD3 R4, P1, R210, UR4, RZ ;  /* 0x00000004d2040c10 */ /* 0x000fc8000ff3e0ff */
[----:B------:R-:W-:-:S05]  /*1ec0*/  @P0 IADD3.X R5, R211, UR5, RZ, P1, !PT ;  /* 0x00000005d3050c10 */ /* 0x000fca0008ffe4ff */
[----:B------:R3:W4:Y:S01]  /*1ed0*/  @P0 LDG.E R0, desc[UR42][R4.64] ;  /* 0x0000002a04000981 */ /* 0x000722000c1e1900 */
[----:B------:R-:W-:Y:S01]  /*1ee0*/  SHF.R.S32.HI R11, RZ, 0x1f, R187 ;  /* 0x0000001fff0b7819 */ /* 0x000fe200000114bb */
[C---:B------:R-:W-:Y:S01]  /*1ef0*/  IMAD.SHL.U32 R33, R187.reuse, 0x40, RZ ;  /* 0x00000040bb217824 */ /* 0x040fe200078e00ff */
[----:B0-----:R-:W-:Y:S01]  /*1f00*/  ISETP.GE.AND P0, PT, R16, R37, PT ;  /* 0x000000251000720c */ /* 0x001fe20003f06270 */
[----:B------:R-:W0:Y:S01]  /*1f10*/  S2R R36, SR_TID.X ;  /* 0x0000000000247919 */ /* 0x000e220000002100 */
[-C--:B-1----:R-:W-:Y:S01]  /*1f20*/  IMAD.WIDE.U32 R6, R187, R28.reuse, R22 ;  /* 0x0000001cbb067225 */ /* 0x082fe200078e0016 */
[----:B-----5:R-:W-:Y:S02]  /*1f30*/  SHF.R.S32.HI R13, RZ, 0x1f, R24 ;  /* 0x0000001fff0d7819 */ /* 0x020fe40000011418 */
[----:B------:R-:W-:Y:S01]  /*1f40*/  SHF.R.U32.HI R32, RZ, 0x3, R198 ;  /* 0x00000003ff207819 */ /* 0x000fe200000116c6 */
[----:B------:R-:W-:Y:S01]  /*1f50*/  IMAD R8, R11, R28, RZ ;  /* 0x0000001c0b087224 */ /* 0x000fe200078e02ff */
[----:B---3--:R-:W-:Y:S01]  /*1f60*/  SEL R5, R37, RZ, P0 ;  /* 0x000000ff25057207 */ /* 0x008fe20000000000 */
[----:B------:R-:W-:Y:S01]  /*1f70*/  IMAD.MOV.U32 R80, RZ, RZ, R6 ;  /* 0x000000ffff507224 */ /* 0x000fe200078e0006 */
[----:B------:R-:W-:Y:S01]  /*1f80*/  SHF.R.U32.HI R21, RZ, 0x3, R197 ;  /* 0x00000003ff157819 */ /* 0x000fe200000116c5 */
[----:B------:R-:W-:Y:S01]  /*1f90*/  IMAD R83, R187, R29, R8 ;  /* 0x0000001dbb537224 */ /* 0x000fe200078e0208 */
[----:B------:R-:W-:Y:S01]  /*1fa0*/  SHF.R.U32.HI R20, RZ, 0x3, R196 ;  /* 0x00000003ff147819 */ /* 0x000fe200000116c4 */
[----:B--2---:R-:W-:-:S02]  /*1fb0*/  IMAD R4, R11, R34, RZ ;  /* 0x000000220b047224 */ /* 0x004fc400078e02ff */
[----:B------:R-:W-:Y:S02]  /*1fc0*/  IMAD.IADD R5, R16, 0x1, R5 ;  /* 0x0000000110057824 */ /* 0x000fe400078e0205 */
[----:B------:R-:W-:Y:S02]  /*1fd0*/  IMAD.IADD R81, R7, 0x1, R83 ;  /* 0x0000000107517824 */ /* 0x000fe400078e0253 */
[C---:B------:R-:W-:Y:S01]  /*1fe0*/  IMAD R7, R187.reuse, R35, R4 ;  /* 0x00000023bb077224 */ /* 0x040fe200078e0204 */
[----:B------:R-:W-:Y:S01]  /*1ff0*/  SHF.R.S32.HI R4, RZ, 0x1f, R5 ;  /* 0x0000001fff047819 */ /* 0x000fe20000011405 */
[----:B------:R-:W-:-:S03]  /*2000*/  IMAD.WIDE.U32 R84, R187, R34, R22 ;  /* 0x00000022bb547225 */ /* 0x000fc600078e0016 */
[CC--:B------:R-:W-:Y:S01]  /*2010*/  LEA.HI R11, R4.reuse, R5.reuse, RZ, 0x3 ;  /* 0x00000005040b7211 */ /* 0x0c0fe200078f18ff */
[--C-:B------:R-:W-:Y:S01]  /*2020*/  IMAD.WIDE.U32 R86, R187, R34, R16.reuse ;  /* 0x00000022bb567225 */ /* 0x100fe200078e0010 */
[----:B------:R-:W-:Y:S02]  /*2030*/  LEA.HI R6, R4, R5, RZ, 0x6 ;  /* 0x0000000504067211 */ /* 0x000fe400078f30ff */
[----:B------:R-:W-:Y:S01]  /*2040*/  LOP3.LUT R4, R11, 0x38, RZ, 0xc0, !PT ;  /* 0x000000380b047812 */ /* 0x000fe200078ec0ff */
[-C--:B------:R-:W-:Y:S01]  /*2050*/  IMAD.WIDE.U32 R8, R187, R28.reuse, R16 ;  /* 0x0000001cbb087225 */ /* 0x080fe200078e0010 */
[----:B------:R-:W-:Y:S02]  /*2060*/  LOP3.LUT R10, R196, 0x38, R11, 0xf8, !PT ;  /* 0x00000038c40a7812 */ /* 0x000fe400078ef80b */
[----:B------:R-:W-:Y:S01]  /*2070*/  LOP3.LUT R5, R4, 0x1c0, R33, 0xf8, !PT ;  /* 0x000001c004057812 */ /* 0x000fe200078ef821 */
[----:B------:R-:W-:Y:S01]  /*2080*/  IMAD.IADD R85, R85, 0x1, R7 ;  /* 0x0000000155557824 */ /* 0x000fe200078e0207 */
[----:B0-----:R-:W-:Y:S01]  /*2090*/  SHF.R.U32.HI R36, RZ, 0x7, R36 ;  /* 0x00000007ff247819 */ /* 0x001fe20000011624 */
[----:B------:R-:W-:Y:S01]  /*20a0*/  IMAD.IADD R87, R7, 0x1, R87 ;  /* 0x0000000107577824 */ /* 0x000fe200078e0257 */
[----:B------:R-:W-:Y:S01]  /*20b0*/  LOP3.LUT R7, R198, 0x38, R11, 0xf8, !PT ;  /* 0x00000038c6077812 */ /* 0x000fe200078ef80b */
[----:B------:R-:W-:Y:S01]  /*20c0*/  IMAD.SHL.U32 R6, R6, 0x80, RZ ;  /* 0x0000008006067824 */ /* 0x000fe200078e00ff */
[----:B------:R-:W-:Y:S01]  /*20d0*/  ISETP.NE.AND P6, PT, R36, 0x1, PT ;  /* 0x000000012400780c */ /* 0x000fe20003fc5270 */
[----:B------:R-:W-:Y:S01]  /*20e0*/  IMAD.IADD R83, R83, 0x1, R9 ;  /* 0x0000000153537824 */ /* 0x000fe200078e0209 */
[----:B------:R-:W-:Y:S01]  /*20f0*/  LOP3.LUT R9, R197, 0x38, R11, 0xf8, !PT ;  /* 0x00000038c5097812 */ /* 0x000fe200078ef80b */
[----:B------:R-:W-:Y:S01]  /*2100*/  IMAD.MOV.U32 R82, RZ, RZ, R8 ;  /* 0x000000ffff527224 */ /* 0x000fe200078e0008 */
[----:B------:R-:W-:Y:S01]  /*2110*/  LOP3.LUT R8, R6, 0xffffe000, RZ, 0xc0, !PT ;  /* 0xffffe00006087812 */ /* 0x000fe200078ec0ff */
[----:B------:R-:W-:Y:S01]  /*2120*/  IMAD R12, R13, R28, RZ ;  /* 0x0000001c0d0c7224 */ /* 0x000fe200078e02ff */
[----:B------:R-:W-:Y:S01]  /*2130*/  LOP3.LUT R4, R7, R32, RZ, 0x3c, !PT ;  /* 0x0000002007047212 */ /* 0x000fe200078e3cff */
[----:B------:R-:W-:Y:S01]  /*2140*/  IMAD R13, R13, R34, RZ ;  /* 0x000000220d0d7224 */ /* 0x000fe200078e02ff */
[----:B------:R-:W-:Y:S01]  /*2150*/  LOP3.LUT R9, R9, R21, RZ, 0x3c, !PT ;  /* 0x0000001509097212 */ /* 0x000fe200078e3cff */
[----:B------:R-:W-:Y:S01]  /*2160*/  IMAD R15, R24, R29, R12 ;  /* 0x0000001d180f7224 */ /* 0x000fe200078e020c */
[----:B------:R-:W-:Y:S01]  /*2170*/  LOP3.LUT R6, R10, R20, RZ, 0x3c, !PT ;  /* 0x000000140a067212 */ /* 0x000fe200078e3cff */
[C---:B------:R-:W-:Y:S01]  /*2180*/  IMAD.WIDE.U32 R80, R24.reuse, R28, R80 ;  /* 0x0000001c18507225 */ /* 0x040fe200078e0050 */
[----:B------:R-:W-:Y:S01]  /*2190*/  LOP3.LUT R7, R5, R204, RZ, 0x3c, !PT ;  /* 0x000000cc05077212 */ /* 0x000fe200078e3cff */
[----:B------:R-:W-:Y:S05]  /*21a0*/  @!P6 WARPSYNC.ALL ;  /* 0x000000000000e948 */ /* 0x000fea0003800000 */
        /* <DEDUP_REMOVED lines=11> */
[C-C-:B------:R-:W-:Y:S01]  /*2260*/  SHF.L.U64.HI R9, R28.reuse, 0x6, R29.reuse ;  /* 0x000000061c097819 */ /* 0x140fe2000001021d */
[----:B------:R-:W-:Y:S01]  /*2270*/  IMAD.IADD R3, R31, 0x1, R30 ;  /* 0x000000011f037824 */ /* 0x000fe200078e021e */
[----:B------:R-:W-:Y:S01]  /*2280*/  SHF.L.U64.HI R10, R28, 0x7, R29 ;  /* 0x000000071c0a7819 */ /* 0x000fe2000001021d */
[----:B------:R-:W-:Y:S01]  /*2290*/  VIADD R92, R36, 0x8 ;  /* 0x00000008245c7836 */ /* 0x000fe20000000000 */
[--C-:B------:R-:W-:Y:S01]  /*22a0*/  SHF.L.U64.HI R29, R34, 0x5, R35.reuse ;  /* 0x00000005221d7819 */ /* 0x100fe20000010223 */
[----:B------:R-:W-:Y:S01]  /*22b0*/  IMAD.SHL.U32 R20, R28, 0x20, RZ ;  /* 0x000000201c147824 */ /* 0x000fe200078e00ff */
[--C-:B------:R-:W-:Y:S01]  /*22c0*/  SHF.L.U64.HI R30, R34, 0x6, R35.reuse ;  /* 0x00000006221e7819 */ /* 0x100fe20000010223 */
[----:B------:R-:W-:Y:S01]  /*22d0*/  IMAD.SHL.U32 R21, R28, 0x40, RZ ;  /* 0x000000401c157824 */ /* 0x000fe200078e00ff */
[C---:B------:R-:W-:Y:S01]  /*22e0*/  SHF.L.U64.HI R31, R34.reuse, 0x7, R35 ;  /* 0x00000007221f7819 */ /* 0x040fe20000010223 */
[C---:B------:R-:W-:Y:S01]  /*22f0*/  IMAD.SHL.U32 R33, R34.reuse, 0x40, RZ ;  /* 0x0000004022217824 */ /* 0x040fe200078e00ff */
[----:B------:R-:W-:Y:S01]  /*2300*/  SHF.L.U32 R32, R34, 0x5, RZ ;  /* 0x0000000522207819 */ /* 0x000fe200000006ff */
[----:B------:R-:W-:Y:S01]  /*2310*/  IMAD.SHL.U32 R36, R37, 0x2, RZ ;  /* 0x0000000225247824 */ /* 0x000fe200078e00ff */
[----:B------:R-:W-:Y:S01]  /*2320*/  ISETP.GE.AND P1, PT, R16, UR4, PT ;  /* 0x0000000410007c0c */ /* 0x000fe2000bf26270 */
[----:B------:R-:W-:Y:S01]  /*2330*/  IMAD.SHL.U32 R28, R28, 0x80, RZ ;  /* 0x000000801c1c7824 */ /* 0x000fe200078e00ff */
[----:B------:R-:W-:Y:S01]  /*2340*/  ISETP.GE.AND P2, PT, R2, UR4, PT ;  /* 0x0000000402007c0c */ /* 0x000fe2000bf46270 */
[----:B------:R-:W-:Y:S01]  /*2350*/  IMAD.SHL.U32 R34, R34, 0x80, RZ ;  /* 0x0000008022227824 */ /* 0x000fe200078e00ff */
[----:B------:R-:W-:Y:S01]  /*2360*/  SHF.R.S32.HI R78, RZ, 0x3, R11 ;  /* 0x00000003ff4e7819 */ /* 0x000fe2000001140b */
[----:B------:R-:W-:Y:S01]  /*2370*/  IMAD R35, R207, 0x20, R187 ;  /* 0x00000020cf237824 */ /* 0x000fe200078e02bb */
[----:B------:R-:W-:Y:S01]  /*2380*/  SHF.R.S32.HI R88, RZ, 0x1f, R76 ;  /* 0x0000001fff587819 */ /* 0x000fe2000001144c */
[----:B------:R-:W-:-:S02]  /*2390*/  IMAD.IADD R37, R81, 0x1, R15 ;  /* 0x0000000151257824 */ /* 0x000fc400078e020f */
[----:B------:R-:W-:Y:S02]  /*23a0*/  IMAD.IADD R38, R15, 0x1, R83 ;  /* 0x000000010f267824 */ /* 0x000fe400078e0253 */
[----:B------:R-:W-:Y:S02]  /*23b0*/  IMAD.IADD R39, R85, 0x1, R13 ;  /* 0x0000000155277824 */ /* 0x000fe400078e020d */
[----:B------:R-:W-:Y:S01]  /*23c0*/  IMAD.IADD R77, R13, 0x1, R87 ;  /* 0x000000010d4d7824 */ /* 0x000fe200078e0257 */
[----:B------:R-:W-:Y:S01]  /*23d0*/  @!P6 BAR.SYNC.DEFER_BLOCKING 0x9, 0x100 ;  /* 0x024400000000eb1d */ /* 0x000fe20000010000 */
[----:B----4-:R-:W-:-:S07]  /*23e0*/  SHF.R.S32.HI R79, RZ, 0x1f, R0 ;  /* 0x0000001fff4f7819 */ /* 0x010fce0000011400 */
.L_x_3010:
[----:B0-----:R-:W0:Y:S01]  /*23f0*/  LDC R98, c[0x0][0x430] ;  /* 0x00010c00ff627b82 */ /* 0x001e220000000800 */
[----:B------:R-:W-:Y:S02]  /*2400*/  VIADD R42, R27, 0xffffffff ;  /* 0xffffffff1b2a7836 */ /* 0x000fe40000000000 */
[----:B------:R-:W-:Y:S02]  /*2410*/  IMAD.MOV.U32 R99, RZ, RZ, RZ ;  /* 0x000000ffff637224 */ /* 0x000fe400078e00ff */
[----:B------:R-:W-:-:S03]  /*2420*/  IMAD R12, R42, 0x80, R35 ;  /* 0x000000802a0c7824 */ /* 0x000fc600078e0223 */
[----:B-1----:R-:W1:Y:S01]  /*2430*/  LDC R102, c[0x0][0x3f4] ;  /* 0x0000fd00ff667b82 */ /* 0x002e620000000800 */
[----:B------:R-:W-:Y:S01]  /*2440*/  IMAD.IADD R43, R3, 0x1, R12 ;  /* 0x00000001032b7824 */ /* 0x000fe200078e020c */
[----:B------:R-:W-:-:S03]  /*2450*/  ISETP.GE.AND P3, PT, R12, R25, PT ;  /* 0x000000190c00720c */ /* 0x000fc60003f66270 */
[----:B------:R-:W-:Y:S01]  /*2460*/  IMAD.MOV.U32 R11, RZ, RZ, R43 ;  /* 0x000000ffff0b7224 */ /* 0x000fe200078e002b */
        /* <DEDUP_REMOVED lines=9> */
[----:B------:R-:W-:Y:S01]  /*2500*/  @!P3 SHF.R.S32.HI R15, RZ, 0x1f, R11 ;  /* 0x0000001fff0fb819 */ /* 0x000fe2000001140b */
[----:B------:R-:W-:Y:S01]  /*2510*/  @!P3 IMAD R27, R0, R41, R14 ;  /* 0x00000029001bb224 */ /* 0x000fe200078e020e */
[----:B------:R-:W-:-:S05]  /*2520*/  @!P3 MOV R14, R11 ;  /* 0x0000000b000eb202 */ /* 0x000fca0000000f00 */
        /* <DEDUP_REMOVED lines=13> */
[----:B------:R-:W-:-:S02]  /*2600*/  IMAD R91, R91, 0x2, R18 ;  /* 0x000000025b5b7824 */ /* 0x000fc400078e0212 */
[----:B------:R-:W-:Y:S01]  /*2610*/  IMAD.MOV.U32 R27, RZ, RZ, R42 ;  /* 0x000000ffff1b7224 */ /* 0x000fe200078e002a */
        /* <DEDUP_REMOVED lines=62> */
.L_x_2917:
[----:B------:R-:W-:Y:S05]  /*2a00*/  BSYNC B1 ;  /* 0x0000000000017941 */ /* 0x000fea0003800000 */
.L_x_2916:
[----:B------:R-:W-:Y:S01]  /*2a10*/  VIADD R44, R187, 0x20 ;  /* 0x00000020bb2c7836 */ /* 0x000fe20000000000 */
[----:B0----5:R-:W-:Y:S01]  /*2a20*/  MOV R41, R65 ;  /* 0x0000004100297202 */ /* 0x021fe20000000f00 */
[----:B------:R-:W-:Y:S01]  /*2a30*/  IMAD.MOV.U32 R40, RZ, RZ, R64 ;  /* 0x000000ffff287224 */ /* 0x000fe200078e0040 */
[----:B------:R-:W-:Y:S01]  /*2a40*/  BSSY B1, `(.L_x_2918) ;  /* 0x0000029000017945 */ /* 0x000fe20003800000 */
        /* <DEDUP_REMOVED lines=11> */
[----:B------:R-:W-:-:S02]  /*2b00*/  P2R R130, PR, RZ, 0x8 ;  /* 0x00000008ff827803 */ /* 0x000fc40000000000 */
[----:B------:R-:W-:Y:S02]  /*2b10*/  CS2R R60, SRZ ;  /* 0x00000000003c7805 */ /* 0x000fe4000001ff00 */
[----:B------:R-:W-:Y:S02]  /*2b20*/  PRMT R122, R40, 0x7610, R122 ;  /* 0x00007610287a7816 */ /* 0x000fe4000000007a */
[----:B------:R-:W-:Y:S02]  /*2b30*/  CS2R R58, SRZ ;  /* 0x00000000003a7805 */ /* 0x000fe4000001ff00 */
[----:B------:R-:W-:Y:S02]  /*2b40*/  PRMT R123, R41, 0x7610, R123 ;  /* 0x00007610297b7816 */ /* 0x000fe4000000007b */
[----:B------:R-:W-:Y:S02]  /*2b50*/  CS2R R62, SRZ ;  /* 0x00000000003e7805 */ /* 0x000fe4000001ff00 */
[----:B------:R-:W-:-:S02]  /*2b60*/  PRMT R134, R42, 0x7610, R134 ;  /* 0x000076102a867816 */ /* 0x000fc40000000086 */
        /* <DEDUP_REMOVED lines=22> */
.L_x_2919:
[----:B------:R-:W-:Y:S05]  /*2cd0*/  BSYNC B1 ;  /* 0x0000000000017941 */ /* 0x000fea0003800000 */
.L_x_2918:
        /* <DEDUP_REMOVED lines=48> */
.L_x_2921:
[----:B------:R-:W-:Y:S05]  /*2fe0*/  BSYNC B1 ;  /* 0x0000000000017941 */ /* 0x000fea0003800000 */
.L_x_2920:
[----:B0-----:R-:W-:Y:S01]  /*2ff0*/  VIADD R72, R187, 0x60 ;  /* 0x00000060bb487836 */ /* 0x001fe20000000000 */
[----:B------:R-:W-:Y:S04]  /*3000*/  BSSY B1, `(.L_x_2922) ;  /* 0x000001f000017945 */ /* 0x000fe80003800000 */
[----:B------:R-:W-:-:S13]  /*3010*/  ISETP.GE.AND P4, PT, R72, R95, PT ;  /* 0x0000005f4800720c */ /* 0x000fda0003f86270 */
[----:B------:R-:W-:Y:S05]  /*3020*/  @P4 BRA `(.L_x_2923) ;  /* 0x0000000000704947 */ /* 0x000fea0003800000 */
[----:B------:R-:W0:Y:S01]  /*3030*/  LDC.64 R40, c[0x0][0x3f8] ;  /* 0x0000fe00ff287b82 */ /* 0x000e220000000a00 */
[----:B------:R-:W-:Y:S01]  /*3040*/  IMAD.MOV.U32 R15, RZ, RZ, R89 ;  /* 0x000000ffff0f7224 */ /* 0x000fe200078e0059 */
[----:B------:R-:W-:Y:S01]  /*3050*/  ULDC.64 UR4, c[0x0][0x3e8] ;  /* 0x0000fa0000047ab9 */ /* 0x000fe20000000a00 */
[----:B------:R-:W-:Y:S01]  /*3060*/  IMAD.MOV.U32 R13, RZ, RZ, R11 ;  /* 0x000000ffff0d7224 */ /* 0x000fe200078e000b */
[----:B------:R-:W-:Y:S02]  /*3070*/  CS2R R44, SRZ ;  /* 0x00000000002c7805 */ /* 0x000fe4000001ff00 */
[----:B------:R-:W-:Y:S01]  /*3080*/  CS2R R46, SRZ ;  /* 0x00000000002e7805 */ /* 0x000fe2000001ff00 */
        /* <DEDUP_REMOVED lines=22> */
.L_x_2923:
[----:B------:R-:W-:Y:S05]  /*31f0*/  BSYNC B1 ;  /* 0x0000000000017941 */ /* 0x000fea0003800000 */
.L_x_2922:
[----:B0----5:R-:W-:Y:S01]  /*3200*/  IMAD.MOV.U32 R12, RZ, RZ, R49 ;  /* 0x000000ffff0c7224 */ /* 0x021fe200078e0031 */
        /* <DEDUP_REMOVED lines=35> */
.L_x_2924:
[----:B------:R-:W-:Y:S01]  /*3440*/  IMAD R89, R19, 0x8, R18 ;  /* 0x0000000813597824 */ /* 0x000fe200078e0212 */
[----:B------:R-:W-:Y:S01]  /*3450*/  SHF.L.U32 R100, R190, 0x1f, RZ ;  /* 0x0000001fbe647819 */ /* 0x000fe200000006ff */
[----:B------:R-:W-:Y:S03]  /*3460*/  BSSY B1, `(.L_x_2925) ;  /* 0x0000003000017945 */ /* 0x000fe60003800000 */
[----:B------:R-:W0:Y:S02]  /*3470*/  SYNCS.PHASECHK.TRANS64.TRYWAIT P6, [R89+URZ+0x28890], R100 ;  /* 0x02889064590075a7 */ /* 0x000e2400080c017f */
[----:B0-----:R-:W-:Y:S05]  /*3480*/  @!P6 BRA `(.L_x_2926) ;  /* 0x000001f000b0e947 */ /* 0x001fea0003800000 */
.L_x_3261:
[----:B------:R-:W-:Y:S05]  /*3490*/  BSYNC B1 ;  /* 0x0000000000017941 */ /* 0x000fea0003800000 */
.L_x_2925:
[----:B------:R-:W-:-:S03]  /*34a0*/  UMOV UR4, 0xffffffff ;  /* 0xffffffff00047882 */ /* 0x000fc60000000000 */
[----:B------:R-:W-:Y:S05]  /*34b0*/  BRA.DIV UR4, `(.L_x_2927) ;  /* 0x000001f204b87947 */ /* 0x000fea000b800000 */
[----:B------:R1:W2:Y:S04]  /*34c0*/  SHFL.IDX PT, R75, R101, RZ, 0x181f ;  /* 0x00181fff654b7589 */ /* 0x0002a800000e0000 */
[----:B------:R1:W3:Y:S02]  /*34d0*/  SHFL.IDX PT, R103, R106, RZ, 0x181f ;  /* 0x00181fff6a677589 */ /* 0x0002e400000e0000 */
.L_x_3265:
        /* <DEDUP_REMOVED lines=25> */
[C---:B------:R-:W-:Y:S01]  /*3670*/  LOP3.LUT R137, R134.reuse, 0xffff0000, RZ, 0xc0, !PT ;  /* 0xffff000086897812 */ /* 0x040fe200078ec0ff */
[----:B------:R-:W-:Y:S01]  /*3680*/  IMAD.U32 R134, R134, 0x10000, RZ ;  /* 0x0001000086867824 */ /* 0x000fe200078e00ff */
[C---:B------:R-:W-:Y:S01]  /*3690*/  LOP3.LUT R71, R136.reuse, 0xffff0000, RZ, 0xc0, !PT ;  /* 0xffff000088477812 */ /* 0x040fe200078ec0ff */
[----:B------:R-:W-:Y:S01]  /*36a0*/  IMAD.U32 R136, R136, 0x10000, RZ ;  /* 0x0001000088887824 */ /* 0x000fe200078e00ff */
[----:B------:R-:W-:Y:S01]  /*36b0*/  SHF.L.U32 R133, R135, 0x10, RZ ;  /* 0x0000001087857819 */ /* 0x000fe200000006ff */
[C---:B------:R-:W-:Y:S01]  /*36c0*/  FMUL.FTZ R141, R13.reuse, R137 ;  /* 0x000000890d8d7220 */ /* 0x040fe20000410000 */
[----:B------:R-:W-:Y:S01]  /*36d0*/  LOP3.LUT R12, R12, 0xffff0000, RZ, 0xc0, !PT ;  /* 0xffff00000c0c7812 */ /* 0x000fe200078ec0ff */
[----:B------:R-:W-:Y:S01]  /*36e0*/  FMUL.FTZ R140, R13, R71 ;  /* 0x000000470d8c7220 */ /* 0x000fe20000410000 */
[----:B------:R-:W-:Y:S01]  /*36f0*/  FMUL.FTZ R13, R69, R139 ;  /* 0x0000008b450d7220 */ /* 0x000fe20000410000 */
[----:B------:R-:W-:Y:S01]  /*3700*/  LOP3.LUT R70, R15, 0xffff0000, RZ, 0xc0, !PT ;  /* 0xffff00000f467812 */ /* 0x000fe200078ec0ff */
[----:B------:R-:W-:Y:S01]  /*3710*/  FMUL.FTZ R69, R69, R133 ;  /* 0x0000008545457220 */ /* 0x000fe20000410000 */
[----:B------:R-:W-:Y:S01]  /*3720*/  LOP3.LUT R138, R138, 0xffff0000, RZ, 0xc0, !PT ;  /* 0xffff00008a8a7812 */ /* 0x000fe200078ec0ff */
[C---:B------:R-:W-:Y:S01]  /*3730*/  FFMA.FTZ R141, R14.reuse, R71, -R141 ;  /* 0x000000470e8d7223 */ /* 0x040fe2000001088d */
[----:B------:R-:W-:Y:S01]  /*3740*/  LOP3.LUT R135, R135, 0xffff0000, RZ, 0xc0, !PT ;  /* 0xffff000087877812 */ /* 0x000fe200078ec0ff */
[----:B------:R-:W-:Y:S01]  /*3750*/  FFMA.FTZ R140, R14, R137, R140 ;  /* 0x000000890e8c7223 */ /* 0x000fe2000001008c */
[C---:B------:R-:W-:Y:S01]  /*3760*/  FFMA.FTZ R133, R68.reuse, R133, -R13 ;  /* 0x0000008544857223 */ /* 0x040fe2000001080d */
[----:B------:R-:W-:Y:S01]  /*3770*/  FFMA.FTZ R68, R68, R139, R69 ;  /* 0x0000008b44447223 */ /* 0x000fe20000010045 */
[C---:B------:R-:W-:Y:S01]  /*3780*/  FMUL.FTZ R14, R12.reuse, R134 ;  /* 0x000000860c0e7220 */ /* 0x040fe20000410000 */
        /* <DEDUP_REMOVED lines=14> */
.L_x_2933:
[----:B------:R-:W-:Y:S05]  /*3870*/  BSYNC B3 ;  /* 0x0000000000037941 */ /* 0x000fea0003800000 */
.L_x_2932:
[----:B0-----:R4:W-:Y:S02]  /*3880*/  ST.E.128 desc[UR42][R72.64], R12 ;  /* 0x0000000c48007985 */ /* 0x0019e4000c101d2a */
.L_x_2931:
[----:B------:R-:W-:Y:S05]  /*3890*/  BSYNC B2 ;  /* 0x0000000000027941 */ /* 0x000fea0003800000 */
.L_x_2930:
        /* <DEDUP_REMOVED lines=53> */
.L_x_2935:
[----:B------:R-:W-:Y:S05]  /*3bf0*/  BSYNC B2 ;  /* 0x0000000000027941 */ /* 0x000fea0003800000 */
.L_x_2934:
[----:B0-----:R0:W-:Y:S02]  /*3c00*/  ST.E.128 desc[UR42][R68.64], R12 ;  /* 0x0000000c44007985 */ /* 0x0011e4000c101d2a */
.L_x_2929:
[----:B------:R-:W-:Y:S05]  /*3c10*/  BSYNC B1 ;  /* 0x0000000000017941 */ /* 0x000fea0003800000 */
.L_x_2928:
[----:B------:R-:W-:-:S03]  /*3c20*/  UMOV UR4, 0xffffffff ;  /* 0xffffffff00047882 */ /* 0x000fc60000000000 */
[----:B------:R-:W-:Y:S05]  /*3c30*/  BRA.DIV UR4, `(.L_x_2936) ;  /* 0x000001ee04247947 */ /* 0x000fea000b800000 */
[----:B------:R1:W1:Y:S04]  /*3c40*/  SHFL.IDX PT, R67, R101, 0x1, 0x181f ;  /* 0x00381f0065437f89 */ /* 0x00026800000e0000 */
[----:B0-----:R0:W0:Y:S02]  /*3c50*/  SHFL.IDX PT, R69, R106, 0x1, 0x181f ;  /* 0x00381f006a457f89 */ /* 0x00102400000e0000 */
.L_x_3269:
        /* <DEDUP_REMOVED lines=57> */
.L_x_2942:
[----:B------:R-:W-:Y:S05]  /*3ff0*/  BSYNC B3 ;  /* 0x0000000000037941 */ /* 0x000fea0003800000 */
.L_x_2941:
[----:B--2---:R0:W-:Y:S02]  /*4000*/  ST.E.128 desc[UR42][R64.64], R12 ;  /* 0x0000000c40007985 */ /* 0x0041e4000c101d2a */
.L_x_2940:
[----:B------:R-:W-:Y:S05]  /*4010*/  BSYNC B2 ;  /* 0x0000000000027941 */ /* 0x000fea0003800000 */
.L_x_2939:
        /* <DEDUP_REMOVED lines=24> */
[C---:B------:R-:W-:Y:S01]  /*41a0*/  SHF.L.U32 R11, R12.reuse, 0x10, RZ ;  /* 0x000000100c0b7819 */ /* 0x040fe200000006ff */
[----:B------:R-:W-:Y:S01]  /*41b0*/  FMUL.FTZ R65, R13, R63 ;  /* 0x0000003f0d417220 */ /* 0x000fe20000410000 */
[----:B------:R-:W-:Y:S01]  /*41c0*/  LOP3.LUT R58, R15, 0xffff0000, RZ, 0xc0, !PT ;  /* 0xffff00000f3a7812 */ /* 0x000fe200078ec0ff */
[-C--:B------:R-:W-:Y:S01]  /*41d0*/  FMUL.FTZ R66, R13, R59.reuse ;  /* 0x0000003b0d427220 */ /* 0x080fe20000410000 */
[C---:B------:R-:W-:Y:S01]  /*41e0*/  FMUL.FTZ R13, R57.reuse, R64 ;  /* 0x00000040390d7220 */ /* 0x040fe20000410000 */
[----:B------:R-:W-:Y:S01]  /*41f0*/  LOP3.LUT R12, R12, 0xffff0000, RZ, 0xc0, !PT ;  /* 0xffff00000c0c7812 */ /* 0x000fe200078ec0ff */
        /* <DEDUP_REMOVED lines=23> */
.L_x_2944:
[----:B------:R-:W-:Y:S05]  /*4370*/  BSYNC B2 ;  /* 0x0000000000027941 */ /* 0x000fea0003800000 */
.L_x_2943:
[----:B----4-:R0:W-:Y:S02]  /*4380*/  ST.E.128 desc[UR42][R60.64], R12 ;  /* 0x0000000c3c007985 */ /* 0x0101e4000c101d2a */
.L_x_2938:
[----:B------:R-:W-:Y:S05]  /*4390*/  BSYNC B1 ;  /* 0x0000000000017941 */ /* 0x000fea0003800000 */
.L_x_2937:
[----:B------:R-:W-:-:S03]  /*43a0*/  UMOV UR4, 0xffffffff ;  /* 0xffffffff00047882 */ /* 0x000fc60000000000 */
[----:B------:R-:W-:Y:S05]  /*43b0*/  BRA.DIV UR4, `(.L_x_2945) ;  /* 0x000001e604907947 */ /* 0x000fea000b800000 */
[----:B------:R1:W1:Y:S04]  /*43c0*/  SHFL.IDX PT, R59, R101, 0x2, 0x181f ;  /* 0x00581f00653b7f89 */ /* 0x00026800000e0000 */
[----:B0-----:R0:W0:Y:S02]  /*43d0*/  SHFL.IDX PT, R61, R106, 0x2, 0x181f ;  /* 0x00581f006a3d7f89 */ /* 0x00102400000e0000 */
.L_x_3273:
        /* <DEDUP_REMOVED lines=15> */
[----:B------:R-:W-:Y:S02]  /*44d0*/  PRMT R131, R131, 0x5410, R58 ;  /* 0x0000541083837816 */ /* 0x000fe4000000003a */
[----:B------:R-:W-:Y:S01]  /*44e0*/  PRMT R128, R128, 0x5410, R11 ;  /* 0x0000541080807816 */ /* 0x000fe2000000000b */
[----:B------:R-:W-:Y:S01]  /*44f0*/  IMAD.U32 R11, R12, 0x10000, RZ ;  /* 0x000100000c0b7824 */ /* 0x000fe200078e00ff */
[----:B------:R-:W-:Y:S01]  /*4500*/  LOP3.LUT R53, R14, 0xffff0000, RZ, 0xc0, !PT ;  /* 0xffff00000e357812 */ /* 0x000fe200078ec0ff */
[----:B------:R-:W-:Y:S01]  /*4510*/  IMAD.U32 R14, R13, 0x10000, RZ ;  /* 0x000100000d0e7824 */ /* 0x000fe200078e00ff */
[----:B------:R-:W-:-:S02]  /*4520*/  PRMT R132, R132, 0x5410, R55 ;  /* 0x0000541084847816 */ /* 0x000fc40000000037 */
[----:B------:R-:W-:Y:S02]  /*4530*/  PRMT R129, R129, 0x5410, R60 ;  /* 0x0000541081817816 */ /* 0x000fe4000000003c */
        /* <DEDUP_REMOVED lines=9> */
[-C--:B------:R-:W-:Y:S01]  /*45d0*/  FMUL.FTZ R13, R13, R55.reuse ;  /* 0x000000370d0d7220 */ /* 0x080fe20000410000 */
[----:B------:R-:W-:Y:S01]  /*45e0*/  LOP3.LUT R132, R132, 0xffff0000, RZ, 0xc0, !PT ;  /* 0xffff000084847812 */ /* 0x000fe200078ec0ff */
[----:B------:R-:W-:Y:S01]  /*45f0*/  IMAD.U32 R131, R131, 0x10000, RZ ;  /* 0x0001000083837824 */ /* 0x000fe200078e00ff */
[----:B------:R-:W-:Y:S01]  /*4600*/  LOP3.LUT R129, R129, 0xffff0000, RZ, 0xc0, !PT ;  /* 0xffff000081817812 */ /* 0x000fe200078ec0ff */
[----:B------:R-:W-:Y:S01]  /*4610*/  FMUL.FTZ R53, R53, R58 ;  /* 0x0000003a35357220 */ /* 0x000fe20000410000 */
[----:B------:R-:W-:Y:S01]  /*4620*/  SHF.L.U32 R128, R128, 0x10, RZ ;  /* 0x0000001080807819 */ /* 0x000fe200000006ff */
        /* <DEDUP_REMOVED lines=19> */
.L_x_2951:
[----:B------:R-:W-:Y:S05]  /*4760*/  BSYNC B3 ;  /* 0x0000000000037941 */ /* 0x000fea0003800000 */
.L_x_2950:
[----:B--2---:R0:W-:Y:S02]  /*4770*/  ST.E.128 desc[UR42][R56.64], R12 ;  /* 0x0000000c38007985 */ /* 0x0041e4000c101d2a */
.L_x_2949:
[----:B------:R-:W-:Y:S05]  /*4780*/  BSYNC B2 ;  /* 0x0000000000027941 */ /* 0x000fea0003800000 */
.L_x_2948:
        /* <DEDUP_REMOVED lines=53> */
.L_x_2953:
[----:B------:R-:W-:Y:S05]  /*4ae0*/  BSYNC B2 ;  /* 0x0000000000027941 */ /* 0x000fea0003800000 */
.L_x_2952:
[----:B----4-:R0:W-:Y:S02]  /*4af0*/  ST.E.128 desc[UR42][R52.64], R12 ;  /* 0x0000000c34007985 */ /* 0x0101e4000c101d2a */
.L_x_2947:
[----:B------:R-:W-:Y:S05]  /*4b00*/  BSYNC B1 ;  /* 0x0000000000017941 */ /* 0x000fea0003800000 */
.L_x_2946:
[----:B------:R-:W-:-:S03]  /*4b10*/  UMOV UR4, 0xffffffff ;  /* 0xffffffff00047882 */ /* 0x000fc60000000000 */
[----:B------:R-:W-:Y:S05]  /*4b20*/  BRA.DIV UR4, `(.L_x_2954) ;  /* 0x000001e204007947 */ /* 0x000fea000b800000 */
[----:B-1----:R-:W1:Y:S04]  /*4b30*/  SHFL.IDX PT, R101, R101, 0x3, 0x181f ;  /* 0x00781f0065657f89 */ /* 0x002e6800000e0000 */
[----:B------:R0:W0:Y:S02]  /*4b40*/  SHFL.IDX PT, R51, R106, 0x3, 0x181f ;  /* 0x00781f006a337f89 */ /* 0x00002400000e0000 */
.L_x_3277:
        /* <DEDUP_REMOVED lines=34> */
[----:B------:R-:W-:Y:S01]  /*4d70*/  IMAD.U32 R114, R114, 0x10000, RZ ;  /* 0x0001000072727824 */ /* 0x000fe200078e00ff */
[----:B------:R-:W-:Y:S01]  /*4d80*/  SHF.L.U32 R15, R15, 0x10, RZ ;  /* 0x000000100f0f7819 */ /* 0x000fe200000006ff */
[----:B------:R-:W-:-:S02]  /*4d90*/  IMAD.U32 R112, R112, 0x10000, RZ ;  /* 0x0001000070707824 */ /* 0x000fc400078e00ff */
[C---:B------:R-:W-:Y:S01]  /*4da0*/  FFMA.FTZ R55, R14.reuse, R47, -R55 ;  /* 0x0000002f0e377223 */ /* 0x040fe20000010837 */
[----:B------:R-:W-:Y:S01]  /*4db0*/  FFMA.FTZ R52, R14, R52, R13 ;  /* 0x000000340e347223 */ /* 0x000fe2000001000d */
[C---:B------:R-:W-:Y:S01]  /*4dc0*/  FFMA.FTZ R57, R44.reuse, R50, -R57 ;  /* 0x000000322c397223 */ /* 0x040fe20000010839 */
        /* <DEDUP_REMOVED lines=15> */
.L_x_2959:
[----:B------:R-:W-:Y:S05]  /*4ec0*/  BSYNC B2 ;  /* 0x0000000000027941 */ /* 0x000fea0003800000 */
.L_x_2958:
[----:B----4-:R0:W-:Y:S02]  /*4ed0*/  ST.E.128 desc[UR42][R48.64], R12 ;  /* 0x0000000c30007985 */ /* 0x0101e4000c101d2a */
.L_x_2957:
[----:B------:R-:W-:Y:S05]  /*4ee0*/  BSYNC B1 ;  /* 0x0000000000017941 */ /* 0x000fea0003800000 */
.L_x_2956:
        /* <DEDUP_REMOVED lines=29> */
[----:B------:R-:W-:Y:S01]  /*50c0*/  LOP3.LUT R42, R15, 0xffff0000, RZ, 0xc0, !PT ;  /* 0xffff00000f2a7812 */ /* 0x000fe200078ec0ff */
[----:B------:R-:W-:Y:S01]  /*50d0*/  FMUL.FTZ R13, R41, R48 ;  /* 0x00000030290d7220 */ /* 0x000fe20000410000 */
[----:B------:R-:W-:Y:S01]  /*50e0*/  LOP3.LUT R107, R107, 0xffff0000, RZ, 0xc0, !PT ;  /* 0xffff00006b6b7812 */ /* 0x000fe200078ec0ff */
[-C--:B------:R-:W-:Y:S01]  /*50f0*/  FMUL.FTZ R41, R41, R46.reuse ;  /* 0x0000002e29297220 */ /* 0x080fe20000410000 */
[----:B------:R-:W-:Y:S01]  /*5100*/  LOP3.LUT R104, R104, 0xffff0000, RZ, 0xc0, !PT ;  /* 0xffff000068687812 */ /* 0x000fe200078ec0ff */
[C---:B------:R-:W-:Y:S01]  /*5110*/  FFMA.FTZ R49, R14.reuse, R43, -R49 ;  /* 0x0000002b0e317223 */ /* 0x040fe20000010831 */
[----:B------:R-:W-:Y:S01]  /*5120*/  FFMA.FTZ R50, R14, R47, R50 ;  /* 0x0000002f0e327223 */ /* 0x000fe20000010032 */
[----:B------:R-:W-:Y:S01]  /*5130*/  FFMA.FTZ R13, R40, R46, -R13 ;  /* 0x0000002e280d7223 */ /* 0x000fe2000001080d */
[----:B------:R-:W-:Y:S01]  /*5140*/  FMUL.FTZ R14, R12, R105 ;  /* 0x000000690c0e7220 */ /* 0x000fe20000410000 */
[----:B------:R-:W-:-:S02]  /*5150*/  IMAD.U32 R15, R15, 0x10000, RZ ;  /* 0x000100000f0f7824 */ /* 0x000fc400078e00ff */
        /* <DEDUP_REMOVED lines=14> */
.L_x_2961:
[----:B------:R-:W-:Y:S05]  /*5240*/  BSYNC B1 ;  /* 0x0000000000017941 */ /* 0x000fea0003800000 */
.L_x_2960:
[----:B----4-:R0:W-:Y:S01]  /*5250*/  ST.E.128 desc[UR42][R44.64], R12 ;  /* 0x0000000c2c007985 */ /* 0x0101e2000c101d2a */
[----:B------:R-:W-:Y:S05]  /*5260*/  BRA `(.L_x_2955) ;  /* 0x00000030003c7947 */ /* 0x000fea0003800000 */
.L_x_2915:
        /* <DEDUP_REMOVED lines=86> */
.L_x_2963:
[----:B------:R-:W-:Y:S05]  /*57d0*/  BSYNC B1 ;  /* 0x0000000000017941 */ /* 0x000fea0003800000 */
.L_x_2962:
[----:B-----5:R-:W-:Y:S01]  /*57e0*/  IMAD.MOV.U32 R12, RZ, RZ, R67 ;  /* 0x000000ffff0c7224 */ /* 0x020fe200078e0043 */
[----:B------:R-:W-:Y:S01]  /*57f0*/  MOV R13, R64 ;  /* 0x00000040000d7202 */ /* 0x000fe20000000f00 */
        /* <DEDUP_REMOVED lines=32> */
[----:B------:R-:W-:Y:S01]  /*5a00*/  PRMT R135, R13, 0x7610, R135 ;  /* 0x000076100d877816 */ /* 0x000fe20000000087 */
[----:B------:R-:W-:Y:S01]  /*5a10*/  IMAD.MOV.U32 R13, RZ, RZ, R48 ;  /* 0x000000ffff0d7224 */ /* 0x000fe200078e0030 */
        /* <DEDUP_REMOVED lines=26> */
[----:B------:R-:W-:Y:S02]  /*5bc0*/  PRMT R121, R11, 0x7610, R121 ;  /* 0x000076100b797816 */ /* 0x000fe40000000079 */
[----:B------:R-:W-:Y:S02]  /*5bd0*/  PRMT R122, R12, 0x7610, R122 ;  /* 0x000076100c7a7816 */ /* 0x000fe4000000007a */
[----:B------:R-:W-:Y:S02]  /*5be0*/  PRMT R123, R13, 0x7610, R123 ;  /* 0x000076100d7b7816 */ /* 0x000fe4000000007b */
[----:B------:R-:W-:Y:S01]  /*5bf0*/  PRMT R124, R14, 0x7610, R124 ;  /* 0x000076100e7c7816 */ /* 0x000fe2000000007c */
[----:B------:R-:W-:Y:S06]  /*5c00*/  @!P5 BRA `(.L_x_2964) ;  /* 0x000000000004d947 */ /* 0x000fec0003800000 */
[----:B------:R-:W-:Y:S01]  /*5c10*/  BPT.TRAP 0x1 ;  /* 0x000000040000795c */ /* 0x000fe20000300000 */
.L_x_2964:
[----:B------:R-:W-:Y:S01]  /*5c20*/  IMAD R89, R19, 0x8, R18 ;  /* 0x0000000813597824 */ /* 0x000fe200078e0212 */
[----:B------:R-:W-:Y:S01]  /*5c30*/  SHF.L.U32 R100, R190, 0x1f, RZ ;  /* 0x0000001fbe647819 */ /* 0x000fe200000006ff */
[----:B------:R-:W0:Y:S01]  /*5c40*/  LDC R107, c[0x0][0x2f4] ;  /* 0x0000bd00ff6b7b82 */ /* 0x000e220000000800 */
[----:B------:R-:W-:Y:S02]  /*5c50*/  BSSY B1, `(.L_x_2965) ;  /* 0x0000003000017945 */ /* 0x000fe40003800000 */
[----:B------:R-:W1:Y:S02]  /*5c60*/  SYNCS.PHASECHK.TRANS64.TRYWAIT P4, [R89+URZ+0x28890], R100 ;  /* 0x02889064590075a7 */ /* 0x000e64000808017f */
[----:B-1----:R-:W-:Y:S05]  /*5c70*/  @!P4 BRA `(.L_x_2966) ;  /* 0x000001cc00f8c947 */ /* 0x002fea0003800000 */
.L_x_3278:
[----:B------:R-:W-:Y:S05]  /*5c80*/  BSYNC B1 ;  /* 0x0000000000017941 */ /* 0x000fea0003800000 */
.L_x_2965:
[----:B------:R-:W-:Y:S01]  /*5c90*/  UMOV UR4, 0xffffffff ;  /* 0xffffffff00047882 */ /* 0x000fe20000000000 */
[----:B0-----:R-:W-:Y:S02]  /*5ca0*/  IMAD.IADD R109, R107, 0x1, -R36 ;  /* 0x000000016b6d7824 */ /* 0x001fe400078e0a24 */
[----:B------:R-:W-:Y:S05]  /*5cb0*/  BRA.DIV UR4, `(.L_x_2967) ;  /* 0x000001ce04fc7947 */ /* 0x000fea000b800000 */
[----:B------:R0:W2:Y:S04]  /*5cc0*/  SHFL.IDX PT, R105, R101, RZ, 0x181f ;  /* 0x00181fff65697589 */ /* 0x0000a800000e0000 */
[----:B------:R0:W3:Y:S02]  /*5cd0*/  SHFL.IDX PT, R104, R106, RZ, 0x181f ;  /* 0x00181fff6a687589 */ /* 0x0000e400000e0000 */
.L_x_3282:
        /* <DEDUP_REMOVED lines=29> */
[----:B------:R-:W-:Y:S01]  /*5eb0*/  SHF.R.U32.HI R142, RZ, 0x10, R41 ;  /* 0x00000010ff8e7819 */ /* 0x000fe20000011629 */
[----:B--2---:R-:W-:Y:S01]  /*5ec0*/  IMAD.U32 R136, R15, 0x10000, RZ ;  /* 0x000100000f887824 */ /* 0x004fe200078e00ff */
[----:B------:R-:W-:Y:S02]  /*5ed0*/  PRMT R138, R138, 0x5410, R141 ;  /* 0x000054108a8a7816 */ /* 0x000fe4000000008d */
[----:B------:R-:W-:Y:S01]  /*5ee0*/  SHF.R.U64 R144, R44, 0x10, R45 ;  /* 0x000000102c907819 */ /* 0x000fe2000000122d */
[----:B------:R-:W-:Y:S01]  /*5ef0*/  IMAD.U32 R44, R73, 0x10000, RZ ;  /* 0x00010000492c7824 */ /* 0x000fe200078e00ff */
[----:B------:R-:W-:Y:S01]  /*5f00*/  PRMT R139, R139, 0x5410, R142 ;  /* 0x000054108b8b7816 */ /* 0x000fe2000000008e */
[----:B------:R-:W-:Y:S01]  /*5f10*/  IMAD.U32 R142, R138, 0x10000, RZ ;  /* 0x000100008a8e7824 */ /* 0x000fe200078e00ff */
[--C-:B------:R-:W-:Y:S01]  /*5f20*/  SHF.R.U64 R143, R46, 0x10, R47.reuse ;  /* 0x000000102e8f7819 */ /* 0x100fe2000000122f */
[----:B------:R-:W-:Y:S01]  /*5f30*/  IMAD.U32 R45, R13, 0x10000, RZ ;  /* 0x000100000d2d7824 */ /* 0x000fe200078e00ff */
[----:B------:R-:W-:-:S02]  /*5f40*/  SHF.R.U32.HI R146, RZ, 0x10, R47 ;  /* 0x00000010ff927819 */ /* 0x000fc4000001162f */
[----:B------:R-:W-:Y:S02]  /*5f50*/  SHF.R.U32.HI R148, RZ, 0x10, R43 ;  /* 0x00000010ff947819 */ /* 0x000fe4000001162b */
[----:B------:R-:W-:Y:S01]  /*5f60*/  PRMT R141, R135, 0x5410, R144 ;  /* 0x00005410878d7816 */ /* 0x000fe20000000090 */
[----:B------:R-:W-:Y:S01]  /*5f70*/  IMAD.U32 R135, R139, 0x10000, RZ ;  /* 0x000100008b877824 */ /* 0x000fe200078e00ff */
[----:B------:R-:W-:Y:S01]  /*5f80*/  LOP3.LUT R47, R73, 0xffff0000, RZ, 0xc0, !PT ;  /* 0xffff0000492f7812 */ /* 0x000fe200078ec0ff */
[----:B------:R-:W-:Y:S01]  /*5f90*/  FMUL.FTZ R144, R44, R142 ;  /* 0x0000008e2c907220 */ /* 0x000fe20000410000 */
[----:B------:R-:W-:Y:S02]  /*5fa0*/  PRMT R46, R108, 0x5432, R143 ;  /* 0x000054326c2e7816 */ /* 0x000fe4000000008f */
[----:B------:R-:W-:Y:S02]  /*5fb0*/  LOP3.LUT R138, R138, 0xffff0000, RZ, 0xc0, !PT ;  /* 0xffff00008a8a7812 */ /* 0x000fe400078ec0ff */
[----:B------:R-:W-:Y:S01]  /*5fc0*/  PRMT R143, R133, 0x5410, R146 ;  /* 0x00005410858f7816 */ /* 0x000fe20000000092 */
[-C--:B------:R-:W-:Y:S01]  /*5fd0*/  FMUL.FTZ R146, R44, R135.reuse ;  /* 0x000000872c927220 */ /* 0x080fe20000410000 */
[----:B------:R-:W-:Y:S01]  /*5fe0*/  PRMT R137, R137, 0x5410, R148 ;  /* 0x0000541089897816 */ /* 0x000fe20000000094 */
[----:B------:R-:W-:Y:S01]  /*5ff0*/  FFMA.FTZ R44, R45, R135, -R144 ;  /* 0x000000872d2c7223 */ /* 0x000fe20000010890 */
[----:B------:R-:W-:Y:S01]  /*6000*/  LOP3.LUT R139, R139, 0xffff0000, RZ, 0xc0, !PT ;  /* 0xffff00008b8b7812 */ /* 0x000fe200078ec0ff */
[----:B------:R-:W-:Y:S01]  /*6010*/  FMUL.FTZ R145, R47, R138 ;  /* 0x0000008a2f917220 */ /* 0x000fe20000410000 */
[----:B------:R-:W-:Y:S01]  /*6020*/  LOP3.LUT R134, R13, 0xffff0000, RZ, 0xc0, !PT ;  /* 0xffff00000d867812 */ /* 0x000fe200078ec0ff */
[----:B------:R-:W-:Y:S01]  /*6030*/  IMAD.U32 R135, R143, 0x10000, RZ ;  /* 0x000100008f877824 */ /* 0x000fe200078e00ff */
[----:B------:R-:W-:Y:S01]  /*6040*/  SHF.R.U64 R150, R40, 0x10, R41 ;  /* 0x0000001028967819 */ /* 0x000fe20000001229 */
[----:B------:R-:W-:-:S02]  /*6050*/  IMAD.U32 R133, R137, 0x10000, RZ ;  /* 0x0001000089857824 */ /* 0x000fc400078e00ff */
[-C--:B------:R-:W-:Y:S01]  /*6060*/  FMUL.FTZ R147, R47, R139.reuse ;  /* 0x0000008b2f937220 */ /* 0x080fe20000410000 */
[----:B------:R-:W-:Y:S01]  /*6070*/  FFMA.FTZ R47, R134, R139, -R145 ;  /* 0x0000008b862f7223 */ /* 0x000fe20000010891 */
[C---:B------:R-:W-:Y:S01]  /*6080*/  FMUL.FTZ R139, R140.reuse, R135 ;  /* 0x000000878c8b7220 */ /* 0x040fe20000410000 */
[----:B------:R-:W-:Y:S01]  /*6090*/  LOP3.LUT R73, R75, 0xffff0000, RZ, 0xc0, !PT ;  /* 0xffff00004b497812 */ /* 0x000fe200078ec0ff */
[----:B------:R-:W-:Y:S01]  /*60a0*/  FMUL.FTZ R140, R140, R133 ;  /* 0x000000858c8c7220 */ /* 0x000fe20000410000 */
[----:B------:R-:W-:Y:S01]  /*60b0*/  PRMT R75, R111, 0x5432, R150 ;  /* 0x000054326f4b7816 */ /* 0x000fe20000000096 */
[----:B------:R-:W-:Y:S01]  /*60c0*/  FFMA.FTZ R45, R45, R142, R146 ;  /* 0x0000008e2d2d7223 */ /* 0x000fe20000010092 */
[----:B------:R-:W-:Y:S01]  /*60d0*/  FFMA.FTZ R134, R134, R138, R147 ;  /* 0x0000008a86867223 */ /* 0x000fe20000010093 */
[----:B------:R-:W-:Y:S01]  /*60e0*/  SHF.R.U64 R41, R42, 0x10, R43 ;  /* 0x000000102a297819 */ /* 0x000fe2000000122b */
[C---:B------:R-:W-:Y:S01]  /*60f0*/  FFMA.FTZ R140, R136.reuse, R135, R140 ;  /* 0x00000087888c7223 */ /* 0x040fe2000001008c */
[----:B------:R-:W-:Y:S01]  /*6100*/  LOP3.LUT R142, R143, 0xffff0000, RZ, 0xc0, !PT ;  /* 0xffff00008f8e7812 */ /* 0x000fe200078ec0ff */
[----:B------:R-:W-:Y:S01]  /*6110*/  FFMA.FTZ R139, R136, R133, -R139 ;  /* 0x00000085888b7223 */ /* 0x000fe2000001088b */
[----:B------:R-:W-:Y:S01]  /*6120*/  LOP3.LUT R138, R137, 0xffff0000, RZ, 0xc0, !PT ;  /* 0xffff0000898a7812 */ /* 0x000fe200078ec0ff */
[----:B------:R-:W-:Y:S01]  /*6130*/  IMAD.U32 R135, R141, 0x10000, RZ ;  /* 0x000100008d877824 */ /* 0x000fe200078e00ff */
[----:B------:R-:W-:Y:S01]  /*6140*/  SHF.L.U32 R42, R72, 0x10, RZ ;  /* 0x00000010482a7819 */ /* 0x000fe200000006ff */
[----:B------:R-:W-:-:S02]  /*6150*/  IMAD.U32 R133, R75, 0x10000, RZ ;  /* 0x000100004b857824 */ /* 0x000fc400078e00ff */
[C---:B------:R-:W-:Y:S01]  /*6160*/  FMUL.FTZ R136, R73.reuse, R142 ;  /* 0x0000008e49887220 */ /* 0x040fe20000410000 */
[-C--:B------:R-:W-:Y:S01]  /*6170*/  FMUL.FTZ R144, R73, R138.reuse ;  /* 0x0000008a49907220 */ /* 0x080fe20000410000 */
[----:B------:R-:W-:Y:S01]  /*6180*/  LOP3.LUT R43, R15, 0xffff0000, RZ, 0xc0, !PT ;  /* 0xffff00000f2b7812 */ /* 0x000fe200078ec0ff */
[----:B------:R-:W-:Y:S01]  /*6190*/  FMUL.FTZ R73, R42, R135 ;  /* 0x000000872a497220 */ /* 0x000fe20000410000 */
[----:B------:R-:W-:Y:S01]  /*61a0*/  IMAD.U32 R40, R12, 0x10000, RZ ;  /* 0x000100000c287824 */ /* 0x000fe200078e00ff */
[----:B------:R-:W-:Y:S01]  /*61b0*/  LOP3.LUT R72, R72, 0xffff0000, RZ, 0xc0, !PT ;  /* 0xffff000048487812 */ /* 0x000fe200078ec0ff */
[-C--:B------:R-:W-:Y:S01]  /*61c0*/  FMUL.FTZ R42, R42, R133.reuse ;  /* 0x000000852a2a7220 */ /* 0x080fe20000410000 */
[----:B------:R-:W-:Y:S01]  /*61d0*/  PRMT R41, R110, 0x5432, R41 ;  /* 0x000054326e297816 */ /* 0x000fe20000000029 */
[----:B------:R-:W-:Y:S01]  /*61e0*/  IMAD.U32 R13, R14, 0x10000, RZ ;  /* 0x000100000e0d7824 */ /* 0x000fe200078e00ff */
[----:B------:R-:W-:Y:S01]  /*61f0*/  LOP3.LUT R141, R141, 0xffff0000, RZ, 0xc0, !PT ;  /* 0xffff00008d8d7812 */ /* 0x000fe200078ec0ff */
[----:B------:R-:W-:Y:S01]  /*6200*/  FFMA.FTZ R138, R43, R138, -R136 ;  /* 0x0000008a2b8a7223 */ /* 0x000fe20000010888 */
[----:B------:R-:W-:Y:S01]  /*6210*/  LOP3.LUT R75, R75, 0xffff0000, RZ, 0xc0, !PT ;  /* 0xffff00004b4b7812 */ /* 0x000fe200078ec0ff */
[----:B------:R-:W-:Y:S01]  /*6220*/  FFMA.FTZ R137, R43, R142, R144 ;  /* 0x0000008e2b897223 */ /* 0x000fe20000010090 */
[----:B------:R-:W-:Y:S01]  /*6230*/  LOP3.LUT R12, R12, 0xffff0000, RZ, 0xc0, !PT ;  /* 0xffff00000c0c7812 */ /* 0x000fe200078ec0ff */
[----:B------:R-:W-:Y:S01]  /*6240*/  FFMA.FTZ R73, R40, R133, -R73 ;  /* 0x0000008528497223 */ /* 0x000fe20000010849 */
[----:B------:R-:W-:Y:S01]  /*6250*/  LOP3.LUT R15, R14, 0xffff0000, RZ, 0xc0, !PT ;  /* 0xffff00000e0f7812 */ /* 0x000fe200078ec0ff */
[----:B------:R-:W-:Y:S01]  /*6260*/  FFMA.FTZ R135, R40, R135, R42 ;  /* 0x0000008728877223 */ /* 0x000fe2000001002a */
[----:B------:R-:W-:-:S02]  /*6270*/  IMAD.U32 R14, R74, 0x10000, RZ ;  /* 0x000100004a0e7824 */ /* 0x000fc400078e00ff */
[----:B------:R-:W-:Y:S01]  /*6280*/  FMUL.FTZ R43, R72, R141 ;  /* 0x0000008d482b7220 */ /* 0x000fe20000410000 */
[----:B------:R-:W-:Y:S01]  /*6290*/  IMAD.U32 R42, R46, 0x10000, RZ ;  /* 0x000100002e2a7824 */ /* 0x000fe200078e00ff */
[----:B------:R-:W-:Y:S01]  /*62a0*/  LOP3.LUT R74, R74, 0xffff0000, RZ, 0xc0, !PT ;  /* 0xffff00004a4a7812 */ /* 0x000fe200078ec0ff */
[C---:B------:R-:W-:Y:S01]  /*62b0*/  IMAD.U32 R40, R41.reuse, 0x10000, RZ ;  /* 0x0001000029287824 */ /* 0x040fe200078e00ff */
[----:B------:R-:W-:Y:S01]  /*62c0*/  LOP3.LUT R46, R46, 0xffff0000, RZ, 0xc0, !PT ;  /* 0xffff00002e2e7812 */ /* 0x000fe200078ec0ff */
[-C--:B------:R-:W-:Y:S01]  /*62d0*/  FMUL.FTZ R133, R72, R75.reuse ;  /* 0x0000004b48857220 */ /* 0x080fe20000410000 */
[----:B------:R-:W-:Y:S01]  /*62e0*/  LOP3.LUT R41, R41, 0xffff0000, RZ, 0xc0, !PT ;  /* 0xffff000029297812 */ /* 0x000fe200078ec0ff */
[----:B------:R-:W-:Y:S01]  /*62f0*/  FFMA.FTZ R72, R12, R75, -R43 ;  /* 0x0000004b0c487223 */ /* 0x000fe2000001082b */
[C---:B------:R-:W-:Y:S01]  /*6300*/  FMUL.FTZ R136, R14.reuse, R42 ;  /* 0x0000002a0e887220 */ /* 0x040fe20000410000 */
[----:B------:R-:W-:Y:S01]  /*6310*/  FMUL.FTZ R43, R14, R40 ;  /* 0x000000280e2b7220 */ /* 0x000fe20000410000 */
[----:B------:R-:W-:Y:S01]  /*6320*/  FFMA.FTZ R12, R12, R141, R133 ;  /* 0x0000008d0c0c7223 */ /* 0x000fe20000010085 */
[C---:B------:R-:W-:Y:S01]  /*6330*/  FMUL.FTZ R14, R74.reuse, R46 ;  /* 0x0000002e4a0e7220 */ /* 0x040fe20000410000 */
[----:B------:R-:W-:Y:S01]  /*6340*/  FMUL.FTZ R75, R74, R41 ;  /* 0x000000294a4b7220 */ /* 0x000fe20000410000 */
[C---:B------:R-:W-:Y:S01]  /*6350*/  FFMA.FTZ R136, R13.reuse, R40, -R136 ;  /* 0x000000280d887223 */ /* 0x040fe20000010888 */
[----:B------:R-:W-:Y:S01]  /*6360*/  FFMA.FTZ R43, R13, R42, R43 ;  /* 0x0000002a0d2b7223 */ /* 0x000fe2000001002b */
[----:B------:R-:W-:Y:S01]  /*6370*/  F2FP.BF16.F32.PACK_AB R72, R72, R73 ;  /* 0x000000494848723e */ /* 0x000fe200000010ff */
[C---:B------:R-:W-:Y:S01]  /*6380*/  FFMA.FTZ R41, R15.reuse, R41, -R14 ;  /* 0x000000290f297223 */ /* 0x040fe2000001080e */
[----:B------:R-:W-:Y:S01]  /*6390*/  FFMA.FTZ R46, R15, R46, R75 ;  /* 0x0000002e0f2e7223 */ /* 0x000fe2000001004b */
[----:B------:R-:W-:-:S02]  /*63a0*/  F2FP.BF16.F32.PACK_AB R13, R47, R44 ;  /* 0x0000002c2f0d723e */ /* 0x000fc400000010ff */
[----:B------:R-:W-:Y:S02]  /*63b0*/  F2FP.BF16.F32.PACK_AB R45, R134, R45 ;  /* 0x0000002d862d723e */ /* 0x000fe400000010ff */
[----:B------:R-:W-:Y:S01]  /*63c0*/  F2FP.BF16.F32.PACK_AB R44, R12, R135 ;  /* 0x000000870c2c723e */ /* 0x000fe200000010ff */
[----:B------:R-:W-:Y:S01]  /*63d0*/  IMAD.MOV.U32 R12, RZ, RZ, R72 ;  /* 0x000000ffff0c7224 */ /* 0x000fe200078e0048 */
[----:B------:R-:W-:Y:S01]  /*63e0*/  F2FP.BF16.F32.PACK_AB R15, R138, R139 ;  /* 0x0000008b8a0f723e */ /* 0x000fe200000010ff */
[----:B------:R-:W-:Y:S01]  /*63f0*/  IMAD.MOV.U32 R73, RZ, RZ, R45 ;  /* 0x000000ffff497224 */ /* 0x000fe200078e002d */
[----:B------:R-:W-:Y:S02]  /*6400*/  F2FP.BF16.F32.PACK_AB R75, R137, R140 ;  /* 0x0000008c894b723e */ /* 0x000fe400000010ff */
[----:B------:R-:W-:Y:S02]  /*6410*/  F2FP.BF16.F32.PACK_AB R14, R41, R136 ;  /* 0x00000088290e723e */ /* 0x000fe400000010ff */
[----:B------:R-:W-:-:S02]  /*6420*/  F2FP.BF16.F32.PACK_AB R74, R46, R43 ;  /* 0x0000002b2e4a723e */ /* 0x000fc400000010ff */
[----:B------:R-:W-:-:S07]  /*6430*/  MOV R72, R44 ;  /* 0x0000002c00487202 */ /* 0x000fce0000000f00 */
.L_x_2971:
[----:B------:R-:W-:Y:S05]  /*6440*/  BSYNC B2 ;  /* 0x0000000000027941 */ /* 0x000fea0003800000 */
.L_x_2970:
[----:B------:R-:W-:Y:S01]  /*6450*/  ISETP.GE.AND P4, PT, R11, R107, PT ;  /* 0x0000006b0b00720c */ /* 0x000fe20003f86270 */
[----:B--2---:R4:W-:-:S12]  /*6460*/  ST.E.128 desc[UR42][R102.64], R12 ;  /* 0x0000000c66007985 */ /* 0x0049d8000c101d2a */
[----:B------:R-:W-:-:S05]  /*6470*/  @!P4 IMAD.WIDE R104, R11, 0x2, R104 ;  /* 0x000000020b68c825 */ /* 0x000fca00078e0268 */
[----:B---3--:R4:W-:Y:S02]  /*6480*/  @!P4 ST.E.128 desc[UR42][R104.64], R72 ;  /* 0x000000486800c985 */ /* 0x0089e4000c101d2a */
.L_x_2969:
[----:B------:R-:W-:Y:S05]  /*6490*/  BSYNC B1 ;  /* 0x0000000000017941 */ /* 0x000fea0003800000 */
.L_x_2968:
[----:B------:R-:W-:-:S03]  /*64a0*/  UMOV UR4, 0xffffffff ;  /* 0xffffffff00047882 */ /* 0x000fc60000000000 */
[----:B------:R-:W-:Y:S05]  /*64b0*/  BRA.DIV UR4, `(.L_x_2972) ;  /* 0x000001ca04487947 */ /* 0x000fea000b800000 */
[----:B------:R0:W0:Y:S04]  /*64c0*/  SHFL.IDX PT, R47, R101, 0x1, 0x181f ;  /* 0x00381f00652f7f89 */ /* 0x00002800000e0000 */
[----:B------:R0:W0:Y:S02]  /*64d0*/  SHFL.IDX PT, R46, R106, 0x1, 0x181f ;  /* 0x00381f006a2e7f89 */ /* 0x00002400000e0000 */
.L_x_3286:
        /* <DEDUP_REMOVED lines=30> */
[----:B----4-:R-:W-:Y:S01]  /*66c0*/  IMAD.U32 R53, R41, 0x10000, RZ ;  /* 0x0001000029357824 */ /* 0x010fe200078e00ff */
[----:B------:R-:W-:Y:S01]  /*66d0*/  PRMT R128, R128, 0x5410, R105 ;  /* 0x0000541080807816 */ /* 0x000fe20000000069 */
[----:B0-----:R-:W-:Y:S01]  /*66e0*/  IMAD.U32 R52, R15, 0x10000, RZ ;  /* 0x000100000f347824 */ /* 0x001fe200078e00ff */
[----:B------:R-:W-:Y:S02]  /*66f0*/  PRMT R132, R132, 0x5410, R73 ;  /* 0x0000541084847816 */ /* 0x000fe40000000049 */
[----:B------:R-:W-:-:S02]  /*6700*/  SHF.R.U32.HI R75, RZ, 0x10, R51 ;  /* 0x00000010ff4b7819 */ /* 0x000fc40000011633 */
[----:B------:R-:W-:Y:S01]  /*6710*/  SHF.R.U32.HI R103, RZ, 0x10, R55 ;  /* 0x00000010ff677819 */ /* 0x000fe20000011637 */
[----:B------:R-:W-:Y:S01]  /*6720*/  IMAD.U32 R73, R132, 0x10000, RZ ;  /* 0x0001000084497824 */ /* 0x000fe200078e00ff */
        /* <DEDUP_REMOVED lines=14> */
[----:B------:R-:W-:Y:S01]  /*6810*/  LOP3.LUT R128, R128, 0xffff0000, RZ, 0xc0, !PT ;  /* 0xffff000080807812 */ /* 0x000fe200078ec0ff */
[----:B------:R-:W-:Y:S01]  /*6820*/  IMAD.U32 R53, R130, 0x10000, RZ ;  /* 0x0001000082357824 */ /* 0x000fe200078e00ff */
[----:B---3--:R-:W-:Y:S01]  /*6830*/  SHF.R.U64 R104, R48, 0x10, R49 ;  /* 0x0000001030687819 */ /* 0x008fe20000001231 */
[----:B------:R-:W-:Y:S01]  /*6840*/  IMAD.U32 R50, R126, 0x10000, RZ ;  /* 0x000100007e327824 */ /* 0x000fe200078e00ff */
[----:B------:R-:W-:Y:S01]  /*6850*/  PRMT R129, R129, 0x5410, R74 ;  /* 0x0000541081817816 */ /* 0x000fe2000000004a */
[----:B------:R-:W-:Y:S01]  /*6860*/  FMUL.FTZ R72, R54, R132 ;  /* 0x0000008436487220 */ /* 0x000fe20000410000 */
[----:B------:R-:W-:Y:S01]  /*6870*/  LOP3.LUT R51, R13, 0xffff0000, RZ, 0xc0, !PT ;  /* 0xffff00000d337812 */ /* 0x000fe200078ec0ff */
[-C--:B------:R-:W-:Y:S01]  /*6880*/  FMUL.FTZ R73, R55, R53.reuse ;  /* 0x0000003537497220 */ /* 0x080fe20000410000 */
[----:B------:R-:W-:Y:S01]  /*6890*/  LOP3.LUT R43, R43, 0xffff0000, RZ, 0xc0, !PT ;  /* 0xffff00002b2b7812 */ /* 0x000fe200078ec0ff */
[----:B------:R-:W-:Y:S01]  /*68a0*/  FMUL.FTZ R74, R55, R50 ;  /* 0x00000032374a7220 */ /* 0x000fe20000410000 */
[----:B------:R-:W-:Y:S01]  /*68b0*/  LOP3.LUT R130, R130, 0xffff0000, RZ, 0xc0, !PT ;  /* 0xffff000082827812 */ /* 0x000fe200078ec0ff */
[----:B------:R-:W-:Y:S01]  /*68c0*/  FMUL.FTZ R54, R54, R128 ;  /* 0x0000008036367220 */ /* 0x000fe20000410000 */
[----:B------:R-:W-:Y:S01]  /*68d0*/  PRMT R127, R127, 0x5410, R104 ;  /* 0x000054107f7f7816 */ /* 0x000fe20000000068 */
[----:B------:R-:W-:Y:S01]  /*68e0*/  FFMA.FTZ R73, R52, R50, -R73 ;  /* 0x0000003234497223 */ /* 0x000fe20000010849 */
[----:B------:R-:W-:Y:S01]  /*68f0*/  LOP3.LUT R126, R126, 0xffff0000, RZ, 0xc0, !PT ;  /* 0xffff00007e7e7812 */ /* 0x000fe200078ec0ff */
[----:B------:R-:W-:Y:S01]  /*6900*/  FFMA.FTZ R74, R52, R53, R74 ;  /* 0x00000035344a7223 */ /* 0x000fe2000001004a */
[----:B------:R-:W-:Y:S01]  /*6910*/  LOP3.LUT R49, R15, 0xffff0000, RZ, 0xc0, !PT ;  /* 0xffff00000f317812 */ /* 0x000fe200078ec0ff */
[C---:B------:R-:W-:Y:S01]  /*6920*/  FFMA.FTZ R72, R51.reuse, R128, -R72 ;  /* 0x0000008033487223 */ /* 0x040fe20000010848 */
[----:B------:R-:W-:Y:S01]  /*6930*/  FFMA.FTZ R132, R51, R132, R54 ;  /* 0x0000008433847223 */ /* 0x000fe20000010036 */
        /* <DEDUP_REMOVED lines=26> */
[----:B------:R-:W-:Y:S01]  /*6ae0*/  FFMA.FTZ R13, R13, R131, R48 ;  /* 0x000000830d0d7223 */ /* 0x000fe20000010030 */
[C---:B------:R-:W-:Y:S01]  /*6af0*/  SHF.L.U32 R12, R14.reuse, 0x10, RZ ;  /* 0x000000100e0c7819 */ /* 0x040fe200000006ff */
[C---:B------:R-:W-:Y:S01]  /*6b00*/  FMUL.FTZ R49, R15.reuse, R41 ;  /* 0x000000290f317220 */ /* 0x040fe20000410000 */
[----:B------:R-:W-:Y:S01]  /*6b10*/  LOP3.LUT R14, R14, 0xffff0000, RZ, 0xc0, !PT ;  /* 0xffff00000e0e7812 */ /* 0x000fe200078ec0ff */
        /* <DEDUP_REMOVED lines=18> */
.L_x_2976:
[----:B------:R-:W-:Y:S05]  /*6c40*/  BSYNC B2 ;  /* 0x0000000000027941 */ /* 0x000fea0003800000 */
.L_x_2975:
[----:B------:R-:W-:Y:S01]  /*6c50*/  ISETP.GE.AND P4, PT, R11, R107, PT ;  /* 0x0000006b0b00720c */ /* 0x000fe20003f86270 */
[----:B0-----:R0:W-:-:S12]  /*6c60*/  ST.E.128 desc[UR42][R44.64], R12 ;  /* 0x0000000c2c007985 */ /* 0x0011d8000c101d2a */
[----:B------:R-:W-:-:S05]  /*6c70*/  @!P4 IMAD.WIDE R46, R11, 0x2, R46 ;  /* 0x000000020b2ec825 */ /* 0x000fca00078e022e */
[----:B----4-:R0:W-:Y:S02]  /*6c80*/  @!P4 ST.E.128 desc[UR42][R46.64], R40 ;  /* 0x000000282e00c985 */ /* 0x0101e4000c101d2a */
.L_x_2974:
[----:B------:R-:W-:Y:S05]  /*6c90*/  BSYNC B1 ;  /* 0x0000000000017941 */ /* 0x000fea0003800000 */
.L_x_2973:
[----:B------:R-:W-:-:S03]  /*6ca0*/  UMOV UR4, 0xffffffff ;  /* 0xffffffff00047882 */ /* 0x000fc60000000000 */
[----:B------:R-:W-:Y:S05]  /*6cb0*/  BRA.DIV UR4, `(.L_x_2977) ;  /* 0x000001c204947947 */ /* 0x000fea000b800000 */
[----:B0-----:R0:W0:Y:S04]  /*6cc0*/  SHFL.IDX PT, R47, R101, 0x2, 0x181f ;  /* 0x00581f00652f7f89 */ /* 0x00102800000e0000 */
[----:B------:R0:W0:Y:S02]  /*6cd0*/  SHFL.IDX PT, R46, R106, 0x2, 0x181f ;  /* 0x00581f006a2e7f89 */ /* 0x00002400000e0000 */
.L_x_3290:
        /* <DEDUP_REMOVED lines=24> */
[----:B------:R0:W4:Y:S04]  /*6e60*/  LDS.128 R12, [R11+0x18400] ;  /* 0x018400000b0c7984 */ /* 0x0001280000000c00 */
[----:B------:R-:W0:Y:S01]  /*6e70*/  LDS.128 R40, [R40+0x18400] ;  /* 0x0184000028287984 */ /* 0x000e220000000c00 */
[----:B------:R-:W-:Y:S05]  /*6e80*/  @P3 BRA `(.L_x_2981) ;  /* 0x0000000400743947 */ /* 0x000fea0003800000 */
[----:B------:R-:W-:Y:S01]  /*6e90*/  SHF.R.U64 R74, R56, 0x10, R57 ;  /* 0x00000010384a7819 */ /* 0x000fe20000001239 */
[----:B0-----:R-:W-:Y:S01]  /*6ea0*/  IMAD.U32 R52, R41, 0x10000, RZ ;  /* 0x0001000029347824 */ /* 0x001fe200078e00ff */
[--C-:B------:R-:W-:Y:S01]  /*6eb0*/  SHF.R.U64 R56, R60, 0x10, R61.reuse ;  /* 0x000000103c387819 */ /* 0x100fe2000000123d */
[----:B----4-:R-:W-:Y:S01]  /*6ec0*/  IMAD.U32 R49, R13, 0x10000, RZ ;  /* 0x000100000d317824 */ /* 0x010fe200078e00ff */
[----:B------:R-:W-:Y:S01]  /*6ed0*/  SHF.R.U32.HI R61, RZ, 0x10, R61 ;  /* 0x00000010ff3d7819 */ /* 0x000fe2000001163d */
[----:B------:R-:W-:Y:S01]  /*6ee0*/  IMAD.U32 R54, R43, 0x10000, RZ ;  /* 0x000100002b367824 */ /* 0x000fe200078e00ff */
[----:B------:R-:W-:Y:S01]  /*6ef0*/  SHF.R.U32.HI R57, RZ, 0x10, R57 ;  /* 0x00000010ff397819 */ /* 0x000fe20000011639 */
[----:B------:R-:W-:Y:S01]  /*6f00*/  IMAD.U32 R11, R14, 0x10000, RZ ;  /* 0x000100000e0b7824 */ /* 0x000fe200078e00ff */
[----:B------:R-:W-:Y:S02]  /*6f10*/  PRMT R124, R124, 0x5410, R61 ;  /* 0x000054107c7c7816 */ /* 0x000fe4000000003d */
[----:B------:R-:W-:-:S02]  /*6f20*/  PRMT R120, R120, 0x5410, R57 ;  /* 0x0000541078787816 */ /* 0x000fc40000000039 */
[----:B------:R-:W-:Y:S01]  /*6f30*/  SHF.R.U64 R72, R58, 0x10, R59 ;  /* 0x000000103a487819 */ /* 0x000fe2000000123b */
[----:B------:R-:W-:Y:S01]  /*6f40*/  IMAD.U32 R57, R124, 0x10000, RZ ;  /* 0x000100007c397824 */ /* 0x000fe200078e00ff */
[--C-:B------:R-:W-:Y:S02]  /*6f50*/  SHF.R.U64 R58, R62, 0x10, R63.reuse ;  /* 0x000000103e3a7819 */ /* 0x100fe4000000123f */
[----:B------:R-:W-:Y:S02]  /*6f60*/  SHF.R.U32.HI R63, RZ, 0x10, R63 ;  /* 0x00000010ff3f7819 */ /* 0x000fe4000001163f */
[----:B------:R-:W-:Y:S01]  /*6f70*/  PRMT R123, R123, 0x5410, R56 ;  /* 0x000054107b7b7816 */ /* 0x000fe20000000038 */
[----:B------:R-:W-:Y:S01]  /*6f80*/  IMAD.U32 R56, R120, 0x10000, RZ ;  /* 0x0001000078387824 */ /* 0x000fe200078e00ff */
[----:B------:R-:W-:Y:S02]  /*6f90*/  SHF.R.U32.HI R59, RZ, 0x10, R59 ;  /* 0x00000010ff3b7819 */ /* 0x000fe4000001163b */
        /* <DEDUP_REMOVED lines=15> */
[----:B------:R-:W-:Y:S01]  /*7090*/  IMAD.U32 R41, R40, 0x10000, RZ ;  /* 0x0001000028297824 */ /* 0x000fe200078e00ff */
[----:B------:R-:W-:Y:S01]  /*70a0*/  LOP3.LUT R122, R122, 0xffff0000, RZ, 0xc0, !PT ;  /* 0xffff00007a7a7812 */ /* 0x000fe200078ec0ff */
[-C--:B------:R-:W-:Y:S01]  /*70b0*/  FMUL.FTZ R53, R53, R120.reuse ;  /* 0x0000007835357220 */ /* 0x080fe20000410000 */
[----:B------:R-:W-:Y:S01]  /*70c0*/  LOP3.LUT R51, R40, 0xffff0000, RZ, 0xc0, !PT ;  /* 0xffff000028337812 */ /* 0x000fe200078ec0ff */
[C---:B------:R-:W-:Y:S01]  /*70d0*/  FMUL.FTZ R63, R54.reuse, R59 ;  /* 0x0000003b363f7220 */ /* 0x040fe20000410000 */
[----:B------:R-:W-:Y:S01]  /*70e0*/  IMAD.U32 R40, R15, 0x10000, RZ ;  /* 0x000100000f287824 */ /* 0x000fe200078e00ff */
[----:B------:R-:W-:Y:S01]  /*70f0*/  PRMT R119, R119, 0x5410, R74 ;  /* 0x0000541077777816 */ /* 0x000fe2000000004a */
[-C--:B------:R-:W-:Y:S01]  /*7100*/  FMUL.FTZ R54, R54, R49.reuse ;  /* 0x0000003136367220 */ /* 0x080fe20000410000 */
[----:B------:R-:W-:Y:S01]  /*7110*/  LOP3.LUT R118, R118, 0xffff0000, RZ, 0xc0, !PT ;  /* 0xffff000076767812 */ /* 0x000fe200078ec0ff */
[C---:B------:R-:W-:Y:S01]  /*7120*/  FFMA.FTZ R61, R50.reuse, R120, -R61 ;  /* 0x00000078323d7223 */ /* 0x040fe2000001083d */
[----:B------:R-:W-:Y:S01]  /*7130*/  LOP3.LUT R15, R15, 0xffff0000, RZ, 0xc0, !PT ;  /* 0xffff00000f0f7812 */ /* 0x000fe200078ec0ff */
[----:B------:R-:W-:Y:S01]  /*7140*/  FFMA.FTZ R124, R50, R124, R53 ;  /* 0x0000007c327c7223 */ /* 0x000fe20000010035 */
[----:B------:R-:W-:Y:S01]  /*7150*/  FMUL.FTZ R52, R55, R122 ;  /* 0x0000007a37347220 */ /* 0x000fe20000410000 */
[C---:B------:R-:W-:Y:S01]  /*7160*/  FFMA.FTZ R63, R40.reuse, R49, -R63 ;  /* 0x00000031283f7223 */ /* 0x040fe2000001083f */
[----:B------:R-:W-:Y:S01]  /*7170*/  FFMA.FTZ R59, R40, R59, R54 ;  /* 0x0000003b283b7223 */ /* 0x000fe20000010036 */
[----:B------:R-:W-:-:S02]  /*7180*/  IMAD.U32 R50, R123, 0x10000, RZ ;  /* 0x000100007b327824 */ /* 0x000fc400078e00ff */
[-C--:B------:R-:W-:Y:S01]  /*7190*/  FMUL.FTZ R54, R55, R118.reuse ;  /* 0x0000007637367220 */ /* 0x080fe20000410000 */
[----:B------:R-:W-:Y:S02]  /*71a0*/  IMAD.U32 R40, R119, 0x10000, RZ ;  /* 0x0001000077287824 */ /* 0x000fe400078e00ff */
[----:B------:R-:W-:Y:S01]  /*71b0*/  FFMA.FTZ R118, R15, R118, -R52 ;  /* 0x000000760f767223 */ /* 0x000fe20000010834 */
[C---:B------:R-:W-:Y:S01]  /*71c0*/  FMUL.FTZ R52, R41.reuse, R50 ;  /* 0x0000003229347220 */ /* 0x040fe20000410000 */
[----:B------:R-:W-:Y:S02]  /*71d0*/  IMAD.U32 R13, R12, 0x10000, RZ ;  /* 0x000100000c0d7824 */ /* 0x000fe400078e00ff */
[----:B------:R-:W-:Y:S01]  /*71e0*/  FMUL.FTZ R41, R41, R40 ;  /* 0x0000002829297220 */ /* 0x000fe20000410000 */
[----:B------:R-:W-:Y:S01]  /*71f0*/  PRMT R117, R117, 0x5410, R72 ;  /* 0x0000541075757816 */ /* 0x000fe20000000048 */
[----:B------:R-:W-:Y:S01]  /*7200*/  FFMA.FTZ R122, R15, R122, R54 ;  /* 0x0000007a0f7a7223 */ /* 0x000fe20000010036 */
[----:B------:R-:W-:Y:S01]  /*7210*/  LOP3.LUT R123, R123, 0xffff0000, RZ, 0xc0, !PT ;  /* 0xffff00007b7b7812 */ /* 0x000fe200078ec0ff */
[C---:B------:R-:W-:Y:S01]  /*7220*/  FFMA.FTZ R41, R13.reuse, R50, R41 ;  /* 0x000000320d297223 */ /* 0x040fe20000010029 */
[----:B------:R-:W-:Y:S01]  /*7230*/  SHF.L.U32 R43, R42, 0x10, RZ ;  /* 0x000000102a2b7819 */ /* 0x000fe200000006ff */
[----:B------:R-:W-:Y:S01]  /*7240*/  FFMA.FTZ R52, R13, R40, -R52 ;  /* 0x000000280d347223 */ /* 0x000fe20000010834 */
        /* <DEDUP_REMOVED lines=10> */
[-C--:B------:R-:W-:Y:S01]  /*72f0*/  FMUL.FTZ R51, R51, R119.reuse ;  /* 0x0000007733337220 */ /* 0x080fe20000410000 */
[----:B------:R-:W-:Y:S01]  /*7300*/  LOP3.LUT R14, R14, 0xffff0000, RZ, 0xc0, !PT ;  /* 0xffff00000e0e7812 */ /* 0x000fe200078ec0ff */
[----:B------:R-:W-:Y:S01]  /*7310*/  FFMA.FTZ R15, R12, R119, -R15 ;  /* 0x000000770c0f7223 */ /* 0x000fe2000001080f */
[C---:B------:R-:W-:Y:S01]  /*7320*/  FMUL.FTZ R13, R42.reuse, R121 ;  /* 0x000000792a0d7220 */ /* 0x040fe20000410000 */
        /* <DEDUP_REMOVED lines=16> */
[----:B------:R-:W-:-:S02]  /*7430*/  IMAD.MOV.U32 R41, RZ, RZ, R57 ;  /* 0x000000ffff297224 */ /* 0x000fc400078e0039 */
[----:B------:R-:W-:Y:S02]  /*7440*/  IMAD.MOV.U32 R15, RZ, RZ, R63 ;  /* 0x000000ffff0f7224 */ /* 0x000fe400078e003f */
[----:B------:R-:W-:-:S07]  /*7450*/  IMAD.MOV.U32 R43, RZ, RZ, R59 ;  /* 0x000000ffff2b7224 */ /* 0x000fce00078e003b */
.L_x_2981:
[----:B------:R-:W-:Y:S05]  /*7460*/  BSYNC B2 ;  /* 0x0000000000027941 */ /* 0x000fea0003800000 */
.L_x_2980:
[----:B------:R-:W-:Y:S01]  /*7470*/  ISETP.GE.AND P4, PT, R48, R107, PT ;  /* 0x0000006b3000720c */ /* 0x000fe20003f86270 */
[----:B----4-:R4:W-:-:S12]  /*7480*/  ST.E.128 desc[UR42][R44.64], R12 ;  /* 0x0000000c2c007985 */ /* 0x0109d8000c101d2a */
[----:B------:R-:W-:-:S05]  /*7490*/  @!P4 IMAD.WIDE R46, R48, 0x2, R46 ;  /* 0x00000002302ec825 */ /* 0x000fca00078e022e */
[----:B0-----:R4:W-:Y:S02]  /*74a0*/  @!P4 ST.E.128 desc[UR42][R46.64], R40 ;  /* 0x000000282e00c985 */ /* 0x0019e4000c101d2a */
.L_x_2979:
[----:B------:R-:W-:Y:S05]  /*74b0*/  BSYNC B1 ;  /* 0x0000000000017941 */ /* 0x000fea0003800000 */
.L_x_2978:
[----:B------:R-:W-:-:S03]  /*74c0*/  UMOV UR4, 0xffffffff ;  /* 0xffffffff00047882 */ /* 0x000fc60000000000 */
[----:B------:R-:W-:Y:S05]  /*74d0*/  BRA.DIV UR4, `(.L_x_2982) ;  /* 0x000001ba04d87947 */ /* 0x000fea000b800000 */
[----:B0-----:R-:W0:Y:S04]  /*74e0*/  SHFL.IDX PT, R101, R101, 0x3, 0x181f ;  /* 0x00781f0065657f89 */ /* 0x001e2800000e0000 */
[----:B------:R-:W0:Y:S02]  /*74f0*/  SHFL.IDX PT, R106, R106, 0x3, 0x181f ;  /* 0x00781f006a6a7f89 */ /* 0x000e2400000e0000 */
.L_x_3294:
[----:B------:R-:W-:-:S04]  /*7500*/  IADD3 R11, R187, 0x60, RZ ;  /* 0x00000060bb0b7810 */ /* 0x000fc80007ffe0ff */
        /* <DEDUP_REMOVED lines=15> */
[----:B------:R-:W-:Y:S01]  /*7600*/  LOP3.LUT R12, R12, R13, RZ, 0x3c, !PT ;  /* 0x0000000d0c0c7212 */ /* 0x000fe200078e3cff */
[----:B------:R-:W-:-:S03]  /*7610*/  IMAD R13, R19, 0x4000, R6 ;  /* 0x00004000130d7824 */ /* 0x000fc600078e0206 */
[----:B------:R-:W-:Y:S01]  /*7620*/  LOP3.LUT R109, R109, 0x7fffe000, RZ, 0xc0, !PT ;  /* 0x7fffe0006d6d7812 */ /* 0x000fe200078ec0ff */
[----:B------:R-:W-:-:S03]  /*7630*/  IMAD R13, R13, 0x2, R18 ;  /* 0x000000020d0d7824 */ /* 0x000fc600078e0212 */
[----:B------:R-:W-:-:S05]  /*7640*/  IADD3 R12, R12, R109, R201 ;  /* 0x0000006d0c0c7210 */ /* 0x000fca0007ffe0c9 */
[----:B------:R-:W-:-:S04]  /*7650*/  IMAD R15, R19, 0x4000, R12 ;  /* 0x00004000130f7824 */ /* 0x000fc800078e020c */
[----:B------:R-:W-:Y:S02]  /*7660*/  IMAD R40, R15, 0x2, R18 ;  /* 0x000000020f287824 */ /* 0x000fe400078e0212 */
        /* <DEDUP_REMOVED lines=13> */
[----:B------:R-:W-:Y:S01]  /*7740*/  SHF.R.U64 R54, R70, 0x10, R71 ;  /* 0x0000001046367819 */ /* 0x000fe20000001247 */
[----:B------:R-:W-:Y:S01]  /*7750*/  IMAD.U32 R57, R116, 0x10000, RZ ;  /* 0x0001000074397824 */ /* 0x000fe200078e00ff */
[----:B------:R-:W-:Y:S02]  /*7760*/  PRMT R112, R112, 0x5410, R65 ;  /* 0x0000541070707816 */ /* 0x000fe40000000041 */
[----:B------:R-:W-:Y:S01]  /*7770*/  SHF.R.U32.HI R71, RZ, 0x10, R71 ;  /* 0x00000010ff477819 */ /* 0x000fe20000011647 */
[----:B------:R-:W-:Y:S01]  /*7780*/  FMUL.FTZ R59, R50, R57 ;  /* 0x00000039323b7220 */ /* 0x000fe20000410000 */
[----:B------:R-:W-:Y:S02]  /*7790*/  SHF.R.U32.HI R67, RZ, 0x10, R67 ;  /* 0x00000010ff437819 */ /* 0x000fe40000011643 */
[----:B------:R-:W-:Y:S01]  /*77a0*/  PRMT R108, R108, 0x5410, R55 ;  /* 0x000054106c6c7816 */ /* 0x000fe20000000037 */
[----:B------:R-:W-:Y:S01]  /*77b0*/  IMAD.U32 R55, R112, 0x10000, RZ ;  /* 0x0001000070377824 */ /* 0x000fe200078e00ff */
[----:B------:R-:W-:-:S02]  /*77c0*/  PRMT R114, R114, 0x5410, R71 ;  /* 0x0000541072727816 */ /* 0x000fc40000000047 */
[----:B------:R-:W-:Y:S01]  /*77d0*/  PRMT R110, R110, 0x5410, R67 ;  /* 0x000054106e6e7816 */ /* 0x000fe20000000043 */
[-C--:B------:R-:W-:Y:S01]  /*77e0*/  FMUL.FTZ R61, R50, R55.reuse ;  /* 0x00000037323d7220 */ /* 0x080fe20000410000 */
[----:B------:R-:W-:Y:S01]  /*77f0*/  PRMT R113, R113, 0x5410, R54 ;  /* 0x0000541071717816 */ /* 0x000fe20000000036 */
        /* <DEDUP_REMOVED lines=11> */
[-C--:B------:R-:W-:Y:S01]  /*78b0*/  FMUL.FTZ R52, R52, R55.reuse ;  /* 0x0000003734347220 */ /* 0x080fe20000410000 */
[----:B------:R-:W-:Y:S01]  /*78c0*/  PRMT R111, R111, 0x5410, R58 ;  /* 0x000054106f6f7816 */ /* 0x000fe2000000003a */
[----:B------:R-:W-:Y:S01]  /*78d0*/  FMUL.FTZ R50, R51, R116 ;  /* 0x0000007433327220 */ /* 0x000fe20000410000 */
[----:B------:R-:W-:Y:S01]  /*78e0*/  LOP3.LUT R53, R43, 0xffff0000, RZ, 0xc0, !PT ;  /* 0xffff00002b357812 */ /* 0x000fe200078ec0ff */
[-C--:B------:R-:W-:Y:S01]  /*78f0*/  FMUL.FTZ R46, R51, R112.reuse ;  /* 0x00000070332e7220 */ /* 0x080fe20000410000 */
[----:B------:R-:W-:Y:S01]  /*7900*/  LOP3.LUT R114, R114, 0xffff0000, RZ, 0xc0, !PT ;  /* 0xffff000072727812 */ /* 0x000fe200078ec0ff */
[C---:B------:R-:W-:Y:S01]  /*7910*/  FFMA.FTZ R57, R40.reuse, R55, -R57 ;  /* 0x0000003728397223 */ /* 0x040fe20000010839 */
[----:B------:R-:W-:Y:S01]  /*7920*/  PRMT R115, R115, 0x5410, R56 ;  /* 0x0000541073737816 */ /* 0x000fe20000000038 */
[----:B------:R-:W-:Y:S01]  /*7930*/  FFMA.FTZ R52, R40, R59, R52 ;  /* 0x0000003b28347223 */ /* 0x000fe20000010034 */
[----:B------:R-:W-:Y:S01]  /*7940*/  LOP3.LUT R110, R110, 0xffff0000, RZ, 0xc0, !PT ;  /* 0xffff00006e6e7812 */ /* 0x000fe200078ec0ff */
[----:B------:R-:W-:Y:S01]  /*7950*/  FFMA.FTZ R51, R47, R112, -R50 ;  /* 0x000000702f337223 */ /* 0x000fe20000010832 */
[----:B------:R-:W-:Y:S01]  /*7960*/  LOP3.LUT R41, R15, 0xffff0000, RZ, 0xc0, !PT ;  /* 0xffff00000f297812 */ /* 0x000fe200078ec0ff */
[----:B------:R-:W-:-:S02]  /*7970*/  IMAD.U32 R40, R111, 0x10000, RZ ;  /* 0x000100006f287824 */ /* 0x000fc400078e00ff */
[----:B------:R-:W-:Y:S01]  /*7980*/  FFMA.FTZ R116, R47, R116, R46 ;  /* 0x000000742f747223 */ /* 0x000fe2000001002e */
[----:B------:R-:W-:Y:S01]  /*7990*/  FMUL.FTZ R50, R53, R114 ;  /* 0x0000007235327220 */ /* 0x000fe20000410000 */
[----:B------:R-:W-:Y:S02]  /*79a0*/  IMAD.U32 R46, R115, 0x10000, RZ ;  /* 0x00010000732e7824 */ /* 0x000fe400078e00ff */
[----:B------:R-:W-:Y:S01]  /*79b0*/  FMUL.FTZ R56, R53, R110 ;  /* 0x0000006e35387220 */ /* 0x000fe20000410000 */
[----:B------:R-:W-:Y:S01]  /*79c0*/  IMAD.U32 R13, R12, 0x10000, RZ ;  /* 0x000100000c0d7824 */ /* 0x000fe200078e00ff */
[----:B------:R-:W-:Y:S01]  /*79d0*/  LOP3.LUT R115, R115, 0xffff0000, RZ, 0xc0, !PT ;  /* 0xffff000073737812 */ /* 0x000fe200078ec0ff */
[C---:B------:R-:W-:Y:S01]  /*79e0*/  FMUL.FTZ R47, R48.reuse, R40 ;  /* 0x00000028302f7220 */ /* 0x040fe20000410000 */
[----:B------:R-:W-:Y:S01]  /*79f0*/  FFMA.FTZ R110, R41, R110, -R50 ;  /* 0x0000006e296e7223 */ /* 0x000fe20000010832 */
[----:B------:R-:W-:Y:S01]  /*7a00*/  LOP3.LUT R111, R111, 0xffff0000, RZ, 0xc0, !PT ;  /* 0xffff00006f6f7812 */ /* 0x000fe200078ec0ff */
[----:B------:R-:W-:Y:S01]  /*7a10*/  FMUL.FTZ R50, R48, R46 ;  /* 0x0000002e30327220 */ /* 0x000fe20000410000 */
[----:B------:R-:W-:Y:S01]  /*7a20*/  LOP3.LUT R12, R12, 0xffff0000, RZ, 0xc0, !PT ;  /* 0xffff00000c0c7812 */ /* 0x000fe200078ec0ff */
[----:B------:R-:W-:Y:S01]  /*7a30*/  FFMA.FTZ R53, R41, R114, R56 ;  /* 0x0000007229357223 */ /* 0x000fe20000010038 */
[----:B------:R-:W-:Y:S01]  /*7a40*/  FFMA.FTZ R47, R13, R46, R47 ;  /* 0x0000002e0d2f7223 */ /* 0x000fe2000001002f */
[C---:B------:R-:W-:Y:S01]  /*7a50*/  SHF.L.U32 R43, R42.reuse, 0x10, RZ ;  /* 0x000000102a2b7819 */ /* 0x040fe200000006ff */
[----:B------:R-:W-:Y:S01]  /*7a60*/  FMUL.FTZ R41, R49, R115 ;  /* 0x0000007331297220 */ /* 0x000fe20000410000 */
[----:B------:R-:W-:Y:S01]  /*7a70*/  IMAD.U32 R46, R113, 0x10000, RZ ;  /* 0x00010000712e7824 */ /* 0x000fe200078e00ff */
[----:B------:R-:W-:Y:S01]  /*7a80*/  LOP3.LUT R42, R42, 0xffff0000, RZ, 0xc0, !PT ;  /* 0xffff00002a2a7812 */ /* 0x000fe200078ec0ff */
[----:B------:R-:W-:Y:S01]  /*7a90*/  FFMA.FTZ R50, R13, R40, -R50 ;  /* 0x000000280d327223 */ /* 0x000fe20000010832 */
[-C--:B------:R-:W-:Y:S01]  /*7aa0*/  FMUL.FTZ R49, R49, R111.reuse ;  /* 0x0000006f31317220 */ /* 0x080fe20000410000 */
[----:B------:R-:W-:Y:S01]  /*7ab0*/  LOP3.LUT R113, R113, 0xffff0000, RZ, 0xc0, !PT ;  /* 0xffff000071717812 */ /* 0x000fe200078ec0ff */
[C---:B------:R-:W-:Y:S01]  /*7ac0*/  IMAD.U32 R40, R108.reuse, 0x10000, RZ ;  /* 0x000100006c287824 */ /* 0x040fe200078e00ff */
[----:B------:R-:W-:Y:S01]  /*7ad0*/  LOP3.LUT R13, R108, 0xffff0000, RZ, 0xc0, !PT ;  /* 0xffff00006c0d7812 */ /* 0x000fe200078ec0ff */
[----:B------:R-:W-:Y:S01]  /*7ae0*/  FFMA.FTZ R41, R12, R111, -R41 ;  /* 0x0000006f0c297223 */ /* 0x000fe20000010829 */
[----:B------:R-:W-:-:S02]  /*7af0*/  IMAD.U32 R15, R14, 0x10000, RZ ;  /* 0x000100000e0f7824 */ /* 0x000fc400078e00ff */
[----:B------:R-:W-:Y:S01]  /*7b00*/  FFMA.FTZ R12, R12, R115, R49 ;  /* 0x000000730c0c7223 */ /* 0x000fe20000010031 */
[----:B------:R-:W-:Y:S01]  /*7b10*/  LOP3.LUT R14, R14, 0xffff0000, RZ, 0xc0, !PT ;  /* 0xffff00000e0e7812 */ /* 0x000fe200078ec0ff */
[C---:B------:R-:W-:Y:S01]  /*7b20*/  FMUL.FTZ R48, R43.reuse, R46 ;  /* 0x0000002e2b307220 */ /* 0x040fe20000410000 */
[C---:B------:R-:W-:Y:S01]  /*7b30*/  FMUL.FTZ R49, R42.reuse, R113 ;  /* 0x000000712a317220 */ /* 0x040fe20000410000 */
[-C--:B------:R-:W-:Y:S01]  /*7b40*/  FMUL.FTZ R43, R43, R40.reuse ;  /* 0x000000282b2b7220 */ /* 0x080fe20000410000 */
[-C--:B------:R-:W-:Y:S01]  /*7b50*/  FMUL.FTZ R42, R42, R13.reuse ;  /* 0x0000000d2a2a7220 */ /* 0x080fe20000410000 */
        /* <DEDUP_REMOVED lines=13> */
[----:B------:R-:W-:-:S02]  /*7c30*/  F2FP.BF16.F32.PACK_AB R15, R110, R57 ;  /* 0x000000396e0f723e */ /* 0x000fc400000010ff */
[----:B------:R-:W-:-:S07]  /*7c40*/  F2FP.BF16.F32.PACK_AB R14, R49, R48 ;  /* 0x00000030310e723e */ /* 0x000fce00000010ff */
.L_x_2984:
[----:B------:R-:W-:Y:S05]  /*7c50*/  BSYNC B1 ;  /* 0x0000000000017941 */ /* 0x000fea0003800000 */
.L_x_2983:
[----:B0-----:R0:W-:Y:S01]  /*7c60*/  ST.E.128 desc[UR42][R44.64], R12 ;  /* 0x0000000c2c007985 */ /* 0x0011e2000c101d2a */
[----:B------:R-:W-:Y:S01]  /*7c70*/  ISETP.GE.AND P3, PT, R11, R107, PT ;  /* 0x0000006b0b00720c */ /* 0x000fe20003f66270 */
[----:B------:R-:W-:-:S12]  /*7c80*/  IMAD.MOV.U32 R107, RZ, RZ, R101 ;  /* 0x000000ffff6b7224 */ /* 0x000fd800078e0065 */
[----:B------:R-:W-:Y:S05]  /*7c90*/  @P3 BRA `(.L_x_2955) ;  /* 0x0000000400b03947 */ /* 0x000fea0003800000 */
[----:B0-----:R-:W-:-:S05]  /*7ca0*/  IMAD.WIDE R12, R11, 0x2, R106 ;  /* 0x000000020b0c7825 */ /* 0x001fca00078e026a */
[----:B----4-:R0:W-:Y:S01]  /*7cb0*/  ST.E.128 desc[UR42][R12.64], R40 ;  /* 0x000000280c007985 */ /* 0x0101e2000c101d2a */
[----:B------:R-:W-:Y:S05]  /*7cc0*/  BRA `(.L_x_2955) ;  /* 0x0000000400a47947 */ /* 0x000fea0003800000 */
.L_x_2914:
[----:B------:R-:W-:-:S06]  /*7cd0*/  UISETP.NE.AND UP0, UPT, UR41, 0x3, UPT ;  /* 0x000000032900788c */ /* 0x000fcc000bf05270 */
[----:B------:R-:W-:-:S13]  /*7ce0*/  PLOP3.LUT P5, PT, PT, PT, UP0, 0x80, 0x0 ;  /* 0x000000000000781c */ /* 0x000fda0003faf008 */
[----:B------:R-:W-:Y:S05]  /*7cf0*/  @!P5 BRA `(.L_x_2985) ;  /* 0x000000000004d947 */ /* 0x000fea0003800000 */
[----:B------:R-:W-:Y:S01]  /*7d00*/  BPT.TRAP 0x1 ;  /* 0x000000040000795c */ /* 0x000fe20000300000 */
.L_x_2985:
[----:B------:R-:W-:Y:S01]  /*7d10*/  IMAD R89, R19, 0x8, R18 ;  /* 0x0000000813597824 */ /* 0x000fe200078e0212 */
[----:B------:R-:W-:Y:S01]  /*7d20*/  SHF.L.U32 R100, R190, 0x1f, RZ ;  /* 0x0000001fbe647819 */ /* 0x000fe200000006ff */
[----:B------:R-:W-:Y:S01]  /*7d30*/  BSSY B1, `(.L_x_2986) ;  /* 0x0000004000017945 */ /* 0x000fe20003800000 */
[----:B------:R-:W-:Y:S02]  /*7d40*/  SHF.R.S32.HI R97, RZ, 0x1f, R98 ;  /* 0x0000001fff617819 */ /* 0x000fe40000011462 */
[----:B------:R-:W0:Y:S02]  /*7d50*/  SYNCS.PHASECHK.TRANS64.TRYWAIT P3, [R89+URZ+0x28890], R100 ;  /* 0x02889064590075a7 */ /* 0x000e24000806017f */
[----:B0-----:R-:W-:Y:S05]  /*7d60*/  @!P3 BRA `(.L_x_2987) ;  /* 0x000001b40000b947 */ /* 0x001fea0003800000 */
.L_x_3295:
[----:B------:R-:W-:Y:S05]  /*7d70*/  BSYNC B1 ;  /* 0x0000000000017941 */ /* 0x000fea0003800000 */
.L_x_2986:
        /* <DEDUP_REMOVED lines=25> */
.L_x_3299:
        /* <DEDUP_REMOVED lines=13> */
.L_x_2990:
[----:B------:R-:W-:Y:S05]  /*7fe0*/  BSYNC B1 ;  /* 0x0000000000017941 */ /* 0x000fea0003800000 */
.L_x_2989:
[----:B------:R-:W-:-:S03]  /*7ff0*/  UMOV UR4, 0xffffffff ;  /* 0xffffffff00047882 */ /* 0x000fc60000000000 */
[----:B------:R-:W-:Y:S05]  /*8000*/  BRA.DIV UR4, `(.L_x_2991) ;  /* 0x000001b204b47947 */ /* 0x000fea000b800000 */
[----:B--2-4-:R2:W4:Y:S04]  /*8010*/  SHFL.IDX PT, R41, R45, 0x1, 0x181f ;  /* 0x00381f002d297f89 */ /* 0x01452800000e0000 */
[----:B---3--:R2:W3:Y:S02]  /*8020*/  SHFL.IDX PT, R14, R44, 0x1, 0x181f ;  /* 0x00381f002c0e7f89 */ /* 0x0084e400000e0000 */
.L_x_3303:
        /* <DEDUP_REMOVED lines=14> */
.L_x_2993:
[----:B------:R-:W-:Y:S05]  /*8110*/  BSYNC B1 ;  /* 0x0000000000017941 */ /* 0x000fea0003800000 */
.L_x_2992:
[----:B------:R-:W-:-:S03]  /*8120*/  UMOV UR4, 0xffffffff ;  /* 0xffffffff00047882 */ /* 0x000fc60000000000 */
[----:B------:R-:W-:Y:S05]  /*8130*/  BRA.DIV UR4, `(.L_x_2994) ;  /* 0x000001b204b07947 */ /* 0x000fea000b800000 */
[----:B---34-:R3:W4:Y:S04]  /*8140*/  SHFL.IDX PT, R41, R45, 0x2, 0x181f ;  /* 0x00581f002d297f89 */ /* 0x01872800000e0000 */
[----:B------:R3:W0:Y:S02]  /*8150*/  SHFL.IDX PT, R14, R44, 0x2, 0x181f ;  /* 0x00581f002c0e7f89 */ /* 0x00062400000e0000 */
.L_x_3307:
        /* <DEDUP_REMOVED lines=14> */
.L_x_2996:
[----:B------:R-:W-:Y:S05]  /*8240*/  BSYNC B1 ;  /* 0x0000000000017941 */ /* 0x000fea0003800000 */
.L_x_2995:
[----:B------:R-:W-:-:S03]  /*8250*/  UMOV UR4, 0xffffffff ;  /* 0xffffffff00047882 */ /* 0x000fc60000000000 */
[----:B------:R-:W-:Y:S05]  /*8260*/  BRA.DIV UR4, `(.L_x_2997) ;  /* 0x000001b204ac7947 */ /* 0x000fea000b800000 */
[----:B0---4-:R0:W4:Y:S04]  /*8270*/  SHFL.IDX PT, R41, R45, 0x3, 0x181f ;  /* 0x00781f002d297f89 */ /* 0x01112800000e0000 */
[----:B------:R0:W0:Y:S02]  /*8280*/  SHFL.IDX PT, R14, R44, 0x3, 0x181f ;  /* 0x00781f002c0e7f89 */ /* 0x00002400000e0000 */
.L_x_3311:
        /* <DEDUP_REMOVED lines=13> */
.L_x_2955:
[----:B------:R-:W-:Y:S05]  /*8360*/  BSYNC B0 ;  /* 0x0000000000007941 */ /* 0x000fea0003800000 */
.L_x_2913:
[----:B------:R-:W5:Y:S01]  /*8370*/  S2R R11, SR_TID.X ;  /* 0x00000000000b7919 */ /* 0x000f620000002100 */
[----:B------:R-:W-:Y:S01]  /*8380*/  @!PT LDS RZ, [RZ] ;  /* 0x00000000fffff984 */ /* 0x000fe20000000800 */
[----:B------:R-:W-:Y:S01]  /*8390*/  @!PT LDS RZ, [RZ] ;  /* 0x00000000fffff984 */ /* 0x000fe20000000800 */
[----:B------:R-:W-:Y:S01]  /*83a0*/  @!PT LDS RZ, [RZ] ;  /* 0x00000000fffff984 */ /* 0x000fe20000000800 */
[----:B------:R-:W-:Y:S01]  /*83b0*/  @!PT LDS RZ, [RZ] ;  /* 0x00000000fffff984 */ /* 0x000fe20000000800 */
[----:B------:R2:W-:Y:S06]  /*83c0*/  MEMBAR.ALL.CTA ;  /* 0x0000000000007992 */ /* 0x0005ec0000008000 */
[----:B--2---:R-:W2:Y:S01]  /*83d0*/  FENCE.VIEW.ASYNC.S ;  /* 0x00000000000073c6 */ /* 0x004ea20000000000 */
[----:B------:R-:W-:Y:S05]  /*83e0*/  WARPSYNC.ALL ;  /* 0x0000000000007948 */ /* 0x000fea0003800000 */
[----:B------:R-:W-:Y:S01]  /*83f0*/  BSSY B0, `(.L_x_2998) ;  /* 0x0000009000007945 */ /* 0x000fe20003800000 */
[----:B-----5:R-:W-:Y:S01]  /*8400*/  LOP3.LUT R11, R11, 0x7f, RZ, 0xc0, !PT ;  /* 0x0000007f0b0b7812 */ /* 0x020fe200078ec0ff */
[----:B--2---:R2:W-:Y:S03]  /*8410*/  BAR.SYNC.DEFER_BLOCKING R92, 0x80 ;  /* 0x0002005c0000751d */ /* 0x0045e60000010000 */
[----:B------:R-:W-:-:S13]  /*8420*/  ISETP.NE.AND P3, PT, R11, RZ, PT ;  /* 0x000000ff0b00720c */ /* 0x000fda0003f65270 */
[----:B------:R-:W-:-:S05]  /*8430*/  @!P3 VIADD R11, R89, 0x288a0 ;  /* 0x000288a0590bb836 */ /* 0x000fca0000000000 */
[----:B------:R-:W-:-:S04]  /*8440*/  @!P3 PRMT R11, RZ, 0x654, R11 ;  /* 0x00000654ff0bb816 */ /* 0x000fc8000000000b */
[----:B------:R2:W-:Y:S01]  /*8450*/  @!P3 SYNCS.ARRIVE.TRANS64.RED.A1T0 RZ, [R11+URZ], RZ ;  /* 0x000000ff0bffb9a7 */ /* 0x0005e2000810043f */
[----:B------:R-:W-:Y:S05]  /*8460*/  @!P5 BRA `(.L_x_2999) ;  /* 0x000000000004d947 */ /* 0x000fea0003800000 */
[----:B------:R-:W-:Y:S01]  /*8470*/  BPT.TRAP 0x1 ;  /* 0x000000040000795c */ /* 0x000fe20000300000 */
.L_x_2999:
[----:B------:R-:W-:Y:S05]  /*8480*/  BSYNC B0 ;  /* 0x0000000000007941 */ /* 0x000fea0003800000 */
.L_x_2998:
[----:B------:R-:W5:Y:S01]  /*8490*/  SYNCS.PHASECHK.TRANS64.TRYWAIT P4, [R89+URZ+0x288b0], R100 ;  /* 0x0288b064590075a7 */ /* 0x000f62000808017f */
[----:B------:R-:W-:Y:S01]  /*84a0*/  ULDC UR37, c[0x0][0x2f4] ;  /* 0x0000bd0000257ab9 */ /* 0x000fe20000000800 */
[----:B------:R-:W-:Y:S04]  /*84b0*/  BSSY B0, `(.L_x_3000) ;  /* 0x0000002000007945 */ /* 0x000fe80003800000 */
[----:B-----5:R-:W-:Y:S05]  /*84c0*/  @!P4 BRA `(.L_x_3001) ;  /* 0x000001b0005cc947 */ /* 0x020fea0003800000 */
.L_x_3312:
[----:B------:R-:W-:Y:S05]  /*84d0*/  BSYNC B0 ;  /* 0x0000000000007941 */ /* 0x000fea0003800000 */
.L_x_3000:
[----:B------:R-:W-:Y:S01]  /*84e0*/  ULDC.64 UR4, c[0x0][0x328] ;  /* 0x0000ca0000047ab9 */ /* 0x000fe20000000a00 */
[----:B------:R-:W-:Y:S01]  /*84f0*/  ULDC.64 UR6, c[0x0][0x318] ;  /* 0x0000c60000067ab9 */ /* 0x000fe20000000a00 */
[----:B------:R-:W-:Y:S01]  /*8500*/  IMAD R97, R97, UR4, RZ ;  /* 0x0000000461617c24 */ /* 0x000fe2000f8e02ff */
[----:B------:R-:W-:Y:S01]  /*8510*/  BSSY B0, `(.L_x_3002) ;  /* 0x000001d000007945 */ /* 0x000fe20003800000 */
[----:B0---4-:R-:W-:-:S04]  /*8520*/  IMAD.WIDE.U32 R12, R98, UR4, RZ ;  /* 0x00000004620c7c25 */ /* 0x011fc8000f8e00ff */
[----:B------:R-:W-:Y:S01]  /*8530*/  IMAD R97, R98, UR5, R97 ;  /* 0x0000000562617c24 */ /* 0x000fe2000f8e0261 */
[----:B------:R-:W-:Y:S01]  /*8540*/  ULDC.64 UR4, c[0x0][0x338] ;  /* 0x0000ce0000047ab9 */ /* 0x000fe20000000a00 */
[----:B------:R-:W-:Y:S02]  /*8550*/  IMAD.IADD R95, R95, 0x1, -R187 ;  /* 0x000000015f5f7824 */ /* 0x000fe400078e0abb */
[----:B------:R-:W-:Y:S02]  /*8560*/  IMAD R96, R96, UR4, RZ ;  /* 0x0000000460607c24 */ /* 0x000fe4000f8e02ff */
[----:B------:R-:W-:Y:S02]  /*8570*/  IMAD.IADD R13, R13, 0x1, R97 ;  /* 0x000000010d0d7824 */ /* 0x000fe400078e0261 */
[C---:B--2---:R-:W-:Y:S02]  /*8580*/  IMAD R11, R99.reuse, UR5, R96 ;  /* 0x00000005630b7c24 */ /* 0x044fe4000f8e0260 */
[----:B------:R-:W-:Y:S01]  /*8590*/  IMAD.WIDE.U32 R12, R99, UR4, R12 ;  /* 0x00000004630c7c25 */ /* 0x000fe2000f8e000c */
[----:B------:R-:W-:-:S03]  /*85a0*/  ULDC.64 UR4, c[0x0][0x330] ;  /* 0x0000cc0000047ab9 */ /* 0x000fc60000000a00 */
[----:B------:R-:W-:Y:S02]  /*85b0*/  IMAD.IADD R13, R13, 0x1, R11 ;  /* 0x000000010d0d7824 */ /* 0x000fe400078e020b */
[----:B------:R-:W-:-:S04]  /*85c0*/  IMAD.WIDE.U32 R12, R188, UR4, R12 ;  /* 0x00000004bc0c7c25 */ /* 0x000fc8000f8e000c */
[----:B------:R-:W-:Y:S01]  /*85d0*/  IMAD R11, R188, UR5, R13 ;  /* 0x00000005bc0b7c24 */ /* 0x000fe2000f8e020d */
[----:B-1-3--:R-:W-:-:S04]  /*85e0*/  LEA R44, P4, R12, UR6, 0x1 ;  /* 0x000000060c2c7c11 */ /* 0x00afc8000f8808ff */
        /* <DEDUP_REMOVED lines=15> */
.L_x_3003:
[----:B------:R-:W-:Y:S05]  /*86e0*/  BSYNC B0 ;  /* 0x0000000000007941 */ /* 0x000fea0003800000 */
.L_x_3002:
        /* <DEDUP_REMOVED lines=15> */
.L_x_3005:
[----:B------:R-:W-:Y:S05]  /*87e0*/  BSYNC B0 ;  /* 0x0000000000007941 */ /* 0x000fea0003800000 */
.L_x_3004:
        /* <DEDUP_REMOVED lines=15> */
.L_x_3007:
[----:B------:R-:W-:Y:S05]  /*88e0*/  BSYNC B0 ;  /* 0x0000000000007941 */ /* 0x000fea0003800000 */
.L_x_3006:
        /* <DEDUP_REMOVED lines=15> */
.L_x_3009:
[----:B------:R-:W-:Y:S05]  /*89e0*/  BSYNC B0 ;  /* 0x0000000000007941 */ /* 0x000fea0003800000 */
.L_x_3008:
        /* <DEDUP_REMOVED lines=13> */
[----:B---3--:R-:W-:Y:S02]  /*8ac0*/  SEL R11, RZ, 0x1, P3 ;  /* 0x00000001ff0b7807 */ /* 0x008fe40001800000 */
[----:B------:R-:W-:Y:S02]  /*8ad0*/  SEL R19, R19, RZ, P3 ;  /* 0x000000ff13137207 */ /* 0x000fe40001800000 */
[----:B------:R-:W-:Y:S01]  /*8ae0*/  LOP3.LUT R190, R190, R11, RZ, 0x3c, !PT ;  /* 0x0000000bbebe7212 */ /* 0x000fe200078e3cff */
[----:B------:R-:W-:Y:S06]  /*8af0*/  @P4 BRA `(.L_x_3010) ;  /* 0xffffff98003c4947 */ /* 0x000fec000383ffff */
[----:B0-----:R-:W0:Y:S01]  /*8b00*/  S2R R12, SR_TID.X ;  /* 0x00000000000c7919 */ /* 0x001e220000002100 */
[----:B------:R-:W-:Y:S02]  /*8b10*/  PLOP3.LUT P0, PT, PT, PT, PT, 0x8, 0x0 ;  /* 0x000000000000781c */ /* 0x000fe40003f0e170 */
[----:B0-----:R-:W-:-:S04]  /*8b20*/  SHF.R.U32.HI R12, RZ, 0x7, R12 ;  /* 0x00000007ff0c7819 */ /* 0x001fc8000001160c */
[----:B------:R-:W-:-:S13]  /*8b30*/  ISETP.NE.AND P4, PT, R12, 0x1, PT ;  /* 0x000000010c00780c */ /* 0x000fda0003f85270 */
[----:B------:R-:W-:Y:S06]  /*8b40*/  @!P4 BAR.ARV 0x9, 0x100 ;  /* 0x024400000000cb1d */ /* 0x000fec0000002000 */
.L_x_2908:
[----:B------:R-:W0:Y:S01]  /*8b50*/  LDC R0, c[0x0][0x448] ;  /* 0x00011200ff007b82 */ /* 0x000e220000000800 */
[----:B------:R-:W-:Y:S01]  /*8b60*/  IMAD.MOV.U32 R88, RZ, RZ, RZ ;  /* 0x000000ffff587224 */ /* 0x000fe200078e00ff */
[----:B0-----:R-:W-:Y:S01]  /*8b70*/  ISETP.NE.AND P1, PT, R0, 0x1, PT ;  /* 0x000000010000780c */ /* 0x001fe20003f25270 */
[----:B------:R-:W-:-:S12]  /*8b80*/  VIADD R0, R192, 0x7f ;  /* 0x0000007fc0007836 */ /* 0x000fd80000000000 */
[----:B------:R-:W0:Y:S08]  /*8b90*/  @P1 LDC R3, c[0x0][0x44c] ;  /* 0x00011300ff031b82 */ /* 0x000e300000000800 */
[----:B------:R-:W3:Y:S01]  /*8ba0*/  @P1 LDC R4, c[0x0][0x450] ;  /* 0x00011400ff041b82 */ /* 0x000ee20000000800 */
[----:B0-----:R-:W-:-:S05]  /*8bb0*/  @P1 IMAD.HI.U32 R3, R0, R3, RZ ;  /* 0x0000000300031227 */ /* 0x001fca00078e00ff */
[----:B---3--:R-:W-:-:S05]  /*8bc0*/  @P1 SHF.R.U32.HI R0, RZ, R4, R3 ;  /* 0x00000004ff001219 */ /* 0x008fca0000011603 */
[----:B------:R-:W-:-:S05]  /*8bd0*/  IMAD.IADD R0, R93, 0x1, R0 ;  /* 0x000000015d007824 */ /* 0x000fca00078e0200 */
[----:B------:R-:W-:-:S04]  /*8be0*/  SHF.R.S32.HI R3, RZ, 0x1f, R0 ;  /* 0x0000001fff037819 */ /* 0x000fc80000011400 */
[----:B------:R-:W-:-:S04]  /*8bf0*/  LEA.HI R3, R3, R0, RZ, 0x7 ;  /* 0x0000000003037211 */ /* 0x000fc800078f38ff */
[----:B------:R-:W-:-:S04]  /*8c00*/  SHF.R.S32.HI R3, RZ, 0x7, R3 ;  /* 0x00000007ff037819 */ /* 0x000fc80000011403 */
[----:B------:R-:W-:-:S04]  /*8c10*/  VIMNMX R94, R94, R3, PT ;  /* 0x000000035e5e7248 */ /* 0x000fc80003fe0100 */
[----:B------:R-:W-:Y:S01]  /*8c20*/  ISETP.GE.AND P1, PT, R94, 0x1, PT ;  /* 0x000000015e00780c */ /* 0x000fe20003f26270 */
[----:B------:R-:W-:-:S12]  /*8c30*/  @P0 BRA `(.L_x_3011) ;  /* 0x00000000000c0947 */ /* 0x000fd80003800000 */
[----:B------:R-:W0:Y:S01]  /*8c40*/  FENCE.VIEW.ASYNC.G ;  /* 0x00000000000073c6 */ /* 0x000e220000000100 */
[----:B------:R-:W-:Y:S05]  /*8c50*/  WARPSYNC.ALL ;  /* 0x0000000000007948 */ /* 0x000fea0003800000 */
[----:B0-----:R-:W-:Y:S06]  /*8c60*/  BAR.ARV 0xc, 0x180 ;  /* 0x0306000000007b1d */ /* 0x001fec0000002000 */
.L_x_3011:
[----:B------:R-:W-:Y:S04]  /*8c70*/  BSSY B0, `(.L_x_3012) ;  /* 0x000001f000007945 */ /* 0x000fe80003800000 */
        /* <DEDUP_REMOVED lines=12> */
[----:B0-----:R-:W-:Y:S01]  /*8d40*/  VIADD R4, R3, 0xffffffe ;  /* 0x0ffffffe03047836 */ /* 0x001fe20000000000 */
[----:B------:R-:W-:-:S05]  /*8d50*/  IADD3 R3, RZ, -R10, RZ ;  /* 0x8000000aff037210 */ /* 0x000fca0007ffe0ff */
        /* <DEDUP_REMOVED lines=16> */
.L_x_3013:
[----:B------:R-:W-:Y:S05]  /*8e60*/  BSYNC B0 ;  /* 0x0000000000007941 */ /* 0x000fea0003800000 */
.L_x_3012:
[-C--:B------:R-:W-:Y:S01]  /*8e70*/  IMAD R199, R212, R88.reuse, RZ ;  /* 0x00000058d4c77224 */ /* 0x080fe200078e02ff */
        /* <DEDUP_REMOVED lines=34> */
[----:B----4-:R-:W-:Y:S02]  /*90a0*/  CS2R R92, SRZ ;  /* 0x00000000005c7805 */ /* 0x010fe4000001ff00 */
[----:B------:R-:W-:Y:S02]  /*90b0*/  CS2R R90, SRZ ;  /* 0x00000000005a7805 */ /* 0x000fe4000001ff00 */
[----:B------:R-:W-:Y:S01]  /*90c0*/  CS2R R20, SRZ ;  /* 0x0000000000147805 */ /* 0x000fe2000001ff00 */
[----:B------:R-:W-:Y:S06]  /*90d0*/  @!P1 BRA `(.L_x_3014) ;  /* 0x000000ec00689947 */ /* 0x000fec0003800000 */
[----:B------:R-:W-:-:S03]  /*90e0*/  UMOV UR4, 0xffffffff ;  /* 0xffffffff00047882 */ /* 0x000fc60000000000 */
[----:B------:R-:W-:Y:S05]  /*90f0*/  BRA.DIV UR4, `(.L_x_3015) ;  /* 0x000001a604647947 */ /* 0x000fea000b800000 */
[----:B------:R-:W0:Y:S02]  /*9100*/  S2R R3, SR_TID.X ;  /* 0x0000000000037919 */ /* 0x000e240000002100 */
[----:B0-----:R-:W-:-:S05]  /*9110*/  VIADD R3, R3, 0xffffff80 ;  /* 0xffffff8003037836 */ /* 0x001fca0000000000 */
[----:B------:R-:W-:-:S04]  /*9120*/  SHF.R.S32.HI R0, RZ, 0x1f, R3 ;  /* 0x0000001fff007819 */ /* 0x000fc80000011403 */
[----:B------:R-:W-:-:S04]  /*9130*/  LEA.HI R0, R0, R3, RZ, 0x7 ;  /* 0x0000000300007211 */ /* 0x000fc800078f38ff */
[----:B------:R-:W-:-:S05]  /*9140*/  SHF.R.S32.HI R0, RZ, 0x7, R0 ;  /* 0x00000007ff007819 */ /* 0x000fca0000011400 */
[----:B------:R0:W3:Y:S02]  /*9150*/  SHFL.IDX PT, R191, R0, RZ, 0x1f ;  /* 0x00001fff00bf7589 */ /* 0x0000e400000e0000 */
.L_x_3315:
[----:B0--3--:R-:W-:Y:S01]  /*9160*/  LEA.HI R0, R191, R191, RZ, 0x1 ;  /* 0x000000bfbf007211 */ /* 0x009fe200078f08ff */
        /* <DEDUP_REMOVED lines=22> */
[----:B0-2---:R-:W-:-:S07]  /*92d0*/  IMAD.MOV.U32 R13, RZ, RZ, RZ ;  /* 0x000000ffff0d7224 */ /* 0x005fce00078e00ff */
[----:B------:R-:W-:-:S07]  /*92e0*/  LEPC R20, `(.L_x_3016) ;  /* 0x000000001014794e */ /* 0x000fce0000000000 */
[----:B-1-3-5:R-:W-:Y:S05]  /*92f0*/  CALL.ABS.NOINC R14 ;  /* 0x000000000e007343 */ /* 0x02afea0003c00000 */
.L_x_3016:
        /* <DEDUP_REMOVED lines=13> */
.L_x_3020:
[----:B---3--:R3:W4:Y:S02]  /*93d0*/  SYNCS.PHASECHK.TRANS64.TRYWAIT P0, [R18+URZ+0x28800], R3 ;  /* 0x02880003120075a7 */ /* 0x008724000800017f */
[----:B----4-:R-:W-:Y:S05]  /*93e0*/  @!P0 NANOSLEEP.SYNCS 0x989680 ;  /* 0x009896800000895d */ /* 0x010fea0003900000 */
[----:B------:R-:W4:Y:S02]  /*93f0*/  @!P0 SYNCS.PHASECHK.TRANS64 P0, [R18+URZ+0x28800], R3 ;  /* 0x02880003120085a7 */ /* 0x000f24000800007f */
[----:B----4-:R-:W-:Y:S05]  /*9400*/  @!P0 BRA `(.L_x_3020) ;  /* 0xfffffffc00f08947 */ /* 0x010fea000383ffff */
.L_x_3019:
[----:B------:R-:W-:Y:S05]  /*9410*/  BSYNC B0 ;  /* 0x0000000000007941 */ /* 0x000fea0003800000 */
.L_x_3018:
[----:B------:R-:W-:Y:S05]  /*9420*/  BRA `(.L_x_3021) ;  /* 0x0000005400207947 */ /* 0x000fea0003800000 */
.L_x_3017:
[----:B------:R-:W-:Y:S01]  /*9430*/  ISETP.NE.AND P0, PT, R25, RZ, PT ;  /* 0x000000ff1900720c */ /* 0x000fe20003f05270 */
[----:B------:R-:W-:Y:S01]  /*9440*/  ULDC.64 UR4, c[0x0][0x3f8] ;  /* 0x0000fe0000047ab9 */ /* 0x000fe20000000a00 */
[----:B-----5:R-:W-:Y:S01]  /*9450*/  SHF.R.S32.HI R0, RZ, 0x1f, R24 ;  /* 0x0000001fff007819 */ /* 0x020fe20000011418 */
[----:B------:R-:W-:Y:S01]  /*9460*/  ULDC.64 UR6, c[0x0][0x408] ;  /* 0x0001020000067ab9 */ /* 0x000fe20000000a00 */
[----:B------:R-:W-:-:S04]  /*9470*/  IMAD.WIDE.U32 R26, R24, UR4, RZ ;  /* 0x00000004181a7c25 */ /* 0x000fc8000f8e00ff */
[C---:B------:R-:W-:Y:S02]  /*9480*/  IMAD R3, R0.reuse, UR4, RZ ;  /* 0x0000000400037c24 */ /* 0x040fe4000f8e02ff */
[----:B------:R-:W-:Y:S02]  /*9490*/  IMAD R5, R0, UR6, RZ ;  /* 0x0000000600057c24 */ /* 0x000fe4000f8e02ff */
        /* <DEDUP_REMOVED lines=21> */
[----:B-1-3--:R-:W-:Y:S05]  /*95f0*/  CALL.ABS.NOINC R14 ;  /* 0x000000000e007343 */ /* 0x00afea0003c00000 */
.L_x_3022:
[----:B------:R-:W-:Y:S01]  /*9600*/  ULDC.U8 UR4, c[0x0][0x410] ;  /* 0x0001040000047ab9 */ /* 0x000fe20000000000 */
[----:B------:R-:W-:Y:S01]  /*9610*/  IMAD.IADD R56, R187, 0x1, R192 ;  /* 0x00000001bb387824 */ /* 0x000fe200078e02c0 */
[----:B------:R-:W-:Y:S01]  /*9620*/  ISETP.NE.AND P0, PT, RZ, UR4, PT ;  /* 0x00000004ff007c0c */ /* 0x000fe2000bf05270 */
[----:B------:R-:W-:Y:S01]  /*9630*/  BSSY B0, `(.L_x_3023) ;  /* 0x000051f000007945 */ /* 0x000fe20003800000 */
[----:B------:R-:W-:Y:S01]  /*9640*/  LEA R37, R200, UR40, 0x1 ;  /* 0x00000028c8257c11 */ /* 0x000fe2000f8e08ff */
        /* <DEDUP_REMOVED lines=34> */
[----:B------:R0:W4:Y:S04]  /*9870*/  SHFL.IDX PT, R4, R8, RZ, 0x181f ;  /* 0x00181fff08047589 */ /* 0x00012800000e0000 */
[----:B------:R0:W0:Y:S02]  /*9880*/  SHFL.IDX PT, R14, R7, RZ, 0x181f ;  /* 0x00181fff070e7589 */ /* 0x00002400000e0000 */
.L_x_3321:
[----:B------:R-:W-:Y:S01]  /*9890*/  IMAD R67, R194, R67, RZ ;  /* 0x00000043c2437224 */ /* 0x000fe200078e02ff */
        /* <DEDUP_REMOVED lines=14> */
[----:B------:R-:W-:Y:S02]  /*9980*/  @!P5 SHF.L.U32 R15, R185, 0x1, RZ ;  /* 0x00000001b90fd819 */ /* 0x000fe400000006ff */
[-C--:B---3--:R-:W-:Y:S02]  /*9990*/  @!P4 IADD3 R10, P0, R3, R12.reuse, RZ ;  /* 0x0000000c030ac210 */ /* 0x088fe40007f1e0ff */
[----:B0-----:R-:W-:Y:S02]  /*99a0*/  @!P4 IADD3 R12, P1, R14, R12, RZ ;  /* 0x0000000c0e0cc210 */ /* 0x001fe40007f3e0ff */
[----:B------:R-:W-:Y:S01]  /*99b0*/  @!P5 SHF.L.U64.HI R9, R185, 0x1, R70 ;  /* 0x00000001b909d819 */ /* 0x000fe20000010246 */
[----:B--2---:R-:W-:Y:S01]  /*99c0*/  @!P4 IMAD.X R11, R0, 0x1, R13, P0 ;  /* 0x00000001000bc824 */ /* 0x004fe200000e060d */
[----:B------:R-:W-:Y:S02]  /*99d0*/  @!P5 IADD3 R20, P2, R3, R15, RZ ;  /* 0x0000000f0314d210 */ /* 0x000fe40007f5e0ff */
[----:B------:R-:W-:-:S02]  /*99e0*/  CS2R R46, SRZ ;  /* 0x00000000002e7805 */ /* 0x000fc4000001ff00 */
[----:B------:R-:W-:Y:S02]  /*99f0*/  @!P5 IADD3 R14, P3, R14, R15, RZ ;  /* 0x0000000f0e0ed210 */ /* 0x000fe40007f7e0ff */
[----:B------:R-:W-:Y:S01]  /*9a00*/  CS2R R48, SRZ ;  /* 0x0000000000307805 */ /* 0x000fe2000001ff00 */
[----:B----4-:R-:W-:Y:S02]  /*9a10*/  @!P4 IMAD.X R13, R4, 0x1, R13, P1 ;  /* 0x00000001040dc824 */ /* 0x010fe400008e060d */
[--C-:B------:R-:W-:Y:S01]  /*9a20*/  @!P5 IMAD.X R21, R0, 0x1, R9.reuse, P2 ;  /* 0x000000010015d824 */ /* 0x100fe200010e0609 */
[----:B------:R0:W5:Y:S01]  /*9a30*/  @!P4 LD.E.64 R46, desc[UR42][R10.64] ;  /* 0x0000002a0a2ec980 */ /* 0x000162000c101b00 */
[----:B------:R-:W-:-:S03]  /*9a40*/  @!P5 IMAD.X R15, R4, 0x1, R9, P3 ;  /* 0x00000001040fd824 */ /* 0x000fc600018e0609 */
[----:B------:R0:W5:Y:S04]  /*9a50*/  @!P5 LD.E.64 R40, desc[UR42][R20.64] ;  /* 0x0000002a1428d980 */ /* 0x000168000c101b00 */
[----:B------:R0:W5:Y:S04]  /*9a60*/  @!P5 LD.E.64 R38, desc[UR42][R14.64] ;  /* 0x0000002a0e26d980 */ /* 0x000168000c101b00 */
[----:B------:R0:W5:Y:S02]  /*9a70*/  @!P4 LD.E.64 R48, desc[UR42][R12.64] ;  /* 0x0000002a0c30c980 */ /* 0x000164000c101b00 */
.L_x_3027:
[----:B------:R-:W-:Y:S05]  /*9a80*/  BSYNC B1 ;  /* 0x0000000000017941 */ /* 0x000fea0003800000 */
.L_x_3026:
[----:B--2--5:R-:W-:Y:S01]  /*9a90*/  IMAD.MOV.U32 R0, RZ, RZ, R48 ;  /* 0x000000ffff007224 */ /* 0x024fe200078e0030 */
[----:B------:R-:W-:Y:S01]  /*9aa0*/  UMOV UR4, 0xffffffff ;  /* 0xffffffff00047882 */ /* 0x000fe20000000000 */
[----:B---3--:R-:W-:Y:S01]  /*9ab0*/  IMAD.MOV.U32 R3, RZ, RZ, R49 ;  /* 0x000000ffff037224 */ /* 0x008fe200078e0031 */
[----:B-1----:R-:W-:Y:S01]  /*9ac0*/  CS2R R42, SRZ ;  /* 0x00000000002a7805 */ /* 0x002fe2000001ff00 */
[----:B----4-:R-:W-:Y:S01]  /*9ad0*/  IMAD.MOV.U32 R4, RZ, RZ, R38 ;  /* 0x000000ffff047224 */ /* 0x010fe200078e0026 */
        /* <DEDUP_REMOVED lines=16> */
[----:B------:R1:W4:Y:S04]  /*9be0*/  SHFL.IDX PT, R4, R8, 0x1, 0x181f ;  /* 0x00381f0008047f89 */ /* 0x00032800000e0000 */
[----:B0-----:R1:W0:Y:S02]  /*9bf0*/  SHFL.IDX PT, R14, R7, 0x1, 0x181f ;  /* 0x00381f00070e7f89 */ /* 0x00122400000e0000 */
.L_x_3327:
        /* <DEDUP_REMOVED lines=11> */
[----:B------:R-:W-:Y:S02]  /*9cb0*/  ISETP.GE.AND P5, PT, R185, UR4, PT ;  /* 0x00000004b9007c0c */ /* 0x000fe4000bfa6270 */
[----:B------:R-:W-:-:S07]  /*9cc0*/  CS2R R44, SRZ ;  /* 0x00000000002c7805 */ /* 0x000fce000001ff00 */
[----:B------:R-:W-:-:S04]  /*9cd0*/  @!P4 SHF.L.U32 R12, R22, 0x1, RZ ;  /* 0x00000001160cc819 */ /* 0x000fc800000006ff */
[C---:B------:R-:W-:Y:S01]  /*9ce0*/  @!P5 IMAD.SHL.U32 R11, R185.reuse, 0x2, RZ ;  /* 0x00000002b90bd824 */ /* 0x040fe200078e00ff */
[----:B------:R-:W-:Y:S02]  /*9cf0*/  @!P5 SHF.L.U64.HI R15, R185, 0x1, R70 ;  /* 0x00000001b90fd819 */ /* 0x000fe40000010246 */
[CC--:B---3--:R-:W-:Y:S02]  /*9d00*/  @!P4 IADD3 R10, P0, R3.reuse, R12.reuse, RZ ;  /* 0x0000000c030ac210 */ /* 0x0c8fe40007f1e0ff */
[-C--:B------:R-:W-:Y:S02]  /*9d10*/  @!P5 IADD3 R20, P2, R3, R11.reuse, RZ ;  /* 0x0000000b0314d210 */ /* 0x080fe40007f5e0ff */
[----:B0-----:R-:W-:Y:S02]  /*9d20*/  @!P4 IADD3 R12, P1, R14, R12, RZ ;  /* 0x0000000c0e0cc210 */ /* 0x001fe40007f3e0ff */
[----:B------:R-:W-:Y:S01]  /*9d30*/  @!P4 SHF.L.U64.HI R9, R22, 0x1, R23 ;  /* 0x000000011609c819 */ /* 0x000fe20000010217 */
[----:B--2---:R-:W-:Y:S01]  /*9d40*/  @!P5 IMAD.X R21, R0, 0x1, R15, P2 ;  /* 0x000000010015d824 */ /* 0x004fe200010e060f */
[----:B------:R-:W-:-:S02]  /*9d50*/  @!P5 IADD3 R14, P3, R14, R11, RZ ;  /* 0x0000000b0e0ed210 */ /* 0x000fc40007f7e0ff */
[----:B------:R-:W-:Y:S01]  /*9d60*/  CS2R R42, SRZ ;  /* 0x00000000002a7805 */ /* 0x000fe2000001ff00 */
[--C-:B------:R-:W-:Y:S01]  /*9d70*/  @!P4 IMAD.X R11, R0, 0x1, R9.reuse, P0 ;  /* 0x00000001000bc824 */ /* 0x100fe200000e0609 */
[----:B------:R0:W5:Y:S01]  /*9d80*/  @!P5 LD.E.64 R30, desc[UR42][R20.64] ;  /* 0x0000002a141ed980 */ /* 0x000162000c101b00 */
[C---:B----4-:R-:W-:Y:S02]  /*9d90*/  @!P4 IMAD.X R13, R4.reuse, 0x1, R9, P1 ;  /* 0x00000001040dc824 */ /* 0x050fe400008e0609 */
[----:B------:R-:W-:Y:S01]  /*9da0*/  @!P5 IMAD.X R15, R4, 0x1, R15, P3 ;  /* 0x00000001040fd824 */ /* 0x000fe200018e060f */
[----:B------:R0:W5:Y:S04]  /*9db0*/  @!P4 LD.E.64 R44, desc[UR42][R10.64] ;  /* 0x0000002a0a2cc980 */ /* 0x000168000c101b00 */
[----:B------:R0:W5:Y:S04]  /*9dc0*/  @!P5 LD.E.64 R28, desc[UR42][R14.64] ;  /* 0x0000002a0e1cd980 */ /* 0x000168000c101b00 */
[----:B------:R0:W5:Y:S02]  /*9dd0*/  @!P4 LD.E.64 R42, desc[UR42][R12.64] ;  /* 0x0000002a0c2ac980 */ /* 0x000164000c101b00 */
.L_x_3030:
[----:B------:R-:W-:Y:S05]  /*9de0*/  BSYNC B1 ;  /* 0x0000000000017941 */ /* 0x000fea0003800000 */
.L_x_3029:
[----:B--2--5:R-:W-:Y:S01]  /*9df0*/  IMAD.MOV.U32 R0, RZ, RZ, R42 ;  /* 0x000000ffff007224 */ /* 0x024fe200078e002a */
[----:B------:R-:W-:Y:S01]  /*9e00*/  UMOV UR4, 0xffffffff ;  /* 0xffffffff00047882 */ /* 0x000fe20000000000 */
[----:B---3--:R-:W-:Y:S02]  /*9e10*/  IMAD.MOV.U32 R3, RZ, RZ, R43 ;  /* 0x000000ffff037224 */ /* 0x008fe400078e002b */
        /* <DEDUP_REMOVED lines=15> */
[----:B------:R2:W3:Y:S04]  /*9f10*/  SHFL.IDX PT, R0, R6, 0x2, 0x181f ;  /* 0x00581f0006007f89 */ /* 0x0004e800000e0000 */
[----:B------:R2:W4:Y:S04]  /*9f20*/  SHFL.IDX PT, R3, R5, 0x2, 0x181f ;  /* 0x00581f0005037f89 */ /* 0x00052800000e0000 */
[----:B------:R2:W1:Y:S04]  /*9f30*/  SHFL.IDX PT, R4, R8, 0x2, 0x181f ;  /* 0x00581f0008047f89 */ /* 0x00046800000e0000 */
[----:B0-----:R2:W0:Y:S02]  /*9f40*/  SHFL.IDX PT, R14, R7, 0x2, 0x181f ;  /* 0x00581f00070e7f89 */ /* 0x00142400000e0000 */
.L_x_3333:
[----:B------:R-:W-:Y:S01]  /*9f50*/  IADD3 R10, R56, 0x40, RZ ;  /* 0x00000040380a7810 */ /* 0x000fe20007ffe0ff */
[----:B------:R-:W-:Y:S01]  /*9f60*/  BSSY B1, `(.L_x_3032) ;  /* 0x000001e000017945 */ /* 0x000fe20003800000 */
[----:B------:R-:W-:Y:S02]  /*9f70*/  CS2R R32, SRZ ;  /* 0x0000000000207805 */ /* 0x000fe4000001ff00 */
[----:B------:R-:W-:Y:S02]  /*9f80*/  CS2R R26, SRZ ;  /* 0x00000000001a7805 */ /* 0x000fe4000001ff00 */
[----:B------:R-:W-:Y:S02]  /*9f90*/  ISETP.GE.AND P0, PT, R10, R67, PT ;  /* 0x000000430a00720c */ /* 0x000fe40003f06270 */
[----:B------:R-:W-:Y:S02]  /*9fa0*/  CS2R R34, SRZ ;  /* 0x0000000000227805 */ /* 0x000fe4000001ff00 */
[----:B------:R-:W-:-:S09]  /*9fb0*/  CS2R R24, SRZ ;  /* 0x0000000000187805 */ /* 0x000fd2000001ff00 */
        /* <DEDUP_REMOVED lines=10> */
[CC--:B----4-:R-:W-:Y:S02]  /*a060*/  @!P4 IADD3 R10, P0, R3.reuse, R12.reuse, RZ ;  /* 0x0000000c030ac210 */ /* 0x0d0fe40007f1e0ff */
[-C--:B------:R-:W-:Y:S02]  /*a070*/  @!P5 IADD3 R20, P2, R3, R11.reuse, RZ ;  /* 0x0000000b0314d210 */ /* 0x080fe40007f5e0ff */
[C---:B0-----:R-:W-:Y:S02]  /*a080*/  @!P4 IADD3 R12, P1, R14.reuse, R12, RZ ;  /* 0x0000000c0e0cc210 */ /* 0x041fe40007f3e0ff */
[----:B------:R-:W-:Y:S01]  /*a090*/  @!P5 IADD3 R14, P3, R14, R11, RZ ;  /* 0x0000000b0e0ed210 */ /* 0x000fe20007f7e0ff */
[----:B---3--:R-:W-:Y:S01]  /*a0a0*/  @!P5 IMAD.X R21, R0, 0x1, R15, P2 ;  /* 0x000000010015d824 */ /* 0x008fe200010e060f */
[----:B------:R-:W-:-:S02]  /*a0b0*/  CS2R R34, SRZ ;  /* 0x0000000000227805 */ /* 0x000fc4000001ff00 */
[----:B------:R-:W-:Y:S01]  /*a0c0*/  CS2R R32, SRZ ;  /* 0x0000000000207805 */ /* 0x000fe2000001ff00 */
[--C-:B------:R-:W-:Y:S02]  /*a0d0*/  @!P4 IMAD.X R11, R0, 0x1, R9.reuse, P0 ;  /* 0x00000001000bc824 */ /* 0x100fe400000e0609 */
[C---:B-1----:R-:W-:Y:S01]  /*a0e0*/  @!P4 IMAD.X R13, R4.reuse, 0x1, R9, P1 ;  /* 0x00000001040dc824 */ /* 0x042fe200008e0609 */
[----:B------:R0:W5:Y:S01]  /*a0f0*/  @!P5 LD.E.64 R24, desc[UR42][R20.64] ;  /* 0x0000002a1418d980 */ /* 0x000162000c101b00 */
[----:B------:R-:W-:-:S03]  /*a100*/  @!P5 IMAD.X R15, R4, 0x1, R15, P3 ;  /* 0x00000001040fd824 */ /* 0x000fc600018e060f */
[----:B------:R0:W5:Y:S04]  /*a110*/  @!P4 LD.E.64 R34, desc[UR42][R10.64] ;  /* 0x0000002a0a22c980 */ /* 0x000168000c101b00 */
[----:B------:R0:W5:Y:S04]  /*a120*/  @!P5 LD.E.64 R26, desc[UR42][R14.64] ;  /* 0x0000002a0e1ad980 */ /* 0x000168000c101b00 */
[----:B------:R0:W5:Y:S02]  /*a130*/  @!P4 LD.E.64 R32, desc[UR42][R12.64] ;  /* 0x0000002a0c20c980 */ /* 0x000164000c101b00 */
.L_x_3033:
[----:B------:R-:W-:Y:S05]  /*a140*/  BSYNC B1 ;  /* 0x0000000000017941 */ /* 0x000fea0003800000 */
.L_x_3032:
[----:B---3-5:R-:W-:Y:S01]  /*a150*/  IMAD.MOV.U32 R0, RZ, RZ, R32 ;  /* 0x000000ffff007224 */ /* 0x028fe200078e0020 */
[----:B------:R-:W-:Y:S01]  /*a160*/  UMOV UR4, 0xffffffff ;  /* 0xffffffff00047882 */ /* 0x000fe20000000000 */
[----:B----4-:R-:W-:Y:S01]  /*a170*/  IMAD.MOV.U32 R3, RZ, RZ, R33 ;  /* 0x000000ffff037224 */ /* 0x010fe200078e0021 */
[----:B0-----:R-:W-:Y:S01]  /*a180*/  CS2R R20, SRZ ;  /* 0x0000000000147805 */ /* 0x001fe2000001ff00 */
[----:B-1----:R-:W-:Y:S01]  /*a190*/  IMAD.MOV.U32 R4, RZ, RZ, R26 ;  /* 0x000000ffff047224 */ /* 0x002fe200078e001a */
        /* <DEDUP_REMOVED lines=9> */
[----:B------:R-:W-:Y:S02]  /*a230*/  PRMT R61, R0, 0x7610, R61 ;  /* 0x00007610003d7816 */ /* 0x000fe4000000003d */
[----:B------:R-:W-:Y:S02]  /*a240*/  PRMT R62, R3, 0x7610, R62 ;  /* 0x00007610033e7816 */ /* 0x000fe4000000003e */
[----:B------:R-:W-:Y:S02]  /*a250*/  PRMT R52, R4, 0x7610, R52 ;  /* 0x0000761004347816 */ /* 0x000fe40000000034 */
[----:B------:R-:W-:Y:S01]  /*a260*/  PRMT R53, R9, 0x7610, R53 ;  /* 0x0000761009357816 */ /* 0x000fe20000000035 */
[----:B------:R-:W-:Y:S06]  /*a270*/  BRA.DIV UR4, `(.L_x_3034) ;  /* 0x0000019a04947947 */ /* 0x000fec000b800000 */
[----:B------:R0:W1:Y:S04]  /*a280*/  SHFL.IDX PT, R0, R6, 0x3, 0x181f ;  /* 0x00781f0006007f89 */ /* 0x00006800000e0000 */
[----:B------:R0:W3:Y:S04]  /*a290*/  SHFL.IDX PT, R3, R5, 0x3, 0x181f ;  /* 0x00781f0005037f89 */ /* 0x0000e800000e0000 */
[----:B------:R0:W4:Y:S04]  /*a2a0*/  SHFL.IDX PT, R4, R8, 0x3, 0x181f ;  /* 0x00781f0008047f89 */ /* 0x00012800000e0000 */
[----:B------:R0:W0:Y:S02]  /*a2b0*/  SHFL.IDX PT, R14, R7, 0x3, 0x181f ;  /* 0x00781f00070e7f89 */ /* 0x00002400000e0000 */
.L_x_3339:
[----:B------:R-:W-:Y:S01]  /*a2c0*/  VIADD R56, R56, 0x60 ;  /* 0x0000006038387836 */ /* 0x000fe20000000000 */
[----:B------:R-:W-:Y:S01]  /*a2d0*/  BSSY B1, `(.L_x_3035) ;  /* 0x000001d000017945 */ /* 0x000fe20003800000 */
[----:B0-2---:R-:W-:Y:S02]  /*a2e0*/  CS2R R8, SRZ ;  /* 0x0000000000087805 */ /* 0x005fe4000001ff00 */
        /* <DEDUP_REMOVED lines=18> */
[C---:B-1----:R-:W-:Y:S02]  /*a410*/  @!P4 IMAD.X R7, R0.reuse, 0x1, R5, P0 ;  /* 0x000000010007c824 */ /* 0x042fe400000e0605 */
[--C-:B------:R-:W-:Y:S02]  /*a420*/  @!P5 IMAD.X R77, R0, 0x1, R9.reuse, P2 ;  /* 0x00000001004dd824 */ /* 0x100fe400010e0609 */
[C---:B----4-:R-:W-:Y:S01]  /*a430*/  @!P5 IMAD.X R15, R4.reuse, 0x1, R9, P3 ;  /* 0x00000001040fd824 */ /* 0x050fe200018e0609 */
[----:B------:R-:W-:Y:S01]  /*a440*/  CS2R R8, SRZ ;  /* 0x0000000000087805 */ /* 0x000fe2000001ff00 */
[----:B------:R-:W-:Y:S01]  /*a450*/  @!P4 IMAD.X R69, R4, 0x1, R5, P1 ;  /* 0x000000010445c824 */ /* 0x000fe200008e0605 */
[----:B------:R0:W5:Y:S04]  /*a460*/  @!P5 LD.E.64 R10, desc[UR42][R76.64] ;  /* 0x0000002a4c0ad980 */ /* 0x000168000c101b00 */
[----:B------:R0:W5:Y:S04]  /*a470*/  @!P5 LD.E.64 R8, desc[UR42][R14.64] ;  /* 0x0000002a0e08d980 */ /* 0x000168000c101b00 */
[----:B------:R0:W5:Y:S04]  /*a480*/  @!P4 LD.E.64 R12, desc[UR42][R6.64] ;  /* 0x0000002a060cc980 */ /* 0x000168000c101b00 */
[----:B------:R0:W5:Y:S02]  /*a490*/  @!P4 LD.E.64 R20, desc[UR42][R68.64] ;  /* 0x0000002a4414c980 */ /* 0x000164000c101b00 */
.L_x_3036:
[----:B------:R-:W-:Y:S05]  /*a4a0*/  BSYNC B1 ;  /* 0x0000000000017941 */ /* 0x000fea0003800000 */
.L_x_3035:
[----:B------:R-:W-:Y:S01]  /*a4b0*/  ULEA.HI UR4, UR39, UR39, URZ, 0x1 ;  /* 0x0000002727047291 */ /* 0x000fe2000f8f083f */
[----:B----45:R-:W-:Y:S01]  /*a4c0*/  IMAD.MOV.U32 R4, RZ, RZ, R21 ;  /* 0x000000ffff047224 */ /* 0x030fe200078e0015 */
[----:B-1----:R-:W-:Y:S01]  /*a4d0*/  VIADDMNMX R0, R67, -R192, 0x80, PT ;  /* 0x0000008043007446 */ /* 0x002fe200038009c0 */
[----:B---3--:R-:W-:Y:S01]  /*a4e0*/  IMAD.MOV.U32 R3, RZ, RZ, R20 ;  /* 0x000000ffff037224 */ /* 0x008fe200078e0014 */
[----:B------:R-:W-:Y:S01]  /*a4f0*/  ULOP3.LUT UR4, UR4, 0xfffffffe, URZ, 0xc0, !UPT ;  /* 0xfffffffe04047892 */ /* 0x000fe2000f8ec03f */
[----:B0-----:R-:W-:Y:S01]  /*a500*/  IMAD.MOV.U32 R6, RZ, RZ, R12 ;  /* 0x000000ffff067224 */ /* 0x001fe200078e000c */
[----:B------:R-:W-:Y:S01]  /*a510*/  PRMT R68, R4, 0x7610, R68 ;  /* 0x0000761004447816 */ /* 0x000fe20000000044 */
[----:B------:R-:W-:Y:S01]  /*a520*/  IMAD.MOV.U32 R4, RZ, RZ, R9 ;  /* 0x000000ffff047224 */ /* 0x000fe200078e0009 */
[----:B------:R-:W-:Y:S01]  /*a530*/  UIADD3 UR4, UR39, -UR4, URZ ;  /* 0x8000000427047290 */ /* 0x000fe2000fffe03f */
[----:B------:R-:W-:Y:S01]  /*a540*/  MOV R7, R13 ;  /* 0x0000000d00077202 */ /* 0x000fe20000000f00 */
        /* <DEDUP_REMOVED lines=13> */
.L_x_3340:
[----:B------:R-:W-:Y:S05]  /*a620*/  BSYNC B1 ;  /* 0x0000000000017941 */ /* 0x000fea0003800000 */
.L_x_3037:
[----:B------:R-:W-:Y:S01]  /*a630*/  BSSY B1, `(.L_x_3039) ;  /* 0x0000067000017945 */ /* 0x000fe20003800000 */
[----:B------:R-:W-:Y:S02]  /*a640*/  PRMT R15, R4, 0x7610, R15 ;  /* 0x00007610040f7816 */ /* 0x000fe4000000000f */
[----:B------:R-:W-:Y:S01]  /*a650*/  PRMT R56, R6, 0x7610, R56 ;  /* 0x0000761006387816 */ /* 0x000fe20000000038 */
[----:B------:R-:W-:Y:S06]  /*a660*/  @P1 BRA `(.L_x_3040) ;  /* 0x00000004008c1947 */ /* 0x000fec0003800000 */
[----:B------:R-:W1:Y:S01]  /*a670*/  LDC R4, c[0x0][0x3f4] ;  /* 0x0000fd00ff047b82 */ /* 0x000e620000000800 */
[----:B------:R-:W-:Y:S01]  /*a680*/  BSSY B2, `(.L_x_3041) ;  /* 0x0000032000027945 */ /* 0x000fe20003800000 */
[-C--:B-1----:R-:W-:Y:S02]  /*a690*/  ISETP.GE.AND P0, PT, R22, R4.reuse, PT ;  /* 0x000000041600720c */ /* 0x082fe40003f06270 */
[----:B------:R-:W-:-:S11]  /*a6a0*/  ISETP.GE.AND P1, PT, R185, R4, PT ;  /* 0x00000004b900720c */ /* 0x000fd60003f26270 */
[----:B------:R-:W-:Y:S05]  /*a6b0*/  @P0 BRA `(.L_x_3042) ;  /* 0x0000000000b80947 */ /* 0x000fea0003800000 */
[----:B0-----:R-:W0:Y:S01]  /*a6c0*/  LDS.128 R4, [R37] ;  /* 0x0000000025047984 */ /* 0x001e220000000c00 */
[----:B------:R-:W-:Y:S02]  /*a6d0*/  SHF.R.U32.HI R79, RZ, 0x10, R49 ;  /* 0x00000010ff4f7819 */ /* 0x000fe40000011631 */
[----:B------:R-:W-:Y:S02]  /*a6e0*/  SHF.R.U32.HI R76, RZ, 0x10, R47 ;  /* 0x00000010ff4c7819 */ /* 0x000fe4000001162f */
[----:B------:R-:W-:Y:S02]  /*a6f0*/  PRMT R79, R80, 0x5410, R79 ;  /* 0x00005410504f7816 */ /* 0x000fe4000000004f */
[----:B------:R-:W-:Y:S02]  /*a700*/  PRMT R76, R51, 0x5432, R76 ;  /* 0x00005432334c7816 */ /* 0x000fe4000000004c */
[----:B------:R-:W-:Y:S01]  /*a710*/  SHF.R.U64 R75, R46, 0x10, R47 ;  /* 0x000000102e4b7819 */ /* 0x000fe2000000122f */
[----:B------:R-:W-:Y:S01]  /*a720*/  IMAD.U32 R80, R79, 0x10000, RZ ;  /* 0x000100004f507824 */ /* 0x000fe200078e00ff */
[----:B------:R-:W-:Y:S01]  /*a730*/  SHF.R.U64 R78, R48, 0x10, R49 ;  /* 0x00000010304e7819 */ /* 0x000fe20000001231 */
[----:B------:R-:W-:Y:S01]  /*a740*/  IMAD.U32 R77, R76, 0x10000, RZ ;  /* 0x000100004c4d7824 */ /* 0x000fe200078e00ff */
[----:B------:R-:W-:-:S02]  /*a750*/  PRMT R75, R81, 0x5410, R75 ;  /* 0x00005410514b7816 */ /* 0x000fc4000000004b */
[----:B------:R-:W-:Y:S02]  /*a760*/  LOP3.LUT R79, R79, 0xffff0000, RZ, 0xc0, !PT ;  /* 0xffff00004f4f7812 */ /* 0x000fe400078ec0ff */
[----:B------:R-:W-:Y:S02]  /*a770*/  LOP3.LUT R76, R76, 0xffff0000, RZ, 0xc0, !PT ;  /* 0xffff00004c4c7812 */ /* 0x000fe400078ec0ff */
[----:B------:R-:W-:Y:S02]  /*a780*/  PRMT R78, R50, 0x5432, R78 ;  /* 0x00005432324e7816 */ /* 0x000fe4000000004e */
[C---:B0-----:R-:W-:Y:S01]  /*a790*/  LOP3.LUT R47, R6.reuse, 0xffff0000, RZ, 0xc0, !PT ;  /* 0xffff0000062f7812 */ /* 0x041fe200078ec0ff */
[----:B------:R-:W-:Y:S01]  /*a7a0*/  IMAD.U32 R46, R6, 0x10000, RZ ;  /* 0x00010000062e7824 */ /* 0x000fe200078e00ff */
[C---:B------:R-:W-:Y:S01]  /*a7b0*/  LOP3.LUT R49, R7.reuse, 0xffff0000, RZ, 0xc0, !PT ;  /* 0xffff000007317812 */ /* 0x040fe200078ec0ff */
[----:B------:R-:W-:Y:S02]  /*a7c0*/  IMAD.U32 R48, R7, 0x10000, RZ ;  /* 0x0001000007307824 */ /* 0x000fe400078e00ff */
[C---:B------:R-:W-:Y:S01]  /*a7d0*/  FMUL.FTZ R81, R47.reuse, R80 ;  /* 0x000000502f517220 */ /* 0x040fe20000410000 */
[----:B------:R-:W-:Y:S01]  /*a7e0*/  FMUL.FTZ R47, R47, R77 ;  /* 0x0000004d2f2f7220 */ /* 0x000fe20000410000 */
[----:B------:R-:W-:Y:S01]  /*a7f0*/  FMUL.FTZ R83, R49, R79 ;  /* 0x0000004f31537220 */ /* 0x000fe20000410000 */
[----:B------:R-:W-:-:S02]  /*a800*/  IMAD.U32 R6, R4, 0x10000, RZ ;  /* 0x0001000004067824 */ /* 0x000fc400078e00ff */
[C---:B------:R-:W-:Y:S01]  /*a810*/  FFMA.FTZ R81, R46.reuse, R77, -R81 ;  /* 0x0000004d2e517223 */ /* 0x040fe20000010851 */
[----:B------:R-:W-:Y:S01]  /*a820*/  FMUL.FTZ R77, R49, R76 ;  /* 0x0000004c314d7220 */ /* 0x000fe20000410000 */
[----:B------:R-:W-:Y:S02]  /*a830*/  IMAD.U32 R7, R5, 0x10000, RZ ;  /* 0x0001000005077824 */ /* 0x000fe400078e00ff */
[----:B------:R-:W-:Y:S01]  /*a840*/  FFMA.FTZ R80, R46, R80, R47 ;  /* 0x000000502e507223 */ /* 0x000fe2000001002f */
[----:B------:R-:W-:Y:S01]  /*a850*/  IMAD.U32 R49, R78, 0x10000, RZ ;  /* 0x000100004e317824 */ /* 0x000fe200078e00ff */
[----:B------:R-:W-:Y:S01]  /*a860*/  LOP3.LUT R4, R4, 0xffff0000, RZ, 0xc0, !PT ;  /* 0xffff000004047812 */ /* 0x000fe200078ec0ff */
[----:B------:R-:W-:Y:S01]  /*a870*/  IMAD.U32 R47, R75, 0x10000, RZ ;  /* 0x000100004b2f7824 */ /* 0x000fe200078e00ff */
        /* <DEDUP_REMOVED lines=8> */
[-C--:B------:R-:W-:Y:S01]  /*a900*/  FMUL.FTZ R77, R5, R46.reuse ;  /* 0x0000002e054d7220 */ /* 0x080fe20000410000 */
[C---:B------:R-:W-:Y:S01]  /*a910*/  FFMA.FTZ R4, R6.reuse, R47, -R75 ;  /* 0x0000002f06047223 */ /* 0x040fe2000001084b */
[----:B------:R-:W-:Y:S01]  /*a920*/  FFMA.FTZ R49, R6, R49, R48 ;  /* 0x0000003106317223 */ /* 0x000fe20000010030 */
[C---:B------:R-:W-:Y:S01]  /*a930*/  FFMA.FTZ R5, R7.reuse, R46, -R76 ;  /* 0x0000002e07057223 */ /* 0x040fe2000001084c */
[----:B------:R-:W-:Y:S01]  /*a940*/  FFMA.FTZ R78, R7, R78, R77 ;  /* 0x0000004e074e7223 */ /* 0x000fe2000001004d */
[----:B------:R-:W-:Y:S02]  /*a950*/  F2FP.BF16.F32.PACK_AB R6, R80, R81 ;  /* 0x000000515006723e */ /* 0x000fe400000010ff */
[----:B------:R-:W-:Y:S02]  /*a960*/  F2FP.BF16.F32.PACK_AB R7, R82, R83 ;  /* 0x000000535207723e */ /* 0x000fe400000010ff */
[----:B------:R-:W-:Y:S02]  /*a970*/  F2FP.BF16.F32.PACK_AB R4, R49, R4 ;  /* 0x000000043104723e */ /* 0x000fe400000010ff */
[----:B------:R-:W-:-:S05]  /*a980*/  F2FP.BF16.F32.PACK_AB R5, R78, R5 ;  /* 0x000000054e05723e */ /* 0x000fca00000010ff */
[----:B------:R1:W-:Y:S02]  /*a990*/  STS.128 [R37], R4 ;  /* 0x0000000425007388 */ /* 0x0003e40000000c00 */
.L_x_3042:
[----:B------:R-:W-:Y:S05]  /*a9a0*/  BSYNC B2 ;  /* 0x0000000000027941 */ /* 0x000fea0003800000 */
.L_x_3041:
[----:B------:R-:W-:Y:S05]  /*a9b0*/  @P1 BRA `(.L_x_3040) ;  /* 0x0000000000b81947 */ /* 0x000fea0003800000 */
[----:B01----:R-:W0:Y:S01]  /*a9c0*/  LDS.128 R4, [R37+0x4000] ;  /* 0x0040000025047984 */ /* 0x003e220000000c00 */
        /* <DEDUP_REMOVED lines=8> */
[----:B------:R-:W-:Y:S02]  /*aa50*/  PRMT R72, R72, 0x5410, R41 ;  /* 0x0000541048487816 */ /* 0x000fe40000000029 */
[C---:B------:R-:W-:Y:S02]  /*aa60*/  SHF.L.U32 R47, R71.reuse, 0x10, RZ ;  /* 0x00000010472f7819 */ /* 0x040fe400000006ff */
        /* <DEDUP_REMOVED lines=35> */
.L_x_3040:
[----:B------:R-:W-:Y:S05]  /*aca0*/  BSYNC B1 ;  /* 0x0000000000017941 */ /* 0x000fea0003800000 */
.L_x_3039:
[----:B-12---:R-:W-:Y:S01]  /*acb0*/  VIADD R4, R187, 0x20 ;  /* 0x00000020bb047836 */ /* 0x006fe20000000000 */
[----:B------:R-:W-:Y:S04]  /*acc0*/  BSSY B1, `(.L_x_3043) ;  /* 0x0000066000017945 */ /* 0x000fe80003800000 */
[----:B------:R-:W-:-:S13]  /*acd0*/  ISETP.GE.AND P0, PT, R4, R0, PT ;  /* 0x000000000400720c */ /* 0x000fda0003f06270 */
[----:B------:R-:W-:Y:S05]  /*ace0*/  @P0 BRA `(.L_x_3044) ;  /* 0x00000004008c0947 */ /* 0x000fea0003800000 */
[----:B------:R-:W1:Y:S01]  /*acf0*/  LDC R4, c[0x0][0x3f4] ;  /* 0x0000fd00ff047b82 */ /* 0x000e620000000800 */
[----:B------:R-:W-:Y:S01]  /*ad00*/  BSSY B2, `(.L_x_3045) ;  /* 0x0000032000027945 */ /* 0x000fe20003800000 */
[-C--:B-1----:R-:W-:Y:S02]  /*ad10*/  ISETP.GE.AND P0, PT, R22, R4.reuse, PT ;  /* 0x000000041600720c */ /* 0x082fe40003f06270 */
[----:B------:R-:W-:-:S11]  /*ad20*/  ISETP.GE.AND P1, PT, R185, R4, PT ;  /* 0x00000004b900720c */ /* 0x000fd60003f26270 */
        /* <DEDUP_REMOVED lines=47> */
.L_x_3046:
[----:B------:R-:W-:Y:S05]  /*b020*/  BSYNC B2 ;  /* 0x0000000000027941 */ /* 0x000fea0003800000 */
.L_x_3045:
        /* <DEDUP_REMOVED lines=17> */
[----:B------:R-:W-:Y:S01]  /*b140*/  IMAD.U32 R7, R5, 0x10000, RZ ;  /* 0x0001000005077824 */ /* 0x000fe200078e00ff */
[----:B------:R-:W-:Y:S01]  /*b150*/  SHF.L.U32 R28, R6, 0x10, RZ ;  /* 0x00000010061c7819 */ /* 0x000fe200000006ff */
[C---:B------:R-:W-:Y:S01]  /*b160*/  FMUL.FTZ R42, R29.reuse, R38 ;  /* 0x000000261d2a7220 */ /* 0x040fe20000410000 */
[----:B------:R-:W-:Y:S01]  /*b170*/  FMUL.FTZ R41, R29, R39 ;  /* 0x000000271d297220 */ /* 0x000fe20000410000 */
[----:B------:R-:W-:Y:S01]  /*b180*/  FMUL.FTZ R29, R31, R55 ;  /* 0x000000371f1d7220 */ /* 0x000fe20000410000 */
[----:B------:R-:W-:-:S02]  /*b190*/  IMAD.U32 R6, R4, 0x10000, RZ ;  /* 0x0001000004067824 */ /* 0x000fc400078e00ff */
[C---:B------:R-:W-:Y:S01]  /*b1a0*/  FFMA.FTZ R43, R28.reuse, R39, R42 ;  /* 0x000000271c2b7223 */ /* 0x040fe2000001002a */
[----:B------:R-:W-:Y:S01]  /*b1b0*/  FMUL.FTZ R39, R31, R58 ;  /* 0x0000003a1f277220 */ /* 0x000fe20000410000 */
[----:B------:R-:W-:Y:S01]  /*b1c0*/  FFMA.FTZ R40, R28, R38, -R41 ;  /* 0x000000261c287223 */ /* 0x000fe20000010829 */
[----:B------:R-:W-:Y:S01]  /*b1d0*/  IMAD.U32 R31, R54, 0x10000, RZ ;  /* 0x00010000361f7824 */ /* 0x000fe200078e00ff */
[----:B------:R-:W-:Y:S01]  /*b1e0*/  LOP3.LUT R4, R4, 0xffff0000, RZ, 0xc0, !PT ;  /* 0xffff000004047812 */ /* 0x000fe200078ec0ff */
[----:B------:R-:W-:Y:S01]  /*b1f0*/  FFMA.FTZ R58, R30, R58, -R29 ;  /* 0x0000003a1e3a7223 */ /* 0x000fe2000001081d */
[----:B------:R-:W-:Y:S01]  /*b200*/  LOP3.LUT R5, R5, 0xffff0000, RZ, 0xc0, !PT ;  /* 0xffff000005057812 */ /* 0x000fe200078ec0ff */
[C---:B------:R-:W-:Y:S01]  /*b210*/  IMAD.U32 R29, R57.reuse, 0x10000, RZ ;  /* 0x00010000391d7824 */ /* 0x040fe200078e00ff */
        /* <DEDUP_REMOVED lines=15> */
[----:B------:R2:W-:Y:S02]  /*b310*/  STS.128 [R37+0x5000], R4 ;  /* 0x0050000425007388 */ /* 0x0005e40000000c00 */
.L_x_3044:
[----:B------:R-:W-:Y:S05]  /*b320*/  BSYNC B1 ;  /* 0x0000000000017941 */ /* 0x000fea0003800000 */
.L_x_3043:
        /* <DEDUP_REMOVED lines=25> */
[----:B------:R-:W-:Y:S01]  /*b4c0*/  IMAD.U32 R30, R7, 0x10000, RZ ;  /* 0x00010000071e7824 */ /* 0x000fe200078e00ff */
[----:B------:R-:W-:Y:S01]  /*b4d0*/  SHF.L.U32 R7, R5, 0x10, RZ ;  /* 0x0000001005077819 */ /* 0x000fe200000006ff */
[C---:B------:R-:W-:Y:S01]  /*b4e0*/  FMUL.FTZ R34, R29.reuse, R32 ;  /* 0x000000201d227220 */ /* 0x040fe20000410000 */
[----:B------:R-:W-:Y:S01]  /*b4f0*/  FMUL.FTZ R35, R29, R33 ;  /* 0x000000211d237220 */ /* 0x000fe20000410000 */
[----:B------:R-:W-:Y:S01]  /*b500*/  FMUL.FTZ R29, R31, R60 ;  /* 0x0000003c1f1d7220 */ /* 0x000fe20000410000 */
[----:B------:R-:W-:-:S02]  /*b510*/  IMAD.U32 R6, R4, 0x10000, RZ ;  /* 0x0001000004067824 */ /* 0x000fc400078e00ff */
[C---:B------:R-:W-:Y:S01]  /*b520*/  FFMA.FTZ R39, R28.reuse, R33, R34 ;  /* 0x000000211c277223 */ /* 0x040fe20000010022 */
        /* <DEDUP_REMOVED lines=23> */
.L_x_3050:
[----:B------:R-:W-:Y:S05]  /*b6a0*/  BSYNC B2 ;  /* 0x0000000000027941 */ /* 0x000fea0003800000 */
.L_x_3049:
        /* <DEDUP_REMOVED lines=47> */
.L_x_3048:
[----:B------:R-:W-:Y:S05]  /*b9a0*/  BSYNC B1 ;  /* 0x0000000000017941 */ /* 0x000fea0003800000 */
.L_x_3047:
[----:B-12---:R-:W-:-:S05]  /*b9b0*/  VIADD R4, R187, 0x60 ;  /* 0x00000060bb047836 */ /* 0x006fca0000000000 */
        /* <DEDUP_REMOVED lines=29> */
[C---:B------:R-:W-:Y:S01]  /*bb90*/  FFMA.FTZ R26, R12.reuse, R21, -R25 ;  /* 0x000000150c1a7223 */ /* 0x040fe20000010819 */
[----:B------:R-:W-:Y:S01]  /*bba0*/  FFMA.FTZ R27, R12, R24, R13 ;  /* 0x000000180c1b7223 */ /* 0x000fe2000001000d */
[-C--:B------:R-:W-:Y:S01]  /*bbb0*/  FMUL.FTZ R21, R7, R70.reuse ;  /* 0x0000004607157220 */ /* 0x080fe20000410000 */
[----:B------:R-:W-:Y:S01]  /*bbc0*/  IMAD.U32 R13, R67, 0x10000, RZ ;  /* 0x00010000430d7824 */ /* 0x000fe200078e00ff */
[----:B------:R-:W-:Y:S01]  /*bbd0*/  LOP3.LUT R4, R4, 0xffff0000, RZ, 0xc0, !PT ;  /* 0xffff000004047812 */ /* 0x000fe200078ec0ff */
[----:B------:R-:W-:Y:S01]  /*bbe0*/  IMAD.U32 R7, R69, 0x10000, RZ ;  /* 0x0001000045077824 */ /* 0x000fe200078e00ff */
[----:B------:R-:W-:Y:S01]  /*bbf0*/  LOP3.LUT R5, R5, 0xffff0000, RZ, 0xc0, !PT ;  /* 0xffff000005057812 */ /* 0x000fe200078ec0ff */
[C---:B------:R-:W-:Y:S01]  /*bc00*/  FFMA.FTZ R29, R20.reuse, R70, -R29 ;  /* 0x00000046141d7223 */ /* 0x040fe2000001081d */
[----:B------:R-:W-:Y:S01]  /*bc10*/  LOP3.LUT R67, R67, 0xffff0000, RZ, 0xc0, !PT ;  /* 0xffff000043437812 */ /* 0x000fe200078ec0ff */
[----:B------:R-:W-:Y:S01]  /*bc20*/  FFMA.FTZ R68, R20, R68, R21 ;  /* 0x0000004414447223 */ /* 0x000fe20000010015 */
[----:B------:R-:W-:Y:S01]  /*bc30*/  LOP3.LUT R69, R69, 0xffff0000, RZ, 0xc0, !PT ;  /* 0xffff000045457812 */ /* 0x000fe200078ec0ff */
[C---:B------:R-:W-:Y:S01]  /*bc40*/  FMUL.FTZ R21, R4.reuse, R13 ;  /* 0x0000000d04157220 */ /* 0x040fe20000410000 */
[----:B------:R-:W-:Y:S01]  /*bc50*/  FMUL.FTZ R12, R4, R7 ;  /* 0x00000007040c7220 */ /* 0x000fe20000410000 */
[----:B------:R-:W-:-:S02]  /*bc60*/  FMUL.FTZ R25, R5, R67 ;  /* 0x0000004305197220 */ /* 0x000fc40000410000 */
[----:B------:R-:W-:Y:S01]  /*bc70*/  FMUL.FTZ R20, R5, R69 ;  /* 0x0000004505147220 */ /* 0x000fe20000410000 */
        /* <DEDUP_REMOVED lines=9> */
.L_x_3053:
[----:B------:R-:W-:Y:S05]  /*bd10*/  BSYNC B1 ;  /* 0x0000000000017941 */ /* 0x000fea0003800000 */
.L_x_3052:
[----:B------:R-:W-:Y:S05]  /*bd20*/  @P1 BRA `(.L_x_3051) ;  /* 0x0000002800bc1947 */ /* 0x000fea0003800000 */
[----:B01----:R-:W0:Y:S01]  /*bd30*/  LDS.128 R4, [R37+0x7000] ;  /* 0x0070000025047984 */ /* 0x003e220000000c00 */
[----:B------:R-:W-:Y:S02]  /*bd40*/  SHF.R.U64 R0, R10, 0x10, R11 ;  /* 0x000000100a007819 */ /* 0x000fe4000000120b */
[--C-:B------:R-:W-:Y:S02]  /*bd50*/  SHF.R.U64 R10, R8, 0x10, R9.reuse ;  /* 0x00000010080a7819 */ /* 0x100fe40000001209 */
        /* <DEDUP_REMOVED lines=44> */
.L_x_3024:
[----:B------:R-:W0:Y:S01]  /*c020*/  LDC R5, c[0x0][0x448] ;  /* 0x00011200ff057b82 */ /* 0x000e220000000800 */
[----:B------:R-:W-:Y:S01]  /*c030*/  ULDC.64 UR4, c[0x0][0x3f8] ;  /* 0x0000fe0000047ab9 */ /* 0x000fe20000000a00 */
[----:B------:R-:W-:Y:S01]  /*c040*/  MOV R27, R29 ;  /* 0x0000001d001b7202 */ /* 0x000fe20000000f00 */
[----:B------:R-:W-:Y:S01]  /*c050*/  ULDC.64 UR6, c[0x0][0x408] ;  /* 0x0001020000067ab9 */ /* 0x000fe20000000a00 */
        /* <DEDUP_REMOVED lines=26> */
[----:B------:R-:W4:Y:S04]  /*c200*/  SHFL.IDX PT, R0, R35, RZ, 0x181f ;  /* 0x00181fff23007589 */ /* 0x000f2800000e0000 */
[----:B------:R-:W5:Y:S04]  /*c210*/  SHFL.IDX PT, R14, R34, RZ, 0x181f ;  /* 0x00181fff220e7589 */ /* 0x000f6800000e0000 */
[----:B------:R-:W1:Y:S01]  /*c220*/  SHFL.IDX PT, R5, R33, RZ, 0x181f ;  /* 0x00181fff21057589 */ /* 0x000e6200000e0000 */
[----:B0-----:R-:W-:-:S04]  /*c230*/  ISETP.GE.AND P0, PT, R16, R58, PT ;  /* 0x0000003a1000720c */ /* 0x001fc80003f06270 */
[----:B------:R-:W-:-:S13]  /*c240*/  ISETP.GE.OR P1, PT, R56, R3, P0 ;  /* 0x000000033800720c */ /* 0x000fda0000726670 */
[C---:B------:R-:W-:Y:S01]  /*c250*/  @!P1 IMAD.SHL.U32 R21, R16.reuse, 0x2, RZ ;  /* 0x0000000210159824 */ /* 0x040fe200078e00ff */
[----:B------:R-:W-:-:S04]  /*c260*/  @!P1 SHF.L.U64.HI R6, R16, 0x1, R17 ;  /* 0x0000000110069819 */ /* 0x000fc80000010211 */
[----:B---3--:R-:W-:-:S05]  /*c270*/  @!P1 IADD3 R4, P2, R4, R21, RZ ;  /* 0x0000001504049210 */ /* 0x008fca0007f5e0ff */
[----:B----4-:R-:W-:Y:S02]  /*c280*/  @!P1 IMAD.X R7, R0, 0x1, R6, P2 ;  /* 0x0000000100079824 */ /* 0x010fe400010e0606 */
[----:B------:R-:W-:Y:S02]  /*c290*/  @!P1 IMAD.MOV.U32 R8, RZ, RZ, R4 ;  /* 0x000000ffff089224 */ /* 0x000fe400078e0004 */
[----:B------:R-:W-:-:S06]  /*c2a0*/  @!P1 IMAD.MOV.U32 R9, RZ, RZ, R7 ;  /* 0x000000ffff099224 */ /* 0x000fcc00078e0007 */
[----:B------:R-:W3:Y:S01]  /*c2b0*/  @!P1 LD.E.128 R8, desc[UR42][R8.64] ;  /* 0x0000002a08089980 */ /* 0x000ee2000c101d00 */
[----:B-----5:R-:W-:-:S05]  /*c2c0*/  @!P1 IADD3 R14, P2, R14, R21, RZ ;  /* 0x000000150e0e9210 */ /* 0x020fca0007f5e0ff */
[----:B-1----:R-:W-:Y:S02]  /*c2d0*/  @!P1 IMAD.X R5, R5, 0x1, R6, P2 ;  /* 0x0000000105059824 */ /* 0x002fe400010e0606 */
[----:B------:R-:W-:-:S06]  /*c2e0*/  @!P1 IMAD.MOV.U32 R4, RZ, RZ, R14 ;  /* 0x000000ffff049224 */ /* 0x000fcc00078e000e */
[----:B------:R-:W4:Y:S01]  /*c2f0*/  @!P1 LD.E.128 R4, desc[UR42][R4.64] ;  /* 0x0000002a04049980 */ /* 0x000f22000c101d00 */
[----:B------:R-:W-:Y:S02]  /*c300*/  CS2R R48, SRZ ;  /* 0x0000000000307805 */ /* 0x000fe4000001ff00 */
[----:B------:R-:W-:Y:S02]  /*c310*/  CS2R R50, SRZ ;  /* 0x0000000000327805 */ /* 0x000fe4000001ff00 */
[----:B------:R-:W-:Y:S01]  /*c320*/  CS2R R38, SRZ ;  /* 0x0000000000267805 */ /* 0x000fe2000001ff00 */
[----:B------:R0:W1:Y:S01]  /*c330*/  SHFL.IDX PT, R14, R34, 0x1, 0x181f ;  /* 0x00381f00220e7f89 */ /* 0x00006200000e0000 */
[----:B------:R-:W-:Y:S02]  /*c340*/  CS2R R20, SRZ ;  /* 0x0000000000147805 */ /* 0x000fe4000001ff00 */
[----:B------:R-:W-:Y:S01]  /*c350*/  CS2R R24, SRZ ;  /* 0x0000000000187805 */ /* 0x000fe2000001ff00 */
[----:B---3--:R-:W-:Y:S01]  /*c360*/  @!P1 IMAD.MOV.U32 R48, RZ, RZ, R8 ;  /* 0x000000ffff309224 */ /* 0x008fe200078e0008 */
[----:B------:R-:W-:Y:S01]  /*c370*/  @!P1 MOV R50, R10 ;  /* 0x0000000a00329202 */ /* 0x000fe20000000f00 */
[----:B------:R-:W-:Y:S01]  /*c380*/  @!P1 IMAD.MOV.U32 R49, RZ, RZ, R9 ;  /* 0x000000ffff319224 */ /* 0x000fe200078e0009 */
[----:B------:R0:W3:Y:S01]  /*c390*/  SHFL.IDX PT, R8, R32, 0x1, 0x181f ;  /* 0x00381f0020087f89 */ /* 0x0000e200000e0000 */
[----:B------:R-:W-:-:S02]  /*c3a0*/  IMAD.MOV.U32 R0, RZ, RZ, R48 ;  /* 0x000000ffff007224 */ /* 0x000fc400078e0030 */
[----:B------:R-:W-:Y:S01]  /*c3b0*/  @!P1 IMAD.MOV.U32 R51, RZ, RZ, R11 ;  /* 0x000000ffff339224 */ /* 0x000fe200078e000b */
[----:B------:R0:W0:Y:S01]  /*c3c0*/  SHFL.IDX PT, R9, R33, 0x1, 0x181f ;  /* 0x00381f0021097f89 */ /* 0x00002200000e0000 */
[----:B------:R-:W-:Y:S01]  /*c3d0*/  IMAD.MOV.U32 R12, RZ, RZ, R49 ;  /* 0x000000ffff0c7224 */ /* 0x000fe200078e0031 */
[----:B------:R-:W-:Y:S01]  /*c3e0*/  PRMT R78, R0, 0x7610, R78 ;  /* 0x00007610004e7816 */ /* 0x000fe2000000004e */
[----:B------:R-:W-:Y:S01]  /*c3f0*/  IMAD.MOV.U32 R10, RZ, RZ, R50 ;  /* 0x000000ffff0a7224 */ /* 0x000fe200078e0032 */
[----:B------:R0:W0:Y:S01]  /*c400*/  SHFL.IDX PT, R0, R35, 0x1, 0x181f ;  /* 0x00381f0023007f89 */ /* 0x00002200000e0000 */
[----:B------:R-:W-:Y:S01]  /*c410*/  IMAD.MOV.U32 R11, RZ, RZ, R51 ;  /* 0x000000ffff0b7224 */ /* 0x000fe200078e0033 */
[----:B------:R-:W-:Y:S01]  /*c420*/  PRMT R79, R12, 0x7610, R79 ;  /* 0x000076100c4f7816 */ /* 0x000fe2000000004f */
[----:B----4-:R-:W-:Y:S01]  /*c430*/  @!P1 IMAD.MOV.U32 R38, RZ, RZ, R4 ;  /* 0x000000ffff269224 */ /* 0x010fe200078e0004 */
        /* <DEDUP_REMOVED lines=11> */
[----:B------:R-:W-:-:S02]  /*c4f0*/  PRMT R82, R6, 0x7610, R82 ;  /* 0x0000761006527816 */ /* 0x000fc40000000052 */
[----:B-1-3--:R-:W-:-:S07]  /*c500*/  PRMT R83, R7, 0x7610, R83 ;  /* 0x0000761007537816 */ /* 0x00afce0000000053 */
.L_x_3350:
        /* <DEDUP_REMOVED lines=14> */
[----:B------:R-:W-:Y:S02]  /*c5f0*/  IADD3 R14, P2, R14, R15, RZ ;  /* 0x0000000f0e0e7210 */ /* 0x000fe40007f5e0ff */
[----:B0-----:R-:W-:-:S03]  /*c600*/  IADD3.X R5, R0, R6, RZ, P1, !PT ;  /* 0x0000000600057210 */ /* 0x001fc60000ffe4ff */
[----:B------:R-:W-:-:S03]  /*c610*/  IMAD.X R15, R9, 0x1, R6, P2 ;  /* 0x00000001090f7824 */ /* 0x000fc600010e0606 */
[----:B------:R-:W5:Y:S04]  /*c620*/  LD.E.128 R4, desc[UR42][R4.64] ;  /* 0x0000002a04047980 */ /* 0x000f68000c101d00 */
[----:B------:R1:W5:Y:S02]  /*c630*/  LD.E.128 R24, desc[UR42][R14.64] ;  /* 0x0000002a0e187980 */ /* 0x000364000c101d00 */
.L_x_3056:
[----:B------:R-:W-:Y:S05]  /*c640*/  BSYNC B1 ;  /* 0x0000000000017941 */ /* 0x000fea0003800000 */
.L_x_3055:
[----:B0----5:R-:W-:Y:S01]  /*c650*/  IMAD.MOV.U32 R0, RZ, RZ, R24 ;  /* 0x000000ffff007224 */ /* 0x021fe200078e0018 */
        /* <DEDUP_REMOVED lines=17> */
[----:B------:R-:W0:Y:S01]  /*c770*/  SHFL.IDX PT, R8, R32, 0x2, 0x181f ;  /* 0x00581f0020087f89 */ /* 0x000e2200000e0000 */
[----:B------:R-:W-:-:S03]  /*c780*/  VIADD R10, R56, 0x40 ;  /* 0x00000040380a7836 */ /* 0x000fc60000000000 */
[----:B------:R-:W3:Y:S02]  /*c790*/  SHFL.IDX PT, R0, R35, 0x2, 0x181f ;  /* 0x00581f0023007f89 */ /* 0x000ee400000e0000 */
[----:B------:R-:W-:Y:S02]  /*c7a0*/  ISETP.GE.OR P1, PT, R10, R3, P0 ;  /* 0x000000030a00720c */ /* 0x000fe40000726670 */
[----:B-1----:R-:W1:Y:S04]  /*c7b0*/  SHFL.IDX PT, R14, R34, 0x2, 0x181f ;  /* 0x00581f00220e7f89 */ /* 0x002e6800000e0000 */
[----:B------:R-:W4:Y:S07]  /*c7c0*/  SHFL.IDX PT, R28, R33, 0x2, 0x181f ;  /* 0x00581f00211c7f89 */ /* 0x000f2e00000e0000 */
[C---:B------:R-:W-:Y:S01]  /*c7d0*/  @!P1 IMAD.SHL.U32 R31, R16.reuse, 0x2, RZ ;  /* 0x00000002101f9824 */ /* 0x040fe200078e00ff */
[----:B------:R-:W-:-:S04]  /*c7e0*/  @!P1 SHF.L.U64.HI R29, R16, 0x1, R17 ;  /* 0x00000001101d9819 */ /* 0x000fc80000010211 */
[----:B0-----:R-:W-:-:S05]  /*c7f0*/  @!P1 IADD3 R8, P2, R8, R31, RZ ;  /* 0x0000001f08089210 */ /* 0x001fca0007f5e0ff */
[----:B---3--:R-:W-:-:S06]  /*c800*/  @!P1 IMAD.X R9, R0, 0x1, R29, P2 ;  /* 0x0000000100099824 */ /* 0x008fcc00010e061d */
[----:B------:R-:W3:Y:S01]  /*c810*/  @!P1 LD.E.128 R8, desc[UR42][R8.64] ;  /* 0x0000002a08089980 */ /* 0x000ee2000c101d00 */
[----:B-1----:R-:W-:-:S05]  /*c820*/  @!P1 IADD3 R14, P2, R14, R31, RZ ;  /* 0x0000001f0e0e9210 */ /* 0x002fca0007f5e0ff */
[----:B----4-:R-:W-:-:S05]  /*c830*/  @!P1 IMAD.X R29, R28, 0x1, R29, P2 ;  /* 0x000000011c1d9824 */ /* 0x010fca00010e061d */
[----:B------:R-:W-:-:S05]  /*c840*/  @!P1 MOV R15, R29 ;  /* 0x0000001d000f9202 */ /* 0x000fca0000000f00 */
[----:B------:R-:W4:Y:S01]  /*c850*/  @!P1 LD.E.128 R28, desc[UR42][R14.64] ;  /* 0x0000002a0e1c9980 */ /* 0x000f22000c101d00 */
[----:B------:R-:W-:Y:S02]  /*c860*/  CS2R R44, SRZ ;  /* 0x00000000002c7805 */ /* 0x000fe4000001ff00 */
[----:B------:R-:W-:Y:S02]  /*c870*/  CS2R R46, SRZ ;  /* 0x00000000002e7805 */ /* 0x000fe4000001ff00 */
[----:B------:R-:W-:Y:S01]  /*c880*/  CS2R R40, SRZ ;  /* 0x0000000000287805 */ /* 0x000fe2000001ff00 */
[----:B------:R-:W0:Y:S01]  /*c890*/  SHFL.IDX PT, R32, R32, 0x3, 0x181f ;  /* 0x00781f0020207f89 */ /* 0x000e2200000e0000 */
[----:B------:R-:W-:-:S03]  /*c8a0*/  CS2R R42, SRZ ;  /* 0x00000000002a7805 */ /* 0x000fc6000001ff00 */
[----:B------:R-:W1:Y:S04]  /*c8b0*/  SHFL.IDX PT, R34, R34, 0x3, 0x181f ;  /* 0x00781f0022227f89 */ /* 0x000e6800000e0000 */
[----:B------:R-:W0:Y:S01]  /*c8c0*/  SHFL.IDX PT, R33, R33, 0x3, 0x181f ;  /* 0x00781f0021217f89 */ /* 0x000e2200000e0000 */
[----:B---3--:R-:W-:Y:S02]  /*c8d0*/  @!P1 IMAD.MOV.U32 R44, RZ, RZ, R8 ;  /* 0x000000ffff2c9224 */ /* 0x008fe400078e0008 */
        /* <DEDUP_REMOVED lines=10> */
[----:B----4-:R-:W-:Y:S01]  /*c980*/  @!P1 IMAD.MOV.U32 R40, RZ, RZ, R28 ;  /* 0x000000ffff289224 */ /* 0x010fe200078e001c */
[----:B------:R-:W-:Y:S01]  /*c990*/  PRMT R55, R9, 0x7610, R55 ;  /* 0x0000761009377816 */ /* 0x000fe20000000037 */
[----:B------:R-:W-:Y:S01]  /*c9a0*/  @!P1 IMAD.MOV.U32 R41, RZ, RZ, R29 ;  /* 0x000000ffff299224 */ /* 0x000fe200078e001d */
[----:B------:R-:W-:Y:S01]  /*c9b0*/  PRMT R67, R12, 0x7610, R67 ;  /* 0x000076100c437816 */ /* 0x000fe20000000043 */
[----:B------:R-:W-:-:S02]  /*c9c0*/  @!P1 IMAD.MOV.U32 R42, RZ, RZ, R30 ;  /* 0x000000ffff2a9224 */ /* 0x000fc400078e001e */
[----:B------:R-:W-:Y:S01]  /*c9d0*/  @!P1 IMAD.MOV.U32 R43, RZ, RZ, R31 ;  /* 0x000000ffff2b9224 */ /* 0x000fe200078e001f */
[----:B------:R-:W-:Y:S01]  /*c9e0*/  MOV R9, R41 ;  /* 0x0000002900097202 */ /* 0x000fe20000000f00 */
[----:B------:R-:W-:Y:S02]  /*c9f0*/  IMAD.MOV.U32 R8, RZ, RZ, R40 ;  /* 0x000000ffff087224 */ /* 0x000fe400078e0028 */
[----:B------:R-:W-:Y:S01]  /*ca00*/  IMAD.MOV.U32 R10, RZ, RZ, R42 ;  /* 0x000000ffff0a7224 */ /* 0x000fe200078e002a */
[----:B------:R-:W-:Y:S01]  /*ca10*/  PRMT R74, R9, 0x7610, R74 ;  /* 0x00007610094a7816 */ /* 0x000fe2000000004a */
[----:B------:R-:W-:Y:S01]  /*ca20*/  IMAD.MOV.U32 R11, RZ, RZ, R43 ;  /* 0x000000ffff0b7224 */ /* 0x000fe200078e002b */
[----:B------:R-:W-:Y:S02]  /*ca30*/  PRMT R73, R8, 0x7610, R73 ;  /* 0x0000761008497816 */ /* 0x000fe40000000049 */
[----:B------:R-:W-:Y:S02]  /*ca40*/  CS2R R8, SRZ ;  /* 0x0000000000087805 */ /* 0x000fe4000001ff00 */
[----:B------:R-:W-:-:S02]  /*ca50*/  PRMT R75, R10, 0x7610, R75 ;  /* 0x000076100a4b7816 */ /* 0x000fc4000000004b */
[----:B01-3--:R-:W-:-:S07]  /*ca60*/  PRMT R76, R11, 0x7610, R76 ;  /* 0x000076100b4c7816 */ /* 0x00bfce000000004c */
.L_x_3360:
[----:B------:R-:W-:Y:S01]  /*ca70*/  VIADD R56, R56, 0x60 ;  /* 0x0000006038387836 */ /* 0x000fe20000000000 */
[----:B------:R-:W-:Y:S01]  /*ca80*/  BSSY B1, `(.L_x_3058) ;  /* 0x0000012000017945 */ /* 0x000fe20003800000 */
[----:B------:R-:W-:Y:S02]  /*ca90*/  CS2R R10, SRZ ;  /* 0x00000000000a7805 */ /* 0x000fe4000001ff00 */
[----:B--2---:R-:W-:Y:S02]  /*caa0*/  CS2R R12, SRZ ;  /* 0x00000000000c7805 */ /* 0x004fe4000001ff00 */
        /* <DEDUP_REMOVED lines=15> */
.L_x_3059:
[----:B------:R-:W-:Y:S05]  /*cba0*/  BSYNC B1 ;  /* 0x0000000000017941 */ /* 0x000fea0003800000 */
.L_x_3058:
[----:B------:R-:W-:Y:S01]  /*cbb0*/  ULEA.HI UR4, UR39, UR39, URZ, 0x1 ;  /* 0x0000002727047291 */ /* 0x000fe2000f8f083f */
[----:B------:R-:W-:Y:S01]  /*cbc0*/  VIADD R28, R187, 0x20 ;  /* 0x00000020bb1c7836 */ /* 0x000fe20000000000 */
[----:B------:R-:W-:Y:S01]  /*cbd0*/  VIADDMNMX R0, R3, -R192, 0x80, PT ;  /* 0x0000008003007446 */ /* 0x000fe200038009c0 */
[C---:B------:R-:W-:Y:S01]  /*cbe0*/  VIADD R31, R187.reuse, 0x40 ;  /* 0x00000040bb1f7836 */ /* 0x040fe20000000000 */
[----:B------:R-:W-:Y:S01]  /*cbf0*/  ULOP3.LUT UR4, UR4, 0xfffffffe, URZ, 0xc0, !UPT ;  /* 0xfffffffe04047892 */ /* 0x000fe2000f8ec03f */
[C---:B------:R-:W-:Y:S01]  /*cc00*/  VIADD R30, R187.reuse, 0x60 ;  /* 0x00000060bb1e7836 */ /* 0x040fe20000000000 */
        /* <DEDUP_REMOVED lines=12> */
[----:B------:R-:W-:Y:S02]  /*ccd0*/  SHF.L.U32 R29, R29, 0x1f, RZ ;  /* 0x0000001f1d1d7819 */ /* 0x000fe400000006ff */
[----:B------:R-:W-:Y:S01]  /*cce0*/  PRMT R68, R28, 0x7610, R68 ;  /* 0x000076101c447816 */ /* 0x000fe20000000044 */
[----:B------:R-:W-:Y:S01]  /*ccf0*/  IMAD.MOV.U32 R28, RZ, RZ, R12 ;  /* 0x000000ffff1c7224 */ /* 0x000fe200078e000c */
[----:B------:R-:W0:Y:S01]  /*cd00*/  SYNCS.PHASECHK.TRANS64.TRYWAIT P4, [R18+URZ+0x28800], R29 ;  /* 0x0288001d120075a7 */ /* 0x000e22000808017f */
[----:B------:R-:W-:-:S02]  /*cd10*/  MOV R3, R11 ;  /* 0x0000000b00037202 */ /* 0x000fc40000000f00 */
[----:B------:R-:W-:Y:S01]  /*cd20*/  PRMT R69, R0, 0x7610, R69 ;  /* 0x0000761000457816 */ /* 0x000fe20000000045 */
[----:B------:R-:W-:Y:S01]  /*cd30*/  IMAD.MOV.U32 R0, RZ, RZ, R14 ;  /* 0x000000ffff007224 */ /* 0x000fe200078e000e */
[----:B------:R-:W-:Y:S01]  /*cd40*/  PRMT R70, R3, 0x7610, R70 ;  /* 0x0000761003467816 */ /* 0x000fe20000000046 */
[----:B------:R-:W-:Y:S01]  /*cd50*/  IMAD.MOV.U32 R3, RZ, RZ, R15 ;  /* 0x000000ffff037224 */ /* 0x000fe200078e000f */
[----:B------:R-:W-:Y:S02]  /*cd60*/  PRMT R71, R28, 0x7610, R71 ;  /* 0x000076101c477816 */ /* 0x000fe40000000047 */
[----:B------:R-:W-:Y:S01]  /*cd70*/  PRMT R72, R30, 0x7610, R72 ;  /* 0x000076101e487816 */ /* 0x000fe20000000048 */
[----:B0-----:R-:W-:Y:S06]  /*cd80*/  @!P4 BRA `(.L_x_3061) ;  /* 0x0000017c0034c947 */ /* 0x001fec0003800000 */
.L_x_3361:
[----:B------:R-:W-:Y:S05]  /*cd90*/  BSYNC B1 ;  /* 0x0000000000017941 */ /* 0x000fea0003800000 */
.L_x_3060:
[----:B------:R-:W-:Y:S04]  /*cda0*/  BSSY B1, `(.L_x_3062) ;  /* 0x000006a000017945 */ /* 0x000fe80003800000 */
[----:B------:R-:W-:Y:S05]  /*cdb0*/  @P3 BRA `(.L_x_3063) ;  /* 0x0000000400a03947 */ /* 0x000fea0003800000 */
[----:B------:R-:W-:Y:S01]  /*cdc0*/  LEA.HI R28, R58, R207, RZ, 0x1d ;  /* 0x000000cf3a1c7211 */ /* 0x000fe200078fe8ff */
[----:B------:R-:W-:Y:S01]  /*cdd0*/  IMAD.SHL.U32 R30, R187, 0x40, RZ ;  /* 0x00000040bb1e7824 */ /* 0x000fe200078e00ff */
[--C-:B------:R-:W-:Y:S02]  /*cde0*/  SHF.R.U64 R87, R48, 0x10, R49.reuse ;  /* 0x0000001030577819 */ /* 0x100fe40000001231 */
[----:B------:R-:W-:Y:S01]  /*cdf0*/  SHF.R.S32.HI R31, RZ, 0x1f, R28 ;  /* 0x0000001fff1f7819 */ /* 0x000fe2000001141c */
[----:B0-----:R-:W-:Y:S01]  /*ce00*/  IMAD.SHL.U32 R29, R28, 0x8, RZ ;  /* 0x000000081c1d7824 */ /* 0x001fe200078e00ff */
[----:B------:R-:W-:Y:S02]  /*ce10*/  SHF.R.U32.HI R48, RZ, 0x10, R49 ;  /* 0x00000010ff307819 */ /* 0x000fe40000011631 */
[----:B------:R-:W-:Y:S02]  /*ce20*/  LEA.HI R31, R31, R28, RZ, 0x3 ;  /* 0x0000001c1f1f7211 */ /* 0x000fe400078f18ff */
[----:B------:R-:W-:-:S02]  /*ce30*/  LOP3.LUT R29, R29, 0x38, RZ, 0xc0, !PT ;  /* 0x000000381d1d7812 */ /* 0x000fc400078ec0ff */
[----:B------:R-:W-:Y:S01]  /*ce40*/  SHF.R.U64 R49, R38, 0x10, R39 ;  /* 0x0000001026317819 */ /* 0x000fe20000001227 */
[----:B------:R-:W-:Y:S01]  /*ce50*/  IMAD.SHL.U32 R31, R31, 0x400, RZ ;  /* 0x000004001f1f7824 */ /* 0x000fe200078e00ff */
[----:B------:R-:W-:Y:S02]  /*ce60*/  LOP3.LUT R29, R29, 0x1c0, R30, 0xf8, !PT ;  /* 0x000001c01d1d7812 */ /* 0x000fe400078ef81e */
[----:B------:R-:W-:Y:S02]  /*ce70*/  SHF.R.U64 R85, R50, 0x10, R51 ;  /* 0x0000001032557819 */ /* 0x000fe40000001233 */
[----:B------:R-:W-:Y:S02]  /*ce80*/  LOP3.LUT R29, R29, R204, RZ, 0x3c, !PT ;  /* 0x000000cc1d1d7212 */ /* 0x000fe400078e3cff */
[----:B------:R-:W-:Y:S02]  /*ce90*/  LOP3.LUT R28, R31, 0x7fffe000, RZ, 0xc0, !PT ;  /* 0x7fffe0001f1c7812 */ /* 0x000fe400078ec0ff */
[----:B------:R-:W-:-:S02]  /*cea0*/  SHF.R.U32.HI R38, RZ, 0x10, R39 ;  /* 0x00000010ff267819 */ /* 0x000fc40000011627 */
[----:B------:R-:W-:Y:S02]  /*ceb0*/  IADD3 R77, R29, R28, R205 ;  /* 0x0000001c1d4d7210 */ /* 0x000fe40007ffe0cd */
[----:B------:R-:W0:Y:S01]  /*cec0*/  LDS.128 R28, [R37] ;  /* 0x00000000251c7984 */ /* 0x000e220000000c00 */
[----:B------:R-:W-:Y:S02]  /*ced0*/  PRMT R80, R80, 0x5410, R49 ;  /* 0x0000541050507816 */ /* 0x000fe40000000031 */
[----:B------:R-:W-:Y:S01]  /*cee0*/  IMAD R77, R77, 0x2, R18 ;  /* 0x000000024d4d7824 */ /* 0x000fe200078e0212 */
[----:B------:R-:W-:Y:S02]  /*cef0*/  SHF.R.U64 R39, R20, 0x10, R21 ;  /* 0x0000001014277819 */ /* 0x000fe40000001215 */
[----:B------:R-:W-:Y:S02]  /*cf00*/  PRMT R52, R52, 0x5410, R85 ;  /* 0x0000541034347816 */ /* 0x000fe40000000055 */
[----:B------:R-:W1:Y:S01]  /*cf10*/  LDS.128 R32, [R77+0x10400] ;  /* 0x010400004d207984 */ /* 0x000e620000000c00 */
[----:B------:R-:W-:-:S02]  /*cf20*/  SHF.R.U32.HI R84, RZ, 0x10, R51 ;  /* 0x00000010ff547819 */ /* 0x000fc40000011633 */
[----:B------:R-:W-:Y:S02]  /*cf30*/  SHF.R.U32.HI R20, RZ, 0x10, R21 ;  /* 0x00000010ff147819 */ /* 0x000fe40000011615 */
[----:B------:R-:W-:Y:S02]  /*cf40*/  PRMT R78, R78, 0x5410, R87 ;  /* 0x000054104e4e7816 */ /* 0x000fe40000000057 */
[----:B------:R-:W-:Y:S02]  /*cf50*/  PRMT R79, R79, 0x5410, R48 ;  /* 0x000054104f4f7816 */ /* 0x000fe40000000030 */
[----:B------:R-:W-:Y:S01]  /*cf60*/  PRMT R85, R81, 0x5410, R38 ;  /* 0x0000541051557816 */ /* 0x000fe20000000026 */
[----:B------:R-:W-:Y:S01]  /*cf70*/  IMAD.U32 R81, R80, 0x10000, RZ ;  /* 0x0001000050517824 */ /* 0x000fe200078e00ff */
[----:B------:R-:W-:Y:S01]  /*cf80*/  PRMT R84, R53, 0x5410, R84 ;  /* 0x0000541035547816 */ /* 0x000fe20000000054 */
[----:B------:R-:W-:Y:S01]  /*cf90*/  IMAD.U32 R53, R78, 0x10000, RZ ;  /* 0x000100004e357824 */ /* 0x000fe200078e00ff */
[----:B------:R-:W-:-:S02]  /*cfa0*/  PRMT R83, R83, 0x5410, R20 ;  /* 0x0000541053537816 */ /* 0x000fc40000000014 */
[----:B------:R-:W-:Y:S01]  /*cfb0*/  PRMT R86, R82, 0x5410, R39 ;  /* 0x0000541052567816 */ /* 0x000fe20000000027 */
[----:B------:R-:W-:Y:S01]  /*cfc0*/  IMAD.U32 R82, R85, 0x10000, RZ ;  /* 0x0001000055527824 */ /* 0x000fe200078e00ff */
[----:B------:R-:W-:Y:S01]  /*cfd0*/  LOP3.LUT R80, R80, 0xffff0000, RZ, 0xc0, !PT ;  /* 0xffff000050507812 */ /* 0x000fe200078ec0ff */
        /* <DEDUP_REMOVED lines=12> */
[----:B------:R-:W-:Y:S01]  /*d0a0*/  SHF.L.U32 R49, R33, 0x10, RZ ;  /* 0x0000001021317819 */ /* 0x000fe200000006ff */
[----:B------:R-:W-:Y:S01]  /*d0b0*/  IMAD.U32 R51, R35, 0x10000, RZ ;  /* 0x0001000023337824 */ /* 0x000fe200078e00ff */
[----:B------:R-:W-:Y:S01]  /*d0c0*/  LOP3.LUT R32, R32, 0xffff0000, RZ, 0xc0, !PT ;  /* 0xffff000020207812 */ /* 0x000fe200078ec0ff */
[C---:B------:R-:W-:Y:S01]  /*d0d0*/  FMUL.FTZ R87, R48.reuse, R81 ;  /* 0x0000005130577220 */ /* 0x040fe20000410000 */
[-C--:B------:R-:W-:Y:S01]  /*d0e0*/  FMUL.FTZ R89, R48, R53.reuse ;  /* 0x0000003530597220 */ /* 0x080fe20000410000 */
[----:B------:R-:W-:Y:S01]  /*d0f0*/  IMAD.U32 R48, R79, 0x10000, RZ ;  /* 0x000100004f307824 */ /* 0x000fe200078e00ff */
[----:B------:R-:W-:Y:S01]  /*d100*/  LOP3.LUT R33, R33, 0xffff0000, RZ, 0xc0, !PT ;  /* 0xffff000021217812 */ /* 0x000fe200078ec0ff */
[C---:B------:R-:W-:Y:S01]  /*d110*/  FFMA.FTZ R87, R20.reuse, R53, -R87 ;  /* 0x0000003514577223 */ /* 0x040fe20000010857 */
[----:B------:R-:W-:Y:S01]  /*d120*/  FMUL.FTZ R53, R49, R82 ;  /* 0x0000005231357220 */ /* 0x000fe20000410000 */
[----:B------:R-:W-:Y:S01]  /*d130*/  FFMA.FTZ R89, R20, R81, R89 ;  /* 0x0000005114597223 */ /* 0x000fe20000010059 */
[----:B------:R-:W-:-:S02]  /*d140*/  IMAD.U32 R20, R84, 0x10000, RZ ;  /* 0x0001000054147824 */ /* 0x000fc400078e00ff */
[-C--:B------:R-:W-:Y:S01]  /*d150*/  FMUL.FTZ R49, R49, R48.reuse ;  /* 0x0000003031317220 */ /* 0x080fe20000410000 */
[C---:B------:R-:W-:Y:S01]  /*d160*/  FFMA.FTZ R53, R38.reuse, R48, -R53 ;  /* 0x0000003026357223 */ /* 0x040fe20000010835 */
[C---:B------:R-:W-:Y:S01]  /*d170*/  FMUL.FTZ R48, R51.reuse, R90 ;  /* 0x0000005a33307220 */ /* 0x040fe20000410000 */
[----:B------:R-:W-:Y:S01]  /*d180*/  FMUL.FTZ R81, R51, R20 ;  /* 0x0000001433517220 */ /* 0x000fe20000410000 */
[----:B------:R-:W-:Y:S01]  /*d190*/  FFMA.FTZ R49, R38, R82, R49 ;  /* 0x0000005226317223 */ /* 0x000fe20000010031 */
[C---:B------:R-:W-:Y:S01]  /*d1a0*/  FMUL.FTZ R38, R32.reuse, R78 ;  /* 0x0000004e20267220 */ /* 0x040fe20000410000 */
[----:B------:R-:W-:Y:S01]  /*d1b0*/  FFMA.FTZ R51, R39, R20, -R48 ;  /* 0x0000001427337223 */ /* 0x000fe20000010830 */
[----:B------:R-:W-:Y:S01]  /*d1c0*/  FMUL.FTZ R20, R32, R80 ;  /* 0x0000005020147220 */ /* 0x000fe20000410000 */
[----:B------:R-:W-:Y:S01]  /*d1d0*/  IMAD.U32 R50, R34, 0x10000, RZ ;  /* 0x0001000022327824 */ /* 0x000fe200078e00ff */
[----:B------:R-:W-:Y:S01]  /*d1e0*/  LOP3.LUT R79, R79, 0xffff0000, RZ, 0xc0, !PT ;  /* 0xffff00004f4f7812 */ /* 0x000fe200078ec0ff */
[----:B------:R-:W-:-:S02]  /*d1f0*/  IMAD.U32 R32, R86, 0x10000, RZ ;  /* 0x0001000056207824 */ /* 0x000fc400078e00ff */
[C---:B------:R-:W-:Y:S01]  /*d200*/  FFMA.FTZ R78, R21.reuse, R78, -R20 ;  /* 0x0000004e154e7223 */ /* 0x040fe20000010814 */
[----:B------:R-:W-:Y:S01]  /*d210*/  FFMA.FTZ R38, R21, R80, R38 ;  /* 0x0000005015267223 */ /* 0x000fe20000010026 */
[----:B------:R-:W-:Y:S02]  /*d220*/  IMAD.U32 R20, R52, 0x10000, RZ ;  /* 0x0001000034147824 */ /* 0x000fe400078e00ff */
[----:B------:R-:W-:Y:S01]  /*d230*/  FMUL.FTZ R80, R50, R32 ;  /* 0x0000002032507220 */ /* 0x000fe20000410000 */
[----:B------:R-:W-:Y:S01]  /*d240*/  FFMA.FTZ R81, R39, R90, R81 ;  /* 0x0000005a27517223 */ /* 0x000fe20000010051 */
[C---:B------:R-:W-:Y:S01]  /*d250*/  FMUL.FTZ R39, R33.reuse, R85 ;  /* 0x0000005521277220 */ /* 0x040fe20000410000 */
[-C--:B------:R-:W-:Y:S01]  /*d260*/  FMUL.FTZ R82, R33, R79.reuse ;  /* 0x0000004f21527220 */ /* 0x080fe20000410000 */
[----:B------:R-:W-:Y:S01]  /*d270*/  LOP3.LUT R34, R34, 0xffff0000, RZ, 0xc0, !PT ;  /* 0xffff000022227812 */ /* 0x000fe200078ec0ff */
[-C--:B------:R-:W-:Y:S01]  /*d280*/  FMUL.FTZ R50, R50, R20.reuse ;  /* 0x0000001432327220 */ /* 0x080fe20000410000 */
[----:B------:R-:W-:Y:S01]  /*d290*/  FFMA.FTZ R80, R29, R20, -R80 ;  /* 0x000000141d507223 */ /* 0x000fe20000010850 */
        /* <DEDUP_REMOVED lines=11> */
[C---:B------:R-:W-:Y:S01]  /*d350*/  FMUL.FTZ R28, R35.reuse, R20 ;  /* 0x00000014231c7220 */ /* 0x040fe20000410000 */
[C---:B------:R-:W-:Y:S01]  /*d360*/  FFMA.FTZ R21, R30.reuse, R21, -R29 ;  /* 0x000000151e157223 */ /* 0x040fe2000001081d */
[-C--:B------:R-:W-:Y:S01]  /*d370*/  FMUL.FTZ R39, R35, R84.reuse ;  /* 0x0000005423277220 */ /* 0x080fe20000410000 */
[----:B------:R-:W-:Y:S01]  /*d380*/  FFMA.FTZ R35, R30, R33, R34 ;  /* 0x000000211e237223 */ /* 0x000fe20000010022 */
[C---:B------:R-:W-:Y:S01]  /*d390*/  FFMA.FTZ R84, R31.reuse, R84, -R28 ;  /* 0x000000541f547223 */ /* 0x040fe2000001081c */
[----:B------:R-:W-:Y:S01]  /*d3a0*/  F2FP.BF16.F32.PACK_AB R28, R78, R87 ;  /* 0x000000574e1c723e */ /* 0x000fe200000010ff */
[----:B------:R-:W-:Y:S01]  /*d3b0*/  FFMA.FTZ R20, R31, R20, R39 ;  /* 0x000000141f147223 */ /* 0x000fe20000010027 */
[----:B------:R-:W-:-:S02]  /*d3c0*/  F2FP.BF16.F32.PACK_AB R29, R48, R53 ;  /* 0x00000035301d723e */ /* 0x000fc400000010ff */
[----:B------:R-:W-:Y:S02]  /*d3d0*/  F2FP.BF16.F32.PACK_AB R30, R21, R80 ;  /* 0x00000050151e723e */ /* 0x000fe400000010ff */
[----:B------:R-:W-:Y:S02]  /*d3e0*/  F2FP.BF16.F32.PACK_AB R34, R35, R50 ;  /* 0x000000322322723e */ /* 0x000fe400000010ff */
[----:B------:R-:W-:Y:S02]  /*d3f0*/  F2FP.BF16.F32.PACK_AB R31, R84, R51 ;  /* 0x00000033541f723e */ /* 0x000fe400000010ff */
[----:B------:R-:W-:Y:S02]  /*d400*/  F2FP.BF16.F32.PACK_AB R33, R82, R49 ;  /* 0x000000315221723e */ /* 0x000fe400000010ff */
[----:B------:R-:W-:Y:S01]  /*d410*/  F2FP.BF16.F32.PACK_AB R35, R20, R81 ;  /* 0x000000511423723e */ /* 0x000fe200000010ff */
[----:B------:R1:W-:Y:S04]  /*d420*/  STS.128 [R37], R28 ;  /* 0x0000001c25007388 */ /* 0x0003e80000000c00 */
[----:B------:R1:W-:Y:S02]  /*d430*/  STS.128 [R77+0x10400], R32 ;  /* 0x010400204d007388 */ /* 0x0003e40000000c00 */
.L_x_3063:
[----:B------:R-:W-:Y:S05]  /*d440*/  BSYNC B1 ;  /* 0x0000000000017941 */ /* 0x000fea0003800000 */
.L_x_3062:
[----:B------:R-:W-:Y:S04]  /*d450*/  BSSY B1, `(.L_x_3064) ;  /* 0x0000069000017945 */ /* 0x000fe80003800000 */
[----:B------:R-:W-:Y:S05]  /*d460*/  @P2 BRA `(.L_x_3065) ;  /* 0x00000004009c2947 */ /* 0x000fea0003800000 */
[----:B------:R-:W-:Y:S02]  /*d470*/  LEA.HI R20, R58, R207, RZ, 0x1d ;  /* 0x000000cf3a147211 */ /* 0x000fe400078fe8ff */
[----:B-1----:R-:W-:Y:S02]  /*d480*/  SHF.R.U32.HI R28, RZ, 0x3, R198 ;  /* 0x00000003ff1c7819 */ /* 0x002fe400000116c6 */
        /* <DEDUP_REMOVED lines=8> */
[----:B------:R-:W-:Y:S02]  /*d510*/  PRMT R57, R57, 0x5410, R4 ;  /* 0x0000541039397816 */ /* 0x000fe40000000004 */
[----:B------:R-:W-:Y:S02]  /*d520*/  LOP3.LUT R21, R29, 0x7fffe000, RZ, 0xc0, !PT ;  /* 0x7fffe0001d157812 */ /* 0x000fe400078ec0ff */
[----:B------:R-:W0:Y:S01]  /*d530*/  LDS.128 R28, [R229] ;  /* 0x00000000e51c7984 */ /* 0x000e220000000c00 */
[----:B------:R-:W-:Y:S01]  /*d540*/  SHF.R.U64 R37, R6, 0x10, R7 ;  /* 0x0000001006257819 */ /* 0x000fe20000001207 */
[----:B------:R-:W-:Y:S01]  /*d550*/  IMAD.U32 R38, R57, 0x10000, RZ ;  /* 0x0001000039267824 */ /* 0x000fe200078e00ff */
[----:B------:R-:W-:-:S02]  /*d560*/  IADD3 R21, R20, R21, R203 ;  /* 0x0000001514157210 */ /* 0x000fc40007ffe0cb */
[----:B------:R-:W-:Y:S02]  /*d570*/  SHF.R.U32.HI R20, RZ, 0x10, R5 ;  /* 0x00000010ff147819 */ /* 0x000fe40000011605 */
[----:B------:R-:W-:Y:S01]  /*d580*/  SHF.R.U32.HI R24, RZ, 0x10, R25 ;  /* 0x00000010ff187819 */ /* 0x000fe20000011619 */
[----:B------:R-:W-:Y:S01]  /*d590*/  IMAD R21, R21, 0x2, R18 ;  /* 0x0000000215157824 */ /* 0x000fe200078e0212 */
[----:B------:R-:W-:Y:S02]  /*d5a0*/  SHF.R.U64 R5, R26, 0x10, R27 ;  /* 0x000000101a057819 */ /* 0x000fe4000000121b */
[----:B------:R-:W-:Y:S02]  /*d5b0*/  PRMT R62, R62, 0x5410, R39 ;  /* 0x000054103e3e7816 */ /* 0x000fe40000000027 */
[----:B------:R-:W1:Y:S01]  /*d5c0*/  LDS.128 R32, [R21+0x10400] ;  /* 0x0104000015207984 */ /* 0x000e620000000c00 */
[----:B------:R-:W-:Y:S02]  /*d5d0*/  SHF.R.U32.HI R26, RZ, 0x10, R27 ;  /* 0x00000010ff1a7819 */ /* 0x000fe4000001161b */
[----:B------:R-:W-:Y:S01]  /*d5e0*/  PRMT R64, R64, 0x5410, R37 ;  /* 0x0000541040407816 */ /* 0x000fe20000000025 */
[----:B------:R-:W-:Y:S01]  /*d5f0*/  IMAD.U32 R37, R62, 0x10000, RZ ;  /* 0x000100003e257824 */ /* 0x000fe200078e00ff */
[----:B------:R-:W-:-:S02]  /*d600*/  SHF.R.U32.HI R6, RZ, 0x10, R7 ;  /* 0x00000010ff067819 */ /* 0x000fc40000011607 */
[----:B------:R-:W-:Y:S02]  /*d610*/  PRMT R61, R61, 0x5410, R26 ;  /* 0x000054103d3d7816 */ /* 0x000fe4000000001a */
[----:B------:R-:W-:Y:S02]  /*d620*/  PRMT R63, R63, 0x5410, R20 ;  /* 0x000054103f3f7816 */ /* 0x000fe40000000014 */
[----:B------:R-:W-:Y:S02]  /*d630*/  PRMT R59, R59, 0x5410, R24 ;  /* 0x000054103b3b7816 */ /* 0x000fe40000000018 */
[----:B------:R-:W-:Y:S02]  /*d640*/  PRMT R60, R60, 0x5410, R5 ;  /* 0x000054103c3c7816 */ /* 0x000fe40000000005 */
[----:B------:R-:W-:Y:S02]  /*d650*/  PRMT R65, R65, 0x5410, R6 ;  /* 0x0000541041417816 */ /* 0x000fe40000000006 */
[----:B------:R-:W-:-:S02]  /*d660*/  LOP3.LUT R57, R57, 0xffff0000, RZ, 0xc0, !PT ;  /* 0xffff000039397812 */ /* 0x000fc400078ec0ff */
[----:B------:R-:W-:Y:S02]  /*d670*/  LOP3.LUT R62, R62, 0xffff0000, RZ, 0xc0, !PT ;  /* 0xffff00003e3e7812 */ /* 0x000fe400078ec0ff */
[----:B0-----:R-:W-:Y:S01]  /*d680*/  SHF.L.U32 R4, R28, 0x10, RZ ;  /* 0x000000101c047819 */ /* 0x001fe200000006ff */
[----:B------:R-:W-:Y:S01]  /*d690*/  IMAD.U32 R7, R30, 0x10000, RZ ;  /* 0x000100001e077824 */ /* 0x000fe200078e00ff */
[----:B------:R-:W-:Y:S01]  /*d6a0*/  LOP3.LUT R5, R28, 0xffff0000, RZ, 0xc0, !PT ;  /* 0xffff00001c057812 */ /* 0x000fe200078ec0ff */
[----:B------:R-:W-:Y:S01]  /*d6b0*/  IMAD.U32 R6, R29, 0x10000, RZ ;  /* 0x000100001d067824 */ /* 0x000fe200078e00ff */
[----:B------:R-:W-:Y:S01]  /*d6c0*/  LOP3.LUT R20, R30, 0xffff0000, RZ, 0xc0, !PT ;  /* 0xffff00001e147812 */ /* 0x000fe200078ec0ff */
[----:B------:R-:W-:Y:S01]  /*d6d0*/  IMAD.U32 R24, R31, 0x10000, RZ ;  /* 0x000100001f187824 */ /* 0x000fe200078e00ff */
[----:B------:R-:W-:Y:S02]  /*d6e0*/  LOP3.LUT R28, R29, 0xffff0000, RZ, 0xc0, !PT ;  /* 0xffff00001d1c7812 */ /* 0x000fe400078ec0ff */
[----:B------:R-:W-:Y:S01]  /*d6f0*/  LOP3.LUT R30, R31, 0xffff0000, RZ, 0xc0, !PT ;  /* 0xffff00001f1e7812 */ /* 0x000fe200078ec0ff */
[C---:B-1----:R-:W-:Y:S01]  /*d700*/  IMAD.U32 R25, R32.reuse, 0x10000, RZ ;  /* 0x0001000020197824 */ /* 0x042fe200078e00ff */
[----:B------:R-:W-:Y:S01]  /*d710*/  LOP3.LUT R26, R32, 0xffff0000, RZ, 0xc0, !PT ;  /* 0xffff0000201a7812 */ /* 0x000fe200078ec0ff */
[C---:B------:R-:W-:Y:S01]  /*d720*/  IMAD.U32 R27, R33.reuse, 0x10000, RZ ;  /* 0x00010000211b7824 */ /* 0x040fe200078e00ff */
[----:B------:R-:W-:Y:S01]  /*d730*/  LOP3.LUT R32, R33, 0xffff0000, RZ, 0xc0, !PT ;  /* 0xffff000021207812 */ /* 0x000fe200078ec0ff */
[C---:B------:R-:W-:Y:S01]  /*d740*/  FMUL.FTZ R39, R25.reuse, R38 ;  /* 0x0000002619277220 */ /* 0x040fe20000410000 */
[-C--:B------:R-:W-:Y:S01]  /*d750*/  FMUL.FTZ R49, R25, R37.reuse ;  /* 0x0000002519317220 */ /* 0x080fe20000410000 */
[----:B------:R-:W-:Y:S01]  /*d760*/  IMAD.U32 R33, R35, 0x10000, RZ ;  /* 0x0001000023217824 */ /* 0x000fe200078e00ff */
[----:B------:R-:W-:Y:S01]  /*d770*/  LOP3.LUT R31, R34, 0xffff0000, RZ, 0xc0, !PT ;  /* 0xffff0000221f7812 */ /* 0x000fe200078ec0ff */
[----:B------:R-:W-:Y:S01]  /*d780*/  FFMA.FTZ R39, R4, R37, -R39 ;  /* 0x0000002504277223 */ /* 0x000fe20000010827 */
[----:B------:R-:W-:-:S02]  /*d790*/  IMAD.U32 R37, R61, 0x10000, RZ ;  /* 0x000100003d257824 */ /* 0x000fc400078e00ff */
[----:B------:R-:W-:Y:S01]  /*d7a0*/  FFMA.FTZ R49, R4, R38, R49 ;  /* 0x0000002604317223 */ /* 0x000fe20000010031 */
[----:B------:R-:W-:Y:S01]  /*d7b0*/  IMAD.U32 R29, R34, 0x10000, RZ ;  /* 0x00010000221d7824 */ /* 0x000fe200078e00ff */
[----:B------:R-:W-:Y:S01]  /*d7c0*/  LOP3.LUT R34, R35, 0xffff0000, RZ, 0xc0, !PT ;  /* 0xffff000023227812 */ /* 0x000fe200078ec0ff */
[----:B------:R-:W-:Y:S02]  /*d7d0*/  IMAD.U32 R35, R59, 0x10000, RZ ;  /* 0x000100003b237824 */ /* 0x000fe400078e00ff */
[----:B------:R-:W-:Y:S01]  /*d7e0*/  FMUL.FTZ R53, R33, R37 ;  /* 0x0000002521357220 */ /* 0x000fe20000410000 */
[----:B------:R-:W-:Y:S01]  /*d7f0*/  IMAD.U32 R25, R63, 0x10000, RZ ;  /* 0x000100003f197824 */ /* 0x000fe200078e00ff */
[----:B------:R-:W-:Y:S01]  /*d800*/  LOP3.LUT R59, R59, 0xffff0000, RZ, 0xc0, !PT ;  /* 0xffff00003b3b7812 */ /* 0x000fe200078ec0ff */
[----:B------:R-:W-:Y:S02]  /*d810*/  IMAD.U32 R4, R65, 0x10000, RZ ;  /* 0x0001000041047824 */ /* 0x000fe400078e00ff */
[C---:B------:R-:W-:Y:S01]  /*d820*/  FMUL.FTZ R51, R27.reuse, R35 ;  /* 0x000000231b337220 */ /* 0x040fe20000410000 */
[----:B------:R-:W-:Y:S01]  /*d830*/  FMUL.FTZ R27, R27, R25 ;  /* 0x000000191b1b7220 */ /* 0x000fe20000410000 */
[----:B------:R-:W-:Y:S01]  /*d840*/  LOP3.LUT R63, R63, 0xffff0000, RZ, 0xc0, !PT ;  /* 0xffff00003f3f7812 */ /* 0x000fe200078ec0ff */
[-C--:B------:R-:W-:Y:S01]  /*d850*/  FMUL.FTZ R38, R33, R4.reuse ;  /* 0x0000000421267220 */ /* 0x080fe20000410000 */
[----:B------:R-:W-:Y:S01]  /*d860*/  FFMA.FTZ R53, R24, R4, -R53 ;  /* 0x0000000418357223 */ /* 0x000fe20000010835 */
[----:B------:R-:W-:Y:S01]  /*d870*/  FMUL.FTZ R4, R26, R57 ;  /* 0x000000391a047220 */ /* 0x000fe20000410000 */
[C---:B------:R-:W-:Y:S01]  /*d880*/  FFMA.FTZ R51, R6.reuse, R25, -R51 ;  /* 0x0000001906337223 */ /* 0x040fe20000010833 */
[----:B------:R-:W-:Y:S01]  /*d890*/  FFMA.FTZ R25, R6, R35, R27 ;  /* 0x0000002306197223 */ /* 0x000fe2000001001b */
[-C--:B------:R-:W-:Y:S01]  /*d8a0*/  FMUL.FTZ R26, R26, R62.reuse ;  /* 0x0000003e1a1a7220 */ /* 0x080fe20000410000 */
[----:B------:R-:W-:Y:S01]  /*d8b0*/  FFMA.FTZ R62, R5, R62, -R4 ;  /* 0x0000003e053e7223 */ /* 0x000fe20000010804 */
[----:B------:R-:W-:Y:S01]  /*d8c0*/  SHF.L.U32 R6, R60, 0x10, RZ ;  /* 0x000000103c067819 */ /* 0x000fe200000006ff */
[----:B------:R-:W-:Y:S01]  /*d8d0*/  FMUL.FTZ R27, R32, R59 ;  /* 0x0000003b201b7220 */ /* 0x000fe20000410000 */
[----:B------:R-:W-:-:S02]  /*d8e0*/  IMAD.U32 R4, R64, 0x10000, RZ ;  /* 0x0001000040047824 */ /* 0x000fc400078e00ff */
[----:B------:R-:W-:Y:S01]  /*d8f0*/  FMUL.FTZ R32, R32, R63 ;  /* 0x0000003f20207220 */ /* 0x000fe20000410000 */
[----:B------:R-:W-:Y:S01]  /*d900*/  LOP3.LUT R60, R60, 0xffff0000, RZ, 0xc0, !PT ;  /* 0xffff00003c3c7812 */ /* 0x000fe200078ec0ff */
[----:B------:R-:W-:Y:S01]  /*d910*/  FFMA.FTZ R37, R24, R37, R38 ;  /* 0x0000002518257223 */ /* 0x000fe20000010026 */
[----:B------:R-:W-:Y:S01]  /*d920*/  LOP3.LUT R64, R64, 0xffff0000, RZ, 0xc0, !PT ;  /* 0xffff000040407812 */ /* 0x000fe200078ec0ff */
[----:B------:R-:W-:Y:S01]  /*d930*/  FFMA.FTZ R24, R5, R57, R26 ;  /* 0x0000003905187223 */ /* 0x000fe2000001001a */
[----:B------:R-:W-:Y:S01]  /*d940*/  LOP3.LUT R61, R61, 0xffff0000, RZ, 0xc0, !PT ;  /* 0xffff00003d3d7812 */ /* 0x000fe200078ec0ff */
[C---:B------:R-:W-:Y:S01]  /*d950*/  FFMA.FTZ R26, R28.reuse, R63, -R27 ;  /* 0x0000003f1c1a7223 */ /* 0x040fe2000001081b */
[----:B------:R-:W-:Y:S01]  /*d960*/  LOP3.LUT R65, R65, 0xffff0000, RZ, 0xc0, !PT ;  /* 0xffff000041417812 */ /* 0x000fe200078ec0ff */
[----:B------:R-:W-:Y:S01]  /*d970*/  FFMA.FTZ R32, R28, R59, R32 ;  /* 0x0000003b1c207223 */ /* 0x000fe20000010020 */
[C---:B------:R-:W-:Y:S01]  /*d980*/  FMUL.FTZ R38, R29.reuse, R6 ;  /* 0x000000061d267220 */ /* 0x040fe20000410000 */
[----:B------:R-:W-:Y:S01]  /*d990*/  FMUL.FTZ R28, R29, R4 ;  /* 0x000000041d1c7220 */ /* 0x000fe20000410000 */
        /* <DEDUP_REMOVED lines=20> */
.L_x_3065:
[----:B------:R-:W-:Y:S05]  /*dae0*/  BSYNC B1 ;  /* 0x0000000000017941 */ /* 0x000fea0003800000 */
.L_x_3064:
[----:B------:R-:W-:Y:S04]  /*daf0*/  BSSY B1, `(.L_x_3066) ;  /* 0x0000069000017945 */ /* 0x000fe80003800000 */
[----:B------:R-:W-:Y:S05]  /*db00*/  @P1 BRA `(.L_x_3067) ;  /* 0x00000004009c1947 */ /* 0x000fea0003800000 */
        /* <DEDUP_REMOVED lines=14> */
[----:B------:R-:W1:Y:S01]  /*dbf0*/  LDS.128 R4, [R228] ;  /* 0x00000000e4047984 */ /* 0x000e620000000c00 */
[----:B------:R-:W-:Y:S01]  /*dc00*/  PRMT R66, R66, 0x5410, R31 ;  /* 0x0000541042427816 */ /* 0x000fe2000000001f */
[----:B------:R-:W-:Y:S01]  /*dc10*/  IMAD.U32 R37, R73, 0x10000, RZ ;  /* 0x0001000049257824 */ /* 0x000fe200078e00ff */
[----:B------:R-:W-:Y:S01]  /*dc20*/  SHF.R.U32.HI R44, RZ, 0x10, R45 ;  /* 0x00000010ff2c7819 */ /* 0x000fe2000001162d */
[----:B------:R-:W-:Y:S01]  /*dc30*/  IMAD R21, R21, 0x2, R18 ;  /* 0x0000000215157824 */ /* 0x000fe200078e0212 */
[----:B------:R-:W-:Y:S01]  /*dc40*/  SHF.R.U64 R20, R42, 0x10, R43 ;  /* 0x000000102a147819 */ /* 0x000fe2000000122b */
[----:B------:R-:W-:Y:S01]  /*dc50*/  IMAD.U32 R35, R66, 0x10000, RZ ;  /* 0x0001000042237824 */ /* 0x000fe200078e00ff */
[----:B------:R-:W-:Y:S02]  /*dc60*/  PRMT R74, R74, 0x5410, R41 ;  /* 0x000054104a4a7816 */ /* 0x000fe40000000029 */
[----:B------:R-:W2:Y:S01]  /*dc70*/  LDS.128 R24, [R21+0x10400] ;  /* 0x0104000015187984 */ /* 0x000ea20000000c00 */
[----:B------:R-:W-:-:S02]  /*dc80*/  SHF.R.U32.HI R43, RZ, 0x10, R43 ;  /* 0x00000010ff2b7819 */ /* 0x000fc4000001162b */
[--C-:B0-----:R-:W-:Y:S01]  /*dc90*/  SHF.R.U64 R29, R46, 0x10, R47.reuse ;  /* 0x000000102e1d7819 */ /* 0x101fe2000000122f */
[----:B------:R-:W-:Y:S01]  /*dca0*/  IMAD.U32 R39, R74, 0x10000, RZ ;  /* 0x000100004a277824 */ /* 0x000fe200078e00ff */
[----:B------:R-:W-:Y:S02]  /*dcb0*/  PRMT R67, R67, 0x5410, R44 ;  /* 0x0000541043437816 */ /* 0x000fe4000000002c */
[----:B------:R-:W-:Y:S02]  /*dcc0*/  PRMT R75, R75, 0x5410, R20 ;  /* 0x000054104b4b7816 */ /* 0x000fe40000000014 */
[----:B------:R-:W-:Y:S02]  /*dcd0*/  SHF.R.U32.HI R46, RZ, 0x10, R47 ;  /* 0x00000010ff2e7819 */ /* 0x000fe4000001162f */
[----:B------:R-:W-:Y:S02]  /*dce0*/  PRMT R76, R76, 0x5410, R43 ;  /* 0x000054104c4c7816 */ /* 0x000fe4000000002b */
[----:B------:R-:W-:-:S02]  /*dcf0*/  PRMT R55, R55, 0x5410, R46 ;  /* 0x0000541037377816 */ /* 0x000fc4000000002e */
[----:B------:R-:W-:Y:S02]  /*dd00*/  LOP3.LUT R73, R73, 0xffff0000, RZ, 0xc0, !PT ;  /* 0xffff000049497812 */ /* 0x000fe400078ec0ff */
[----:B------:R-:W-:Y:S02]  /*dd10*/  LOP3.LUT R74, R74, 0xffff0000, RZ, 0xc0, !PT ;  /* 0xffff00004a4a7812 */ /* 0x000fe400078ec0ff */
[----:B------:R-:W-:Y:S01]  /*dd20*/  PRMT R54, R54, 0x5410, R29 ;  /* 0x0000541036367816 */ /* 0x000fe2000000001d */
        /* <DEDUP_REMOVED lines=8> */
[C---:B--2---:R-:W-:Y:S01]  /*ddb0*/  IMAD.U32 R31, R24.reuse, 0x10000, RZ ;  /* 0x00010000181f7824 */ /* 0x044fe200078e00ff */
        /* <DEDUP_REMOVED lines=8> */
[----:B------:R-:W-:Y:S02]  /*de40*/  IMAD.U32 R34, R27, 0x10000, RZ ;  /* 0x000100001b227824 */ /* 0x000fe400078e00ff */
[----:B------:R-:W-:Y:S01]  /*de50*/  FFMA.FTZ R43, R20, R37, R43 ;  /* 0x00000025142b7223 */ /* 0x000fe2000001002b */
[----:B------:R-:W-:Y:S02]  /*de60*/  IMAD.U32 R41, R76, 0x10000, RZ ;  /* 0x000100004c297824 */ /* 0x000fe400078e00ff */
[-C--:B------:R-:W-:Y:S01]  /*de70*/  FMUL.FTZ R37, R32, R31.reuse ;  /* 0x0000001f20257220 */ /* 0x080fe20000410000 */
[----:B------:R-:W-:Y:S01]  /*de80*/  FFMA.FTZ R45, R28, R31, -R45 ;  /* 0x0000001f1c2d7223 */ /* 0x000fe2000001082d */
[----:B------:R-:W-:Y:S02]  /*de90*/  IMAD.U32 R35, R55, 0x10000, RZ ;  /* 0x0001000037237824 */ /* 0x000fe400078e00ff */
[----:B------:R-:W-:Y:S01]  /*dea0*/  FMUL.FTZ R31, R34, R41 ;  /* 0x00000029221f7220 */ /* 0x000fe20000410000 */
[----:B------:R-:W-:Y:S01]  /*deb0*/  FFMA.FTZ R39, R28, R39, R37 ;  /* 0x000000271c277223 */ /* 0x000fe20000010025 */
[----:B------:R-:W-:Y:S01]  /*dec0*/  SHF.L.U32 R33, R26, 0x10, RZ ;  /* 0x000000101a217819 */ /* 0x000fe200000006ff */
[-C--:B------:R-:W-:Y:S01]  /*ded0*/  FMUL.FTZ R34, R34, R35.reuse ;  /* 0x0000002322227220 */ /* 0x080fe20000410000 */
[----:B------:R-:W-:Y:S01]  /*dee0*/  FFMA.FTZ R40, R30, R35, -R31 ;  /* 0x000000231e287223 */ /* 0x000fe2000001081f */
[----:B------:R-:W-:Y:S01]  /*def0*/  LOP3.LUT R31, R66, 0xffff0000, RZ, 0xc0, !PT ;  /* 0xffff0000421f7812 */ /* 0x000fe200078ec0ff */
[----:B------:R-:W-:Y:S01]  /*df00*/  FMUL.FTZ R35, R24, R73 ;  /* 0x0000004918237220 */ /* 0x000fe20000410000 */
[----:B------:R-:W-:Y:S01]  /*df10*/  LOP3.LUT R20, R67, 0xffff0000, RZ, 0xc0, !PT ;  /* 0xffff000043147812 */ /* 0x000fe200078ec0ff */
[----:B------:R-:W-:-:S02]  /*df20*/  IMAD.U32 R28, R75, 0x10000, RZ ;  /* 0x000100004b1c7824 */ /* 0x000fc400078e00ff */
[----:B------:R-:W-:Y:S01]  /*df30*/  FFMA.FTZ R41, R30, R41, R34 ;  /* 0x000000291e297223 */ /* 0x000fe20000010022 */
[-C--:B------:R-:W-:Y:S01]  /*df40*/  FMUL.FTZ R37, R24, R31.reuse ;  /* 0x0000001f18257220 */ /* 0x080fe20000410000 */
[----:B------:R-:W-:Y:S01]  /*df50*/  FFMA.FTZ R35, R4, R31, -R35 ;  /* 0x0000001f04237223 */ /* 0x000fe20000010823 */
[C---:B------:R-:W-:Y:S01]  /*df60*/  FMUL.FTZ R32, R25.reuse, R74 ;  /* 0x0000004a19207220 */ /* 0x040fe20000410000 */
[----:B------:R-:W-:Y:S02]  /*df70*/  IMAD.U32 R24, R54, 0x10000, RZ ;  /* 0x0001000036187824 */ /* 0x000fe400078e00ff */
[----:B------:R-:W-:Y:S01]  /*df80*/  FFMA.FTZ R30, R4, R73, R37 ;  /* 0x00000049041e7223 */ /* 0x000fe20000010025 */
[----:B------:R-:W-:Y:S01]  /*df90*/  FMUL.FTZ R25, R25, R20 ;  /* 0x0000001419197220 */ /* 0x000fe20000410000 */
[----:B------:R-:W-:Y:S01]  /*dfa0*/  FMUL.FTZ R4, R33, R28 ;  /* 0x0000001c21047220 */ /* 0x000fe20000410000 */
[C---:B------:R-:W-:Y:S01]  /*dfb0*/  FFMA.FTZ R32, R5.reuse, R20, -R32 ;  /* 0x0000001405207223 */ /* 0x040fe20000010820 */
[----:B------:R-:W-:Y:S01]  /*dfc0*/  LOP3.LUT R26, R26, 0xffff0000, RZ, 0xc0, !PT ;  /* 0xffff00001a1a7812 */ /* 0x000fe200078ec0ff */
[----:B------:R-:W-:Y:S01]  /*dfd0*/  FFMA.FTZ R74, R5, R74, R25 ;  /* 0x0000004a054a7223 */ /* 0x000fe20000010019 */
[----:B------:R-:W-:Y:S01]  /*dfe0*/  LOP3.LUT R27, R27, 0xffff0000, RZ, 0xc0, !PT ;  /* 0xffff00001b1b7812 */ /* 0x000fe200078ec0ff */
[-C--:B------:R-:W-:Y:S01]  /*dff0*/  FFMA.FTZ R20, R29, R24.reuse, -R4 ;  /* 0x000000181d147223 */ /* 0x080fe20000010804 */
[----:B------:R-:W-:Y:S01]  /*e000*/  LOP3.LUT R75, R75, 0xffff0000, RZ, 0xc0, !PT ;  /* 0xffff00004b4b7812 */ /* 0x000fe200078ec0ff */
[----:B------:R-:W-:Y:S01]  /*e010*/  FMUL.FTZ R34, R33, R24 ;  /* 0x0000001821227220 */ /* 0x000fe20000410000 */
[----:B------:R-:W-:-:S02]  /*e020*/  LOP3.LUT R76, R76, 0xffff0000, RZ, 0xc0, !PT ;  /* 0xffff00004c4c7812 */ /* 0x000fc400078ec0ff */
[----:B------:R-:W-:Y:S01]  /*e030*/  LOP3.LUT R5, R54, 0xffff0000, RZ, 0xc0, !PT ;  /* 0xffff000036057812 */ /* 0x000fe200078ec0ff */
[C---:B------:R-:W-:Y:S01]  /*e040*/  FMUL.FTZ R25, R26.reuse, R75 ;  /* 0x0000004b1a197220 */ /* 0x040fe20000410000 */
[----:B------:R-:W-:Y:S01]  /*e050*/  LOP3.LUT R4, R55, 0xffff0000, RZ, 0xc0, !PT ;  /* 0xffff000037047812 */ /* 0x000fe200078ec0ff */
[----:B------:R-:W-:Y:S01]  /*e060*/  FMUL.FTZ R24, R27, R76 ;  /* 0x0000004c1b187220 */ /* 0x000fe20000410000 */
[----:B------:R-:W-:Y:S01]  /*e070*/  FFMA.FTZ R34, R29, R28, R34 ;  /* 0x0000001c1d227223 */ /* 0x000fe20000010022 */
[-C--:B------:R-:W-:Y:S02]  /*e080*/  FMUL.FTZ R26, R26, R5.reuse ;  /* 0x000000051a1a7220 */ /* 0x080fe40000410000 */
[-C--:B------:R-:W-:Y:S01]  /*e090*/  FMUL.FTZ R31, R27, R4.reuse ;  /* 0x000000041b1f7220 */ /* 0x080fe20000410000 */
[C---:B------:R-:W-:Y:S01]  /*e0a0*/  FFMA.FTZ R27, R6.reuse, R5, -R25 ;  /* 0x00000005061b7223 */ /* 0x040fe20000010819 */
[C---:B------:R-:W-:Y:S01]  /*e0b0*/  FFMA.FTZ R29, R7.reuse, R4, -R24 ;  /* 0x00000004071d7223 */ /* 0x040fe20000010818 */
        /* <DEDUP_REMOVED lines=12> */
.L_x_3067:
[----:B------:R-:W-:Y:S05]  /*e180*/  BSYNC B1 ;  /* 0x0000000000017941 */ /* 0x000fea0003800000 */
.L_x_3066:
[----:B------:R-:W-:Y:S01]  /*e190*/  PRMT R20, R3, 0x5410, R0 ;  /* 0x0000541003147816 */ /* 0x000fe20000000000 */
[----:B------:R-:W-:Y:S06]  /*e1a0*/  @P0 BRA `(.L_x_3051) ;  /* 0x00000004009c0947 */ /* 0x000fec0003800000 */
        /* <DEDUP_REMOVED lines=12> */
[----:B------:R-:W2:Y:S01]  /*e270*/  LDS.128 R4, [R227] ;  /* 0x00000000e3047984 */ /* 0x000ea20000000c00 */
[----:B------:R-:W-:Y:S02]  /*e280*/  SHF.R.U32.HI R9, RZ, 0x10, R9 ;  /* 0x00000010ff097819 */ /* 0x000fe40000011609 */
[----:B------:R-:W-:-:S02]  /*e290*/  IADD3 R3, R0, R3, R201 ;  /* 0x0000000300037210 */ /* 0x000fc40007ffe0c9 */
[--C-:B------:R-:W-:Y:S02]  /*e2a0*/  SHF.R.U64 R0, R10, 0x10, R11.reuse ;  /* 0x000000100a007819 */ /* 0x100fe4000000120b */
[----:B------:R-:W-:Y:S01]  /*e2b0*/  SHF.R.U32.HI R11, RZ, 0x10, R11 ;  /* 0x00000010ff0b7819 */ /* 0x000fe2000001160b */
[----:B------:R-:W-:Y:S01]  /*e2c0*/  IMAD R3, R3, 0x2, R18 ;  /* 0x0000000203037824 */ /* 0x000fe200078e0212 */
[----:B------:R-:W-:Y:S02]  /*e2d0*/  PRMT R56, R56, 0x5410, R13 ;  /* 0x0000541038387816 */ /* 0x000fe4000000000d */
[----:B------:R-:W-:Y:S02]  /*e2e0*/  PRMT R71, R71, 0x5410, R12 ;  /* 0x0000541047477816 */ /* 0x000fe4000000000c */
[----:B------:R-:W3:Y:S01]  /*e2f0*/  LDS.128 R24, [R3+0x10400] ;  /* 0x0104000003187984 */ /* 0x000ee20000000c00 */
[----:B------:R-:W-:Y:S02]  /*e300*/  PRMT R70, R70, 0x5410, R11 ;  /* 0x0000541046467816 */ /* 0x000fe4000000000b */
[----:B-1----:R-:W-:-:S02]  /*e310*/  SHF.R.U64 R28, R14, 0x10, R15 ;  /* 0x000000100e1c7819 */ /* 0x002fc4000000120f */
[----:B0-----:R-:W-:Y:S02]  /*e320*/  SHF.R.U32.HI R29, RZ, 0x10, R15 ;  /* 0x00000010ff1d7819 */ /* 0x001fe4000001160f */
[----:B------:R-:W-:Y:S02]  /*e330*/  PRMT R68, R68, 0x5410, R9 ;  /* 0x0000541044447816 */ /* 0x000fe40000000009 */
[----:B------:R-:W-:Y:S01]  /*e340*/  PRMT R72, R72, 0x5410, R21 ;  /* 0x0000541048487816 */ /* 0x000fe20000000015 */
[----:B------:R-:W-:Y:S01]  /*e350*/  IMAD.U32 R21, R71, 0x10000, RZ ;  /* 0x0001000047157824 */ /* 0x000fe200078e00ff */
[C---:B------:R-:W-:Y:S02]  /*e360*/  PRMT R28, R20.reuse, 0x5432, R28 ;  /* 0x00005432141c7816 */ /* 0x040fe4000000001c */
[----:B------:R-:W-:Y:S02]  /*e370*/  PRMT R29, R20, 0x5410, R29 ;  /* 0x00005410141d7816 */ /* 0x000fe4000000001d */
[----:B------:R-:W-:-:S02]  /*e380*/  PRMT R69, R69, 0x5410, R0 ;  /* 0x0000541045457816 */ /* 0x000fc40000000000 */
[----:B------:R-:W-:Y:S01]  /*e390*/  LOP3.LUT R71, R71, 0xffff0000, RZ, 0xc0, !PT ;  /* 0xffff000047477812 */ /* 0x000fe200078ec0ff */
[C---:B--2---:R-:W-:Y:S01]  /*e3a0*/  IMAD.U32 R0, R4.reuse, 0x10000, RZ ;  /* 0x0001000004007824 */ /* 0x044fe200078e00ff */
[----:B------:R-:W-:Y:S01]  /*e3b0*/  LOP3.LUT R4, R4, 0xffff0000, RZ, 0xc0, !PT ;  /* 0xffff000004047812 */ /* 0x000fe200078ec0ff */
[C---:B------:R-:W-:Y:S01]  /*e3c0*/  IMAD.U32 R8, R5.reuse, 0x10000, RZ ;  /* 0x0001000005087824 */ /* 0x040fe200078e00ff */
[----:B------:R-:W-:Y:S01]  /*e3d0*/  LOP3.LUT R5, R5, 0xffff0000, RZ, 0xc0, !PT ;  /* 0xffff000005057812 */ /* 0x000fe200078ec0ff */
[C---:B------:R-:W-:Y:S01]  /*e3e0*/  IMAD.U32 R10, R7.reuse, 0x10000, RZ ;  /* 0x00010000070a7824 */ /* 0x040fe200078e00ff */
[----:B------:R-:W-:Y:S01]  /*e3f0*/  LOP3.LUT R7, R7, 0xffff0000, RZ, 0xc0, !PT ;  /* 0xffff000007077812 */ /* 0x000fe200078ec0ff */
[C---:B------:R-:W-:Y:S01]  /*e400*/  IMAD.U32 R9, R6.reuse, 0x10000, RZ ;  /* 0x0001000006097824 */ /* 0x040fe200078e00ff */
[----:B------:R-:W-:Y:S02]  /*e410*/  LOP3.LUT R6, R6, 0xffff0000, RZ, 0xc0, !PT ;  /* 0xffff000006067812 */ /* 0x000fe400078ec0ff */
[C---:B---3--:R-:W-:Y:S01]  /*e420*/  SHF.L.U32 R11, R24.reuse, 0x10, RZ ;  /* 0x00000010180b7819 */ /* 0x048fe200000006ff */
[C---:B------:R-:W-:Y:S01]  /*e430*/  IMAD.U32 R13, R25.reuse, 0x10000, RZ ;  /* 0x00010000190d7824 */ /* 0x040fe200078e00ff */
[----:B------:R-:W-:Y:S01]  /*e440*/  LOP3.LUT R12, R24, 0xffff0000, RZ, 0xc0, !PT ;  /* 0xffff0000180c7812 */ /* 0x000fe200078ec0ff */
[----:B------:R-:W-:Y:S01]  /*e450*/  IMAD.U32 R14, R26, 0x10000, RZ ;  /* 0x000100001a0e7824 */ /* 0x000fe200078e00ff */
[----:B------:R-:W-:Y:S01]  /*e460*/  LOP3.LUT R24, R25, 0xffff0000, RZ, 0xc0, !PT ;  /* 0xffff000019187812 */ /* 0x000fe200078ec0ff */
[----:B------:R-:W-:Y:S01]  /*e470*/  IMAD.U32 R25, R56, 0x10000, RZ ;  /* 0x0001000038197824 */ /* 0x000fe200078e00ff */
[----:B------:R-:W-:Y:S01]  /*e480*/  LOP3.LUT R15, R26, 0xffff0000, RZ, 0xc0, !PT ;  /* 0xffff00001a0f7812 */ /* 0x000fe200078ec0ff */
[C---:B------:R-:W-:Y:S01]  /*e490*/  IMAD.U32 R20, R27.reuse, 0x10000, RZ ;  /* 0x000100001b147824 */ /* 0x040fe200078e00ff */
[----:B------:R-:W-:Y:S01]  /*e4a0*/  LOP3.LUT R26, R27, 0xffff0000, RZ, 0xc0, !PT ;  /* 0xffff00001b1a7812 */ /* 0x000fe200078ec0ff */
[----:B------:R-:W-:Y:S01]  /*e4b0*/  FMUL.FTZ R31, R11, R25 ;  /* 0x000000190b1f7220 */ /* 0x000fe20000410000 */
[----:B------:R-:W-:-:S02]  /*e4c0*/  IMAD.U32 R27, R68, 0x10000, RZ ;  /* 0x00010000441b7824 */ /* 0x000fc400078e00ff */
[-C--:B------:R-:W-:Y:S01]  /*e4d0*/  FMUL.FTZ R33, R11, R21.reuse ;  /* 0x000000150b217220 */ /* 0x080fe20000410000 */
[----:B------:R-:W-:Y:S02]  /*e4e0*/  IMAD.U32 R11, R72, 0x10000, RZ ;  /* 0x00010000480b7824 */ /* 0x000fe400078e00ff */
[----:B------:R-:W-:Y:S01]  /*e4f0*/  FFMA.FTZ R30, R0, R21, -R31 ;  /* 0x00000015001e7223 */ /* 0x000fe2000001081f */
[----:B------:R-:W-:Y:S01]  /*e500*/  FMUL.FTZ R35, R13, R27 ;  /* 0x0000001b0d237220 */ /* 0x000fe20000410000 */
[----:B------:R-:W-:Y:S02]  /*e510*/  IMAD.U32 R31, R70, 0x10000, RZ ;  /* 0x00010000461f7824 */ /* 0x000fe400078e00ff */
[----:B------:R-:W-:Y:S01]  /*e520*/  FFMA.FTZ R33, R0, R25, R33 ;  /* 0x0000001900217223 */ /* 0x000fe20000010021 */
[----:B------:R-:W-:Y:S02]  /*e530*/  IMAD.U32 R21, R29, 0x10000, RZ ;  /* 0x000100001d157824 */ /* 0x000fe400078e00ff */
[-C--:B------:R-:W-:Y:S01]  /*e540*/  FMUL.FTZ R13, R13, R11.reuse ;  /* 0x0000000b0d0d7220 */ /* 0x080fe20000410000 */
[----:B------:R-:W-:Y:S01]  /*e550*/  FFMA.FTZ R35, R8, R11, -R35 ;  /* 0x0000000b08237223 */ /* 0x000fe20000010823 */
[----:B------:R-:W-:Y:S01]  /*e560*/  FMUL.FTZ R25, R20, R31 ;  /* 0x0000001f14197220 */ /* 0x000fe20000410000 */
[----:B------:R-:W-:Y:S01]  /*e570*/  LOP3.LUT R11, R56, 0xffff0000, RZ, 0xc0, !PT ;  /* 0xffff0000380b7812 */ /* 0x000fe200078ec0ff */
[----:B------:R-:W-:Y:S01]  /*e580*/  FMUL.FTZ R0, R20, R21 ;  /* 0x0000001514007220 */ /* 0x000fe20000410000 */
[----:B------:R-:W-:Y:S01]  /*e590*/  FFMA.FTZ R27, R8, R27, R13 ;  /* 0x0000001b081b7223 */ /* 0x000fe2000001000d */
[----:B------:R-:W-:Y:S01]  /*e5a0*/  FFMA.FTZ R20, R10, R21, -R25 ;  /* 0x000000150a147223 */ /* 0x000fe20000010819 */
[C---:B------:R-:W-:Y:S01]  /*e5b0*/  FMUL.FTZ R21, R12.reuse, R71 ;  /* 0x000000470c157220 */ /* 0x040fe20000410000 */
[----:B------:R-:W-:Y:S01]  /*e5c0*/  FMUL.FTZ R13, R12, R11 ;  /* 0x0000000b0c0d7220 */ /* 0x000fe20000410000 */
[----:B------:R-:W-:Y:S01]  /*e5d0*/  FFMA.FTZ R31, R10, R31, R0 ;  /* 0x0000001f0a1f7223 */ /* 0x000fe20000010000 */
[----:B------:R-:W-:Y:S01]  /*e5e0*/  LOP3.LUT R72, R72, 0xffff0000, RZ, 0xc0, !PT ;  /* 0xffff000048487812 */ /* 0x000fe200078ec0ff */
[----:B------:R-:W-:Y:S01]  /*e5f0*/  IMAD.U32 R8, R69, 0x10000, RZ ;  /* 0x0001000045087824 */ /* 0x000fe200078e00ff */
[----:B------:R-:W-:Y:S01]  /*e600*/  LOP3.LUT R68, R68, 0xffff0000, RZ, 0xc0, !PT ;  /* 0xffff000044447812 */ /* 0x000fe200078ec0ff */
[----:B------:R-:W-:-:S02]  /*e610*/  IMAD.U32 R0, R28, 0x10000, RZ ;  /* 0x000100001c007824 */ /* 0x000fc400078e00ff */
[C---:B------:R-:W-:Y:S01]  /*e620*/  FFMA.FTZ R13, R4.reuse, R71, -R13 ;  /* 0x00000047040d7223 */ /* 0x040fe2000001080d */
[----:B------:R-:W-:Y:S01]  /*e630*/  FFMA.FTZ R10, R4, R11, R21 ;  /* 0x0000000b040a7223 */ /* 0x000fe20000010015 */
[----:B------:R-:W-:Y:S01]  /*e640*/  FMUL.FTZ R4, R14, R8 ;  /* 0x000000080e047220 */ /* 0x000fe20000410000 */
[C---:B------:R-:W-:Y:S01]  /*e650*/  FMUL.FTZ R12, R24.reuse, R68 ;  /* 0x00000044180c7220 */ /* 0x040fe20000410000 */
[----:B------:R-:W-:Y:S01]  /*e660*/  FMUL.FTZ R25, R24, R72 ;  /* 0x0000004818197220 */ /* 0x000fe20000410000 */
[----:B------:R-:W-:Y:S01]  /*e670*/  FMUL.FTZ R14, R14, R0 ;  /* 0x000000000e0e7220 */ /* 0x000fe20000410000 */
[----:B------:R-:W-:Y:S01]  /*e680*/  LOP3.LUT R69, R69, 0xffff0000, RZ, 0xc0, !PT ;  /* 0xffff000045457812 */ /* 0x000fe200078ec0ff */
[C---:B------:R-:W-:Y:S01]  /*e690*/  FFMA.FTZ R12, R5.reuse, R72, -R12 ;  /* 0x00000048050c7223 */ /* 0x040fe2000001080c */
[----:B------:R-:W-:Y:S01]  /*e6a0*/  LOP3.LUT R70, R70, 0xffff0000, RZ, 0xc0, !PT ;  /* 0xffff000046467812 */ /* 0x000fe200078ec0ff */
[----:B------:R-:W-:Y:S01]  /*e6b0*/  FFMA.FTZ R68, R5, R68, R25 ;  /* 0x0000004405447223 */ /* 0x000fe20000010019 */
[----:B------:R-:W-:Y:S01]  /*e6c0*/  LOP3.LUT R28, R28, 0xffff0000, RZ, 0xc0, !PT ;  /* 0xffff00001c1c7812 */ /* 0x000fe200078ec0ff */
[----:B------:R-:W-:Y:S01]  /*e6d0*/  FFMA.FTZ R14, R9, R8, R14 ;  /* 0x00000008090e7223 */ /* 0x000fe2000001000e */
[----:B------:R-:W-:Y:S01]  /*e6e0*/  LOP3.LUT R29, R29, 0xffff0000, RZ, 0xc0, !PT ;  /* 0xffff00001d1d7812 */ /* 0x000fe200078ec0ff */
[----:B------:R-:W-:Y:S01]  /*e6f0*/  FFMA.FTZ R0, R9, R0, -R4 ;  /* 0x0000000009007223 */ /* 0x000fe20000010804 */
        /* <DEDUP_REMOVED lines=18> */
.L_x_3051:
[----:B------:R-:W-:Y:S05]  /*e820*/  BSYNC B0 ;  /* 0x0000000000007941 */ /* 0x000fea0003800000 */
.L_x_3023:
        /* <DEDUP_REMOVED lines=8> */
.L_x_3021:
[----:B------:R-:W-:-:S05]  /*e8b0*/  IMAD.U32 R0, RZ, RZ, UR41 ;  /* 0x00000029ff007e24 */ /* 0x000fca000f8e00ff */
[----:B------:R-:W-:-:S13]  /*e8c0*/  ISETP.NE.AND P0, PT, R0, 0x3, PT ;  /* 0x000000030000780c */ /* 0x000fda0003f05270 */
[----:B------:R-:W-:Y:S05]  /*e8d0*/  @!P0 BRA `(.L_x_3068) ;  /* 0x0000000000048947 */ /* 0x000fea0003800000 */
[----:B------:R-:W-:Y:S01]  /*e8e0*/  BPT.TRAP 0x1 ;  /* 0x000000040000795c */ /* 0x000fe20000300000 */
.L_x_3068:
[----:B------:R-:W-:Y:S01]  /*e8f0*/  IMAD R0, R186, 0x8, R18 ;  /* 0x00000008ba007824 */ /* 0x000fe200078e0212 */
[----:B0--34-:R-:W-:-:S04]  /*e900*/  SHF.L.U32 R3, R189, 0x1f, RZ ;  /* 0x0000001fbd037819 */ /* 0x019fc800000006ff */
[----:B------:R0:W3:Y:S01]  /*e910*/  SYNCS.PHASECHK.TRANS64.TRYWAIT P1, [R0+URZ+0x28830], R3 ;  /* 0x02883003000075a7 */ /* 0x0000e2000802017f */
[----:B------:R-:W-:Y:S05]  /*e920*/  @!P0 BRA `(.L_x_3069) ;  /* 0x0000000000048947 */ /* 0x000fea0003800000 */
[----:B------:R-:W-:Y:S01]  /*e930*/  BPT.TRAP 0x1 ;  /* 0x000000040000795c */ /* 0x000fe20000300000 */
.L_x_3069:
[----:B---3--:R-:W-:Y:S05]  /*e940*/  @P1 BRA `(.L_x_3070) ;  /* 0x0000000000081947 */ /* 0x008fea0003800000 */
[----:B------:R-:W3:Y:S02]  /*e950*/  SYNCS.PHASECHK.TRANS64.TRYWAIT P1, [R0+URZ+0x28830], R3 ;  /* 0x02883003000075a7 */ /* 0x000ee4000802017f */
[----:B---3--:R-:W-:Y:S05]  /*e960*/  @!P1 BRA `(.L_x_3071) ;  /* 0x0000016000509947 */ /* 0x008fea0003800000 */
.L_x_3070:
[----:B------:R-:W-:Y:S05]  /*e970*/  WARPSYNC.ALL ;  /* 0x0000000000007948 */ /* 0x000fea0003800000 */
[----:B0--3--:R-:W-:Y:S01]  /*e980*/  IADD3 R3, R18, 0x18400, RZ ;  /* 0x0001840012037810 */ /* 0x009fe20007ffe0ff */
[----:B-12---:R-:W-:Y:S01]  /*e990*/  IMAD.MOV.U32 R7, RZ, RZ, 0x40000040 ;  /* 0x40000040ff077424 */ /* 0x006fe200078e00ff */
[----:B------:R-:W-:Y:S01]  /*e9a0*/  R2UR UR4, R36 ;  /* 0x00000000240472ca */ /* 0x000fe200000e0000 */
[----:B------:R-:W-:Y:S01]  /*e9b0*/  UMOV UR5, 0x40000040 ;  /* 0x4000004000057882 */ /* 0x000fe20000000000 */
[----:B------:R-:W-:Y:S01]  /*e9c0*/  SHF.R.U32.HI R3, RZ, 0x4, R3 ;  /* 0x00000004ff037819 */ /* 0x000fe20000011603 */
[----:B-----5:R-:W-:Y:S01]  /*e9d0*/  WARPGROUP.ARRIVE ;  /* 0x00000000000079c5 */ /* 0x020fe20000000000 */
[----:B------:R-:W-:Y:S01]  /*e9e0*/  R2UR UR7, R7 ;  /* 0x00000000070772ca */ /* 0x000fe200000e0000 */
[----:B------:R-:W-:Y:S01]  /*e9f0*/  IMAD.MOV.U32 R9, RZ, RZ, 0x40000040 ;  /* 0x40000040ff097424 */ /* 0x000fe200078e00ff */
[----:B------:R-:W-:Y:S01]  /*ea00*/  LOP3.LUT R3, R3, 0x3fff, RZ, 0xc0, !PT ;  /* 0x00003fff03037812 */ /* 0x000fe200078ec0ff */
[----:B------:R-:W-:Y:S01]  /*ea10*/  UMOV UR9, 0x40000040 ;  /* 0x4000004000097882 */ /* 0x000fe20000000000 */
[----:B------:R-:W-:Y:S01]  /*ea20*/  UMOV UR13, 0x40000040 ;  /* 0x40000040000d7882 */ /* 0x000fe20000000000 */
[----:B------:R-:W-:Y:S01]  /*ea30*/  UMOV UR17, 0x40000040 ;  /* 0x4000004000117882 */ /* 0x000fe20000000000 */
[----:B------:R-:W-:Y:S01]  /*ea40*/  LOP3.LUT R4, R3, 0x10000, RZ, 0xfc, !PT ;  /* 0x0001000003047812 */ /* 0x000fe200078efcff */
[----:B------:R-:W-:Y:S01]  /*ea50*/  UMOV UR21, 0x40000040 ;  /* 0x4000004000157882 */ /* 0x000fe20000000000 */
[----:B------:R-:W-:Y:S01]  /*ea60*/  R2UR UR11, R9 ;  /* 0x00000000090b72ca */ /* 0x000fe200000e0000 */
[----:B------:R-:W-:Y:S01]  /*ea70*/  ULOP3.LUT UR4, UR4, 0x10000, URZ, 0xfc, !UPT ;  /* 0x0001000004047892 */ /* 0x000fe2000f8efc3f */
[----:B------:R-:W-:Y:S01]  /*ea80*/  IMAD.MOV.U32 R9, RZ, RZ, 0x40000040 ;  /* 0x40000040ff097424 */ /* 0x000fe200078e00ff */
[----:B------:R-:W-:Y:S01]  /*ea90*/  UMOV UR25, 0x40000040 ;  /* 0x4000004000197882 */ /* 0x000fe20000000000 */
[----:B------:R-:W-:Y:S01]  /*eaa0*/  IMAD R6, R186, 0x800, R4 ;  /* 0x00000800ba067824 */ /* 0x000fe200078e0204 */
[----:B------:R-:W-:Y:S01]  /*eab0*/  UIADD3 UR8, UR4, 0x2, URZ ;  /* 0x0000000204087890 */ /* 0x000fe2000fffe03f */
[----:B------:R-:W-:Y:S01]  /*eac0*/  IMAD.MOV.U32 R7, RZ, RZ, 0x40000040 ;  /* 0x40000040ff077424 */ /* 0x000fe200078e00ff */
[----:B------:R-:W-:Y:S01]  /*ead0*/  R2UR UR15, R9 ;  /* 0x00000000090f72ca */ /* 0x000fe200000e0000 */
[C---:B------:R-:W-:Y:S01]  /*eae0*/  VIADD R8, R6.reuse, 0x2 ;  /* 0x0000000206087836 */ /* 0x040fe20000000000 */
[----:B------:R-:W-:Y:S01]  /*eaf0*/  R2UR UR6, R6 ;  /* 0x00000000060672ca */ /* 0x000fe200000e0000 */
[----:B------:R-:W-:Y:S01]  /*eb00*/  UIADD3 UR12, UR4, 0x4, URZ ;  /* 0x00000004040c7890 */ /* 0x000fe2000fffe03f */
[----:B------:R-:W-:Y:S01]  /*eb10*/  IMAD.MOV.U32 R9, RZ, RZ, 0x40000040 ;  /* 0x40000040ff097424 */ /* 0x000fe200078e00ff */
[----:B------:R-:W-:Y:S01]  /*eb20*/  UIADD3 UR16, UR4, 0x6, URZ ;  /* 0x0000000604107890 */ /* 0x000fe2000fffe03f */
[----:B------:R-:W-:Y:S01]  /*eb30*/  R2UR UR10, R8 ;  /* 0x00000000080a72ca */ /* 0x000fe200000e0000 */
[----:B------:R-:W-:Y:S01]  /*eb40*/  VIADD R8, R6, 0x4 ;  /* 0x0000000406087836 */ /* 0x000fe20000000000 */
[----:B------:R-:W-:Y:S01]  /*eb50*/  UIADD3 UR20, UR4, 0x400, URZ ;  /* 0x0000040004147890 */ /* 0x000fe2000fffe03f */
[----:B------:R-:W-:Y:S01]  /*eb60*/  R2UR UR19, R9 ;  /* 0x00000000091372ca */ /* 0x000fe200000e0000 */
[----:B------:R-:W-:Y:S01]  /*eb70*/  IMAD.MOV.U32 R9, RZ, RZ, 0x40000040 ;  /* 0x40000040ff097424 */ /* 0x000fe200078e00ff */
[----:B------:R-:W-:Y:S01]  /*eb80*/  UIADD3 UR24, UR4, 0x402, URZ ;  /* 0x0000040204187890 */ /* 0x000fe2000fffe03f */
[----:B------:R-:W-:Y:S01]  /*eb90*/  R2UR UR14, R8 ;  /* 0x00000000080e72ca */ /* 0x000fe200000e0000 */
[----:B------:R-:W-:Y:S01]  /*eba0*/  VIADD R8, R6, 0x6 ;  /* 0x0000000606087836 */ /* 0x000fe20000000000 */
[----:B------:R-:W-:-:S02]  /*ebb0*/  UIADD3 UR28, UR4, 0x404, URZ ;  /* 0x00000404041c7890 */ /* 0x000fc4000fffe03f */
[----:B------:R-:W-:Y:S01]  /*ebc0*/  HGMMA.64x128x16.F32.BF16 R24, gdesc[UR4], RZ, !UPT, gsb0 ;  /* 0x01e00000041879f0 */ /* 0x000fe2000c0018ff */
[----:B------:R-:W-:Y:S01]  /*ebd0*/  R2UR UR23, R9 ;  /* 0x00000000091772ca */ /* 0x000fe200000e0000 */
[----:B------:R-:W-:Y:S01]  /*ebe0*/  IMAD.MOV.U32 R9, RZ, RZ, 0x40000040 ;  /* 0x40000040ff097424 */ /* 0x000fe200078e00ff */
[----:B------:R-:W-:Y:S01]  /*ebf0*/  R2UR UR18, R8 ;  /* 0x00000000081272ca */ /* 0x000fe200000e0000 */
[----:B------:R-:W-:Y:S01]  /*ec00*/  VIADD R8, R6, 0x400 ;  /* 0x0000040006087836 */ /* 0x000fe20000000000 */
[----:B------:R-:W-:Y:S01]  /*ec10*/  UMOV UR29, 0x40000040 ;  /* 0x40000040001d7882 */ /* 0x000fe20000000000 */
[----:B------:R-:W-:Y:S01]  /*ec20*/  R2UR UR35, R7 ;  /* 0x00000000072372ca */ /* 0x000fe200000e0000 */
[----:B------:R-:W-:Y:S01]  /*ec30*/  UIADD3 UR32, UR4, 0x406, URZ ;  /* 0x0000040604207890 */ /* 0x000fe2000fffe03f */
[----:B------:R-:W-:Y:S01]  /*ec40*/  R2UR UR27, R9 ;  /* 0x00000000091b72ca */ /* 0x000fe200000e0000 */
[----:B------:R-:W-:Y:S01]  /*ec50*/  UMOV UR33, 0x40000040 ;  /* 0x4000004000217882 */ /* 0x000fe20000000000 */
[----:B------:R-:W-:Y:S01]  /*ec60*/  R2UR UR22, R8 ;  /* 0x00000000081672ca */ /* 0x000fe200000e0000 */
[----:B------:R-:W-:Y:S01]  /*ec70*/  VIADD R8, R6, 0x402 ;  /* 0x0000040206087836 */ /* 0x000fe20000000000 */
[----:B------:R-:W-:-:S04]  /*ec80*/  MOV R9, 0x40000040 ;  /* 0x4000004000097802 */ /* 0x000fc80000000f00 */
[----:B------:R-:W-:Y:S01]  /*ec90*/  R2UR UR26, R8 ;  /* 0x00000000081a72ca */ /* 0x000fe200000e0000 */
[C---:B------:R-:W-:Y:S01]  /*eca0*/  VIADD R8, R6.reuse, 0x404 ;  /* 0x0000040406087836 */ /* 0x040fe20000000000 */
[----:B------:R-:W-:Y:S01]  /*ecb0*/  R2UR UR31, R9 ;  /* 0x00000000091f72ca */ /* 0x000fe200000e0000 */
        /* <DEDUP_REMOVED lines=27> */
.L_x_3072:
[----:B------:R-:W0:Y:S01]  /*ee70*/  LDC R7, c[0x0][0x448] ;  /* 0x00011200ff077b82 */ /* 0x000e220000000800 */
[----:B------:R-:W-:Y:S01]  /*ee80*/  ULDC UR6, c[0x0][0x9d8] ;  /* 0x0002760000067ab9 */ /* 0x000fe20000000800 */
[----:B------:R-:W-:Y:S01]  /*ee90*/  ULDC UR48, c[0x0][0x988] ;  /* 0x0002620000307ab9 */ /* 0x000fe20000000800 */
[----:B------:R-:W-:Y:S01]  /*eea0*/  FMUL.FTZ R8, R28, UR6 ;  /* 0x000000061c087c20 */ /* 0x000fe20008410000 */
[----:B------:R-:W-:Y:S01]  /*eeb0*/  FMUL.FTZ R3, R24, UR6 ;  /* 0x0000000618037c20 */ /* 0x000fe20008410000 */
[----:B------:R-:W-:Y:S01]  /*eec0*/  FMUL.FTZ R24, R48, UR6 ;  /* 0x0000000630187c20 */ /* 0x000fe20008410000 */
[----:B------:R-:W-:Y:S02]  /*eed0*/  IMAD.IADD R48, R206, 0x1, R192 ;  /* 0x00000001ce307824 */ /* 0x000fe400078e02c0 */
[----:B------:R-:W-:Y:S01]  /*eee0*/  FMUL.FTZ R6, R29, UR6 ;  /* 0x000000061d067c20 */ /* 0x000fe20008410000 */
[----:B------:R-:W-:Y:S01]  /*eef0*/  FMUL.FTZ R50, R50, UR6 ;  /* 0x0000000632327c20 */ /* 0x000fe20008410000 */
[----:B------:R-:W-:-:S02]  /*ef00*/  IMAD.MOV.U32 R29, RZ, RZ, -0x80 ;  /* 0xffffff80ff1d7424 */ /* 0x000fc400078e00ff */
        /* <DEDUP_REMOVED lines=11> */
[----:B-1----:R-:W-:-:S02]  /*efc0*/  IMAD R50, R88, R29, 0x80 ;  /* 0x0000008058327424 */ /* 0x002fc400078e021d */
[----:B------:R-:W-:Y:S01]  /*efd0*/  FMUL.FTZ R42, R42, UR6 ;  /* 0x000000062a2a7c20 */ /* 0x000fe20008410000 */
[----:B------:R-:W-:Y:S01]  /*efe0*/  FMUL.FTZ R43, R43, UR6 ;  /* 0x000000062b2b7c20 */ /* 0x000fe20008410000 */
[----:B0-----:R-:W-:Y:S01]  /*eff0*/  ISETP.NE.AND P1, PT, R7, 0x1, PT ;  /* 0x000000010700780c */ /* 0x001fe20003f25270 */
[----:B------:R-:W-:Y:S01]  /*f000*/  FMUL.FTZ R46, R46, UR6 ;  /* 0x000000062e2e7c20 */ /* 0x000fe20008410000 */
[--C-:B------:R-:W-:Y:S01]  /*f010*/  IADD3 R97, -R193, 0x1, R50.reuse ;  /* 0x00000001c1617810 */ /* 0x100fe20007ffe132 */
[----:B------:R-:W-:Y:S01]  /*f020*/  FMUL.FTZ R47, R47, UR6 ;  /* 0x000000062f2f7c20 */ /* 0x000fe20008410000 */
[----:B------:R0:W1:Y:S01]  /*f030*/  MUFU.TANH R99, R27 ;  /* 0x0000001b00637308 */ /* 0x0000620000002400 */
[----:B------:R-:W-:Y:S01]  /*f040*/  IADD3 R50, -R193, R195, R50 ;  /* 0x000000c3c1327210 */ /* 0x000fe20007ffe132 */
[----:B------:R-:W-:Y:S01]  /*f050*/  FMUL.FTZ R63, R63, UR6 ;  /* 0x000000063f3f7c20 */ /* 0x000fe20008410000 */
[----:B------:R-:W-:Y:S01]  /*f060*/  IADD3 R97, -R194, R97, R195 ;  /* 0x00000061c2617210 */ /* 0x000fe20007ffe1c3 */
[----:B------:R-:W-:Y:S01]  /*f070*/  FMUL.FTZ R15, R44, UR6 ;  /* 0x000000062c0f7c20 */ /* 0x000fe20008410000 */
[----:B------:R-:W-:Y:S01]  /*f080*/  FMUL.FTZ R59, R59, UR6 ;  /* 0x000000063b3b7c20 */ /* 0x000fe20008410000 */
[----:B------:R-:W-:Y:S01]  /*f090*/  FMUL.FTZ R51, R51, UR6 ;  /* 0x0000000633337c20 */ /* 0x000fe20008410000 */
[----:B------:R-:W-:Y:S01]  /*f0a0*/  FMUL.FTZ R54, R54, UR6 ;  /* 0x0000000636367c20 */ /* 0x000fe20008410000 */
[----:B------:R-:W3:Y:S01]  /*f0b0*/  MUFU.TANH R30, R30 ;  /* 0x0000001e001e7308 */ /* 0x000ee20000002400 */
[----:B------:R-:W4:Y:S01]  /*f0c0*/  @P1 LDC R7, c[0x0][0x44c] ;  /* 0x00011300ff071b82 */ /* 0x000f220000000800 */
[----:B------:R-:W-:Y:S01]  /*f0d0*/  FMUL.FTZ R21, R49, UR6 ;  /* 0x0000000631157c20 */ /* 0x000fe20008410000 */
[----:B------:R-:W-:Y:S01]  /*f0e0*/  FMUL.FTZ R55, R55, UR6 ;  /* 0x0000000637377c20 */ /* 0x000fe20008410000 */
[----:B0-----:R-:W-:Y:S01]  /*f0f0*/  FMUL.FTZ R27, R57, UR6 ;  /* 0x00000006391b7c20 */ /* 0x001fe20008410000 */
[----:B------:R-:W-:Y:S01]  /*f100*/  FMUL.FTZ R20, R45, UR6 ;  /* 0x000000062d147c20 */ /* 0x000fe20008410000 */
[----:B------:R-:W-:Y:S01]  /*f110*/  FMUL.FTZ R26, R53, UR6 ;  /* 0x00000006351a7c20 */ /* 0x000fe20008410000 */
[----:B------:R-:W-:Y:S01]  /*f120*/  FMUL.FTZ R58, R58, UR6 ;  /* 0x000000063a3a7c20 */ /* 0x000fe20008410000 */
[----:B------:R0:W5:Y:S01]  /*f130*/  MUFU.TANH R93, R31 ;  /* 0x0000001f005d7308 */ /* 0x0001620000002400 */
[----:B------:R-:W2:Y:S01]  /*f140*/  @P1 LDC R28, c[0x0][0x450] ;  /* 0x00011400ff1c1b82 */ /* 0x000ea20000000800 */
        /* <DEDUP_REMOVED lines=15> */
[----:B----4-:R-:W-:-:S04]  /*f240*/  @P1 IMAD.HI.U32 R7, R48, R7, RZ ;  /* 0x0000000730071227 */ /* 0x010fc800078e00ff */
[----:B------:R-:W-:Y:S01]  /*f250*/  FMUL.FTZ R83, R83, UR6 ;  /* 0x0000000653537c20 */ /* 0x000fe20008410000 */
[----:B------:R-:W-:Y:S01]  /*f260*/  FMUL.FTZ R86, R86, UR6 ;  /* 0x0000000656567c20 */ /* 0x000fe20008410000 */
[----:B------:R-:W-:Y:S01]  /*f270*/  FMUL.FTZ R87, R87, UR6 ;  /* 0x0000000657577c20 */ /* 0x000fe20008410000 */
[----:B------:R-:W-:Y:S01]  /*f280*/  FMUL.FTZ R13, R41, UR6 ;  /* 0x00000006290d7c20 */ /* 0x000fe20008410000 */
[----:B------:R-:W-:Y:S01]  /*f290*/  FMUL.FTZ R5, R25, UR6 ;  /* 0x0000000619057c20 */ /* 0x000fe20008410000 */
[----:B------:R-:W-:Y:S01]  /*f2a0*/  FMUL.FTZ R61, R61, UR6 ;  /* 0x000000063d3d7c20 */ /* 0x000fe20008410000 */
[----:B------:R-:W4:Y:S01]  /*f2b0*/  MUFU.TANH R38, R38 ;  /* 0x0000002600267308 */ /* 0x000f220000002400 */
[----:B--2---:R-:W-:Y:S01]  /*f2c0*/  @P1 SHF.R.U32.HI R48, RZ, R28, R7 ;  /* 0x0000001cff301219 */ /* 0x004fe20000011607 */
[----:B------:R-:W-:Y:S01]  /*f2d0*/  FMUL.FTZ R73, R73, UR6 ;  /* 0x0000000649497c20 */ /* 0x000fe20008410000 */
[----:B------:R-:W-:Y:S01]  /*f2e0*/  FMUL.FTZ R25, R52, UR6 ;  /* 0x0000000634197c20 */ /* 0x000fe20008410000 */
[----:B------:R-:W-:Y:S01]  /*f2f0*/  FMUL.FTZ R28, R56, UR6 ;  /* 0x00000006381c7c20 */ /* 0x000fe20008410000 */
[----:B------:R-:W-:Y:S01]  /*f300*/  FMUL.FTZ R64, R64, UR6 ;  /* 0x0000000640407c20 */ /* 0x000fe20008410000 */
[----:B------:R-:W0:Y:S01]  /*f310*/  SHFL.IDX PT, R7, R48, 0x1, 0x1c1f ;  /* 0x003c1f0030077f89 */ /* 0x000e2200000e0000 */
[----:B------:R-:W-:Y:S01]  /*f320*/  FMUL.FTZ R68, R68, UR6 ;  /* 0x0000000644447c20 */ /* 0x000fe20008410000 */
[----:B------:R-:W2:Y:S01]  /*f330*/  MUFU.TANH R39, R39 ;  /* 0x0000002700277308 */ /* 0x000ea20000002400 */
[----:B------:R-:W-:Y:S01]  /*f340*/  FMUL.FTZ R69, R69, UR6 ;  /* 0x0000000645457c20 */ /* 0x000fe20008410000 */
[----:B------:R-:W2:Y:S01]  /*f350*/  SHFL.IDX PT, R48, R48, RZ, 0x1c1f ;  /* 0x001c1fff30307589 */ /* 0x000ea200000e0000 */
[----:B------:R-:W-:Y:S01]  /*f360*/  VIADD R0, R0, 0x28840 ;  /* 0x0002884000007836 */ /* 0x000fe20000000000 */
[----:B------:R-:W-:Y:S01]  /*f370*/  ULDC UR46, c[0x0][0x9d8] ;  /* 0x00027600002e7ab9 */ /* 0x000fe20000000800 */
[----:B------:R-:W-:Y:S01]  /*f380*/  ULDC UR47, c[0x0][0x9d8] ;  /* 0x00027600002f7ab9 */ /* 0x000fe20000000800 */
[----:B------:R-:W-:Y:S01]  /*f390*/  ULDC UR44, c[0x0][0x988] ;  /* 0x00026200002c7ab9 */ /* 0x000fe20000000800 */
[----:B------:R-:W-:Y:S01]  /*f3a0*/  ULDC UR45, c[0x0][0x988] ;  /* 0x00026200002d7ab9 */ /* 0x000fe20000000800 */
[----:B------:R-:W2:Y:S01]  /*f3b0*/  MUFU.TANH R42, R42 ;  /* 0x0000002a002a7308 */ /* 0x000ea20000002400 */
[----:B------:R-:W-:-:S02]  /*f3c0*/  CS2R R150, SRZ ;  /* 0x0000000000967805 */ /* 0x000fc4000001ff00 */
[----:B------:R-:W-:Y:S02]  /*f3d0*/  CS2R R148, SRZ ;  /* 0x0000000000947805 */ /* 0x000fe4000001ff00 */
[----:B------:R-:W-:Y:S02]  /*f3e0*/  CS2R R146, SRZ ;  /* 0x0000000000927805 */ /* 0x000fe4000001ff00 */
[----:B------:R-:W-:Y:S02]  /*f3f0*/  CS2R R144, SRZ ;  /* 0x0000000000907805 */ /* 0x000fe4000001ff00 */
[----:B------:R-:W-:Y:S02]  /*f400*/  CS2R R142, SRZ ;  /* 0x00000000008e7805 */ /* 0x000fe4000001ff00 */
[----:B------:R-:W-:Y:S02]  /*f410*/  CS2R R140, SRZ ;  /* 0x00000000008c7805 */ /* 0x000fe4000001ff00 */
[----:B------:R-:W-:Y:S01]  /*f420*/  CS2R R138, SRZ ;  /* 0x00000000008a7805 */ /* 0x000fe2000001ff00 */
[----:B------:R-:W2:Y:S01]  /*f430*/  MUFU.TANH R43, R43 ;  /* 0x0000002b002b7308 */ /* 0x000ea20000002400 */
[----:B------:R-:W-:-:S02]  /*f440*/  CS2R R136, SRZ ;  /* 0x0000000000887805 */ /* 0x000fc4000001ff00 */
[----:B------:R-:W-:Y:S02]  /*f450*/  CS2R R134, SRZ ;  /* 0x0000000000867805 */ /* 0x000fe4000001ff00 */
[----:B------:R-:W-:Y:S02]  /*f460*/  CS2R R132, SRZ ;  /* 0x0000000000847805 */ /* 0x000fe4000001ff00 */
[----:B------:R-:W-:Y:S02]  /*f470*/  CS2R R130, SRZ ;  /* 0x0000000000827805 */ /* 0x000fe4000001ff00 */
[----:B------:R-:W-:Y:S02]  /*f480*/  CS2R R128, SRZ ;  /* 0x0000000000807805 */ /* 0x000fe4000001ff00 */
[----:B0-----:R-:W-:Y:S01]  /*f490*/  VIADDMNMX R31, R7, R97, R50, PT ;  /* 0x00000061071f7246 */ /* 0x001fe20003800132 */
[----:B------:R-:W-:Y:S01]  /*f4a0*/  FMUL.FTZ R7, R67, UR6 ;  /* 0x0000000643077c20 */ /* 0x000fe20008410000 */
[----:B------:R-:W0:Y:S01]  /*f4b0*/  MUFU.TANH R46, R46 ;  /* 0x0000002e002e7308 */ /* 0x000e220000002400 */
[----:B------:R-:W-:-:S02]  /*f4c0*/  CS2R R126, SRZ ;  /* 0x00000000007e7805 */ /* 0x000fc4000001ff00 */
[C---:B------:R-:W-:Y:S02]  /*f4d0*/  ISETP.GT.AND P2, PT, R31.reuse, RZ, PT ;  /* 0x000000ff1f00720c */ /* 0x040fe40003f44270 */
[----:B------:R-:W-:Y:S02]  /*f4e0*/  CS2R R124, SRZ ;  /* 0x00000000007c7805 */ /* 0x000fe4000001ff00 */
[C---:B------:R-:W-:Y:S02]  /*f4f0*/  ISETP.GT.AND P3, PT, R31.reuse, 0x1, PT ;  /* 0x000000011f00780c */ /* 0x040fe40003f64270 */
[----:B------:R-:W-:Y:S02]  /*f500*/  CS2R R122, SRZ ;  /* 0x00000000007a7805 */ /* 0x000fe4000001ff00 */
[----:B------:R-:W-:Y:S02]  /*f510*/  ISETP.GT.AND P4, PT, R31, 0x8, PT ;  /* 0x000000081f00780c */ /* 0x000fe40003f84270 */
[----:B------:R-:W-:-:S02]  /*f520*/  CS2R R120, SRZ ;  /* 0x0000000000787805 */ /* 0x000fc4000001ff00 */
[----:B------:R-:W-:Y:S01]  /*f530*/  FSEL R101, R101, -INF , P2 ;  /* 0xff80000065657808 */ /* 0x000fe20001000000 */
[----:B------:R-:W0:Y:S01]  /*f540*/  MUFU.TANH R47, R47 ;  /* 0x0000002f002f7308 */ /* 0x000e220000002400 */
[----:B-1----:R-:W-:Y:S02]  /*f550*/  FSEL R99, R99, -INF , P3 ;  /* 0xff80000063637808 */ /* 0x002fe40001800000 */
[----:B------:R-:W-:Y:S02]  /*f560*/  CS2R R118, SRZ ;  /* 0x0000000000767805 */ /* 0x000fe4000001ff00 */
[----:B---3--:R-:W-:Y:S02]  /*f570*/  FSEL R95, R30, -INF , P4 ;  /* 0xff8000001e5f7808 */ /* 0x008fe40002000000 */
[----:B------:R-:W-:Y:S02]  /*f580*/  CS2R R116, SRZ ;  /* 0x0000000000747805 */ /* 0x000fe4000001ff00 */
[----:B------:R-:W-:-:S02]  /*f590*/  ISETP.GT.AND P2, PT, R31, 0x9, PT ;  /* 0x000000091f00780c */ /* 0x000fc40003f44270 */
[----:B------:R-:W-:Y:S02]  /*f5a0*/  CS2R R114, SRZ ;  /* 0x0000000000727805 */ /* 0x000fe4000001ff00 */
[----:B------:R-:W-:Y:S01]  /*f5b0*/  FMNMX.FTZ R30, R101, R99, !PT ;  /* 0x00000063651e7209 */ /* 0x000fe20007810000 */
[----:B------:R2:W-:Y:S01]  /*f5c0*/  MUFU.TANH R44, R63 ;  /* 0x0000003f002c7308 */ /* 0x0005e20000002400 */
[----:B------:R-:W-:Y:S02]  /*f5d0*/  ISETP.GT.AND P3, PT, R31, 0x10, PT ;  /* 0x000000101f00780c */ /* 0x000fe40003f64270 */
[----:B------:R-:W-:Y:S02]  /*f5e0*/  CS2R R112, SRZ ;  /* 0x0000000000707805 */ /* 0x000fe4000001ff00 */
[----:B-----5:R-:W-:Y:S02]  /*f5f0*/  FSEL R93, R93, -INF , P2 ;  /* 0xff8000005d5d7808 */ /* 0x020fe40001000000 */
[----:B------:R-:W-:-:S02]  /*f600*/  CS2R R110, SRZ ;  /* 0x00000000006e7805 */ /* 0x000fc4000001ff00 */
[----:B------:R-:W-:Y:S02]  /*f610*/  FMNMX.FTZ R30, R95, R30, !PT ;  /* 0x0000001e5f1e7209 */ /* 0x000fe40007810000 */
[----:B------:R-:W-:Y:S02]  /*f620*/  CS2R R108, SRZ ;  /* 0x00000000006c7805 */ /* 0x000fe4000001ff00 */
[----:B------:R-:W-:Y:S01]  /*f630*/  ISETP.GT.AND P2, PT, R31, 0x11, PT ;  /* 0x000000111f00780c */ /* 0x000fe20003f44270 */
[----:B------:R1:W-:Y:S01]  /*f640*/  MUFU.TANH R29, R59 ;  /* 0x0000003b001d7308 */ /* 0x0003e20000002400 */
[----:B------:R-:W-:Y:S02]  /*f650*/  FSEL R91, R34, -INF , P3 ;  /* 0xff800000225b7808 */ /* 0x000fe40001800000 */
[----:B------:R-:W-:Y:S02]  /*f660*/  CS2R R106, SRZ ;  /* 0x00000000006a7805 */ /* 0x000fe4000001ff00 */
[----:B------:R-:W-:-:S02]  /*f670*/  FMNMX.FTZ R30, R93, R30, !PT ;  /* 0x0000001e5d1e7209 */ /* 0x000fc40007810000 */
[----:B------:R-:W-:Y:S02]  /*f680*/  CS2R R104, SRZ ;  /* 0x0000000000687805 */ /* 0x000fe4000001ff00 */
[----:B------:R-:W-:Y:S02]  /*f690*/  ISETP.GT.AND P3, PT, R31, 0x18, PT ;  /* 0x000000181f00780c */ /* 0x000fe40003f64270 */
[----:B------:R-:W-:Y:S02]  /*f6a0*/  CS2R R102, SRZ ;  /* 0x0000000000667805 */ /* 0x000fe4000001ff00 */
[----:B------:R-:W-:Y:S01]  /*f6b0*/  FSEL R89, R35, -INF , P2 ;  /* 0xff80000023597808 */ /* 0x000fe20001000000 */
[----:B------:R-:W3:Y:S01]  /*f6c0*/  MUFU.TANH R49, R51 ;  /* 0x0000003300317308 */ /* 0x000ee20000002400 */
[----:B------:R-:W-:Y:S02]  /*f6d0*/  FMNMX.FTZ R30, R91, R30, !PT ;  /* 0x0000001e5b1e7209 */ /* 0x000fe40007810000 */
[----:B------:R-:W-:-:S02]  /*f6e0*/  ISETP.GT.AND P2, PT, R31, 0x19, PT ;  /* 0x000000191f00780c */ /* 0x000fc40003f44270 */
[----:B----4-:R-:W-:Y:S02]  /*f6f0*/  FSEL R67, R38, -INF , P3 ;  /* 0xff80000026437808 */ /* 0x010fe40001800000 */
[----:B------:R-:W-:Y:S01]  /*f700*/  FMNMX.FTZ R30, R89, R30, !PT ;  /* 0x0000001e591e7209 */ /* 0x000fe20007810000 */
[----:B------:R-:W4:Y:S01]  /*f710*/  MUFU.TANH R54, R54 ;  /* 0x0000003600367308 */ /* 0x000f220000002400 */
[----:B------:R-:W-:Y:S02]  /*f720*/  ISETP.GT.AND P3, PT, R31, 0x20, PT ;  /* 0x000000201f00780c */ /* 0x000fe40003f64270 */
[----:B--2---:R-:W-:Y:S02]  /*f730*/  FSEL R63, R39, -INF , P2 ;  /* 0xff800000273f7808 */ /* 0x004fe40001000000 */
[----:B------:R-:W-:Y:S02]  /*f740*/  FMNMX.FTZ R30, R67, R30, !PT ;  /* 0x0000001e431e7209 */ /* 0x000fe40007810000 */
[----:B------:R-:W-:Y:S01]  /*f750*/  ISETP.GT.AND P2, PT, R31, 0x21, PT ;  /* 0x000000211f00780c */ /* 0x000fe20003f44270 */
[----:B------:R0:W2:Y:S01]  /*f760*/  MUFU.TANH R45, R55 ;  /* 0x00000037002d7308 */ /* 0x0000a20000002400 */
[----:B-1----:R-:W-:-:S02]  /*f770*/  FSEL R59, R42, -INF , P3 ;  /* 0xff8000002a3b7808 */ /* 0x002fc40001800000 */
[----:B------:R-:W-:Y:S02]  /*f780*/  FMNMX.FTZ R30, R63, R30, !PT ;  /* 0x0000001e3f1e7209 */ /* 0x000fe40007810000 */
[----:B------:R-:W-:Y:S02]  /*f790*/  ISETP.GT.AND P3, PT, R31, 0x28, PT ;  /* 0x000000281f00780c */ /* 0x000fe40003f64270 */
[----:B------:R-:W-:Y:S01]  /*f7a0*/  FSEL R57, R43, -INF , P2 ;  /* 0xff8000002b397808 */ /* 0x000fe20001000000 */
[----:B------:R-:W1:Y:S01]  /*f7b0*/  MUFU.TANH R33, R58 ;  /* 0x0000003a00217308 */ /* 0x000e620000002400 */
[----:B------:R-:W-:Y:S02]  /*f7c0*/  FMNMX.FTZ R30, R59, R30, !PT ;  /* 0x0000001e3b1e7209 */ /* 0x000fe40007810000 */
[----:B------:R-:W-:Y:S02]  /*f7d0*/  ISETP.GT.AND P2, PT, R31, 0x29, PT ;  /* 0x000000291f00780c */ /* 0x000fe40003f44270 */
[----:B0-----:R-:W-:-:S02]  /*f7e0*/  FSEL R55, R46, -INF , P3 ;  /* 0xff8000002e377808 */ /* 0x001fc40001800000 */
[----:B------:R-:W-:Y:S01]  /*f7f0*/  FMNMX.FTZ R30, R57, R30, !PT ;  /* 0x0000001e391e7209 */ /* 0x000fe20007810000 */
[----:B------:R0:W5:Y:S01]  /*f800*/  MUFU.TANH R37, R62 ;  /* 0x0000003e00257308 */ /* 0x0001620000002400 */
[----:B------:R-:W-:Y:S02]  /*f810*/  ISETP.GT.AND P3, PT, R31, 0x30, PT ;  /* 0x000000301f00780c */ /* 0x000fe40003f64270 */
[----:B------:R-:W-:Y:S02]  /*f820*/  FSEL R53, R47, -INF , P2 ;  /* 0xff8000002f357808 */ /* 0x000fe40001000000 */
[----:B------:R-:W-:Y:S02]  /*f830*/  FMNMX.FTZ R30, R55, R30, !PT ;  /* 0x0000001e371e7209 */ /* 0x000fe40007810000 */
[----:B------:R-:W-:Y:S01]  /*f840*/  ISETP.GT.AND P2, PT, R31, 0x31, PT ;  /* 0x000000311f00780c */ /* 0x000fe20003f44270 */
[----:B------:R-:W5:Y:S01]  /*f850*/  MUFU.TANH R66, R66 ;  /* 0x0000004200427308 */ /* 0x000f620000002400 */
[----:B------:R-:W-:Y:S01]  /*f860*/  FSEL R51, R32, -INF , P3 ;  /* 0xff80000020337808 */ /* 0x000fe20001800000 */
[----:B0-----:R-:W-:Y:S01]  /*f870*/  FMUL.FTZ R62, R60, UR6 ;  /* 0x000000063c3e7c20 */ /* 0x001fe20008410000 */
[----:B------:R-:W-:-:S02]  /*f880*/  FMNMX.FTZ R30, R53, R30, !PT ;  /* 0x0000001e351e7209 */ /* 0x000fc40007810000 */
[----:B------:R-:W-:Y:S02]  /*f890*/  ISETP.GT.AND P3, PT, R31, 0x38, PT ;  /* 0x000000381f00780c */ /* 0x000fe40003f64270 */
[----:B---3--:R-:W-:Y:S01]  /*f8a0*/  FSEL R49, R49, -INF , P2 ;  /* 0xff80000031317808 */ /* 0x008fe20001000000 */
[----:B------:R0:W3:Y:S01]  /*f8b0*/  MUFU.TANH R34, R7 ;  /* 0x0000000700227308 */ /* 0x0000e20000002400 */
[----:B------:R-:W-:Y:S02]  /*f8c0*/  FMNMX.FTZ R30, R51, R30, !PT ;  /* 0x0000001e331e7209 */ /* 0x000fe40007810000 */
[----:B------:R-:W-:Y:S02]  /*f8d0*/  ISETP.GT.AND P2, PT, R31, 0x39, PT ;  /* 0x000000391f00780c */ /* 0x000fe40003f44270 */
[----:B----4-:R-:W-:Y:S02]  /*f8e0*/  FSEL R47, R54, -INF , P3 ;  /* 0xff800000362f7808 */ /* 0x010fe40001800000 */
[----:B------:R-:W-:Y:S01]  /*f8f0*/  FMNMX.FTZ R30, R49, R30, !PT ;  /* 0x0000001e311e7209 */ /* 0x000fe20007810000 */
[----:B------:R-:W4:Y:S01]  /*f900*/  MUFU.TANH R70, R70 ;  /* 0x0000004600467308 */ /* 0x000f220000002400 */
[----:B------:R-:W-:-:S02]  /*f910*/  ISETP.GT.AND P3, PT, R31, 0x40, PT ;  /* 0x000000401f00780c */ /* 0x000fc40003f64270 */
[----:B--2---:R-:W-:Y:S02]  /*f920*/  FSEL R45, R45, -INF , P2 ;  /* 0xff8000002d2d7808 */ /* 0x004fe40001000000 */
[----:B------:R-:W-:Y:S02]  /*f930*/  FMNMX.FTZ R30, R47, R30, !PT ;  /* 0x0000001e2f1e7209 */ /* 0x000fe40007810000 */
[----:B------:R-:W-:Y:S01]  /*f940*/  ISETP.GT.AND P2, PT, R31, 0x41, PT ;  /* 0x000000411f00780c */ /* 0x000fe20003f44270 */
[----:B------:R-:W2:Y:S01]  /*f950*/  MUFU.TANH R42, R71 ;  /* 0x00000047002a7308 */ /* 0x000ea20000002400 */
[----:B-1----:R-:W-:Y:S02]  /*f960*/  FSEL R33, R33, -INF , P3 ;  /* 0xff80000021217808 */ /* 0x002fe40001800000 */
[----:B------:R-:W-:Y:S02]  /*f970*/  FMNMX.FTZ R30, R45, R30, !PT ;  /* 0x0000001e2d1e7209 */ /* 0x000fe40007810000 */
[----:B------:R-:W-:-:S02]  /*f980*/  ISETP.GT.AND P3, PT, R31, 0x48, PT ;  /* 0x000000481f00780c */ /* 0x000fc40003f64270 */
[----:B------:R-:W-:Y:S01]  /*f990*/  FSEL R32, R29, -INF , P2 ;  /* 0xff8000001d207808 */ /* 0x000fe20001000000 */
[----:B------:R-:W1:Y:S01]  /*f9a0*/  MUFU.TANH R35, R74 ;  /* 0x0000004a00237308 */ /* 0x000e620000002400 */
[----:B0-----:R-:W-:Y:S02]  /*f9b0*/  FMNMX.FTZ R7, R33, R30, !PT ;  /* 0x0000001e21077209 */ /* 0x001fe40007810000 */
[----:B------:R-:W-:Y:S02]  /*f9c0*/  ISETP.GT.AND P2, PT, R31, 0x49, PT ;  /* 0x000000491f00780c */ /* 0x000fe40003f44270 */
[----:B-----5:R-:W-:Y:S02]  /*f9d0*/  FSEL R37, R37, -INF , P3 ;  /* 0xff80000025257808 */ /* 0x020fe40001800000 */
[----:B------:R-:W-:Y:S01]  /*f9e0*/  FMNMX.FTZ R30, R32, R7, !PT ;  /* 0x00000007201e7209 */ /* 0x000fe20007810000 */
[----:B------:R-:W0:Y:S01]  /*f9f0*/  MUFU.TANH R40, R75 ;  /* 0x0000004b00287308 */ /* 0x000e220000002400 */
[----:B------:R-:W-:-:S02]  /*fa00*/  ISETP.GT.AND P3, PT, R31, 0x50, PT ;  /* 0x000000501f00780c */ /* 0x000fc40003f64270 */
[----:B------:R-:W-:Y:S02]  /*fa10*/  FSEL R44, R44, -INF , P2 ;  /* 0xff8000002c2c7808 */ /* 0x000fe40001000000 */
[----:B------:R-:W-:Y:S02]  /*fa20*/  FMNMX.FTZ R7, R37, R30, !PT ;  /* 0x0000001e25077209 */ /* 0x000fe40007810000 */
[----:B------:R-:W-:Y:S01]  /*fa30*/  ISETP.GT.AND P2, PT, R31, 0x51, PT ;  /* 0x000000511f00780c */ /* 0x000fe20003f44270 */
[----:B------:R-:W5:Y:S01]  /*fa40*/  MUFU.TANH R36, R78 ;  /* 0x0000004e00247308 */ /* 0x000f620000002400 */
[----:B------:R-:W-:Y:S01]  /*fa50*/  FSEL R38, R66, -INF , P3 ;  /* 0xff80000042267808 */ /* 0x000fe20001800000 */
[----:B------:R-:W-:Y:S01]  /*fa60*/  FMUL.FTZ R66, R77, UR6 ;  /* 0x000000064d427c20 */ /* 0x000fe20008410000 */
[----:B------:R-:W-:Y:S02]  /*fa70*/  FMNMX.FTZ R7, R44, R7, !PT ;  /* 0x000000072c077209 */ /* 0x000fe40007810000 */
[----:B------:R-:W-:-:S02]  /*fa80*/  ISETP.GT.AND P3, PT, R31, 0x58, PT ;  /* 0x000000581f00780c */ /* 0x000fc40003f64270 */
[----:B---3--:R-:W-:Y:S01]  /*fa90*/  FSEL R43, R34, -INF , P2 ;  /* 0xff800000222b7808 */ /* 0x008fe20001000000 */
[----:B------:R-:W3:Y:S01]  /*faa0*/  MUFU.TANH R39, R79 ;  /* 0x0000004f00277308 */ /* 0x000ee20000002400 */
[----:B------:R-:W-:Y:S02]  /*fab0*/  FMNMX.FTZ R30, R38, R7, !PT ;  /* 0x00000007261e7209 */ /* 0x000fe40007810000 */
[----:B------:R-:W-:Y:S02]  /*fac0*/  ISETP.GT.AND P2, PT, R31, 0x59, PT ;  /* 0x000000591f00780c */ /* 0x000fe40003f44270 */
[----:B----4-:R-:W-:Y:S01]  /*fad0*/  FSEL R34, R70, -INF , P3 ;  /* 0xff80000046227808 */ /* 0x010fe20001800000 */
[----:B------:R-:W-:Y:S01]  /*fae0*/  FMUL.FTZ R70, R84, UR6 ;  /* 0x0000000654467c20 */ /* 0x000fe20008410000 */
        /* <DEDUP_REMOVED lines=10> */
[----:B0-----:R-:W-:Y:S01]  /*fb90*/  FSEL R40, R40, -INF , P2 ;  /* 0xff80000028287808 */ /* 0x001fe20001000000 */
[----:B------:R-:W0:Y:S01]  /*fba0*/  MUFU.TANH R41, R86 ;  /* 0x0000005600297308 */ /* 0x000e220000002400 */
[----:B------:R-:W-:Y:S02]  /*fbb0*/  FMNMX.FTZ R7, R35, R30, !PT ;  /* 0x0000001e23077209 */ /* 0x000fe40007810000 */
[C---:B------:R-:W-:Y:S02]  /*fbc0*/  ISETP.GT.AND P2, PT, R31.reuse, 0x69, PT ;  /* 0x000000691f00780c */ /* 0x040fe40003f44270 */
[----:B-----5:R-:W-:Y:S02]  /*fbd0*/  FSEL R36, R36, -INF , P3 ;  /* 0xff80000024247808 */ /* 0x020fe40001800000 */
[----:B------:R-:W-:Y:S01]  /*fbe0*/  FMNMX.FTZ R7, R40, R7, !PT ;  /* 0x0000000728077209 */ /* 0x000fe20007810000 */
[----:B------:R-:W1:Y:S01]  /*fbf0*/  MUFU.TANH R87, R87 ;  /* 0x0000005700577308 */ /* 0x000e620000002400 */
[----:B------:R-:W-:-:S02]  /*fc00*/  ISETP.GT.AND P3, PT, R31, 0x70, PT ;  /* 0x000000701f00780c */ /* 0x000fc40003f64270 */
[----:B---3--:R-:W-:Y:S02]  /*fc10*/  FSEL R39, R39, -INF , P2 ;  /* 0xff80000027277808 */ /* 0x008fe40001000000 */
[----:B------:R-:W-:Y:S02]  /*fc20*/  FMNMX.FTZ R30, R36, R7, !PT ;  /* 0x00000007241e7209 */ /* 0x000fe40007810000 */
[----:B------:R-:W-:Y:S01]  /*fc30*/  ISETP.GT.AND P2, PT, R31, 0x71, PT ;  /* 0x000000711f00780c */ /* 0x000fe20003f44270 */
[----:B------:R-:W-:Y:S01]  /*fc40*/  MUFU.TANH R3, R3 ;  /* 0x0000000300037308 */ /* 0x000fe20000002400 */
[----:B----4-:R-:W-:Y:S02]  /*fc50*/  FSEL R29, R29, -INF , P3 ;  /* 0xff8000001d1d7808 */ /* 0x010fe40001800000 */
[----:B------:R-:W-:Y:S02]  /*fc60*/  FMNMX.FTZ R46, R39, R30, !PT ;  /* 0x0000001e272e7209 */ /* 0x000fe40007810000 */
[----:B------:R-:W-:-:S02]  /*fc70*/  ISETP.GT.AND P3, PT, R31, 0x78, PT ;  /* 0x000000781f00780c */ /* 0x000fc40003f64270 */
[----:B--2---:R-:W-:Y:S01]  /*fc80*/  FSEL R30, R83, -INF , P2 ;  /* 0xff800000531e7808 */ /* 0x004fe20001000000 */
[----:B------:R-:W2:Y:S01]  /*fc90*/  MUFU.TANH R5, R5 ;  /* 0x0000000500057308 */ /* 0x000ea20000002400 */
[----:B------:R-:W-:Y:S02]  /*fca0*/  FMNMX.FTZ R7, R29, R46, !PT ;  /* 0x0000002e1d077209 */ /* 0x000fe40007810000 */
[----:B------:R-:W-:Y:S01]  /*fcb0*/  ISETP.GT.AND P2, PT, R31, 0x79, PT ;  /* 0x000000791f00780c */ /* 0x000fe20003f44270 */
[----:B------:R-:W-:Y:S01]  /*fcc0*/  FMUL.FTZ R31, R65, UR6 ;  /* 0x00000006411f7c20 */ /* 0x000fe20008410000 */
[----:B0-----:R-:W-:Y:S01]  /*fcd0*/  FSEL R41, R41, -INF , P3 ;  /* 0xff80000029297808 */ /* 0x001fe20001800000 */
[----:B------:R-:W-:Y:S01]  /*fce0*/  FMUL.FTZ R65, R72, UR6 ;  /* 0x0000000648417c20 */ /* 0x000fe20008410000 */
[----:B------:R-:W-:Y:S01]  /*fcf0*/  FMNMX.FTZ R46, R30, R7, !PT ;  /* 0x000000071e2e7209 */ /* 0x000fe20007810000 */
[----:B------:R-:W-:Y:S01]  /*fd00*/  MUFU.TANH R78, R31 ;  /* 0x0000001f004e7308 */ /* 0x000fe20000002400 */
[----:B-1----:R-:W-:Y:S01]  /*fd10*/  FSEL R7, R87, -INF , P2 ;  /* 0xff80000057077808 */ /* 0x002fe20001000000 */
[----:B------:R-:W-:Y:S01]  /*fd20*/  FMUL.FTZ R72, R76, UR6 ;  /* 0x000000064c487c20 */ /* 0x000fe20008410000 */
[----:B------:R-:W-:-:S02]  /*fd30*/  FMNMX.FTZ R46, R41, R46, !PT ;  /* 0x0000002e292e7209 */ /* 0x000fc40007810000 */
[----:B------:R-:W-:Y:S02]  /*fd40*/  VIADDMNMX R97, R48, R97, R50, PT ;  /* 0x0000006130617246 */ /* 0x000fe40003800132 */
[----:B------:R-:W-:Y:S01]  /*fd50*/  FMNMX.FTZ R46, R7, R46, !PT ;  /* 0x0000002e072e7209 */ /* 0x000fe20007810000 */
[----:B------:R-:W0:Y:S01]  /*fd60*/  MUFU.TANH R8, R8 ;  /* 0x0000000800087308 */ /* 0x000e220000002400 */
[C---:B------:R-:W-:Y:S02]  /*fd70*/  ISETP.GT.AND P3, PT, R97.reuse, 0x1, PT ;  /* 0x000000016100780c */ /* 0x040fe40003f64270 */
[----:B------:R-:W-:Y:S01]  /*fd80*/  ISETP.GT.AND P4, PT, R97, 0x8, PT ;  /* 0x000000086100780c */ /* 0x000fe20003f84270 */
[----:B------:R-:W1:Y:S04]  /*fd90*/  SHFL.BFLY PT, R71, R46, 0x2, 0x1f ;  /* 0x0c401f002e477f89 */ /* 0x000e6800000e0000 */
[----:B------:R-:W3:Y:S08]  /*fda0*/  MUFU.TANH R6, R6 ;  /* 0x0000000600067308 */ /* 0x000ef00000002400 */
[----:B------:R-:W4:Y:S08]  /*fdb0*/  MUFU.TANH R10, R10 ;  /* 0x0000000a000a7308 */ /* 0x000f300000002400 */
[----:B------:R-:W5:Y:S01]  /*fdc0*/  MUFU.TANH R9, R9 ;  /* 0x0000000900097308 */ /* 0x000f620000002400 */
[----:B-1----:R-:W-:-:S07]  /*fdd0*/  FMNMX.FTZ R71, R46, R71, !PT ;  /* 0x000000472e477209 */ /* 0x002fce0007810000 */
[----:B------:R2:W-:Y:S01]  /*fde0*/  MUFU.TANH R74, R61 ;  /* 0x0000003d004a7308 */ /* 0x0005e20000002400 */
[----:B------:R-:W1:Y:S07]  /*fdf0*/  SHFL.BFLY PT, R46, R71, 0x1, 0x1f ;  /* 0x0c201f00472e7f89 */ /* 0x000e6e00000e0000 */
[----:B------:R-:W5:Y:S01]  /*fe00*/  MUFU.TANH R11, R11 ;  /* 0x0000000b000b7308 */ /* 0x000f620000002400 */
[----:B--2---:R-:W-:Y:S02]  /*fe10*/  FSEL R61, R5, -INF , P3 ;  /* 0xff800000053d7808 */ /* 0x004fe40001800000 */
[----:B0-----:R-:W-:-:S02]  /*fe20*/  FSEL R5, R8, -INF , P4 ;  /* 0xff80000008057808 */ /* 0x001fc40002000000 */
[----:B------:R-:W-:-:S03]  /*fe30*/  ISETP.GT.AND P3, PT, R97, 0x10, PT ;  /* 0x000000106100780c */ /* 0x000fc60003f64270 */
[----:B------:R-:W0:Y:S08]  /*fe40*/  MUFU.TANH R12, R12 ;  /* 0x0000000c000c7308 */ /* 0x000e300000002400 */
[----:B------:R-:W2:Y:S01]  /*fe50*/  MUFU.TANH R14, R14 ;  /* 0x0000000e000e7308 */ /* 0x000ea20000002400 */
[----:B-1----:R-:W-:Y:S01]  /*fe60*/  FMNMX.FTZ R31, R71, R46, !PT ;  /* 0x0000002e471f7209 */ /* 0x002fe20007810000 */
[----:B------:R-:W-:-:S03]  /*fe70*/  FMUL.FTZ R71, R85, UR6 ;  /* 0x0000000655477c20 */ /* 0x000fc60008410000 */
[C---:B------:R-:W-:Y:S01]  /*fe80*/  FSETP.NEU.FTZ.AND P2, PT, R31.reuse, -INF , PT ;  /* 0xff8000001f00780b */ /* 0x040fe20003f5d000 */
[----:B------:R-:W-:Y:S02]  /*fe90*/  FMUL.FTZ R46, R31, UR48 ;  /* 0x000000301f2e7c20 */ /* 0x000fe40008410000 */
[----:B------:R1:W-:Y:S03]  /*fea0*/  MUFU.TANH R83, R73 ;  /* 0x0000004900537308 */ /* 0x0003e60000002400 */
[----:B------:R-:W-:Y:S02]  /*feb0*/  FSEL R46, R46, RZ, P2 ;  /* 0x000000ff2e2e7208 */ /* 0x000fe40001000000 */
[----:B------:R-:W-:-:S03]  /*fec0*/  ISETP.GT.AND P2, PT, R97, RZ, PT ;  /* 0x000000ff6100720c */ /* 0x000fc60003f44270 */
[----:B------:R-:W2:Y:S01]  /*fed0*/  MUFU.TANH R13, R13 ;  /* 0x0000000d000d7308 */ /* 0x000ea20000002400 */
[----:B------:R-:W-:Y:S01]  /*fee0*/  FSEL R48, R3, -INF , P2 ;  /* 0xff80000003307808 */ /* 0x000fe20001000000 */
[--C-:B------:R-:W-:Y:S01]  /*fef0*/  FFMA.FTZ R179, R67, UR48, -R46.reuse ;  /* 0x0000003043b37c23 */ /* 0x100fe2000801082e */
[----:B------:R-:W-:Y:S01]  /*ff00*/  ISETP.GT.AND P2, PT, R97, 0x9, PT ;  /* 0x000000096100780c */ /* 0x000fe20003f44270 */
[--C-:B------:R-:W-:Y:S01]  /*ff10*/  FFMA.FTZ R173, R59, UR48, -R46.reuse ;  /* 0x000000303bad7c23 */ /* 0x100fe2000801082e */
[----:B------:R-:W-:Y:S01]  /*ff20*/  FMNMX.FTZ R50, R48, R61, !PT ;  /* 0x0000003d30327209 */ /* 0x000fe20007810000 */
[--C-:B------:R-:W-:Y:S01]  /*ff30*/  FFMA.FTZ R175, R55, UR48, -R46.reuse ;  /* 0x0000003037af7c23 */ /* 0x100fe2000801082e */
[----:B---3--:R-:W-:Y:S01]  /*ff40*/  FSEL R3, R6, -INF , P2 ;  /* 0xff80000006037808 */ /* 0x008fe20001000000 */
[----:B------:R-:W3:Y:S01]  /*ff50*/  MUFU.TANH R15, R15 ;  /* 0x0000000f000f7308 */ /* 0x000ee20000002400 */
[----:B------:R-:W-:Y:S01]  /*ff60*/  FMNMX.FTZ R6, R5, R50, !PT ;  /* 0x0000003205067209 */ /* 0x000fe20007810000 */
[--C-:B------:R-:W-:Y:S01]  /*ff70*/  FFMA.FTZ R169, R51, UR48, -R46.reuse ;  /* 0x0000003033a97c23 */ /* 0x100fe2000801082e */
[----:B------:R-:W-:Y:S01]  /*ff80*/  ISETP.GT.AND P2, PT, R97, 0x11, PT ;  /* 0x000000116100780c */ /* 0x000fe20003f44270 */
[--C-:B------:R-:W-:Y:S01]  /*ff90*/  FFMA.FTZ R171, R47, UR48, -R46.reuse ;  /* 0x000000302fab7c23 */ /* 0x100fe2000801082e */
[----:B----4-:R-:W-:Y:S01]  /*ffa0*/  FSEL R50, R10, -INF , P3 ;  /* 0xff8000000a327808 */ /* 0x010fe20001800000 */
[--C-:B------:R-:W-:Y:S01]  /*ffb0*/  FFMA.FTZ R165, R33, UR48, -R46.reuse ;  /* 0x0000003021a57c23 */ /* 0x100fe2000801082e */
[----:B-1----:R-:W-:Y:S01]  /*ffc0*/  FMNMX.FTZ R73, R3, R6, !PT ;  /* 0x0000000603497209 */ /* 0x002fe20007810000 */
[----:B------:R-:W1:Y:S01]  /*ffd0*/  MUFU.TANH R20, R20 ;  /* 0x0000001400147308 */ /* 0x000e620000002400 */
[----:B------:R-:W-:Y:S01]  /*ffe0*/  ISETP.GT.AND P3, PT, R97, 0x18, PT ;  /* 0x000000186100780c */ /* 0x000fe20003f64270 */
[--C-:B------:R-:W-:Y:S01]  /*fff0*/  FFMA.FTZ R167, R37, UR48, -R46.reuse ;  /* 0x0000003025a77c23 */ /* 0x100fe2000801082e */
[----:B-----5:R-:W-:Y:S01]  /*10000*/  FSEL R9, R9, -INF , P2 ;  /* 0xff80000009097808 */ /* 0x020fe20001000000 */
[--C-:B------:R-:W-:Y:S01]  /*10010*/  FFMA.FTZ R153, R29, UR48, -R46.reuse ;  /* 0x000000301d997c23 */ /* 0x100fe2000801082e */
[----:B------:R-:W-:Y:S01]  /*10020*/  FMNMX.FTZ R10, R50, R73, !PT ;  /* 0x00000049320a7209 */ /* 0x000fe20007810000 */
[--C-:B------:R-:W-:Y:S01]  /*10030*/  FFMA.FTZ R163, R34, UR48, -R46.reuse ;  /* 0x0000003022a37c23 */ /* 0x100fe2000801082e */
[----:B------:R-:W-:Y:S01]  /*10040*/  ISETP.GT.AND P2, PT, R97, 0x19, PT ;  /* 0x000000196100780c */ /* 0x000fe20003f44270 */
[----:B------:R-:W4:Y:S01]  /*10050*/  MUFU.TANH R24, R24 ;  /* 0x0000001800187308 */ /* 0x000f220000002400 */
[----:B------:R-:W-:Y:S01]  /*10060*/  FSEL R11, R11, -INF , P3 ;  /* 0xff8000000b0b7808 */ /* 0x000fe20001800000 */
        /* <DEDUP_REMOVED lines=17> */
[----:B------:R-:W-:Y:S01]  /*10180*/  FSEL R13, R13, -INF , P2 ;  /* 0xff8000000d0d7808 */ /* 0x000fe20001000000 */
[--C-:B------:R-:W-:Y:S01]  /*10190*/  FFMA.FTZ R157, R35, UR48, -R46.reuse ;  /* 0x00000030239d7c23 */ /* 0x100fe2000801082e */
[----:B------:R-:W-:Y:S01]  /*101a0*/  FMNMX.FTZ R12, R54, R73, !PT ;  /* 0x00000049360c7209 */ /* 0x000fe20007810000 */
[--C-:B------:R-:W-:Y:S01]  /*101b0*/  FFMA.FTZ R161, R38, UR48, -R46.reuse ;  /* 0x0000003026a17c23 */ /* 0x100fe2000801082e */
[----:B------:R-:W-:Y:S01]  /*101c0*/  ISETP.GT.AND P2, PT, R97, 0x29, PT ;  /* 0x000000296100780c */ /* 0x000fe20003f44270 */
[----:B------:R-:W5:Y:S01]  /*101d0*/  MUFU.TANH R26, R26 ;  /* 0x0000001a001a7308 */ /* 0x000f620000002400 */
[----:B---3--:R-:W-:Y:S01]  /*101e0*/  FSEL R15, R15, -INF , P3 ;  /* 0xff8000000f0f7808 */ /* 0x008fe20001800000 */
[----:B------:R-:W-:Y:S01]  /*101f0*/  FFMA.FTZ R159, R36, UR48, -R46 ;  /* 0x00000030249f7c23 */ /* 0x000fe2000801082e */
[----:B------:R-:W-:Y:S01]  /*10200*/  FMNMX.FTZ R12, R13, R12, !PT ;  /* 0x0000000c0d0c7209 */ /* 0x000fe20007810000 */
[----:B------:R-:W-:Y:S01]  /*10210*/  IMAD.MOV.U32 R35, RZ, RZ, R192 ;  /* 0x000000ffff237224 */ /* 0x000fe200078e00c0 */
[----:B------:R-:W-:Y:S01]  /*10220*/  ISETP.GT.AND P3, PT, R97, 0x30, PT ;  /* 0x000000306100780c */ /* 0x000fe20003f64270 */
[--C-:B------:R-:W-:Y:S01]  /*10230*/  FFMA.FTZ R32, R32, UR48, -R46.reuse ;  /* 0x0000003020207c23 */ /* 0x100fe2000801082e */
[----:B-1----:R-:W-:Y:S01]  /*10240*/  FSEL R56, R20, -INF , P2 ;  /* 0xff80000014387808 */ /* 0x002fe20001000000 */
[----:B------:R-:W1:Y:S01]  /*10250*/  MUFU.TANH R28, R28 ;  /* 0x0000001c001c7308 */ /* 0x000e620000002400 */
[----:B------:R-:W-:Y:S01]  /*10260*/  FMNMX.FTZ R67, R15, R12, !PT ;  /* 0x0000000c0f437209 */ /* 0x000fe20007810000 */
[--C-:B------:R-:W-:Y:S01]  /*10270*/  FFMA.FTZ R12, R63, UR48, -R46.reuse ;  /* 0x000000303f0c7c23 */ /* 0x100fe2000801082e */
[----:B------:R-:W-:Y:S01]  /*10280*/  ISETP.GT.AND P2, PT, R97, 0x31, PT ;  /* 0x000000316100780c */ /* 0x000fe20003f44270 */
[--C-:B------:R-:W-:Y:S01]  /*10290*/  FFMA.FTZ R44, R44, UR48, -R46.reuse ;  /* 0x000000302c2c7c23 */ /* 0x100fe2000801082e */
[----:B----4-:R-:W-:Y:S01]  /*102a0*/  FSEL R58, R24, -INF , P3 ;  /* 0xff800000183a7808 */ /* 0x010fe20001800000 */
[--C-:B------:R-:W-:Y:S01]  /*102b0*/  FFMA.FTZ R24, R57, UR48, -R46.reuse ;  /* 0x0000003039187c23 */ /* 0x100fe2000801082e */
[----:B------:R-:W-:Y:S01]  /*102c0*/  FMNMX.FTZ R67, R56, R67, !PT ;  /* 0x0000004338437209 */ /* 0x000fe20007810000 */
[----:B------:R-:W3:Y:S01]  /*102d0*/  MUFU.TANH R27, R27 ;  /* 0x0000001b001b7308 */ /* 0x000ee20000002400 */
[----:B------:R-:W-:Y:S01]  /*102e0*/  ISETP.GT.AND P3, PT, R97, 0x38, PT ;  /* 0x000000386100780c */ /* 0x000fe20003f64270 */
[--C-:B------:R-:W-:Y:S01]  /*102f0*/  FFMA.FTZ R38, R43, UR48, -R46.reuse ;  /* 0x000000302b267c23 */ /* 0x100fe2000801082e */
[----:B0-----:R-:W-:Y:S01]  /*10300*/  FSEL R21, R21, -INF , P2 ;  /* 0xff80000015157808 */ /* 0x001fe20001000000 */
[--C-:B------:R-:W-:Y:S01]  /*10310*/  FFMA.FTZ R40, R40, UR48, -R46.reuse ;  /* 0x0000003028287c23 */ /* 0x100fe2000801082e */
[----:B------:R-:W-:Y:S01]  /*10320*/  FMNMX.FTZ R14, R58, R67, !PT ;  /* 0x000000433a0e7209 */ /* 0x000fe20007810000 */
[--C-:B------:R-:W-:Y:S01]  /*10330*/  FFMA.FTZ R36, R39, UR48, -R46.reuse ;  /* 0x0000003027247c23 */ /* 0x100fe2000801082e */
[----:B------:R-:W-:Y:S01]  /*10340*/  ISETP.GT.AND P2, PT, R97, 0x39, PT ;  /* 0x000000396100780c */ /* 0x000fe20003f44270 */
[----:B------:R-:W0:Y:S01]  /*10350*/  MUFU.TANH R62, R62 ;  /* 0x0000003e003e7308 */ /* 0x000e220000002400 */
[----:B--2---:R-:W-:Y:S01]  /*10360*/  FSEL R25, R25, -INF , P3 ;  /* 0xff80000019197808 */ /* 0x004fe20001800000 */
[--C-:B------:R-:W-:Y:S01]  /*10370*/  FFMA.FTZ R30, R30, UR48, -R46.reuse ;  /* 0x000000301e1e7c23 */ /* 0x100fe2000801082e */
[----:B------:R-:W-:Y:S01]  /*10380*/  FMNMX.FTZ R14, R21, R14, !PT ;  /* 0x0000000e150e7209 */ /* 0x000fe20007810000 */
[--C-:B------:R-:W-:Y:S01]  /*10390*/  FFMA.FTZ R155, R41, UR48, -R46.reuse ;  /* 0x00000030299b7c23 */ /* 0x100fe2000801082e */
[----:B------:R-:W-:Y:S01]  /*103a0*/  ISETP.GT.AND P3, PT, R97, 0x40, PT ;  /* 0x000000406100780c */ /* 0x000fe20003f64270 */
[--C-:B------:R-:W-:Y:S01]  /*103b0*/  FFMA.FTZ R7, R7, UR48, -R46.reuse ;  /* 0x0000003007077c23 */ /* 0x100fe2000801082e */
[----:B-----5:R-:W-:Y:S01]  /*103c0*/  FSEL R60, R26, -INF , P2 ;  /* 0xff8000001a3c7808 */ /* 0x020fe20001000000 */
[----:B------:R0:W2:Y:S01]  /*103d0*/  MUFU.TANH R75, R64 ;  /* 0x00000040004b7308 */ /* 0x0000a20000002400 */
[----:B------:R-:W-:Y:S01]  /*103e0*/  FMNMX.FTZ R63, R25, R14, !PT ;  /* 0x0000000e193f7209 */ /* 0x000fe20007810000 */
[----:B------:R-:W-:Y:S01]  /*103f0*/  FFMA.FTZ R26, R53, UR48, -R46 ;  /* 0x00000030351a7c23 */ /* 0x000fe2000801082e */
[----:B------:R-:W-:-:S02]  /*10400*/  ISETP.GT.AND P2, PT, R97, 0x41, PT ;  /* 0x000000416100780c */ /* 0x000fc40003f44270 */
[----:B------:R-:W-:Y:S02]  /*10410*/  CS2R R100, SRZ ;  /* 0x0000000000647805 */ /* 0x000fe4000001ff00 */
[----:B-1----:R-:W-:Y:S01]  /*10420*/  FSEL R59, R28, -INF , P3 ;  /* 0xff8000001c3b7808 */ /* 0x002fe20001800000 */
[----:B------:R-:W-:Y:S01]  /*10430*/  FFMA.FTZ R28, R49, UR48, -R46 ;  /* 0x00000030311c7c23 */ /* 0x000fe2000801082e */
[----:B------:R-:W-:Y:S01]  /*10440*/  FMNMX.FTZ R14, R60, R63, !PT ;  /* 0x0000003f3c0e7209 */ /* 0x000fe20007810000 */
[----:B------:R1:W4:Y:S01]  /*10450*/  MUFU.TANH R79, R68 ;  /* 0x00000044004f7308 */ /* 0x0003220000002400 */
[----:B------:R-:W-:Y:S02]  /*10460*/  ISETP.GT.AND P3, PT, R97, 0x48, PT ;  /* 0x000000486100780c */ /* 0x000fe40003f64270 */
[----:B------:R-:W-:Y:S02]  /*10470*/  CS2R R94, SRZ ;  /* 0x00000000005e7805 */ /* 0x000fe4000001ff00 */
[----:B---3--:R-:W-:-:S02]  /*10480*/  FSEL R63, R27, -INF , P2 ;  /* 0xff8000001b3f7808 */ /* 0x008fc40001000000 */
[----:B------:R-:W-:Y:S02]  /*10490*/  CS2R R92, SRZ ;  /* 0x00000000005c7805 */ /* 0x000fe4000001ff00 */
[----:B------:R-:W-:Y:S02]  /*104a0*/  FMNMX.FTZ R20, R59, R14, !PT ;  /* 0x0000000e3b147209 */ /* 0x000fe40007810000 */
[----:B------:R-:W-:Y:S02]  /*104b0*/  CS2R R90, SRZ ;  /* 0x00000000005a7805 */ /* 0x000fe4000001ff00 */
[----:B------:R-:W-:Y:S01]  /*104c0*/  ISETP.GT.AND P2, PT, R97, 0x49, PT ;  /* 0x000000496100780c */ /* 0x000fe20003f44270 */
[----:B------:R3:W5:Y:S01]  /*104d0*/  MUFU.TANH R82, R69 ;  /* 0x0000004500527308 */ /* 0x0007620000002400 */
[----:B0-----:R-:W-:Y:S01]  /*104e0*/  FSEL R64, R62, -INF , P3 ;  /* 0xff8000003e407808 */ /* 0x001fe20001800000 */
[----:B-1----:R-:W-:Y:S01]  /*104f0*/  FMUL.FTZ R68, R80, UR6 ;  /* 0x0000000650447c20 */ /* 0x002fe20008410000 */
[----:B------:R-:W-:-:S02]  /*10500*/  FMNMX.FTZ R27, R63, R20, !PT ;  /* 0x000000143f1b7209 */ /* 0x000fc40007810000 */
[----:B------:R-:W-:Y:S02]  /*10510*/  ISETP.GT.AND P3, PT, R97, 0x50, PT ;  /* 0x000000506100780c */ /* 0x000fe40003f64270 */
[----:B------:R-:W-:Y:S01]  /*10520*/  FSEL R57, R74, -INF , P2 ;  /* 0xff8000004a397808 */ /* 0x000fe20001000000 */
[----:B------:R-:W0:Y:S01]  /*10530*/  MUFU.TANH R65, R65 ;  /* 0x0000004100417308 */ /* 0x000e220000002400 */
[----:B------:R-:W-:Y:S01]  /*10540*/  FMNMX.FTZ R20, R64, R27, !PT ;  /* 0x0000001b40147209 */ /* 0x000fe20007810000 */
[----:B---3--:R-:W-:Y:S01]  /*10550*/  FMUL.FTZ R69, R81, UR6 ;  /* 0x0000000651457c20 */ /* 0x008fe20008410000 */
[----:B------:R-:W-:Y:S02]  /*10560*/  ISETP.GT.AND P2, PT, R97, 0x51, PT ;  /* 0x000000516100780c */ /* 0x000fe40003f44270 */
[----:B--2---:R-:W-:Y:S02]  /*10570*/  FSEL R27, R75, -INF , P3 ;  /* 0xff8000004b1b7808 */ /* 0x004fe40001800000 */
[----:B------:R-:W-:Y:S01]  /*10580*/  FMNMX.FTZ R20, R57, R20, !PT ;  /* 0x0000001439147209 */ /* 0x000fe20007810000 */
[----:B------:R1:W-:Y:S01]  /*10590*/  MUFU.EX2 R14, R24 ;  /* 0x00000018000e7308 */ /* 0x0003e20000000800 */
[----:B------:R-:W-:-:S02]  /*105a0*/  ISETP.GT.AND P3, PT, R97, 0x58, PT ;  /* 0x000000586100780c */ /* 0x000fc40003f64270 */
[----:B------:R-:W-:Y:S02]  /*105b0*/  FSEL R55, R78, -INF , P2 ;  /* 0xff8000004e377808 */ /* 0x000fe40001000000 */
[----:B------:R-:W-:Y:S02]  /*105c0*/  ISETP.GT.AND P2, PT, R97, 0x59, PT ;  /* 0x000000596100780c */ /* 0x000fe40003f44270 */
[----:B----4-:R-:W-:Y:S01]  /*105d0*/  FSEL R53, R79, -INF , P3 ;  /* 0xff8000004f357808 */ /* 0x010fe20001800000 */
[----:B------:R-:W2:Y:S01]  /*105e0*/  MUFU.TANH R72, R72 ;  /* 0x0000004800487308 */ /* 0x000ea20000002400 */
[----:B-1----:R-:W-:Y:S02]  /*105f0*/  FMNMX.FTZ R24, R27, R20, !PT ;  /* 0x000000141b187209 */ /* 0x002fe40007810000 */
[----:B------:R-:W-:Y:S02]  /*10600*/  ISETP.GT.AND P3, PT, R97, 0x60, PT ;  /* 0x000000606100780c */ /* 0x000fe40003f64270 */
[----:B------:R-:W-:-:S02]  /*10610*/  FMNMX.FTZ R24, R55, R24, !PT ;  /* 0x0000001837187209 */ /* 0x000fc40007810000 */
[----:B-----5:R-:W-:Y:S01]  /*10620*/  FSEL R62, R82, -INF , P2 ;  /* 0xff800000523e7808 */ /* 0x020fe20001000000 */
[----:B------:R-:W1:Y:S01]  /*10630*/  MUFU.TANH R66, R66 ;  /* 0x0000004200427308 */ /* 0x000e620000002400 */
[----:B------:R-:W-:Y:S02]  /*10640*/  FMNMX.FTZ R67, R53, R24, !PT ;  /* 0x0000001835437209 */ /* 0x000fe40007810000 */
[----:B------:R-:W-:Y:S02]  /*10650*/  ISETP.GT.AND P2, PT, R97, 0x61, PT ;  /* 0x000000616100780c */ /* 0x000fe40003f44270 */
[----:B0-----:R-:W-:Y:S02]  /*10660*/  FSEL R51, R65, -INF , P3 ;  /* 0xff80000041337808 */ /* 0x001fe40001800000 */
[----:B------:R-:W-:Y:S01]  /*10670*/  FMNMX.FTZ R24, R62, R67, !PT ;  /* 0x000000433e187209 */ /* 0x000fe20007810000 */
[----:B------:R-:W0:Y:S01]  /*10680*/  MUFU.TANH R68, R68 ;  /* 0x0000004400447308 */ /* 0x000e220000002400 */
[----:B------:R-:W-:-:S02]  /*10690*/  ISETP.GT.AND P3, PT, R97, 0x68, PT ;  /* 0x000000686100780c */ /* 0x000fc40003f64270 */
[----:B------:R-:W-:Y:S02]  /*106a0*/  FSEL R65, R83, -INF , P2 ;  /* 0xff80000053417808 */ /* 0x000fe40001000000 */
[C---:B------:R-:W-:Y:S02]  /*106b0*/  ISETP.GT.AND P2, PT, R97.reuse, 0x69, PT ;  /* 0x000000696100780c */ /* 0x040fe40003f44270 */
[----:B--2---:R-:W-:Y:S01]  /*106c0*/  FSEL R49, R72, -INF , P3 ;  /* 0xff80000048317808 */ /* 0x004fe20001800000 */
[----:B------:R-:W2:Y:S01]  /*106d0*/  MUFU.TANH R69, R69 ;  /* 0x0000004500457308 */ /* 0x000ea20000002400 */
[C---:B------:R-:W-:Y:S02]  /*106e0*/  ISETP.GT.AND P3, PT, R97.reuse, 0x70, PT ;  /* 0x000000706100780c */ /* 0x040fe40003f64270 */
[----:B-1----:R-:W-:Y:S02]  /*106f0*/  FSEL R66, R66, -INF , P2 ;  /* 0xff80000042427808 */ /* 0x002fe40001000000 */
[----:B------:R-:W-:-:S03]  /*10700*/  ISETP.GT.AND P2, PT, R97, 0x71, PT ;  /* 0x000000716100780c */ /* 0x000fc60003f44270 */
[----:B------:R1:W-:Y:S01]  /*10710*/  MUFU.EX2 R20, R26 ;  /* 0x0000001a00147308 */ /* 0x0003e20000000800 */
[----:B0-----:R-:W-:Y:S02]  /*10720*/  FSEL R47, R68, -INF , P3 ;  /* 0xff800000442f7808 */ /* 0x001fe40001800000 */
[----:B------:R-:W-:-:S05]  /*10730*/  ISETP.GT.AND P3, PT, R97, 0x78, PT ;  /* 0x000000786100780c */ /* 0x000fca0003f64270 */
[----:B------:R-:W0:Y:S01]  /*10740*/  MUFU.TANH R70, R70 ;  /* 0x0000004600467308 */ /* 0x000e220000002400 */
[----:B-1----:R-:W-:-:S04]  /*10750*/  FMNMX.FTZ R26, R51, R24, !PT ;  /* 0x00000018331a7209 */ /* 0x002fc80007810000 */
[----:B------:R-:W-:-:S03]  /*10760*/  FMNMX.FTZ R26, R65, R26, !PT ;  /* 0x0000001a411a7209 */ /* 0x000fc60007810000 */
[----:B------:R-:W1:Y:S01]  /*10770*/  MUFU.TANH R71, R71 ;  /* 0x0000004700477308 */ /* 0x000e620000002400 */
[----:B------:R-:W-:-:S04]  /*10780*/  FMNMX.FTZ R67, R49, R26, !PT ;  /* 0x0000001a31437209 */ /* 0x000fc80007810000 */
[----:B------:R-:W-:Y:S02]  /*10790*/  FMNMX.FTZ R26, R66, R67, !PT ;  /* 0x00000043421a7209 */ /* 0x000fe40007810000 */
[----:B--2---:R-:W-:Y:S01]  /*107a0*/  FSEL R67, R69, -INF , P2 ;  /* 0xff80000045437808 */ /* 0x004fe20001000000 */
[----:B------:R2:W-:Y:S01]  /*107b0*/  MUFU.EX2 R24, R28 ;  /* 0x0000001c00187308 */ /* 0x0005e20000000800 */
[----:B------:R-:W-:Y:S02]  /*107c0*/  FMNMX.FTZ R26, R47, R26, !PT ;  /* 0x0000001a2f1a7209 */ /* 0x000fe40007810000 */
[----:B------:R-:W-:Y:S02]  /*107d0*/  ISETP.GT.AND P2, PT, R97, 0x79, PT ;  /* 0x000000796100780c */ /* 0x000fe40003f44270 */
[----:B------:R-:W-:Y:S02]  /*107e0*/  CS2R R96, SRZ ;  /* 0x0000000000607805 */ /* 0x000fe4000001ff00 */
[----:B------:R-:W-:Y:S01]  /*107f0*/  FMNMX.FTZ R26, R67, R26, !PT ;  /* 0x0000001a431a7209 */ /* 0x000fe20007810000 */
[----:B------:R-:W-:Y:S01]  /*10800*/  MUFU.EX2 R181, R181 ;  /* 0x000000b500b57308 */ /* 0x000fe20000000800 */
[----:B--2---:R-:W-:Y:S01]  /*10810*/  FFMA.FTZ R28, R45, UR48, -R46 ;  /* 0x000000302d1c7c23 */ /* 0x004fe2000801082e */
[----:B0-----:R-:W-:-:S02]  /*10820*/  FSEL R45, R70, -INF , P3 ;  /* 0xff800000462d7808 */ /* 0x001fc40001800000 */
[----:B-1----:R-:W-:Y:S02]  /*10830*/  FSEL R68, R71, -INF , P2 ;  /* 0xff80000047447808 */ /* 0x002fe40001000000 */
[----:B------:R-:W-:Y:S02]  /*10840*/  FMNMX.FTZ R33, R45, R26, !PT ;  /* 0x0000001a2d217209 */ /* 0x000fe40007810000 */
[----:B------:R0:W1:Y:S02]  /*10850*/  MUFU.EX2 R8, R99 ;  /* 0x0000006300087308 */ /* 0x0000640000000800 */
[----:B------:R-:W-:-:S05]  /*10860*/  FMNMX.FTZ R33, R68, R33, !PT ;  /* 0x0000002144217209 */ /* 0x000fca0007810000 */
[----:B------:R-:W2:Y:S01]  /*10870*/  SHFL.BFLY PT, R26, R33, 0x2, 0x1f ;  /* 0x0c401f00211a7f89 */ /* 0x000ea200000e0000 */
[----:B------:R-:W-:Y:S01]  /*10880*/  MUFU.EX2 R183, R183 ;  /* 0x000000b700b77308 */ /* 0x000fe20000000800 */
[----:B0-----:R-:W-:-:S07]  /*10890*/  CS2R R98, SRZ ;  /* 0x0000000000627805 */ /* 0x001fce000001ff00 */
[----:B------:R-:W-:Y:S08]  /*108a0*/  MUFU.EX2 R6, R6 ;  /* 0x0000000600067308 */ /* 0x000ff00000000800 */
[----:B------:R-:W-:Y:S01]  /*108b0*/  MUFU.EX2 R177, R177 ;  /* 0x000000b100b17308 */ /* 0x000fe20000000800 */
[----:B--2---:R-:W-:-:S07]  /*108c0*/  FMNMX.FTZ R37, R33, R26, !PT ;  /* 0x0000001a21257209 */ /* 0x004fce0007810000 */
[----:B------:R-:W-:Y:S01]  /*108d0*/  MUFU.EX2 R10, R10 ;  /* 0x0000000a000a7308 */ /* 0x000fe20000000800 */
[----:B------:R-:W0:Y:S07]  /*108e0*/  SHFL.BFLY PT, R26, R37, 0x1, 0x1f ;  /* 0x0c201f00251a7f89 */ /* 0x000e2e00000e0000 */
[----:B------:R-:W-:Y:S08]  /*108f0*/  MUFU.EX2 R179, R179 ;  /* 0x000000b300b37308 */ /* 0x000ff00000000800 */
[----:B------:R-:W-:Y:S08]  /*10900*/  MUFU.EX2 R12, R12 ;  /* 0x0000000c000c7308 */ /* 0x000ff00000000800 */
[----:B------:R-:W-:Y:S01]  /*10910*/  MUFU.EX2 R173, R173 ;  /* 0x000000ad00ad7308 */ /* 0x000fe20000000800 */
[----:B0-----:R-:W-:-:S02]  /*10920*/  FMNMX.FTZ R26, R37, R26, !PT ;  /* 0x0000001a251a7209 */ /* 0x001fc40007810000 */
[----:B------:R-:W0:Y:S02]  /*10930*/  @P1 LDC R37, c[0x0][0x44c] ;  /* 0x00011300ff251b82 */ /* 0x000e240000000800 */
[C---:B------:R-:W-:Y:S01]  /*10940*/  FSETP.NEU.FTZ.AND P2, PT, R26.reuse, -INF , PT ;  /* 0xff8000001a00780b */ /* 0x040fe20003f5d000 */
[----:B------:R-:W-:Y:S02]  /*10950*/  FMUL.FTZ R29, R26, UR48 ;  /* 0x000000301a1d7c20 */ /* 0x000fe40008410000 */
[----:B------:R-:W-:Y:S03]  /*10960*/  MUFU.EX2 R175, R175 ;  /* 0x000000af00af7308 */ /* 0x000fe60000000800 */
[----:B------:R-:W-:-:S05]  /*10970*/  FSEL R42, R29, RZ, P2 ;  /* 0x000000ff1d2a7208 */ /* 0x000fca0001000000 */
[----:B------:R-:W-:Y:S01]  /*10980*/  MUFU.EX2 R169, R169 ;  /* 0x000000a900a97308 */ /* 0x000fe20000000800 */
[--C-:B------:R-:W-:Y:S01]  /*10990*/  FFMA.FTZ R180, R48, UR48, -R42.reuse ;  /* 0x0000003030b47c23 */ /* 0x100fe2000801082a */
[--C-:B------:R-:W-:Y:S01]  /*109a0*/  FFMA.FTZ R29, R61, UR48, -R42.reuse ;  /* 0x000000303d1d7c23 */ /* 0x100fe2000801082a */
[----:B------:R-:W2:Y:S01]  /*109b0*/  @P1 LDC R48, c[0x0][0x450] ;  /* 0x00011400ff301b82 */ /* 0x000ea20000000800 */
[--C-:B------:R-:W-:Y:S01]  /*109c0*/  FFMA.FTZ R182, R5, UR48, -R42.reuse ;  /* 0x0000003005b67c23 */ /* 0x100fe2000801082a */
[--C-:B------:R-:W-:Y:S01]  /*109d0*/  FFMA.FTZ R3, R3, UR48, -R42.reuse ;  /* 0x0000003003037c23 */ /* 0x100fe2000801082a */
[--C-:B------:R-:W-:Y:S01]  /*109e0*/  FFMA.FTZ R176, R50, UR48, -R42.reuse ;  /* 0x0000003032b07c23 */ /* 0x100fe2000801082a */
[----:B------:R-:W-:Y:S01]  /*109f0*/  IMAD.U32 R5, RZ, RZ, UR38 ;  /* 0x00000026ff057e24 */ /* 0x000fe2000f8e00ff */
[----:B------:R-:W-:Y:S01]  /*10a00*/  MUFU.EX2 R180, R180 ;  /* 0x000000b400b47308 */ /* 0x000fe20000000800 */
[--C-:B------:R-:W-:Y:S01]  /*10a10*/  FFMA.FTZ R9, R9, UR48, -R42.reuse ;  /* 0x0000003009097c23 */ /* 0x100fe2000801082a */
[--C-:B------:R-:W-:Y:S01]  /*10a20*/  FFMA.FTZ R178, R11, UR48, -R42.reuse ;  /* 0x000000300bb27c23 */ /* 0x100fe2000801082a */
[----:B------:R-:W-:Y:S01]  /*10a30*/  FFMA.FTZ R11, R52, UR48, -R42 ;  /* 0x00000030340b7c23 */ /* 0x000fe2000801082a */
[----:B------:R-:W-:Y:S01]  /*10a40*/  PRMT R0, R5, 0x654, R0 ;  /* 0x0000065405007816 */ /* 0x000fe20000000000 */
[----:B0-----:R-:W-:-:S04]  /*10a50*/  @P1 IMAD.HI.U32 R37, R192, R37, RZ ;  /* 0x00000025c0251227 */ /* 0x001fc800078e00ff */
[--C-:B------:R-:W-:Y:S01]  /*10a60*/  FFMA.FTZ R172, R54, UR48, -R42.reuse ;  /* 0x0000003036ac7c23 */ /* 0x100fe2000801082a */
[--C-:B------:R-:W-:Y:S01]  /*10a70*/  FFMA.FTZ R13, R13, UR48, -R42.reuse ;  /* 0x000000300d0d7c23 */ /* 0x100fe2000801082a */
[----:B------:R-:W0:Y:S01]  /*10a80*/  MUFU.EX2 R29, R29 ;  /* 0x0000001d001d7308 */ /* 0x000e220000000800 */
[----:B------:R1:W-:Y:S01]  /*10a90*/  SYNCS.ARRIVE.TRANS64.RED.A1T0 RZ, [R0+URZ], RZ ;  /* 0x000000ff00ff79a7 */ /* 0x0003e2000810043f */
[--C-:B------:R-:W-:Y:S01]  /*10aa0*/  FFMA.FTZ R174, R15, UR48, -R42.reuse ;  /* 0x000000300fae7c23 */ /* 0x100fe2000801082a */
[--C-:B------:R-:W-:Y:S01]  /*10ab0*/  FFMA.FTZ R15, R56, UR48, -R42.reuse ;  /* 0x00000030380f7c23 */ /* 0x100fe2000801082a */
[--C-:B------:R-:W-:Y:S01]  /*10ac0*/  FFMA.FTZ R168, R58, UR48, -R42.reuse ;  /* 0x000000303aa87c23 */ /* 0x100fe2000801082a */
[--C-:B------:R-:W-:Y:S01]  /*10ad0*/  FFMA.FTZ R33, R21, UR48, -R42.reuse ;  /* 0x0000003015217c23 */ /* 0x100fe2000801082a */
[--C-:B------:R-:W-:Y:S01]  /*10ae0*/  FFMA.FTZ R170, R25, UR48, -R42.reuse ;  /* 0x0000003019aa7c23 */ /* 0x100fe2000801082a */
[----:B------:R-:W-:Y:S01]  /*10af0*/  FFMA.FTZ R21, R60, UR48, -R42 ;  /* 0x000000303c157c23 */ /* 0x000fe2000801082a */
[----:B------:R-:W3:Y:S01]  /*10b00*/  MUFU.EX2 R182, R182 ;  /* 0x000000b600b67308 */ /* 0x000ee20000000800 */
[----:B-1----:R-:W-:Y:S01]  /*10b10*/  FADD.FTZ R0, R181, R8 ;  /* 0x00000008b5007221 */ /* 0x002fe20000010000 */
[--C-:B------:R-:W-:Y:S01]  /*10b20*/  FFMA.FTZ R164, R59, UR48, -R42.reuse ;  /* 0x000000303ba47c23 */ /* 0x100fe2000801082a */
[----:B--2---:R-:W-:Y:S01]  /*10b30*/  @P1 SHF.R.U32.HI R35, RZ, R48, R37 ;  /* 0x00000030ff231219 */ /* 0x004fe20000011625 */
[--C-:B------:R-:W-:Y:S01]  /*10b40*/  FFMA.FTZ R25, R63, UR48, -R42.reuse ;  /* 0x000000303f197c23 */ /* 0x100fe2000801082a */
[--C-:B------:R-:W-:Y:S01]  /*10b50*/  FFMA.FTZ R166, R64, UR48, -R42.reuse ;  /* 0x0000003040a67c23 */ /* 0x100fe2000801082a */
[----:B------:R-:W-:Y:S01]  /*10b60*/  FFMA.FTZ R57, R57, UR48, -R42 ;  /* 0x0000003039397c23 */ /* 0x000fe2000801082a */
[----:B------:R-:W-:Y:S01]  /*10b70*/  IADD3 R37, R35, R195, -R194 ;  /* 0x000000c323257210 */ /* 0x000fe20007ffe8c2 */
[----:B------:R-:W1:Y:S01]  /*10b80*/  MUFU.EX2 R3, R3 ;  /* 0x0000000300037308 */ /* 0x000e620000000800 */
[----:B0-----:R-:W-:Y:S01]  /*10b90*/  FADD.FTZ R5, R180, R29 ;  /* 0x0000001db4057221 */ /* 0x001fe20000010000 */
[--C-:B------:R-:W-:Y:S01]  /*10ba0*/  FFMA.FTZ R27, R27, UR48, -R42.reuse ;  /* 0x000000301b1b7c23 */ /* 0x100fe2000801082a */
[----:B------:R-:W-:Y:S01]  /*10bb0*/  SHF.R.S32.HI R48, RZ, 0x1f, R37 ;  /* 0x0000001fff307819 */ /* 0x000fe20000011425 */
[--C-:B------:R-:W-:Y:S01]  /*10bc0*/  FFMA.FTZ R55, R55, UR48, -R42.reuse ;  /* 0x0000003037377c23 */ /* 0x100fe2000801082a */
[--C-:B------:R-:W-:Y:S01]  /*10bd0*/  FFMA.FTZ R53, R53, UR48, -R42.reuse ;  /* 0x0000003035357c23 */ /* 0x100fe2000801082a */
[----:B------:R-:W-:Y:S01]  /*10be0*/  F2FP.BF16.F32.PACK_AB R180, R29, R180 ;  /* 0x000000b41db4723e */ /* 0x000fe200000010ff */
[----:B------:R-:W-:Y:S01]  /*10bf0*/  FFMA.FTZ R62, R62, UR48, -R42 ;  /* 0x000000303e3e7c23 */ /* 0x000fe2000801082a */
[----:B------:R-:W0:Y:S01]  /*10c00*/  MUFU.EX2 R176, R176 ;  /* 0x000000b000b07308 */ /* 0x000e220000000800 */
[----:B---3--:R-:W-:Y:S01]  /*10c10*/  FADD.FTZ R46, R182, R5 ;  /* 0x00000005b62e7221 */ /* 0x008fe20000010000 */
[----:B------:R-:W-:Y:S01]  /*10c20*/  FADD.FTZ R5, R183, R0 ;  /* 0x00000000b7057221 */ /* 0x000fe20000010000 */
[C---:B------:R-:W-:Y:S01]  /*10c30*/  F2FP.BF16.F32.PACK_AB R183, R6.reuse, R183 ;  /* 0x000000b706b7723e */ /* 0x040fe200000010ff */
[--C-:B------:R-:W-:Y:S01]  /*10c40*/  FFMA.FTZ R51, R51, UR48, -R42.reuse ;  /* 0x0000003033337c23 */ /* 0x100fe2000801082a */
[--C-:B------:R-:W-:Y:S01]  /*10c50*/  FFMA.FTZ R65, R65, UR48, -R42.reuse ;  /* 0x0000003041417c23 */ /* 0x100fe2000801082a */
[----:B------:R-:W-:Y:S01]  /*10c60*/  FADD.FTZ R0, R6, R5 ;  /* 0x0000000506007221 */ /* 0x000fe20000010000 */
[----:B------:R-:W-:Y:S01]  /*10c70*/  FFMA.FTZ R49, R49, UR48, -R42 ;  /* 0x0000003031317c23 */ /* 0x000fe2000801082a */
[----:B------:R-:W2:Y:S01]  /*10c80*/  MUFU.EX2 R9, R9 ;  /* 0x0000000900097308 */ /* 0x000ea20000000800 */
[----:B-1----:R-:W-:Y:S01]  /*10c90*/  FADD.FTZ R35, R3, R46 ;  /* 0x0000002e03237221 */ /* 0x002fe20000010000 */
[----:B------:R-:W-:Y:S01]  /*10ca0*/  FADD.FTZ R5, R177, R0 ;  /* 0x00000000b1057221 */ /* 0x000fe20000010000 */
[----:B------:R-:W-:Y:S01]  /*10cb0*/  F2FP.BF16.F32.PACK_AB R182, R3, R182 ;  /* 0x000000b603b6723e */ /* 0x000fe200000010ff */
[--C-:B------:R-:W-:Y:S01]  /*10cc0*/  FFMA.FTZ R66, R66, UR48, -R42.reuse ;  /* 0x0000003042427c23 */ /* 0x100fe2000801082a */
[--C-:B------:R-:W-:Y:S01]  /*10cd0*/  FFMA.FTZ R47, R47, UR48, -R42.reuse ;  /* 0x000000302f2f7c23 */ /* 0x100fe2000801082a */
[----:B------:R-:W-:Y:S01]  /*10ce0*/  FADD.FTZ R0, R10, R5 ;  /* 0x000000050a007221 */ /* 0x000fe20000010000 */
[----:B------:R-:W-:Y:S01]  /*10cf0*/  FFMA.FTZ R67, R67, UR48, -R42 ;  /* 0x0000003043437c23 */ /* 0x000fe2000801082a */
[----:B------:R-:W1:Y:S01]  /*10d00*/  MUFU.EX2 R178, R178 ;  /* 0x000000b200b27308 */ /* 0x000e620000000800 */
[----:B0-----:R-:W-:Y:S01]  /*10d10*/  FADD.FTZ R46, R176, R35 ;  /* 0x00000023b02e7221 */ /* 0x001fe20000010000 */
[----:B------:R-:W-:Y:S01]  /*10d20*/  FADD.FTZ R5, R179, R0 ;  /* 0x00000000b3057221 */ /* 0x000fe20000010000 */
[--C-:B------:R-:W-:Y:S01]  /*10d30*/  FFMA.FTZ R45, R45, UR48, -R42.reuse ;  /* 0x000000302d2d7c23 */ /* 0x100fe2000801082a */
[----:B------:R-:W-:Y:S01]  /*10d40*/  F2FP.BF16.F32.PACK_AB R181, R8, R181 ;  /* 0x000000b508b5723e */ /* 0x000fe200000010ff */
[----:B------:R-:W-:Y:S01]  /*10d50*/  FFMA.FTZ R42, R68, UR48, -R42 ;  /* 0x00000030442a7c23 */ /* 0x000fe2000801082a */
[C---:B------:R-:W-:Y:S01]  /*10d60*/  FADD.FTZ R0, R12.reuse, R5 ;  /* 0x000000050c007221 */ /* 0x040fe20000010000 */
[----:B------:R-:W-:Y:S01]  /*10d70*/  F2FP.BF16.F32.PACK_AB R179, R12, R179 ;  /* 0x000000b30cb3723e */ /* 0x000fe200000010ff */
[----:B------:R-:W0:Y:S01]  /*10d80*/  MUFU.EX2 R11, R11 ;  /* 0x0000000b000b7308 */ /* 0x000e220000000800 */
[----:B--2---:R-:W-:Y:S01]  /*10d90*/  FADD.FTZ R35, R9, R46 ;  /* 0x0000002e09237221 */ /* 0x004fe20000010000 */
[----:B------:R-:W-:Y:S01]  /*10da0*/  FADD.FTZ R5, R173, R0 ;  /* 0x00000000ad057221 */ /* 0x000fe20000010000 */
[----:B------:R-:W-:Y:S01]  /*10db0*/  F2FP.BF16.F32.PACK_AB R176, R9, R176 ;  /* 0x000000b009b0723e */ /* 0x000fe200000010ff */
[----:B------:R-:W-:Y:S01]  /*10dc0*/  VIADD R12, R88, 0xfffffffe ;  /* 0xfffffffe580c7836 */ /* 0x000fe20000000000 */
[----:B------:R-:W-:Y:S01]  /*10dd0*/  F2FP.BF16.F32.PACK_AB R177, R10, R177 ;  /* 0x000000b10ab1723e */ /* 0x000fe200000010ff */
[C---:B------:R-:W-:Y:S01]  /*10de0*/  FADD.FTZ R0, R14.reuse, R5 ;  /* 0x000000050e007221 */ /* 0x040fe20000010000 */
[----:B------:R-:W-:Y:S01]  /*10df0*/  F2FP.BF16.F32.PACK_AB R173, R14, R173 ;  /* 0x000000ad0ead723e */ /* 0x000fe200000010ff */
[----:B------:R-:W2:Y:S01]  /*10e00*/  MUFU.EX2 R172, R172 ;  /* 0x000000ac00ac7308 */ /* 0x000ea20000000800 */
[----:B-1----:R-:W-:Y:S01]  /*10e10*/  FADD.FTZ R46, R178, R35 ;  /* 0x00000023b22e7221 */ /* 0x002fe20000010000 */
[----:B------:R-:W-:Y:S01]  /*10e20*/  FADD.FTZ R5, R175, R0 ;  /* 0x00000000af057221 */ /* 0x000fe20000010000 */
[----:B------:R-:W-:-:S02]  /*10e30*/  F2FP.BF16.F32.PACK_AB R175, R20, R175 ;  /* 0x000000af14af723e */ /* 0x000fc400000010ff */
[----:B------:R-:W-:Y:S01]  /*10e40*/  CS2R R88, SRZ ;  /* 0x0000000000587805 */ /* 0x000fe2000001ff00 */
[----:B------:R-:W-:Y:S01]  /*10e50*/  FADD.FTZ R0, R20, R5 ;  /* 0x0000000514007221 */ /* 0x000fe20000010000 */
[----:B------:R-:W-:Y:S01]  /*10e60*/  LEA.HI R5, R48, R37, RZ, 0x7 ;  /* 0x0000002530057211 */ /* 0x000fe200078f38ff */
[----:B------:R-:W1:Y:S01]  /*10e70*/  MUFU.EX2 R13, R13 ;  /* 0x0000000d000d7308 */ /* 0x000e620000000800 */
[C---:B0-----:R-:W-:Y:S01]  /*10e80*/  FADD.FTZ R35, R11.reuse, R46 ;  /* 0x0000002e0b237221 */ /* 0x041fe20000010000 */
[----:B------:R-:W-:-:S06]  /*10e90*/  F2FP.BF16.F32.PACK_AB R178, R11, R178 ;  /* 0x000000b20bb2723e */ /* 0x000fcc00000010ff */
[----:B------:R-:W0:Y:S01]  /*10ea0*/  MUFU.EX2 R174, R174 ;  /* 0x000000ae00ae7308 */ /* 0x000e220000000800 */
[----:B--2---:R-:W-:-:S07]  /*10eb0*/  FADD.FTZ R46, R172, R35 ;  /* 0x00000023ac2e7221 */ /* 0x004fce0000010000 */
[----:B------:R-:W2:Y:S01]  /*10ec0*/  MUFU.EX2 R15, R15 ;  /* 0x0000000f000f7308 */ /* 0x000ea20000000800 */
[C---:B-1----:R-:W-:Y:S01]  /*10ed0*/  FADD.FTZ R35, R13.reuse, R46 ;  /* 0x0000002e0d237221 */ /* 0x042fe20000010000 */
[----:B------:R-:W-:-:S06]  /*10ee0*/  F2FP.BF16.F32.PACK_AB R172, R13, R172 ;  /* 0x000000ac0dac723e */ /* 0x000fcc00000010ff */
[----:B------:R-:W1:Y:S01]  /*10ef0*/  MUFU.EX2 R168, R168 ;  /* 0x000000a800a87308 */ /* 0x000e620000000800 */
[----:B0-----:R-:W-:-:S07]  /*10f00*/  FADD.FTZ R46, R174, R35 ;  /* 0x00000023ae2e7221 */ /* 0x001fce0000010000 */
[----:B------:R-:W0:Y:S01]  /*10f10*/  MUFU.EX2 R33, R33 ;  /* 0x0000002100217308 */ /* 0x000e220000000800 */
[C---:B--2---:R-:W-:Y:S01]  /*10f20*/  FADD.FTZ R35, R15.reuse, R46 ;  /* 0x0000002e0f237221 */ /* 0x044fe20000010000 */
[----:B------:R-:W-:-:S06]  /*10f30*/  F2FP.BF16.F32.PACK_AB R174, R15, R174 ;  /* 0x000000ae0fae723e */ /* 0x000fcc00000010ff */
[----:B------:R-:W2:Y:S01]  /*10f40*/  MUFU.EX2 R171, R171 ;  /* 0x000000ab00ab7308 */ /* 0x000ea20000000800 */
[----:B-1----:R-:W-:Y:S01]  /*10f50*/  FADD.FTZ R46, R168, R35 ;  /* 0x00000023a82e7221 */ /* 0x002fe20000010000 */
[----:B------:R-:W-:Y:S01]  /*10f60*/  FADD.FTZ R35, R169, R0 ;  /* 0x00000000a9237221 */ /* 0x000fe20000010000 */
[----:B------:R-:W-:-:S03]  /*10f70*/  F2FP.BF16.F32.PACK_AB R169, R24, R169 ;  /* 0x000000a918a9723e */ /* 0x000fc600000010ff */
[----:B------:R-:W-:Y:S02]  /*10f80*/  FADD.FTZ R0, R24, R35 ;  /* 0x0000002318007221 */ /* 0x000fe40000010000 */
        /* <DEDUP_REMOVED lines=83> */
[----:B------:R0:W1:Y:S08]  /*114c0*/  MUFU.EX2 R6, R7 ;  /* 0x0000000700067308 */ /* 0x0000700000000800 */
[----:B------:R-:W3:Y:S01]  /*114d0*/  MUFU.EX2 R42, R42 ;  /* 0x0000002a002a7308 */ /* 0x000ee20000000800 */
[----:B0-----:R-:W-:Y:S01]  /*114e0*/  FADD.FTZ R7, R155, R8 ;  /* 0x000000089b077221 */ /* 0x001fe20000010000 */
[----:B--2---:R-:W-:-:S03]  /*114f0*/  FADD.FTZ R3, R45, R0 ;  /* 0x000000002d037221 */ /* 0x004fc60000010000 */
[C---:B-1----:R-:W-:Y:S01]  /*11500*/  FADD.FTZ R0, R6.reuse, R7 ;  /* 0x0000000706007221 */ /* 0x042fe20000010000 */
[----:B------:R-:W-:Y:S02]  /*11510*/  F2FP.BF16.F32.PACK_AB R155, R6, R155 ;  /* 0x0000009b069b723e */ /* 0x000fe400000010ff */
[----:B------:R-:W-:-:S04]  /*11520*/  SHF.R.S32.HI R6, RZ, 0x7, R5 ;  /* 0x00000007ff067819 */ /* 0x000fc80000011405 */
[----:B------:R-:W-:Y:S01]  /*11530*/  VIMNMX R5, R199, R6, !PT ;  /* 0x00000006c7057248 */ /* 0x000fe20007fe0100 */
[C---:B---3--:R-:W-:Y:S01]  /*11540*/  FADD.FTZ R3, R42.reuse, R3 ;  /* 0x000000032a037221 */ /* 0x048fe20000010000 */
[----:B------:R-:W-:Y:S02]  /*11550*/  F2FP.BF16.F32.PACK_AB R154, R42, R45 ;  /* 0x0000002d2a9a723e */ /* 0x000fe400000010ff */
[----:B------:R-:W-:-:S13]  /*11560*/  ISETP.GE.AND P2, PT, R12, R5, PT ;  /* 0x000000050c00720c */ /* 0x000fda0003f46270 */
[----:B------:R-:W-:Y:S05]  /*11570*/  @!P2 BRA `(.L_x_3073) ;  /* 0x0000003000eca947 */ /* 0x000fea0003800000 */
[----:B------:R-:W-:Y:S02]  /*11580*/  IMAD.MOV.U32 R10, RZ, RZ, R31 ;  /* 0x000000ffff0a7224 */ /* 0x000fe400078e001f */
[----:B------:R-:W-:Y:S02]  /*11590*/  IMAD.MOV.U32 R11, RZ, RZ, R26 ;  /* 0x000000ffff0b7224 */ /* 0x000fe400078e001a */
[----:B------:R-:W-:Y:S02]  /*115a0*/  IMAD.MOV.U32 R6, RZ, RZ, R189 ;  /* 0x000000ffff067224 */ /* 0x000fe400078e00bd */
[----:B------:R-:W-:Y:S02]  /*115b0*/  IMAD.MOV.U32 R13, RZ, RZ, R186 ;  /* 0x000000ffff0d7224 */ /* 0x000fe400078e00ba */
[----:B------:R-:W-:-:S07]  /*115c0*/  IMAD.MOV.U32 R151, RZ, RZ, RZ ;  /* 0x000000ffff977224 */ /* 0x000fce00078e00ff */
.L_x_3085:
        /* <DEDUP_REMOVED lines=8> */
.L_x_3075:
[----:B------:R-:W-:Y:S02]  /*11650*/  IADD3 R7, R13, 0x1, RZ ;  /* 0x000000010d077810 */ /* 0x000fe40007ffe0ff */
[----:B------:R-:W-:Y:S02]  /*11660*/  SHF.L.U32 R8, R189, 0x1f, RZ ;  /* 0x0000001fbd087819 */ /* 0x000fe400000006ff */
[----:B------:R-:W-:-:S04]  /*11670*/  ISETP.NE.AND P3, PT, R7, 0x2, PT ;  /* 0x000000020700780c */ /* 0x000fc80003f65270 */
[----:B------:R-:W-:-:S05]  /*11680*/  SEL R7, R7, RZ, P3 ;  /* 0x000000ff07077207 */ /* 0x000fca0001800000 */
[----:B------:R-:W-:-:S04]  /*11690*/  IMAD R7, R7, 0x8, R18 ;  /* 0x0000000807077824 */ /* 0x000fc800078e0212 */
[----:B------:R0:W1:Y:S01]  /*116a0*/  SYNCS.PHASECHK.TRANS64.TRYWAIT P3, [R7+URZ+0x28830], R8 ;  /* 0x02883008070075a7 */ /* 0x000062000806017f */
[----:B------:R-:W-:Y:S05]  /*116b0*/  @!P0 BRA `(.L_x_3076) ;  /* 0x0000000000048947 */ /* 0x000fea0003800000 */
[----:B------:R-:W-:Y:S01]  /*116c0*/  BPT.TRAP 0x1 ;  /* 0x000000040000795c */ /* 0x000fe20000300000 */
.L_x_3076:
[----:B------:R-:W-:Y:S04]  /*116d0*/  BSSY B0, `(.L_x_3074) ;  /* 0x0000004000007945 */ /* 0x000fe80003800000 */
[----:B-1----:R-:W-:Y:S05]  /*116e0*/  @P3 BRA `(.L_x_3077) ;  /* 0x0000000000083947 */ /* 0x002fea0003800000 */
[----:B------:R-:W1:Y:S02]  /*116f0*/  SYNCS.PHASECHK.TRANS64.TRYWAIT P3, [R7+URZ+0x28830], R8 ;  /* 0x02883008070075a7 */ /* 0x000e64000806017f */
[----:B-1----:R-:W-:Y:S05]  /*11700*/  @!P3 BRA `(.L_x_3078) ;  /* 0x0000013000fcb947 */ /* 0x002fea0003800000 */
.L_x_3077:
[----:B------:R-:W-:Y:S05]  /*11710*/  BSYNC B0 ;  /* 0x0000000000007941 */ /* 0x000fea0003800000 */
.L_x_3074:
        /* <DEDUP_REMOVED lines=10> */
[C---:B------:R-:W-:Y:S01]  /*117c0*/  R2UR UR15, R25.reuse ;  /* 0x00000000190f72ca */ /* 0x040fe200000e0000 */
[----:B------:R-:W-:Y:S01]  /*117d0*/  IMAD R8, R186, 0x800, R4 ;  /* 0x00000800ba087824 */ /* 0x000fe200078e0204 */
[----:B------:R-:W-:-:S02]  /*117e0*/  R2UR UR31, R25 ;  /* 0x00000000191f72ca */ /* 0x000fc400000e0000 */
[----:B------:R-:W-:Y:S01]  /*117f0*/  R2UR UR11, R21 ;  /* 0x00000000150b72ca */ /* 0x000fe200000e0000 */
[C---:B------:R-:W-:Y:S01]  /*11800*/  VIADD R24, R8.reuse, 0x4 ;  /* 0x0000000408187836 */ /* 0x040fe20000000000 */
[C---:B------:R-:W-:Y:S01]  /*11810*/  R2UR UR6, R8.reuse ;  /* 0x00000000080672ca */ /* 0x040fe200000e0000 */
[C---:B------:R-:W-:Y:S01]  /*11820*/  VIADD R20, R8.reuse, 0x2 ;  /* 0x0000000208147836 */ /* 0x040fe20000000000 */
[----:B------:R-:W-:Y:S01]  /*11830*/  R2UR UR19, R15 ;  /* 0x000000000f1372ca */ /* 0x000fe200000e0000 */
[----:B------:R-:W-:Y:S01]  /*11840*/  VIADD R14, R8, 0x6 ;  /* 0x00000006080e7836 */ /* 0x000fe20000000000 */
[----:B------:R-:W-:Y:S02]  /*11850*/  R2UR UR14, R24 ;  /* 0x00000000180e72ca */ /* 0x000fe400000e0000 */
[----:B------:R-:W-:Y:S02]  /*11860*/  IADD3 R24, R8, 0x404, RZ ;  /* 0x0000040408187810 */ /* 0x000fe40007ffe0ff */
[----:B------:R-:W-:Y:S01]  /*11870*/  R2UR UR10, R20 ;  /* 0x00000000140a72ca */ /* 0x000fe200000e0000 */
[----:B------:R-:W-:Y:S01]  /*11880*/  VIADD R20, R8, 0x400 ;  /* 0x0000040008147836 */ /* 0x000fe20000000000 */
[----:B------:R-:W-:-:S02]  /*11890*/  R2UR UR30, R24 ;  /* 0x00000000181e72ca */ /* 0x000fc400000e0000 */
[----:B0-----:R-:W-:Y:S02]  /*118a0*/  SHF.R.U32.HI R7, RZ, 0x7, R7 ;  /* 0x00000007ff077819 */ /* 0x001fe40000011607 */
[----:B------:R-:W-:Y:S01]  /*118b0*/  R2UR UR18, R14 ;  /* 0x000000000e1272ca */ /* 0x000fe200000e0000 */
[----:B------:R-:W-:Y:S01]  /*118c0*/  VIADD R14, R8, 0x402 ;  /* 0x00000402080e7836 */ /* 0x000fe20000000000 */
[----:B------:R-:W-:Y:S01]  /*118d0*/  R2UR UR22, R20 ;  /* 0x00000000141672ca */ /* 0x000fe200000e0000 */
[----:B------:R-:W-:Y:S01]  /*118e0*/  VIADD R7, R7, 0x8 ;  /* 0x0000000807077836 */ /* 0x000fe20000000000 */
[----:B------:R-:W-:Y:S01]  /*118f0*/  R2UR UR23, R21 ;  /* 0x00000000151772ca */ /* 0x000fe200000e0000 */
[----:B------:R-:W-:Y:S01]  /*11900*/  VIADD R8, R8, 0x406 ;  /* 0x0000040608087836 */ /* 0x000fe20000000000 */
[----:B------:R-:W-:Y:S02]  /*11910*/  R2UR UR26, R14 ;  /* 0x000000000e1a72ca */ /* 0x000fe400000e0000 */
[----:B------:R0:W-:Y:S01]  /*11920*/  BAR.SYNC.DEFER_BLOCKING R7, 0x100 ;  /* 0x000400070000751d */ /* 0x0001e20000010000 */
[----:B------:R-:W-:-:S02]  /*11930*/  R2UR UR27, R15 ;  /* 0x000000000f1b72ca */ /* 0x000fc400000e0000 */
        /* <DEDUP_REMOVED lines=29> */
.L_x_3080:
[----:B------:R-:W-:Y:S01]  /*11b10*/  SHF.L.U32 R6, R6, 0x1f, RZ ;  /* 0x0000001f06067819 */ /* 0x000fe200000006ff */
[----:B------:R-:W-:-:S04]  /*11b20*/  IMAD R7, R13, 0x8, R18 ;  /* 0x000000080d077824 */ /* 0x000fc800078e0212 */
[----:B------:R0:W1:Y:S01]  /*11b30*/  SYNCS.PHASECHK.TRANS64.TRYWAIT P2, [R7+URZ+0x28850], R6 ;  /* 0x02885006070075a7 */ /* 0x000062000804017f */
[----:B------:R-:W-:Y:S05]  /*11b40*/  @!P0 BRA `(.L_x_3081) ;  /* 0x0000000000048947 */ /* 0x000fea0003800000 */
[----:B------:R-:W-:Y:S01]  /*11b50*/  BPT.TRAP 0x1 ;  /* 0x000000040000795c */ /* 0x000fe20000300000 */
.L_x_3081:
[----:B-1----:R-:W-:Y:S05]  /*11b60*/  @P2 BRA `(.L_x_3079) ;  /* 0x0000000000082947 */ /* 0x002fea0003800000 */
[----:B------:R-:W1:Y:S02]  /*11b70*/  SYNCS.PHASECHK.TRANS64.TRYWAIT P2, [R7+URZ+0x28850], R6 ;  /* 0x02885006070075a7 */ /* 0x000e64000804017f */
[----:B-1----:R-:W-:Y:S05]  /*11b80*/  @!P2 BRA `(.L_x_3082) ;  /* 0x0000012c00f0a947 */ /* 0x002fea0003800000 */
.L_x_3079:
        /* <DEDUP_REMOVED lines=8> */
[----:B------:R-:W-:Y:S01]  /*11c10*/  R2UR UR7, R7 ;  /* 0x00000000070772ca */ /* 0x000fe200000e0000 */
[----:B------:R-:W-:Y:S01]  /*11c20*/  IMAD.MOV.U32 R7, RZ, RZ, 0x40000040 ;  /* 0x40000040ff077424 */ /* 0x000fe200078e00ff */
[----:B------:R-:W-:-:S05]  /*11c30*/  LOP3.LUT R6, R6, 0x4000000, RZ, 0xfc, !PT ;  /* 0x0400000006067812 */ /* 0x000fca00078efcff */
        /* <DEDUP_REMOVED lines=56> */
.L_x_3083:
[----:B------:R-:W-:Y:S01]  /*11fc0*/  FMUL.FTZ R158, R33, UR47 ;  /* 0x0000002f219e7c20 */ /* 0x000fe20008410000 */
[----:B------:R-:W-:Y:S01]  /*11fd0*/  FMUL.FTZ R14, R34, UR47 ;  /* 0x0000002f220e7c20 */ /* 0x000fe20008410000 */
[----:B------:R-:W1:Y:S01]  /*11fe0*/  @P1 LDC R33, c[0x0][0x44c] ;  /* 0x00011300ff211b82 */ /* 0x000e620000000800 */
[----:B0-----:R-:W-:Y:S01]  /*11ff0*/  FMUL.FTZ R6, R26, UR47 ;  /* 0x0000002f1a067c20 */ /* 0x001fe20008410000 */
[----:B------:R-:W-:Y:S02]  /*12000*/  IMAD.IADD R26, R206, 0x1, R192 ;  /* 0x00000001ce1a7824 */ /* 0x000fe400078e02c0 */
[----:B------:R-:W-:Y:S01]  /*12010*/  FMUL.FTZ R157, R24, UR47 ;  /* 0x0000002f189d7c20 */ /* 0x000fe20008410000 */
[----:B------:R-:W-:Y:S01]  /*12020*/  FMUL.FTZ R156, R25, UR47 ;  /* 0x0000002f199c7c20 */ /* 0x000fe20008410000 */
[----:B------:R-:W-:Y:S01]  /*12030*/  FMUL.FTZ R15, R35, UR47 ;  /* 0x0000002f230f7c20 */ /* 0x000fe20008410000 */
[----:B------:R-:W-:Y:S01]  /*12040*/  FMUL.FTZ R155, R28, UR47 ;  /* 0x0000002f1c9b7c20 */ /* 0x000fe20008410000 */
[----:B------:R-:W-:Y:S01]  /*12050*/  FMUL.FTZ R153, R29, UR47 ;  /* 0x0000002f1d997c20 */ /* 0x000fe20008410000 */
[----:B------:R-:W0:Y:S01]  /*12060*/  @P1 LDC R34, c[0x0][0x450] ;  /* 0x00011400ff221b82 */ /* 0x000e220000000800 */
[----:B------:R-:W2:Y:S01]  /*12070*/  MUFU.TANH R157, R157 ;  /* 0x0000009d009d7308 */ /* 0x000ea20000002400 */
        /* <DEDUP_REMOVED lines=8> */
[----:B------:R-:W-:Y:S01]  /*12100*/  FMUL.FTZ R44, R52, UR47 ;  /* 0x0000002f342c7c20 */ /* 0x000fe20008410000 */
[----:B------:R-:W-:Y:S01]  /*12110*/  FMUL.FTZ R21, R39, UR47 ;  /* 0x0000002f27157c20 */ /* 0x000fe20008410000 */
[----:B------:R-:W-:Y:S01]  /*12120*/  FMUL.FTZ R39, R41, UR47 ;  /* 0x0000002f29277c20 */ /* 0x000fe20008410000 */
[----:B------:R-:W-:Y:S01]  /*12130*/  FMUL.FTZ R41, R45, UR47 ;  /* 0x0000002f2d297c20 */ /* 0x000fe20008410000 */
[----:B------:R-:W-:Y:S01]  /*12140*/  FMUL.FTZ R24, R42, UR47 ;  /* 0x0000002f2a187c20 */ /* 0x000fe20008410000 */
[----:B------:R-:W-:Y:S01]  /*12150*/  FMUL.FTZ R42, R48, UR47 ;  /* 0x0000002f302a7c20 */ /* 0x000fe20008410000 */
[----:B-1----:R-:W-:Y:S01]  /*12160*/  @P1 IMAD.HI.U32 R33, R26, R33, RZ ;  /* 0x000000211a211227 */ /* 0x002fe200078e00ff */
[----:B------:R-:W1:Y:S03]  /*12170*/  MUFU.TANH R155, R155 ;  /* 0x0000009b009b7308 */ /* 0x000e660000002400 */
[----:B------:R-:W-:Y:S01]  /*12180*/  FMUL.FTZ R45, R53, UR47 ;  /* 0x0000002f352d7c20 */ /* 0x000fe20008410000 */
[----:B------:R-:W-:Y:S01]  /*12190*/  FMUL.FTZ R25, R43, UR47 ;  /* 0x0000002f2b197c20 */ /* 0x000fe20008410000 */
[----:B------:R-:W-:Y:S01]  /*121a0*/  FMUL.FTZ R43, R49, UR47 ;  /* 0x0000002f312b7c20 */ /* 0x000fe20008410000 */
[----:B------:R-:W-:Y:S01]  /*121b0*/  FMUL.FTZ R9, R31, UR47 ;  /* 0x0000002f1f097c20 */ /* 0x000fe20008410000 */
[----:B------:R-:W-:Y:S01]  /*121c0*/  FMUL.FTZ R31, R54, UR47 ;  /* 0x0000002f361f7c20 */ /* 0x000fe20008410000 */
[----:B------:R-:W-:Y:S01]  /*121d0*/  FMUL.FTZ R7, R27, UR47 ;  /* 0x0000002f1b077c20 */ /* 0x000fe20008410000 */
[----:B0-----:R-:W-:Y:S01]  /*121e0*/  @P1 SHF.R.U32.HI R26, RZ, R34, R33 ;  /* 0x00000022ff1a1219 */ /* 0x001fe20000011621 */
[----:B------:R-:W-:Y:S01]  /*121f0*/  IMAD.MOV.U32 R33, RZ, RZ, -0x80 ;  /* 0xffffff80ff217424 */ /* 0x000fe200078e00ff */
[----:B------:R-:W0:Y:S01]  /*12200*/  MUFU.TANH R153, R153 ;  /* 0x0000009900997308 */ /* 0x000e220000002400 */
[----:B------:R-:W-:Y:S01]  /*12210*/  FMUL.FTZ R32, R55, UR47 ;  /* 0x0000002f37207c20 */ /* 0x000fe20008410000 */
[----:B------:R-:W-:Y:S01]  /*12220*/  FMUL.FTZ R27, R46, UR47 ;  /* 0x0000002f2e1b7c20 */ /* 0x000fe20008410000 */
[----:B------:R-:W4:Y:S01]  /*12230*/  SHFL.IDX PT, R159, R26, RZ, 0x1c1f ;  /* 0x001c1fff1a9f7589 */ /* 0x000f2200000e0000 */
[----:B------:R-:W-:-:S02]  /*12240*/  IMAD R34, R12, R33, 0x1 ;  /* 0x000000010c227424 */ /* 0x000fc400078e0221 */
[----:B------:R-:W-:Y:S01]  /*12250*/  FMUL.FTZ R46, R56, UR47 ;  /* 0x0000002f382e7c20 */ /* 0x000fe20008410000 */
[----:B------:R-:W-:Y:S01]  /*12260*/  FMUL.FTZ R28, R47, UR47 ;  /* 0x0000002f2f1c7c20 */ /* 0x000fe20008410000 */
[----:B------:R-:W-:Y:S01]  /*12270*/  FMUL.FTZ R47, R57, UR47 ;  /* 0x0000002f392f7c20 */ /* 0x000fe20008410000 */
[----:B------:R-:W5:Y:S01]  /*12280*/  MUFU.TANH R152, R152 ;  /* 0x0000009800987308 */ /* 0x000f620000002400 */
[----:B------:R-:W-:Y:S01]  /*12290*/  IADD3 R35, R195, R34, -R193 ;  /* 0x00000022c3237210 */ /* 0x000fe20007ffe8c1 */
[----:B------:R-:W-:Y:S01]  /*122a0*/  FMUL.FTZ R49, R60, UR47 ;  /* 0x0000002f3c317c20 */ /* 0x000fe20008410000 */
[----:B------:R-:W-:Y:S01]  /*122b0*/  FMUL.FTZ R48, R61, UR47 ;  /* 0x0000002f3d307c20 */ /* 0x000fe20008410000 */
[----:B------:R-:W-:Y:S01]  /*122c0*/  FMUL.FTZ R8, R30, UR47 ;  /* 0x0000002f1e087c20 */ /* 0x000fe20008410000 */
[----:B------:R-:W-:Y:S01]  /*122d0*/  FMUL.FTZ R33, R58, UR47 ;  /* 0x0000002f3a217c20 */ /* 0x000fe20008410000 */
[----:B------:R-:W-:Y:S02]  /*122e0*/  IMAD.IADD R154, R35, 0x1, -R194 ;  /* 0x00000001239a7824 */ /* 0x000fe400078e0ac2 */
        /* <DEDUP_REMOVED lines=12> */
[----:B----4-:R-:W-:-:S02]  /*123b0*/  IMAD.IADD R159, R154, 0x1, R159 ;  /* 0x000000019a9f7824 */ /* 0x010fc400078e029f */
[----:B------:R-:W-:Y:S01]  /*123c0*/  FMUL.FTZ R67, R71, UR47 ;  /* 0x0000002f47437c20 */ /* 0x000fe20008410000 */
[----:B------:R-:W-:Y:S01]  /*123d0*/  FMUL.FTZ R71, R79, UR47 ;  /* 0x0000002f4f477c20 */ /* 0x000fe20008410000 */
[----:B------:R-:W-:Y:S01]  /*123e0*/  UMOV UR48, UR45 ;  /* 0x0000002d00307c82 */ /* 0x000fe20008000000 */
[C---:B------:R-:W-:Y:S01]  /*123f0*/  ISETP.GT.AND P2, PT, R159.reuse, RZ, PT ;  /* 0x000000ff9f00720c */ /* 0x040fe20003f44270 */
[----:B------:R-:W4:Y:S01]  /*12400*/  MUFU.TANH R36, R36 ;  /* 0x0000002400247308 */ /* 0x000f220000002400 */
[----:B------:R-:W-:Y:S02]  /*12410*/  ISETP.GT.AND P3, PT, R159, 0x1, PT ;  /* 0x000000019f00780c */ /* 0x000fe40003f64270 */
[----:B--2---:R-:W-:Y:S02]  /*12420*/  FSEL R157, R157, -INF , P2 ;  /* 0xff8000009d9d7808 */ /* 0x004fe40001000000 */
[----:B------:R-:W-:Y:S02]  /*12430*/  ISETP.GT.AND P2, PT, R159, 0x8, PT ;  /* 0x000000089f00780c */ /* 0x000fe40003f44270 */
[----:B---3--:R-:W-:Y:S01]  /*12440*/  FSEL R156, R156, -INF , P3 ;  /* 0xff8000009c9c7808 */ /* 0x008fe20001800000 */
[----:B------:R-:W2:Y:S01]  /*12450*/  MUFU.TANH R38, R38 ;  /* 0x0000002600267308 */ /* 0x000ea20000002400 */
[----:B------:R-:W-:-:S02]  /*12460*/  FMNMX.FTZ R35, R157, R11, !PT ;  /* 0x0000000b9d237209 */ /* 0x000fc40007810000 */
[----:B------:R-:W-:Y:S02]  /*12470*/  ISETP.GT.AND P3, PT, R159, 0x9, PT ;  /* 0x000000099f00780c */ /* 0x000fe40003f64270 */
[----:B-1----:R-:W-:Y:S02]  /*12480*/  FSEL R155, R155, -INF , P2 ;  /* 0xff8000009b9b7808 */ /* 0x002fe40001000000 */
[----:B------:R-:W-:Y:S01]  /*12490*/  FMNMX.FTZ R50, R156, R35, !PT ;  /* 0x000000239c327209 */ /* 0x000fe20007810000 */
[----:B------:R-:W1:Y:S01]  /*124a0*/  MUFU.TANH R39, R39 ;  /* 0x0000002700277308 */ /* 0x000e620000002400 */
[----:B------:R-:W-:Y:S02]  /*124b0*/  ISETP.GT.AND P2, PT, R159, 0x10, PT ;  /* 0x000000109f00780c */ /* 0x000fe40003f44270 */
[----:B0-----:R-:W-:Y:S02]  /*124c0*/  FSEL R153, R153, -INF , P3 ;  /* 0xff80000099997808 */ /* 0x001fe40001800000 */
[----:B------:R-:W-:Y:S01]  /*124d0*/  FMNMX.FTZ R52, R155, R50, !PT ;  /* 0x000000329b347209 */ /* 0x000fe20007810000 */
[----:B------:R-:W-:Y:S01]  /*124e0*/  FMUL.FTZ R50, R64, UR47 ;  /* 0x0000002f40327c20 */ /* 0x000fe20008410000 */
[----:B------:R-:W-:Y:S01]  /*124f0*/  ISETP.GT.AND P3, PT, R159, 0x11, PT ;  /* 0x000000119f00780c */ /* 0x000fe20003f64270 */
[----:B------:R-:W0:Y:S01]  /*12500*/  MUFU.TANH R40, R40 ;  /* 0x0000002800287308 */ /* 0x000e220000002400 */
[----:B-----5:R-:W-:-:S02]  /*12510*/  FSEL R152, R152, -INF , P2 ;  /* 0xff80000098987808 */ /* 0x020fc40001000000 */
[----:B------:R-:W-:Y:S02]  /*12520*/  FMNMX.FTZ R37, R153, R52, !PT ;  /* 0x0000003499257209 */ /* 0x000fe40007810000 */
[C---:B------:R-:W-:Y:S02]  /*12530*/  ISETP.GT.AND P2, PT, R159.reuse, 0x18, PT ;  /* 0x000000189f00780c */ /* 0x040fe40003f44270 */
[----:B------:R-:W-:Y:S01]  /*12540*/  FSEL R35, R158, -INF , P3 ;  /* 0xff8000009e237808 */ /* 0x000fe20001800000 */
[----:B------:R-:W3:Y:S01]  /*12550*/  MUFU.TANH R41, R41 ;  /* 0x0000002900297308 */ /* 0x000ee20000002400 */
[----:B------:R-:W-:Y:S02]  /*12560*/  FMNMX.FTZ R52, R152, R37, !PT ;  /* 0x0000002598347209 */ /* 0x000fe40007810000 */
[----:B------:R-:W-:Y:S02]  /*12570*/  ISETP.GT.AND P3, PT, R159, 0x19, PT ;  /* 0x000000199f00780c */ /* 0x000fe40003f64270 */
[----:B------:R-:W-:-:S02]  /*12580*/  FSEL R37, R160, -INF , P2 ;  /* 0xff800000a0257808 */ /* 0x000fc40001000000 */
[----:B------:R-:W-:Y:S01]  /*12590*/  FMNMX.FTZ R52, R35, R52, !PT ;  /* 0x0000003423347209 */ /* 0x000fe20007810000 */
[----:B------:R-:W5:Y:S01]  /*125a0*/  MUFU.TANH R42, R42 ;  /* 0x0000002a002a7308 */ /* 0x000f620000002400 */
[----:B------:R-:W-:Y:S02]  /*125b0*/  ISETP.GT.AND P2, PT, R159, 0x20, PT ;  /* 0x000000209f00780c */ /* 0x000fe40003f44270 */
[----:B----4-:R-:W-:Y:S02]  /*125c0*/  FSEL R36, R36, -INF , P3 ;  /* 0xff80000024247808 */ /* 0x010fe40001800000 */
[----:B------:R-:W-:Y:S01]  /*125d0*/  FMNMX.FTZ R53, R37, R52, !PT ;  /* 0x0000003425357209 */ /* 0x000fe20007810000 */
[----:B------:R-:W-:Y:S01]  /*125e0*/  FMUL.FTZ R52, R68, UR47 ;  /* 0x0000002f44347c20 */ /* 0x000fe20008410000 */
[----:B------:R-:W-:Y:S01]  /*125f0*/  ISETP.GT.AND P3, PT, R159, 0x21, PT ;  /* 0x000000219f00780c */ /* 0x000fe20003f64270 */
[----:B------:R-:W4:Y:S01]  /*12600*/  MUFU.TANH R43, R43 ;  /* 0x0000002b002b7308 */ /* 0x000f220000002400 */
[----:B--2---:R-:W-:-:S02]  /*12610*/  FSEL R38, R38, -INF , P2 ;  /* 0xff80000026267808 */ /* 0x004fc40001000000 */
[----:B------:R-:W-:Y:S02]  /*12620*/  FMNMX.FTZ R53, R36, R53, !PT ;  /* 0x0000003524357209 */ /* 0x000fe40007810000 */
[----:B------:R-:W-:Y:S02]  /*12630*/  ISETP.GT.AND P2, PT, R159, 0x28, PT ;  /* 0x000000289f00780c */ /* 0x000fe40003f44270 */
[----:B-1----:R-:W-:Y:S01]  /*12640*/  FSEL R39, R39, -INF , P3 ;  /* 0xff80000027277808 */ /* 0x002fe20001800000 */
[----:B------:R-:W1:Y:S01]  /*12650*/  MUFU.TANH R44, R44 ;  /* 0x0000002c002c7308 */ /* 0x000e620000002400 */
[----:B------:R-:W-:Y:S01]  /*12660*/  FMNMX.FTZ R54, R38, R53, !PT ;  /* 0x0000003526367209 */ /* 0x000fe20007810000 */
[----:B------:R-:W-:Y:S01]  /*12670*/  FMUL.FTZ R53, R69, UR47 ;  /* 0x0000002f45357c20 */ /* 0x000fe20008410000 */
[----:B------:R-:W-:Y:S02]  /*12680*/  ISETP.GT.AND P3, PT, R159, 0x29, PT ;  /* 0x000000299f00780c */ /* 0x000fe40003f64270 */
[----:B0-----:R-:W-:-:S02]  /*12690*/  FSEL R40, R40, -INF , P2 ;  /* 0xff80000028287808 */ /* 0x001fc40001000000 */
[----:B------:R-:W-:Y:S01]  /*126a0*/  FMNMX.FTZ R55, R39, R54, !PT ;  /* 0x0000003627377209 */ /* 0x000fe20007810000 */
[----:B------:R-:W0:Y:S01]  /*126b0*/  MUFU.TANH R45, R45 ;  /* 0x0000002d002d7308 */ /* 0x000e220000002400 */
[----:B------:R-:W-:Y:S02]  /*126c0*/  ISETP.GT.AND P2, PT, R159, 0x30, PT ;  /* 0x000000309f00780c */ /* 0x000fe40003f44270 */
[----:B---3--:R-:W-:Y:S02]  /*126d0*/  FSEL R41, R41, -INF , P3 ;  /* 0xff80000029297808 */ /* 0x008fe40001800000 */
[----:B------:R-:W-:Y:S01]  /*126e0*/  FMNMX.FTZ R54, R40, R55, !PT ;  /* 0x0000003728367209 */ /* 0x000fe20007810000 */
[----:B------:R-:W-:Y:S01]  /*126f0*/  FMUL.FTZ R55, R72, UR47 ;  /* 0x0000002f48377c20 */ /* 0x000fe20008410000 */
[----:B------:R-:W-:Y:S01]  /*12700*/  ISETP.GT.AND P3, PT, R159, 0x31, PT ;  /* 0x000000319f00780c */ /* 0x000fe20003f64270 */
[----:B------:R-:W2:Y:S01]  /*12710*/  MUFU.TANH R46, R46 ;  /* 0x0000002e002e7308 */ /* 0x000ea20000002400 */
[----:B-----5:R-:W-:-:S02]  /*12720*/  FSEL R42, R42, -INF , P2 ;  /* 0xff8000002a2a7808 */ /* 0x020fc40001000000 */
[----:B------:R-:W-:Y:S01]  /*12730*/  FMNMX.FTZ R57, R41, R54, !PT ;  /* 0x0000003629397209 */ /* 0x000fe20007810000 */
[----:B------:R-:W-:Y:S01]  /*12740*/  FMUL.FTZ R54, R73, UR47 ;  /* 0x0000002f49367c20 */ /* 0x000fe20008410000 */
[----:B------:R-:W-:Y:S01]  /*12750*/  ISETP.GT.AND P2, PT, R159, 0x38, PT ;  /* 0x000000389f00780c */ /* 0x000fe20003f44270 */
[----:B------:R-:W-:Y:S01]  /*12760*/  FMUL.FTZ R73, R83, UR47 ;  /* 0x0000002f53497c20 */ /* 0x000fe20008410000 */
[----:B----4-:R-:W-:Y:S01]  /*12770*/  FSEL R43, R43, -INF , P3 ;  /* 0xff8000002b2b7808 */ /* 0x010fe20001800000 */
[----:B------:R-:W3:Y:S01]  /*12780*/  MUFU.TANH R47, R47 ;  /* 0x0000002f002f7308 */ /* 0x000ee20000002400 */
[----:B------:R-:W-:Y:S02]  /*12790*/  FMNMX.FTZ R56, R42, R57, !PT ;  /* 0x000000392a387209 */ /* 0x000fe40007810000 */
[----:B------:R-:W-:Y:S02]  /*127a0*/  ISETP.GT.AND P3, PT, R159, 0x39, PT ;  /* 0x000000399f00780c */ /* 0x000fe40003f64270 */
[----:B-1----:R-:W-:-:S02]  /*127b0*/  FSEL R44, R44, -INF , P2 ;  /* 0xff8000002c2c7808 */ /* 0x002fc40001000000 */
[----:B------:R-:W-:Y:S01]  /*127c0*/  FMNMX.FTZ R57, R43, R56, !PT ;  /* 0x000000382b397209 */ /* 0x000fe20007810000 */
[----:B------:R-:W1:Y:S01]  /*127d0*/  MUFU.TANH R49, R49 ;  /* 0x0000003100317308 */ /* 0x000e620000002400 */
[----:B------:R-:W-:Y:S01]  /*127e0*/  ISETP.GT.AND P2, PT, R159, 0x40, PT ;  /* 0x000000409f00780c */ /* 0x000fe20003f44270 */
[----:B------:R-:W-:Y:S01]  /*127f0*/  FMUL.FTZ R56, R76, UR47 ;  /* 0x0000002f4c387c20 */ /* 0x000fe20008410000 */
[----:B0-----:R-:W-:Y:S02]  /*12800*/  FSEL R45, R45, -INF , P3 ;  /* 0xff8000002d2d7808 */ /* 0x001fe40001800000 */
[----:B------:R-:W-:Y:S02]  /*12810*/  FMNMX.FTZ R58, R44, R57, !PT ;  /* 0x000000392c3a7209 */ /* 0x000fe40007810000 */
[----:B------:R-:W-:Y:S01]  /*12820*/  ISETP.GT.AND P3, PT, R159, 0x41, PT ;  /* 0x000000419f00780c */ /* 0x000fe20003f64270 */
[----:B------:R-:W0:Y:S01]  /*12830*/  MUFU.TANH R48, R48 ;  /* 0x0000003000307308 */ /* 0x000e220000002400 */
[----:B--2---:R-:W-:-:S02]  /*12840*/  FSEL R46, R46, -INF , P2 ;  /* 0xff8000002e2e7808 */ /* 0x004fc40001000000 */
[----:B------:R-:W-:Y:S02]  /*12850*/  FMNMX.FTZ R57, R45, R58, !PT ;  /* 0x0000003a2d397209 */ /* 0x000fe40007810000 */
[----:B------:R-:W-:Y:S02]  /*12860*/  ISETP.GT.AND P2, PT, R159, 0x48, PT ;  /* 0x000000489f00780c */ /* 0x000fe40003f44270 */
[----:B---3--:R-:W-:Y:S01]  /*12870*/  FSEL R47, R47, -INF , P3 ;  /* 0xff8000002f2f7808 */ /* 0x008fe20001800000 */
[----:B------:R-:W2:Y:S01]  /*12880*/  MUFU.TANH R50, R50 ;  /* 0x0000003200327308 */ /* 0x000ea20000002400 */
[----:B------:R-:W-:Y:S01]  /*12890*/  FMNMX.FTZ R58, R46, R57, !PT ;  /* 0x000000392e3a7209 */ /* 0x000fe20007810000 */
[----:B------:R-:W-:Y:S01]  /*128a0*/  FMUL.FTZ R57, R77, UR47 ;  /* 0x0000002f4d397c20 */ /* 0x000fe20008410000 */
[----:B------:R-:W-:Y:S02]  /*128b0*/  ISETP.GT.AND P3, PT, R159, 0x49, PT ;  /* 0x000000499f00780c */ /* 0x000fe40003f64270 */
[----:B-1----:R-:W-:-:S02]  /*128c0*/  FSEL R49, R49, -INF , P2 ;  /* 0xff80000031317808 */ /* 0x002fc40001000000 */
[----:B------:R-:W-:Y:S01]  /*128d0*/  FMNMX.FTZ R58, R47, R58, !PT ;  /* 0x0000003a2f3a7209 */ /* 0x000fe20007810000 */
[----:B------:R-:W1:Y:S01]  /*128e0*/  MUFU.TANH R51, R51 ;  /* 0x0000003300337308 */ /* 0x000e620000002400 */
[----:B------:R-:W-:Y:S02]  /*128f0*/  ISETP.GT.AND P2, PT, R159, 0x50, PT ;  /* 0x000000509f00780c */ /* 0x000fe40003f44270 */
[----:B0-----:R-:W-:Y:S02]  /*12900*/  FSEL R48, R48, -INF , P3 ;  /* 0xff80000030307808 */ /* 0x001fe40001800000 */
[----:B------:R-:W-:Y:S02]  /*12910*/  FMNMX.FTZ R59, R49, R58, !PT ;  /* 0x0000003a313b7209 */ /* 0x000fe40007810000 */
[----:B------:R-:W-:Y:S01]  /*12920*/  ISETP.GT.AND P3, PT, R159, 0x51, PT ;  /* 0x000000519f00780c */ /* 0x000fe20003f64270 */
[----:B------:R-:W0:Y:S01]  /*12930*/  MUFU.TANH R52, R52 ;  /* 0x0000003400347308 */ /* 0x000e220000002400 */
[----:B--2---:R-:W-:-:S02]  /*12940*/  FSEL R50, R50, -INF , P2 ;  /* 0xff80000032327808 */ /* 0x004fc40001000000 */
[----:B------:R-:W-:Y:S02]  /*12950*/  FMNMX.FTZ R59, R48, R59, !PT ;  /* 0x0000003b303b7209 */ /* 0x000fe40007810000 */
[----:B------:R-:W-:Y:S02]  /*12960*/  ISETP.GT.AND P2, PT, R159, 0x58, PT ;  /* 0x000000589f00780c */ /* 0x000fe40003f44270 */
[----:B------:R-:W-:Y:S01]  /*12970*/  FMNMX.FTZ R58, R50, R59, !PT ;  /* 0x0000003b323a7209 */ /* 0x000fe20007810000 */
        /* <DEDUP_REMOVED lines=37> */
[----:B-1----:R-:W-:-:S04]  /*12bd0*/  FSEL R63, R84, -INF , P2 ;  /* 0xff800000543f7808 */ /* 0x002fc80001000000 */
[----:B------:R-:W-:Y:S01]  /*12be0*/  FMNMX.FTZ R68, R63, R64, !PT ;  /* 0x000000403f447209 */ /* 0x000fe20007810000 */
[----:B------:R-:W-:Y:S01]  /*12bf0*/  FMUL.FTZ R64, R66, UR47 ;  /* 0x0000002f42407c20 */ /* 0x000fe20008410000 */
[----:B------:R-:W-:Y:S01]  /*12c00*/  FMUL.FTZ R66, R70, UR47 ;  /* 0x0000002f46427c20 */ /* 0x000fe20008410000 */
[----:B------:R-:W1:Y:S01]  /*12c10*/  MUFU.TANH R7, R7 ;  /* 0x0000000700077308 */ /* 0x000e620000002400 */
[----:B0-----:R-:W-:Y:S01]  /*12c20*/  FSEL R61, R85, -INF , P3 ;  /* 0xff800000553d7808 */ /* 0x001fe20001800000 */
[----:B------:R-:W-:-:S03]  /*12c30*/  FMUL.FTZ R70, R78, UR47 ;  /* 0x0000002f4e467c20 */ /* 0x000fc60008410000 */
[----:B------:R-:W-:Y:S01]  /*12c40*/  FMNMX.FTZ R72, R61, R68, !PT ;  /* 0x000000443d487209 */ /* 0x000fe20007810000 */
[----:B------:R-:W-:Y:S02]  /*12c50*/  FMUL.FTZ R68, R74, UR47 ;  /* 0x0000002f4a447c20 */ /* 0x000fe40008410000 */
[----:B------:R-:W0:Y:S02]  /*12c60*/  MUFU.TANH R8, R8 ;  /* 0x0000000800087308 */ /* 0x000e240000002400 */
[----:B------:R-:W3:Y:S06]  /*12c70*/  SHFL.BFLY PT, R69, R72, 0x2, 0x1f ;  /* 0x0c401f0048457f89 */ /* 0x000eec00000e0000 */
[----:B------:R-:W4:Y:S08]  /*12c80*/  MUFU.TANH R9, R9 ;  /* 0x0000000900097308 */ /* 0x000f300000002400 */
[----:B------:R-:W5:Y:S08]  /*12c90*/  MUFU.TANH R14, R14 ;  /* 0x0000000e000e7308 */ /* 0x000f700000002400 */
[----:B------:R-:W5:Y:S01]  /*12ca0*/  MUFU.TANH R15, R15 ;  /* 0x0000000f000f7308 */ /* 0x000f620000002400 */
[----:B---3--:R-:W-:Y:S01]  /*12cb0*/  FMNMX.FTZ R74, R72, R69, !PT ;  /* 0x00000045484a7209 */ /* 0x008fe20007810000 */
[----:B------:R-:W-:Y:S01]  /*12cc0*/  FMUL.FTZ R69, R75, UR47 ;  /* 0x0000002f4b457c20 */ /* 0x000fe20008410000 */
[----:B------:R-:W-:Y:S01]  /*12cd0*/  FMUL.FTZ R72, R82, UR47 ;  /* 0x0000002f52487c20 */ /* 0x000fe20008410000 */
[----:B------:R-:W3:Y:S04]  /*12ce0*/  SHFL.IDX PT, R75, R26, 0x1, 0x1c1f ;  /* 0x003c1f001a4b7f89 */ /* 0x000ee800000e0000 */
[----:B------:R-:W5:Y:S01]  /*12cf0*/  MUFU.TANH R20, R20 ;  /* 0x0000001400147308 */ /* 0x000f620000002400 */
[----:B------:R-:W2:Y:S07]  /*12d00*/  SHFL.BFLY PT, R77, R74, 0x1, 0x1f ;  /* 0x0c201f004a4d7f89 */ /* 0x000eae00000e0000 */
[----:B------:R-:W5:Y:S08]  /*12d10*/  MUFU.TANH R21, R21 ;  /* 0x0000001500157308 */ /* 0x000f700000002400 */
[----:B------:R-:W5:Y:S01]  /*12d20*/  MUFU.TANH R24, R24 ;  /* 0x0000001800187308 */ /* 0x000f620000002400 */
[----:B---3--:R-:W-:-:S07]  /*12d30*/  IMAD.IADD R78, R154, 0x1, R75 ;  /* 0x000000019a4e7824 */ /* 0x008fce00078e024b */
[----:B------:R-:W3:Y:S01]  /*12d40*/  MUFU.TANH R25, R25 ;  /* 0x0000001900197308 */ /* 0x000ee20000002400 */
[----:B--2---:R-:W-:Y:S01]  /*12d50*/  FMNMX.FTZ R26, R74, R77, !PT ;  /* 0x0000004d4a1a7209 */ /* 0x004fe20007810000 */
[----:B------:R-:W-:Y:S01]  /*12d60*/  FMUL.FTZ R74, R86, UR47 ;  /* 0x0000002f564a7c20 */ /* 0x000fe20008410000 */
[C---:B------:R-:W-:Y:S01]  /*12d70*/  ISETP.GT.AND P3, PT, R78.reuse, RZ, PT ;  /* 0x000000ff4e00720c */ /* 0x040fe20003f64270 */
[----:B------:R-:W-:Y:S01]  /*12d80*/  FMUL.FTZ R77, R87, UR47 ;  /* 0x0000002f574d7c20 */ /* 0x000fe20008410000 */
[----:B------:R-:W-:Y:S01]  /*12d90*/  ISETP.GT.AND P4, PT, R78, 0x1, PT ;  /* 0x000000014e00780c */ /* 0x000fe20003f84270 */
[----:B------:R-:W-:Y:S01]  /*12da0*/  FMUL.FTZ R76, R26, UR48 ;  /* 0x000000301a4c7c20 */ /* 0x000fe20008410000 */
[----:B------:R-:W-:Y:S01]  /*12db0*/  FSEL R6, R6, -INF , P3 ;  /* 0xff80000006067808 */ /* 0x000fe20001800000 */
[----:B------:R-:W2:Y:S01]  /*12dc0*/  MUFU.TANH R27, R27 ;  /* 0x0000001b001b7308 */ /* 0x000ea20000002400 */
[----:B------:R-:W-:Y:S02]  /*12dd0*/  ISETP.GT.AND P3, PT, R78, 0x8, PT ;  /* 0x000000084e00780c */ /* 0x000fe40003f64270 */
[----:B-1----:R-:W-:-:S02]  /*12de0*/  FSEL R79, R7, -INF , P4 ;  /* 0xff800000074f7808 */ /* 0x002fc40002000000 */
[----:B------:R-:W-:Y:S02]  /*12df0*/  FMNMX.FTZ R80, R6, R10, !PT ;  /* 0x0000000a06507209 */ /* 0x000fe40007810000 */
[----:B------:R-:W-:Y:S01]  /*12e00*/  ISETP.GT.AND P4, PT, R78, 0x9, PT ;  /* 0x000000094e00780c */ /* 0x000fe20003f84270 */
[----:B------:R-:W1:Y:S01]  /*12e10*/  MUFU.TANH R28, R28 ;  /* 0x0000001c001c7308 */ /* 0x000e620000002400 */
[----:B0-----:R-:W-:Y:S02]  /*12e20*/  FSEL R8, R8, -INF , P3 ;  /* 0xff80000008087808 */ /* 0x001fe40001800000 */
[----:B------:R-:W-:Y:S02]  /*12e30*/  FMNMX.FTZ R81, R79, R80, !PT ;  /* 0x000000504f517209 */ /* 0x000fe40007810000 */
[----:B------:R-:W-:Y:S02]  /*12e40*/  ISETP.GT.AND P3, PT, R78, 0x10, PT ;  /* 0x000000104e00780c */ /* 0x000fe40003f64270 */
[----:B----4-:R-:W-:Y:S01]  /*12e50*/  FSEL R9, R9, -INF , P4 ;  /* 0xff80000009097808 */ /* 0x010fe20002000000 */
[----:B------:R-:W0:Y:S01]  /*12e60*/  MUFU.TANH R29, R29 ;  /* 0x0000001d001d7308 */ /* 0x000e220000002400 */
[----:B------:R-:W-:-:S02]  /*12e70*/  FMNMX.FTZ R82, R8, R81, !PT ;  /* 0x0000005108527209 */ /* 0x000fc40007810000 */
[----:B------:R-:W-:Y:S02]  /*12e80*/  ISETP.GT.AND P4, PT, R78, 0x11, PT ;  /* 0x000000114e00780c */ /* 0x000fe40003f84270 */
[----:B-----5:R-:W-:Y:S02]  /*12e90*/  FSEL R80, R14, -INF , P3 ;  /* 0xff8000000e507808 */ /* 0x020fe40001800000 */
[----:B------:R-:W-:Y:S01]  /*12ea0*/  FMNMX.FTZ R81, R9, R82, !PT ;  /* 0x0000005209517209 */ /* 0x000fe20007810000 */
[----:B------:R-:W4:Y:S01]  /*12eb0*/  MUFU.TANH R30, R30 ;  /* 0x0000001e001e7308 */ /* 0x000f220000002400 */
[----:B------:R-:W-:Y:S02]  /*12ec0*/  FSETP.NEU.FTZ.AND P2, PT, R26, -INF , PT ;  /* 0xff8000001a00780b */ /* 0x000fe40003f5d000 */
[----:B------:R-:W-:Y:S02]  /*12ed0*/  ISETP.GT.AND P3, PT, R78, 0x18, PT ;  /* 0x000000184e00780c */ /* 0x000fe40003f64270 */
[----:B------:R-:W-:-:S02]  /*12ee0*/  FSEL R15, R15, -INF , P4 ;  /* 0xff8000000f0f7808 */ /* 0x000fc40002000000 */
[----:B------:R-:W-:Y:S01]  /*12ef0*/  FMNMX.FTZ R14, R80, R81, !PT ;  /* 0x00000051500e7209 */ /* 0x000fe20007810000 */
[----:B------:R-:W5:Y:S01]  /*12f00*/  MUFU.TANH R31, R31 ;  /* 0x0000001f001f7308 */ /* 0x000f620000002400 */
[----:B------:R-:W-:Y:S02]  /*12f10*/  FSEL R76, R76, RZ, P2 ;  /* 0x000000ff4c4c7208 */ /* 0x000fe40001000000 */
[----:B------:R-:W-:Y:S02]  /*12f20*/  ISETP.GT.AND P4, PT, R78, 0x19, PT ;  /* 0x000000194e00780c */ /* 0x000fe40003f84270 */
[----:B------:R-:W-:Y:S01]  /*12f30*/  FSEL R20, R20, -INF , P3 ;  /* 0xff80000014147808 */ /* 0x000fe20001800000 */
[--C-:B------:R-:W-:Y:S01]  /*12f40*/  FFMA.FTZ R83, R35, UR48, -R76.reuse ;  /* 0x0000003023537c23 */ /* 0x100fe2000801084c */
[----:B------:R-:W-:Y:S01]  /*12f50*/  FMNMX.FTZ R81, R15, R14, !PT ;  /* 0x0000000e0f517209 */ /* 0x000fe20007810000 */
[--C-:B------:R-:W-:Y:S01]  /*12f60*/  FFMA.FTZ R178, R37, UR48, -R76.reuse ;  /* 0x0000003025b27c23 */ /* 0x100fe2000801084c */
[----:B------:R-:W-:Y:S01]  /*12f70*/  ISETP.GT.AND P3, PT, R78, 0x20, PT ;  /* 0x000000204e00780c */ /* 0x000fe20003f64270 */
[----:B------:R-:W5:Y:S01]  /*12f80*/  MUFU.TANH R32, R32 ;  /* 0x0000002000207308 */ /* 0x000f620000002400 */
[----:B------:R-:W-:Y:S01]  /*12f90*/  FSEL R35, R21, -INF , P4 ;  /* 0xff80000015237808 */ /* 0x000fe20002000000 */
[--C-:B------:R-:W-:Y:S01]  /*12fa0*/  FFMA.FTZ R172, R38, UR48, -R76.reuse ;  /* 0x0000003026ac7c23 */ /* 0x100fe2000801084c */
[----:B------:R-:W-:Y:S01]  /*12fb0*/  FMNMX.FTZ R82, R20, R81, !PT ;  /* 0x0000005114527209 */ /* 0x000fe20007810000 */
[--C-:B------:R-:W-:Y:S01]  /*12fc0*/  FFMA.FTZ R81, R39, UR48, -R76.reuse ;  /* 0x0000003027517c23 */ /* 0x100fe2000801084c */
[----:B------:R-:W-:Y:S01]  /*12fd0*/  ISETP.GT.AND P4, PT, R78, 0x21, PT ;  /* 0x000000214e00780c */ /* 0x000fe20003f84270 */
[--C-:B------:R-:W-:Y:S01]  /*12fe0*/  FFMA.FTZ R174, R40, UR48, -R76.reuse ;  /* 0x0000003028ae7c23 */ /* 0x100fe2000801084c */
[----:B------:R-:W-:Y:S01]  /*12ff0*/  FSEL R24, R24, -INF , P3 ;  /* 0xff80000018187808 */ /* 0x000fe20001800000 */
[----:B------:R-:W5:Y:S01]  /*13000*/  MUFU.TANH R33, R33 ;  /* 0x0000002100217308 */ /* 0x000f620000002400 */
[----:B------:R-:W-:Y:S01]  /*13010*/  FMNMX.FTZ R21, R35, R82, !PT ;  /* 0x0000005223157209 */ /* 0x000fe20007810000 */
[--C-:B------:R-:W-:Y:S01]  /*13020*/  FFMA.FTZ R168, R42, UR48, -R76.reuse ;  /* 0x000000302aa87c23 */ /* 0x100fe2000801084c */
[----:B------:R-:W-:Y:S01]  /*13030*/  ISETP.GT.AND P3, PT, R78, 0x28, PT ;  /* 0x000000284e00780c */ /* 0x000fe20003f64270 */
[--C-:B------:R-:W-:Y:S01]  /*13040*/  FFMA.FTZ R164, R46, UR48, -R76.reuse ;  /* 0x000000302ea47c23 */ /* 0x100fe2000801084c */
[----:B---3--:R-:W-:Y:S01]  /*13050*/  FSEL R25, R25, -INF , P4 ;  /* 0xff80000019197808 */ /* 0x008fe20002000000 */
[--C-:B------:R-:W-:Y:S01]  /*13060*/  FFMA.FTZ R46, R48, UR48, -R76.reuse ;  /* 0x00000030302e7c23 */ /* 0x100fe2000801084c */
[----:B------:R-:W-:Y:S01]  /*13070*/  FMNMX.FTZ R82, R24, R21, !PT ;  /* 0x0000001518527209 */ /* 0x000fe20007810000 */
[----:B------:R-:W3:Y:S01]  /*13080*/  MUFU.TANH R34, R34 ;  /* 0x0000002200227308 */ /* 0x000ee20000002400 */
[----:B------:R-:W-:Y:S01]  /*13090*/  ISETP.GT.AND P4, PT, R78, 0x29, PT ;  /* 0x000000294e00780c */ /* 0x000fe20003f84270 */
[--C-:B------:R-:W-:Y:S01]  /*130a0*/  FFMA.FTZ R21, R36, UR48, -R76.reuse ;  /* 0x0000003024157c23 */ /* 0x100fe2000801084c */
[----:B--2---:R-:W-:Y:S01]  /*130b0*/  FSEL R37, R27, -INF , P3 ;  /* 0xff8000001b257808 */ /* 0x004fe20001800000 */
        /* <DEDUP_REMOVED lines=17> */
[----:B----4-:R-:W-:Y:S01]  /*131d0*/  FSEL R36, R30, -INF , P4 ;  /* 0xff8000001e247808 */ /* 0x010fe20002000000 */
[--C-:B------:R-:W-:Y:S01]  /*131e0*/  FFMA.FTZ R176, R152, UR48, -R76.reuse ;  /* 0x0000003098b07c23 */ /* 0x100fe2000801084c */
[----:B------:R-:W-:Y:S01]  /*131f0*/  FMNMX.FTZ R27, R29, R38, !PT ;  /* 0x000000261d1b7209 */ /* 0x000fe20007810000 */
[----:B------:R-:W1:Y:S01]  /*13200*/  MUFU.TANH R64, R64 ;  /* 0x0000004000407308 */ /* 0x000e620000002400 */
[----:B-----5:R-:W-:Y:S01]  /*13210*/  FSEL R38, R31, -INF , P3 ;  /* 0xff8000001f267808 */ /* 0x020fe20001800000 */
[--C-:B------:R-:W-:Y:S01]  /*13220*/  FFMA.FTZ R160, R50, UR48, -R76.reuse ;  /* 0x0000003032a07c23 */ /* 0x100fe2000801084c */
[----:B------:R-:W-:Y:S01]  /*13230*/  ISETP.GT.AND P4, PT, R78, 0x39, PT ;  /* 0x000000394e00780c */ /* 0x000fe20003f84270 */
        /* <DEDUP_REMOVED lines=22> */
[----:B------:R-:W-:Y:S01]  /*133a0*/  FFMA.FTZ R30, R41, UR48, -R76 ;  /* 0x00000030291e7c23 */ /* 0x000fe2000801084c */
[----:B--2---:R-:W-:-:S02]  /*133b0*/  FSEL R60, R60, -INF , P3 ;  /* 0xff8000003c3c7808 */ /* 0x004fc40001800000 */
[----:B------:R-:W-:Y:S02]  /*133c0*/  FMNMX.FTZ R31, R34, R31, !PT ;  /* 0x0000001f221f7209 */ /* 0x000fe40007810000 */
[----:B------:R-:W-:Y:S01]  /*133d0*/  ISETP.GT.AND P3, PT, R78, 0x50, PT ;  /* 0x000000504e00780c */ /* 0x000fe20003f64270 */
[----:B------:R-:W2:Y:S01]  /*133e0*/  MUFU.TANH R68, R68 ;  /* 0x0000004400447308 */ /* 0x000ea20000002400 */
[----:B0-----:R-:W-:Y:S02]  /*133f0*/  FSEL R62, R62, -INF , P4 ;  /* 0xff8000003e3e7808 */ /* 0x001fe40002000000 */
[----:B------:R-:W-:Y:S02]  /*13400*/  FMNMX.FTZ R31, R60, R31, !PT ;  /* 0x0000001f3c1f7209 */ /* 0x000fe40007810000 */
[----:B------:R-:W-:Y:S02]  /*13410*/  ISETP.GT.AND P4, PT, R78, 0x51, PT ;  /* 0x000000514e00780c */ /* 0x000fe40003f84270 */
[----:B-1----:R-:W-:Y:S01]  /*13420*/  FSEL R64, R64, -INF , P3 ;  /* 0xff80000040407808 */ /* 0x002fe20001800000 */
[----:B------:R-:W0:Y:S01]  /*13430*/  MUFU.TANH R69, R69 ;  /* 0x0000004500457308 */ /* 0x000e220000002400 */
[----:B------:R-:W-:-:S02]  /*13440*/  FMNMX.FTZ R31, R62, R31, !PT ;  /* 0x0000001f3e1f7209 */ /* 0x000fc40007810000 */
[----:B------:R-:W-:Y:S02]  /*13450*/  ISETP.GT.AND P3, PT, R78, 0x58, PT ;  /* 0x000000584e00780c */ /* 0x000fe40003f64270 */
[----:B----4-:R-:W-:Y:S02]  /*13460*/  FSEL R65, R65, -INF , P4 ;  /* 0xff80000041417808 */ /* 0x010fe40002000000 */
[----:B------:R-:W-:Y:S01]  /*13470*/  FMNMX.FTZ R32, R64, R31, !PT ;  /* 0x0000001f40207209 */ /* 0x000fe20007810000 */
[----:B------:R-:W1:Y:S01]  /*13480*/  MUFU.TANH R70, R70 ;  /* 0x0000004600467308 */ /* 0x000e620000002400 */
[----:B------:R-:W-:Y:S02]  /*13490*/  ISETP.GT.AND P4, PT, R78, 0x59, PT ;  /* 0x000000594e00780c */ /* 0x000fe40003f84270 */
[----:B-----5:R-:W-:Y:S02]  /*134a0*/  FSEL R66, R66, -INF , P3 ;  /* 0xff80000042427808 */ /* 0x020fe40001800000 */
[----:B------:R-:W-:-:S02]  /*134b0*/  FMNMX.FTZ R31, R65, R32, !PT ;  /* 0x00000020411f7209 */ /* 0x000fc40007810000 */
[----:B------:R-:W-:Y:S01]  /*134c0*/  ISETP.GT.AND P3, PT, R78, 0x60, PT ;  /* 0x000000604e00780c */ /* 0x000fe20003f64270 */
[----:B------:R-:W4:Y:S01]  /*134d0*/  MUFU.TANH R71, R71 ;  /* 0x0000004700477308 */ /* 0x000f220000002400 */
[----:B---3--:R-:W-:Y:S02]  /*134e0*/  FSEL R67, R67, -INF , P4 ;  /* 0xff80000043437808 */ /* 0x008fe40002000000 */
[----:B------:R-:W-:Y:S02]  /*134f0*/  FMNMX.FTZ R40, R66, R31, !PT ;  /* 0x0000001f42287209 */ /* 0x000fe40007810000 */
[----:B------:R-:W-:Y:S02]  /*13500*/  ISETP.GT.AND P4, PT, R78, 0x61, PT ;  /* 0x000000614e00780c */ /* 0x000fe40003f84270 */
[----:B--2---:R-:W-:Y:S01]  /*13510*/  FSEL R68, R68, -INF , P3 ;  /* 0xff80000044447808 */ /* 0x004fe20001800000 */
[----:B------:R-:W2:Y:S01]  /*13520*/  MUFU.TANH R72, R72 ;  /* 0x0000004800487308 */ /* 0x000ea20000002400 */
[----:B------:R-:W-:-:S02]  /*13530*/  FMNMX.FTZ R31, R67, R40, !PT ;  /* 0x00000028431f7209 */ /* 0x000fc40007810000 */
[----:B------:R-:W-:Y:S02]  /*13540*/  ISETP.GT.AND P3, PT, R78, 0x68, PT ;  /* 0x000000684e00780c */ /* 0x000fe40003f64270 */
[----:B0-----:R-:W-:Y:S02]  /*13550*/  FSEL R69, R69, -INF , P4 ;  /* 0xff80000045457808 */ /* 0x001fe40002000000 */
[----:B------:R-:W-:Y:S01]  /*13560*/  FMNMX.FTZ R40, R68, R31, !PT ;  /* 0x0000001f44287209 */ /* 0x000fe20007810000 */
[----:B------:R-:W0:Y:S01]  /*13570*/  MUFU.TANH R73, R73 ;  /* 0x0000004900497308 */ /* 0x000e220000002400 */
[----:B------:R-:W-:Y:S02]  /*13580*/  ISETP.GT.AND P4, PT, R78, 0x69, PT ;  /* 0x000000694e00780c */ /* 0x000fe40003f84270 */
[----:B-1----:R-:W-:Y:S02]  /*13590*/  FSEL R70, R70, -INF , P3 ;  /* 0xff80000046467808 */ /* 0x002fe40001800000 */
[----:B------:R-:W-:-:S02]  /*135a0*/  FMNMX.FTZ R31, R69, R40, !PT ;  /* 0x00000028451f7209 */ /* 0x000fc40007810000 */
[----:B------:R-:W-:Y:S01]  /*135b0*/  ISETP.GT.AND P3, PT, R78, 0x70, PT ;  /* 0x000000704e00780c */ /* 0x000fe20003f64270 */
[----:B------:R-:W1:Y:S01]  /*135c0*/  MUFU.TANH R74, R74 ;  /* 0x0000004a004a7308 */ /* 0x000e620000002400 */
[----:B----4-:R-:W-:Y:S02]  /*135d0*/  FSEL R71, R71, -INF , P4 ;  /* 0xff80000047477808 */ /* 0x010fe40002000000 */
        /* <DEDUP_REMOVED lines=8> */
[----:B------:R-:W-:Y:S01]  /*13660*/  MUFU.EX2 R180, R180 ;  /* 0x000000b400b47308 */ /* 0x000fe20000000800 */
[----:B------:R-:W-:Y:S02]  /*13670*/  ISETP.GT.AND P4, PT, R78, 0x79, PT ;  /* 0x000000794e00780c */ /* 0x000fe40003f84270 */
[----:B-1----:R-:W-:Y:S02]  /*13680*/  FSEL R74, R74, -INF , P3 ;  /* 0xff8000004a4a7808 */ /* 0x002fe40001800000 */
[----:B------:R-:W-:-:S03]  /*13690*/  FMNMX.FTZ R31, R73, R42, !PT ;  /* 0x0000002a491f7209 */ /* 0x000fc60007810000 */
[----:B------:R0:W-:Y:S01]  /*136a0*/  MUFU.EX2 R75, R156 ;  /* 0x0000009c004b7308 */ /* 0x0001e20000000800 */
[----:B--2---:R-:W-:Y:S02]  /*136b0*/  FSEL R77, R77, -INF , P4 ;  /* 0xff8000004d4d7808 */ /* 0x004fe40002000000 */
[----:B------:R-:W-:-:S04]  /*136c0*/  FMNMX.FTZ R42, R74, R31, !PT ;  /* 0x0000001f4a2a7209 */ /* 0x000fc80007810000 */
[----:B------:R-:W-:Y:S01]  /*136d0*/  FMNMX.FTZ R42, R77, R42, !PT ;  /* 0x0000002a4d2a7209 */ /* 0x000fe20007810000 */
[----:B------:R1:W-:Y:S01]  /*136e0*/  MUFU.EX2 R40, R45 ;  /* 0x0000002d00287308 */ /* 0x0003e20000000800 */
[----:B0-----:R-:W-:-:S03]  /*136f0*/  FFMA.FTZ R156, R55, UR48, -R76 ;  /* 0x00000030379c7c23 */ /* 0x001fc6000801084c */
[----:B------:R-:W0:Y:S04]  /*13700*/  SHFL.BFLY PT, R31, R42, 0x2, 0x1f ;  /* 0x0c401f002a1f7f89 */ /* 0x000e2800000e0000 */
[----:B------:R-:W-:Y:S01]  /*13710*/  MUFU.EX2 R182, R182 ;  /* 0x000000b600b67308 */ /* 0x000fe20000000800 */
[----:B-1----:R-:W-:-:S07]  /*13720*/  FFMA.FTZ R45, R51, UR48, -R76 ;  /* 0x00000030332d7c23 */ /* 0x002fce000801084c */
[----:B------:R-:W-:Y:S08]  /*13730*/  MUFU.EX2 R7, R7 ;  /* 0x0000000700077308 */ /* 0x000ff00000000800 */
[----:B------:R-:W-:Y:S01]  /*13740*/  MUFU.EX2 R176, R176 ;  /* 0x000000b000b07308 */ /* 0x000fe20000000800 */
[----:B0-----:R-:W-:Y:S01]  /*13750*/  FMNMX.FTZ R41, R42, R31, !PT ;  /* 0x0000001f2a297209 */ /* 0x001fe20007810000 */
[----:B------:R-:W-:-:S06]  /*13760*/  FFMA.FTZ R42, R57, UR48, -R76 ;  /* 0x00000030392a7c23 */ /* 0x000fcc000801084c */
[----:B------:R-:W-:Y:S01]  /*13770*/  MUFU.EX2 R14, R83 ;  /* 0x00000053000e7308 */ /* 0x000fe20000000800 */
[----:B------:R-:W0:Y:S07]  /*13780*/  SHFL.BFLY PT, R48, R41, 0x1, 0x1f ;  /* 0x0c201f0029307f89 */ /* 0x000e2e00000e0000 */
[----:B------:R-:W-:Y:S08]  /*13790*/  MUFU.EX2 R178, R178 ;  /* 0x000000b200b27308 */ /* 0x000ff00000000800 */
[----:B------:R-:W-:Y:S08]  /*137a0*/  MUFU.EX2 R21, R21 ;  /* 0x0000001500157308 */ /* 0x000ff00000000800 */
[----:B------:R-:W-:Y:S01]  /*137b0*/  MUFU.EX2 R172, R172 ;  /* 0x000000ac00ac7308 */ /* 0x000fe20000000800 */
[----:B0-----:R-:W-:Y:S01]  /*137c0*/  FMNMX.FTZ R31, R41, R48, !PT ;  /* 0x00000030291f7209 */ /* 0x001fe20007810000 */
[----:B------:R-:W-:-:S03]  /*137d0*/  FFMA.FTZ R48, R61, UR48, -R76 ;  /* 0x000000303d307c23 */ /* 0x000fc6000801084c */
[C---:B------:R-:W-:Y:S01]  /*137e0*/  FSETP.NEU.FTZ.AND P3, PT, R31.reuse, -INF , PT ;  /* 0xff8000001f00780b */ /* 0x040fe20003f7d000 */
[----:B------:R-:W-:Y:S02]  /*137f0*/  FMUL.FTZ R49, R31, UR48 ;  /* 0x000000301f317c20 */ /* 0x000fe40008410000 */
        /* <DEDUP_REMOVED lines=9> */
[----:B------:R-:W-:Y:S01]  /*13890*/  FSEL R11, R31, RZ, P3 ;  /* 0x000000ff1f0b7208 */ /* 0x000fe20001800000 */
[----:B------:R-:W-:Y:S01]  /*138a0*/  MUFU.EX2 R181, R181 ;  /* 0x000000b500b57308 */ /* 0x000fe20000000800 */
[--C-:B------:R-:W-:Y:S01]  /*138b0*/  FFMA.FTZ R50, R15, UR48, -R49.reuse ;  /* 0x000000300f327c23 */ /* 0x100fe20008010831 */
[----:B------:R-:W-:Y:S01]  /*138c0*/  FMUL.FTZ R6, R6, UR48 ;  /* 0x0000003006067c20 */ /* 0x000fe20008410000 */
[--C-:B------:R-:W-:Y:S01]  /*138d0*/  FFMA.FTZ R179, R20, UR48, -R49.reuse ;  /* 0x0000003014b37c23 */ /* 0x100fe20008010831 */
[----:B------:R-:W-:Y:S01]  /*138e0*/  FADD.FTZ R11, -R11, R10 ;  /* 0x0000000a0b0b7221 */ /* 0x000fe20000010100 */
[--C-:B------:R-:W-:Y:S01]  /*138f0*/  FFMA.FTZ R35, R35, UR48, -R49.reuse ;  /* 0x0000003023237c23 */ /* 0x100fe20008010831 */
[--C-:B------:R-:W-:Y:S01]  /*13900*/  FFMA.FTZ R173, R24, UR48, -R49.reuse ;  /* 0x0000003018ad7c23 */ /* 0x100fe20008010831 */
[--C-:B------:R-:W-:Y:S01]  /*13910*/  FFMA.FTZ R20, R25, UR48, -R49.reuse ;  /* 0x0000003019147c23 */ /* 0x100fe20008010831 */
[----:B------:R-:W-:Y:S01]  /*13920*/  FMUL.FTZ R8, R11, UR48 ;  /* 0x000000300b087c20 */ /* 0x000fe20008410000 */
        /* <DEDUP_REMOVED lines=17> */
[----:B0-----:R-:W-:Y:S01]  /*13a40*/  FFMA.FTZ R10, R6, R3, R180 ;  /* 0x00000003060a7223 */ /* 0x001fe200000100b4 */
[--C-:B------:R-:W-:Y:S01]  /*13a50*/  FFMA.FTZ R157, R68, UR48, -R49.reuse ;  /* 0x00000030449d7c23 */ /* 0x100fe20008010831 */
[--C-:B------:R-:W-:Y:S01]  /*13a60*/  FFMA.FTZ R24, R69, UR48, -R49.reuse ;  /* 0x0000003045187c23 */ /* 0x100fe20008010831 */
[--C-:B------:R-:W-:Y:S01]  /*13a70*/  FFMA.FTZ R159, R70, UR48, -R49.reuse ;  /* 0x00000030469f7c23 */ /* 0x100fe20008010831 */
[----:B------:R-:W-:Y:S01]  /*13a80*/  FADD.FTZ R11, R75, R10 ;  /* 0x0000000a4b0b7221 */ /* 0x000fe20000010000 */
[----:B------:R-:W-:Y:S01]  /*13a90*/  FFMA.FTZ R153, R72, UR48, -R49 ;  /* 0x0000003048997c23 */ /* 0x000fe20008010831 */
[----:B------:R-:W-:Y:S01]  /*13aa0*/  IMAD R38, R186, 0x8, R18 ;  /* 0x00000008ba267824 */ /* 0x000fe200078e0212 */
[----:B------:R-:W0:Y:S01]  /*13ab0*/  MUFU.EX2 R183, R183 ;  /* 0x000000b700b77308 */ /* 0x000e220000000800 */
[----:B-1----:R-:W-:Y:S01]  /*13ac0*/  FFMA.FTZ R3, R8, R0, R181 ;  /* 0x0000000008037223 */ /* 0x002fe200000100b5 */
[----:B------:R-:W-:Y:S01]  /*13ad0*/  FADD.FTZ R10, R182, R11 ;  /* 0x0000000bb60a7221 */ /* 0x000fe20000010000 */
[----:B------:R-:W-:Y:S01]  /*13ae0*/  FFMA.FTZ R155, R74, UR48, -R49 ;  /* 0x000000304a9b7c23 */ /* 0x000fe20008010831 */
[----:B------:R-:W-:-:S04]  /*13af0*/  IMAD.U32 R39, RZ, RZ, UR38 ;  /* 0x00000026ff277e24 */ /* 0x000fc8000f8e00ff */
        /* <DEDUP_REMOVED lines=13> */
[----:B--2---:R-:W-:-:S07]  /*13bd0*/  FADD.FTZ R11, R177, R0 ;  /* 0x00000000b10b7221 */ /* 0x004fce0000010000 */
        /* <DEDUP_REMOVED lines=19> */
[----:B------:R2:W3:Y:S01]  /*13d10*/  MUFU.EX2 R32, R43 ;  /* 0x0000002b00207308 */ /* 0x0004e20000000800 */
[----:B0-----:R-:W-:-:S07]  /*13d20*/  FADD.FTZ R11, R168, R11 ;  /* 0x0000000ba80b7221 */ /* 0x001fce0000010000 */
[----:B------:R-:W0:Y:S01]  /*13d30*/  MUFU.EX2 R9, R9 ;  /* 0x0000000900097308 */ /* 0x000e220000000800 */
[----:B-1----:R-:W-:Y:S01]  /*13d40*/  FADD.FTZ R0, R169, R0 ;  /* 0x00000000a9007221 */ /* 0x002fe20000010000 */
[----:B--2---:R-:W-:-:S06]  /*13d50*/  FFMA.FTZ R43, R54, UR48, -R76 ;  /* 0x00000030362b7c23 */ /* 0x004fcc000801084c */
[----:B------:R-:W1:Y:S01]  /*13d60*/  MUFU.EX2 R170, R170 ;  /* 0x000000aa00aa7308 */ /* 0x000e620000000800 */
[----:B---3--:R-:W-:-:S07]  /*13d70*/  FADD.FTZ R11, R32, R11 ;  /* 0x0000000b200b7221 */ /* 0x008fce0000010000 */
        /* <DEDUP_REMOVED lines=47> */
[----:B------:R-:W-:-:S05]  /*14070*/  VIADD R0, R38, 0x28840 ;  /* 0x0002884026007836 */ /* 0x000fca0000000000 */
[----:B------:R-:W-:Y:S01]  /*14080*/  PRMT R0, R39, 0x654, R0 ;  /* 0x0000065427007816 */ /* 0x000fe20000000000 */
[----:B------:R-:W0:Y:S01]  /*14090*/  MUFU.EX2 R158, R158 ;  /* 0x0000009e009e7308 */ /* 0x000e220000000800 */
[----:B-1----:R-:W-:Y:S01]  /*140a0*/  FADD.FTZ R37, R43, R34 ;  /* 0x000000222b257221 */ /* 0x002fe20000010000 */
[----:B------:R-:W-:Y:S01]  /*140b0*/  FFMA.FTZ R34, R77, UR48, -R49 ;  /* 0x000000304d227c23 */ /* 0x000fe20008010831 */
[----:B------:R1:W-:Y:S05]  /*140c0*/  SYNCS.ARRIVE.TRANS64.RED.A1T0 RZ, [R0+URZ], RZ ;  /* 0x000000ff00ff79a7 */ /* 0x0003ea000810043f */
[----:B------:R-:W3:Y:S01]  /*140d0*/  MUFU.EX2 R159, R159 ;  /* 0x0000009f009f7308 */ /* 0x000ee20000000800 */
[----:B--2---:R-:W-:-:S07]  /*140e0*/  FADD.FTZ R38, R24, R3 ;  /* 0x0000000318267221 */ /* 0x004fce0000010000 */
[----:B------:R-:W2:Y:S01]  /*140f0*/  MUFU.EX2 R42, R42 ;  /* 0x0000002a002a7308 */ /* 0x000ea20000000800 */
[----:B0-----:R-:W-:-:S07]  /*14100*/  FADD.FTZ R37, R158, R37 ;  /* 0x000000259e257221 */ /* 0x001fce0000010000 */
[----:B------:R-:W0:Y:S01]  /*14110*/  MUFU.EX2 R11, R11 ;  /* 0x0000000b000b7308 */ /* 0x000e220000000800 */
[----:B---3--:R-:W-:-:S07]  /*14120*/  FADD.FTZ R38, R159, R38 ;  /* 0x000000269f267221 */ /* 0x008fce0000010000 */
        /* <DEDUP_REMOVED lines=20> */
.L_x_3084:
[----:B------:R-:W-:Y:S01]  /*14270*/  LEA R13, R13, R18, 0x3 ;  /* 0x000000120d0d7211 */ /* 0x000fe200078e18ff */
[----:B------:R-:W-:Y:S01]  /*14280*/  IMAD.U32 R38, RZ, RZ, UR38 ;  /* 0x00000026ff267e24 */ /* 0x000fe2000f8e00ff */
[----:B------:R-:W-:Y:S01]  /*14290*/  ISETP.GT.AND P2, PT, R12, R5, PT ;  /* 0x000000050c00720c */ /* 0x000fe20003f44270 */
[-C--:B------:R-:W-:Y:S01]  /*142a0*/  FMUL.FTZ R88, R88, R6.reuse ;  /* 0x0000000658587220 */ /* 0x080fe20000410000 */
[----:B------:R-:W-:Y:S01]  /*142b0*/  F2FP.BF16.F32.PACK_AB R159, R11, R159 ;  /* 0x0000009f0b9f723e */ /* 0x000fe200000010ff */
[----:B------:R-:W-:Y:S01]  /*142c0*/  VIADD R13, R13, 0x28860 ;  /* 0x000288600d0d7836 */ /* 0x000fe20000000000 */
[----:B------:R-:W-:Y:S01]  /*142d0*/  F2FP.BF16.F32.PACK_AB R153, R10, R153 ;  /* 0x000000990a99723e */ /* 0x000fe200000010ff */
        /* <DEDUP_REMOVED lines=92> */
[-C--:B------:R-:W-:Y:S01]  /*148a0*/  FMUL.FTZ R147, R147, R8.reuse ;  /* 0x0000000893937220 */ /* 0x080fe20000410000 */
[-C--:B------:R-:W-:Y:S01]  /*148b0*/  FMUL.FTZ R150, R150, R8.reuse ;  /* 0x0000000896967220 */ /* 0x080fe20000410000 */
[----:B------:R-:W-:Y:S01]  /*148c0*/  FMUL.FTZ R151, R151, R8 ;  /* 0x0000000897977220 */ /* 0x000fe20000410000 */
[----:B------:R-:W-:-:S02]  /*148d0*/  VIADD R12, R12, 0xffffffff ;  /* 0xffffffff0c0c7836 */ /* 0x000fc40000000000 */
[----:B------:R-:W-:Y:S02]  /*148e0*/  IMAD.MOV.U32 R10, RZ, RZ, R31 ;  /* 0x000000ffff0a7224 */ /* 0x000fe400078e001f */
[----:B------:R-:W-:Y:S02]  /*148f0*/  IMAD.MOV.U32 R11, RZ, RZ, R26 ;  /* 0x000000ffff0b7224 */ /* 0x000fe400078e001a */
[----:B------:R-:W-:Y:S02]  /*14900*/  IMAD.MOV.U32 R6, RZ, RZ, R189 ;  /* 0x000000ffff067224 */ /* 0x000fe400078e00bd */
[----:B0-----:R-:W-:Y:S01]  /*14910*/  IMAD.MOV.U32 R13, RZ, RZ, R186 ;  /* 0x000000ffff0d7224 */ /* 0x001fe200078e00ba */
[----:B------:R-:W-:Y:S06]  /*14920*/  @P2 BRA `(.L_x_3085) ;  /* 0xffffffcc00282947 */ /* 0x000fec000383ffff */
.L_x_3073:
[----:B------:R-:W-:-:S13]  /*14930*/  ISETP.GE.AND P1, PT, R12, R199, PT ;  /* 0x000000c70c00720c */ /* 0x000fda0003f26270 */
[----:B------:R-:W-:Y:S05]  /*14940*/  @!P1 BRA `(.L_x_3086) ;  /* 0x00000028008c9947 */ /* 0x000fea0003800000 */
[----:B------:R-:W-:Y:S02]  /*14950*/  IMAD.MOV.U32 R5, RZ, RZ, R31 ;  /* 0x000000ffff057224 */ /* 0x000fe400078e001f */
[----:B------:R-:W-:Y:S02]  /*14960*/  IMAD.MOV.U32 R10, RZ, RZ, R26 ;  /* 0x000000ffff0a7224 */ /* 0x000fe400078e001a */
[----:B------:R-:W-:Y:S02]  /*14970*/  IMAD.MOV.U32 R6, RZ, RZ, R189 ;  /* 0x000000ffff067224 */ /* 0x000fe400078e00bd */
[----:B------:R-:W-:-:S07]  /*14980*/  IMAD.MOV.U32 R11, RZ, RZ, R186 ;  /* 0x000000ffff0b7224 */ /* 0x000fce00078e00ba */
.L_x_3098:
        /* <DEDUP_REMOVED lines=10> */
.L_x_3088:
[----:B------:R-:W-:Y:S01]  /*14a30*/  IMAD R7, R186, 0x8, R18 ;  /* 0x00000008ba077824 */ /* 0x000fe200078e0212 */
[----:B------:R-:W-:-:S04]  /*14a40*/  SHF.L.U32 R8, R189, 0x1f, RZ ;  /* 0x0000001fbd087819 */ /* 0x000fc800000006ff */
[----:B------:R0:W1:Y:S01]  /*14a50*/  SYNCS.PHASECHK.TRANS64.TRYWAIT P1, [R7+URZ+0x28830], R8 ;  /* 0x02883008070075a7 */ /* 0x000062000802017f */
[----:B------:R-:W-:Y:S05]  /*14a60*/  @!P0 BRA `(.L_x_3089) ;  /* 0x0000000000048947 */ /* 0x000fea0003800000 */
[----:B------:R-:W-:Y:S01]  /*14a70*/  BPT.TRAP 0x1 ;  /* 0x000000040000795c */ /* 0x000fe20000300000 */
.L_x_3089:
[----:B------:R-:W-:Y:S04]  /*14a80*/  BSSY B0, `(.L_x_3087) ;  /* 0x0000004000007945 */ /* 0x000fe80003800000 */
[----:B-1----:R-:W-:Y:S05]  /*14a90*/  @P1 BRA `(.L_x_3090) ;  /* 0x0000000000081947 */ /* 0x002fea0003800000 */
[----:B------:R-:W1:Y:S02]  /*14aa0*/  SYNCS.PHASECHK.TRANS64.TRYWAIT P1, [R7+URZ+0x28830], R8 ;  /* 0x02883008070075a7 */ /* 0x000e64000802017f */
[----:B-1----:R-:W-:Y:S05]  /*14ab0*/  @!P1 BRA `(.L_x_3091) ;  /* 0x0000010000389947 */ /* 0x002fea0003800000 */
.L_x_3090:
[----:B------:R-:W-:Y:S05]  /*14ac0*/  BSYNC B0 ;  /* 0x0000000000007941 */ /* 0x000fea0003800000 */
.L_x_3087:
[----:B01----:R-:W0:Y:S01]  /*14ad0*/  S2R R7, SR_TID.X ;  /* 0x0000000000077919 */ /* 0x003e220000002100 */
[----:B------:R-:W-:Y:S05]  /*14ae0*/  WARPSYNC.ALL ;  /* 0x0000000000007948 */ /* 0x000fea0003800000 */
[----:B------:R-:W-:Y:S01]  /*14af0*/  LEA R8, R186, R4, 0xb ;  /* 0x00000004ba087211 */ /* 0x000fe200078e58ff */
[----:B------:R-:W-:Y:S02]  /*14b00*/  IMAD.MOV.U32 R9, RZ, RZ, 0x40000040 ;  /* 0x40000040ff097424 */ /* 0x000fe400078e00ff */
[----:B------:R-:W-:Y:S01]  /*14b10*/  IMAD.MOV.U32 R25, RZ, RZ, 0x40000040 ;  /* 0x40000040ff197424 */ /* 0x000fe200078e00ff */
[C---:B------:R-:W-:Y:S01]  /*14b20*/  R2UR UR6, R8.reuse ;  /* 0x00000000080672ca */ /* 0x040fe200000e0000 */
[C---:B------:R-:W-:Y:S01]  /*14b30*/  VIADD R24, R8.reuse, 0x4 ;  /* 0x0000000408187836 */ /* 0x040fe20000000000 */
[----:B------:R-:W-:Y:S01]  /*14b40*/  R2UR UR7, R9 ;  /* 0x00000000090772ca */ /* 0x000fe200000e0000 */
[----:B------:R-:W-:Y:S01]  /*14b50*/  VIADD R20, R8, 0x2 ;  /* 0x0000000208147836 */ /* 0x000fe20000000000 */
[C---:B------:R-:W-:Y:S01]  /*14b60*/  R2UR UR15, R25.reuse ;  /* 0x00000000190f72ca */ /* 0x040fe200000e0000 */
[----:B------:R-:W-:Y:S01]  /*14b70*/  IMAD.MOV.U32 R21, RZ, RZ, 0x40000040 ;  /* 0x40000040ff157424 */ /* 0x000fe200078e00ff */
[----:B------:R-:W-:Y:S01]  /*14b80*/  R2UR UR14, R24 ;  /* 0x00000000180e72ca */ /* 0x000fe200000e0000 */
[C---:B------:R-:W-:Y:S01]  /*14b90*/  VIADD R24, R8.reuse, 0x404 ;  /* 0x0000040408187836 */ /* 0x040fe20000000000 */
[----:B------:R-:W-:Y:S01]  /*14ba0*/  R2UR UR31, R25 ;  /* 0x00000000191f72ca */ /* 0x000fe200000e0000 */
[----:B------:R-:W-:Y:S01]  /*14bb0*/  VIADD R14, R8, 0x6 ;  /* 0x00000006080e7836 */ /* 0x000fe20000000000 */
[----:B------:R-:W-:Y:S01]  /*14bc0*/  R2UR UR10, R20 ;  /* 0x00000000140a72ca */ /* 0x000fe200000e0000 */
[----:B------:R-:W-:Y:S01]  /*14bd0*/  IMAD.MOV.U32 R15, RZ, RZ, 0x40000040 ;  /* 0x40000040ff0f7424 */ /* 0x000fe200078e00ff */
[----:B------:R-:W-:Y:S01]  /*14be0*/  R2UR UR30, R24 ;  /* 0x00000000181e72ca */ /* 0x000fe200000e0000 */
[----:B------:R-:W-:Y:S01]  /*14bf0*/  VIADD R20, R8, 0x400 ;  /* 0x0000040008147836 */ /* 0x000fe20000000000 */
[----:B------:R-:W-:-:S02]  /*14c00*/  R2UR UR11, R21 ;  /* 0x00000000150b72ca */ /* 0x000fc400000e0000 */
[----:B------:R-:W-:Y:S01]  /*14c10*/  R2UR UR18, R14 ;  /* 0x000000000e1272ca */ /* 0x000fe200000e0000 */
[C---:B------:R-:W-:Y:S01]  /*14c20*/  VIADD R14, R8.reuse, 0x402 ;  /* 0x00000402080e7836 */ /* 0x040fe20000000000 */
[----:B------:R-:W-:Y:S01]  /*14c30*/  R2UR UR19, R15 ;  /* 0x000000000f1372ca */ /* 0x000fe200000e0000 */
[----:B------:R-:W-:Y:S01]  /*14c40*/  VIADD R8, R8, 0x406 ;  /* 0x0000040608087836 */ /* 0x000fe20000000000 */
[----:B------:R-:W-:Y:S02]  /*14c50*/  R2UR UR22, R20 ;  /* 0x00000000141672ca */ /* 0x000fe400000e0000 */
[----:B0-----:R-:W-:Y:S02]  /*14c60*/  SHF.R.U32.HI R7, RZ, 0x7, R7 ;  /* 0x00000007ff077819 */ /* 0x001fe40000011607 */
[----:B------:R-:W-:Y:S02]  /*14c70*/  R2UR UR23, R21 ;  /* 0x00000000151772ca */ /* 0x000fe400000e0000 */
[----:B------:R-:W-:Y:S01]  /*14c80*/  R2UR UR26, R14 ;  /* 0x000000000e1a72ca */ /* 0x000fe200000e0000 */
[----:B------:R-:W-:Y:S01]  /*14c90*/  VIADD R7, R7, 0x8 ;  /* 0x0000000807077836 */ /* 0x000fe20000000000 */
[----:B------:R-:W-:-:S02]  /*14ca0*/  R2UR UR27, R15 ;  /* 0x000000000f1b72ca */ /* 0x000fc400000e0000 */
[----:B------:R-:W-:Y:S02]  /*14cb0*/  R2UR UR34, R8 ;  /* 0x00000000082272ca */ /* 0x000fe400000e0000 */
[----:B------:R0:W-:Y:S01]  /*14cc0*/  BAR.SYNC.DEFER_BLOCKING R7, 0x100 ;  /* 0x000400070000751d */ /* 0x0001e20000010000 */
[----:B------:R-:W-:-:S05]  /*14cd0*/  R2UR UR35, R9 ;  /* 0x00000000092372ca */ /* 0x000fca00000e0000 */
        /* <DEDUP_REMOVED lines=27> */
.L_x_3093:
[----:B------:R-:W-:Y:S01]  /*14e90*/  SHF.L.U32 R6, R6, 0x1f, RZ ;  /* 0x0000001f06067819 */ /* 0x000fe200000006ff */
[----:B------:R-:W-:-:S04]  /*14ea0*/  IMAD R7, R11, 0x8, R18 ;  /* 0x000000080b077824 */ /* 0x000fc800078e0212 */
[----:B------:R0:W1:Y:S01]  /*14eb0*/  SYNCS.PHASECHK.TRANS64.TRYWAIT P1, [R7+URZ+0x28850], R6 ;  /* 0x02885006070075a7 */ /* 0x000062000802017f */
[----:B------:R-:W-:Y:S05]  /*14ec0*/  @!P0 BRA `(.L_x_3094) ;  /* 0x0000000000048947 */ /* 0x000fea0003800000 */
[----:B------:R-:W-:Y:S01]  /*14ed0*/  BPT.TRAP 0x1 ;  /* 0x000000040000795c */ /* 0x000fe20000300000 */
.L_x_3094:
[----:B-1----:R-:W-:Y:S05]  /*14ee0*/  @P1 BRA `(.L_x_3092) ;  /* 0x0000000000081947 */ /* 0x002fea0003800000 */
[----:B------:R-:W1:Y:S02]  /*14ef0*/  SYNCS.PHASECHK.TRANS64.TRYWAIT P1, [R7+URZ+0x28850], R6 ;  /* 0x02885006070075a7 */ /* 0x000e64000802017f */
[----:B-1----:R-:W-:Y:S05]  /*14f00*/  @!P1 BRA `(.L_x_3095) ;  /* 0x000000fc00389947 */ /* 0x002fea0003800000 */
.L_x_3092:
[----:B01----:R-:W-:Y:S01]  /*14f10*/  IADD3 R6, R18, 0x400, RZ ;  /* 0x0000040012067810 */ /* 0x003fe20007ffe0ff */
[----:B------:R-:W-:Y:S01]  /*14f20*/  IMAD.MOV.U32 R7, RZ, RZ, 0x40000040 ;  /* 0x40000040ff077424 */ /* 0x000fe200078e00ff */
[----:B------:R-:W-:Y:S05]  /*14f30*/  WARPSYNC.ALL ;  /* 0x0000000000007948 */ /* 0x000fea0003800000 */
[----:B------:R-:W-:Y:S01]  /*14f40*/  SHF.R.U32.HI R6, RZ, 0x4, R6 ;  /* 0x00000004ff067819 */ /* 0x000fe20000011606 */
[----:B------:R-:W-:Y:S01]  /*14f50*/  WARPGROUP.ARRIVE ;  /* 0x00000000000079c5 */ /* 0x000fe20000000000 */
[----:B------:R-:W-:Y:S01]  /*14f60*/  R2UR UR7, R7 ;  /* 0x00000000070772ca */ /* 0x000fe200000e0000 */
[----:B------:R-:W-:Y:S01]  /*14f70*/  IMAD.MOV.U32 R9, RZ, RZ, 0x40000040 ;  /* 0x40000040ff097424 */ /* 0x000fe200078e00ff */
[----:B------:R-:W-:Y:S01]  /*14f80*/  LOP3.LUT R6, R6, 0x3fff, RZ, 0xc0, !PT ;  /* 0x00003fff06067812 */ /* 0x000fe200078ec0ff */
[----:B------:R-:W-:-:S02]  /*14f90*/  IMAD.MOV.U32 R7, RZ, RZ, 0x40000040 ;  /* 0x40000040ff077424 */ /* 0x000fc400078e00ff */
[----:B------:R-:W0:Y:S01]  /*14fa0*/  S2R R13, SR_TID.X ;  /* 0x00000000000d7919 */ /* 0x000e220000002100 */
        /* <DEDUP_REMOVED lines=57> */
.L_x_3096:
        /* <DEDUP_REMOVED lines=191> */
[----:B--2---:R-:W-:-:S05]  /*15f30*/  FMNMX.FTZ R82, R78, R31, !PT ;  /* 0x0000001f4e527209 */ /* 0x004fca0007810000 */
        /* <DEDUP_REMOVED lines=12> */
[----:B------:R-:W-:Y:S01]  /*16000*/  FFMA.FTZ R34, R38, UR48, -R81 ;  /* 0x0000003026227c23 */ /* 0x000fe20008010851 */
[C---:B------:R-:W-:Y:S01]  /*16010*/  FADD.FTZ R5, -R31.reuse, R5 ;  /* 0x000000051f057221 */ /* 0x040fe20000010100 */
[----:B------:R-:W-:Y:S01]  /*16020*/  FMUL.FTZ R38, R31, UR48 ;  /* 0x000000301f267c20 */ /* 0x000fe20008410000 */
[----:B------:R-:W-:Y:S01]  /*16030*/  FMUL.FTZ R10, R10, UR48 ;  /* 0x000000300a0a7c20 */ /* 0x000fe20008410000 */
        /* <DEDUP_REMOVED lines=29> */
[----:B------:R-:W-:Y:S01]  /*16210*/  FFMA.FTZ R175, R39, UR48, -R38 ;  /* 0x0000003027af7c23 */ /* 0x000fe20008010826 */
        /* <DEDUP_REMOVED lines=18> */
[--C-:B------:R-:W-:Y:S01]  /*16340*/  FFMA.FTZ R161, R59, UR48, -R38.reuse ;  /* 0x000000303ba17c23 */ /* 0x100fe20008010826 */
[--C-:B------:R-:W-:Y:S01]  /*16350*/  FFMA.FTZ R21, R58, UR48, -R81.reuse ;  /* 0x000000303a157c23 */ /* 0x100fe20008010851 */
[--C-:B------:R-:W-:Y:S01]  /*16360*/  FFMA.FTZ R25, R60, UR48, -R38.reuse ;  /* 0x000000303c197c23 */ /* 0x100fe20008010826 */
[--C-:B------:R-:W-:Y:S01]  /*16370*/  FFMA.FTZ R162, R61, UR48, -R81.reuse ;  /* 0x000000303da27c23 */ /* 0x100fe20008010851 */
[--C-:B------:R-:W-:Y:S01]  /*16380*/  FFMA.FTZ R163, R63, UR48, -R38.reuse ;  /* 0x000000303fa37c23 */ /* 0x100fe20008010826 */
[----:B------:R-:W-:Y:S01]  /*16390*/  FFMA.FTZ R14, R62, UR48, -R81 ;  /* 0x000000303e0e7c23 */ /* 0x000fe20008010851 */
[----:B------:R-:W1:Y:S01]  /*163a0*/  MUFU.EX2 R182, R182 ;  /* 0x000000b600b67308 */ /* 0x000e620000000800 */
[----:B0-----:R-:W-:Y:S01]  /*163b0*/  FADD.FTZ R3, R86, R3 ;  /* 0x0000000356037221 */ /* 0x001fe20000010000 */
[--C-:B------:R-:W-:Y:S01]  /*163c0*/  FFMA.FTZ R20, R64, UR48, -R38.reuse ;  /* 0x0000003040147c23 */ /* 0x100fe20008010826 */
[--C-:B------:R-:W-:Y:S01]  /*163d0*/  FFMA.FTZ R156, R65, UR48, -R81.reuse ;  /* 0x00000030419c7c23 */ /* 0x100fe20008010851 */
[--C-:B------:R-:W-:Y:S01]  /*163e0*/  FFMA.FTZ R157, R67, UR48, -R38.reuse ;  /* 0x00000030439d7c23 */ /* 0x100fe20008010826 */
[--C-:B------:R-:W-:Y:S01]  /*163f0*/  FFMA.FTZ R13, R66, UR48, -R81.reuse ;  /* 0x00000030420d7c23 */ /* 0x100fe20008010851 */
[----:B------:R-:W-:Y:S01]  /*16400*/  FFMA.FTZ R15, R68, UR48, -R38 ;  /* 0x00000030440f7c23 */ /* 0x000fe20008010826 */
[--C-:B------:R-:W-:Y:S01]  /*16410*/  FFMA.FTZ R158, R69, UR48, -R81.reuse ;  /* 0x00000030459e7c23 */ /* 0x100fe20008010851 */
[----:B------:R-:W0:Y:S01]  /*16420*/  MUFU.EX2 R183, R183 ;  /* 0x000000b700b77308 */ /* 0x000e220000000800 */
        /* <DEDUP_REMOVED lines=8> */
[----:B-1----:R-:W-:Y:S01]  /*164b0*/  FADD.FTZ R8, R182, R3 ;  /* 0x00000003b6087221 */ /* 0x002fe20000010000 */
[----:B------:R-:W-:Y:S01]  /*164c0*/  FFMA.FTZ R155, R79, UR48, -R38 ;  /* 0x000000304f9b7c23 */ /* 0x000fe20008010826 */
[----:B------:R-:W-:Y:S01]  /*164d0*/  FFMA.FTZ R37, R78, UR48, -R81 ;  /* 0x000000304e257c23 */ /* 0x000fe20008010851 */
[----:B------:R-:W-:-:S02]  /*164e0*/  IMAD R43, R186, 0x8, R18 ;  /* 0x00000008ba2b7824 */ /* 0x000fc400078e0212 */
[----:B------:R-:W-:Y:S02]  /*164f0*/  IMAD.U32 R44, RZ, RZ, UR38 ;  /* 0x00000026ff2c7e24 */ /* 0x000fe4000f8e00ff */
[----:B------:R-:W1:Y:S01]  /*16500*/  MUFU.EX2 R46, R46 ;  /* 0x0000002e002e7308 */ /* 0x000e620000000800 */
[----:B0-----:R-:W-:Y:S01]  /*16510*/  FADD.FTZ R3, R183, R0 ;  /* 0x00000000b7037221 */ /* 0x001fe20000010000 */
[----:B------:R-:W-:-:S05]  /*16520*/  VIADD R43, R43, 0x28840 ;  /* 0x000288402b2b7836 */ /* 0x000fca0000000000 */
[----:B------:R-:W-:Y:S01]  /*16530*/  PRMT R43, R44, 0x654, R43 ;  /* 0x000006542c2b7816 */ /* 0x000fe2000000002b */
[----:B------:R-:W0:Y:S01]  /*16540*/  MUFU.EX2 R176, R176 ;  /* 0x000000b000b07308 */ /* 0x000e220000000800 */
[----:B--2---:R-:W-:Y:S02]  /*16550*/  FADD.FTZ R9, R85, R8 ;  /* 0x0000000855097221 */ /* 0x004fe40000010000 */
[----:B------:R2:W-:Y:S05]  /*16560*/  SYNCS.ARRIVE.TRANS64.RED.A1T0 RZ, [R43+URZ], RZ ;  /* 0x000000ff2bff79a7 */ /* 0x0005ea000810043f */
        /* <DEDUP_REMOVED lines=56> */
[----:B------:R-:W-:-:S06]  /*168f0*/  FFMA.FTZ R9, R72, UR48, -R38 ;  /* 0x0000003048097c23 */ /* 0x000fcc0008010826 */
        /* <DEDUP_REMOVED lines=15> */
[----:B---3--:R-:W-:Y:S01]  /*169f0*/  FADD.FTZ R3, R21, R8 ;  /* 0x0000000815037221 */ /* 0x008fe20000010000 */
[--C-:B------:R-:W-:Y:S01]  /*16a00*/  FFMA.FTZ R8, R76, UR48, -R38.reuse ;  /* 0x000000304c087c23 */ /* 0x100fe20008010826 */
[----:B------:R-:W-:-:S05]  /*16a10*/  FFMA.FTZ R38, R80, UR48, -R38 ;  /* 0x0000003050267c23 */ /* 0x000fca0008010826 */
        /* <DEDUP_REMOVED lines=40> */
[----:B--2---:R-:W-:Y:S06]  /*16ca0*/  @!P0 BRA `(.L_x_3097) ;  /* 0x0000000000048947 */ /* 0x004fec0003800000 */
[----:B------:R-:W-:Y:S01]  /*16cb0*/  BPT.TRAP 0x1 ;  /* 0x000000040000795c */ /* 0x000fe20000300000 */
.L_x_3097:
        /* <DEDUP_REMOVED lines=106> */
[----:B------:R-:W-:Y:S01]  /*17360*/  F2FP.BF16.F32.PACK_AB R155, R38, R155 ;  /* 0x0000009b269b723e */ /* 0x000fe200000010ff */
[----:B------:R-:W-:Y:S06]  /*17370*/  @P1 BRA `(.L_x_3098) ;  /* 0xffffffd400841947 */ /* 0x000fec000383ffff */
.L_x_3086:
[----:B------:R-:W-:Y:S05]  /*17380*/  WARPSYNC.ALL ;  /* 0x0000000000007948 */ /* 0x000fea0003800000 */
[----:B------:R-:W-:Y:S06]  /*17390*/  BAR.ARV 0x8, 0x180 ;  /* 0x0206000000007b1d */ /* 0x000fec0000002000 */
[----:B------:R-:W-:Y:S05]  /*173a0*/  @!P0 BRA `(.L_x_3099) ;  /* 0x0000000000048947 */ /* 0x000fea0003800000 */
[----:B------:R-:W-:Y:S01]  /*173b0*/  BPT.TRAP 0x1 ;  /* 0x000000040000795c */ /* 0x000fe20000300000 */
.L_x_3099:
[----:B------:R-:W-:Y:S02]  /*173c0*/  LEA R11, R186, R18, 0x3 ;  /* 0x00000012ba0b7211 */ /* 0x000fe400078e18ff */
[----:B------:R-:W-:-:S04]  /*173d0*/  SHF.L.U32 R4, R189, 0x1f, RZ ;  /* 0x0000001fbd047819 */ /* 0x000fc800000006ff */
[----:B------:R0:W1:Y:S01]  /*173e0*/  SYNCS.PHASECHK.TRANS64.TRYWAIT P1, [R11+URZ+0x28850], R4 ;  /* 0x028850040b0075a7 */ /* 0x000062000802017f */
[----:B------:R-:W-:Y:S05]  /*173f0*/  @!P0 BRA `(.L_x_3100) ;  /* 0x0000000000048947 */ /* 0x000fea0003800000 */
[----:B------:R-:W-:Y:S01]  /*17400*/  BPT.TRAP 0x1 ;  /* 0x000000040000795c */ /* 0x000fe20000300000 */
.L_x_3100:
[----:B------:R-:W-:-:S05]  /*17410*/  VIADD R18, R18, 0x400 ;  /* 0x0000040012127836 */ /* 0x000fca0000000000 */
[----:B------:R-:W-:-:S04]  /*17420*/  SHF.R.U32.HI R18, RZ, 0x4, R18 ;  /* 0x00000004ff127819 */ /* 0x000fc80000011612 */
[----:B------:R-:W-:-:S04]  /*17430*/  LOP3.LUT R18, R18, 0x3fff, RZ, 0xc0, !PT ;  /* 0x00003fff12127812 */ /* 0x000fc800078ec0ff */
[----:B------:R-:W-:Y:S01]  /*17440*/  LOP3.LUT R5, R18, 0x4000000, RZ, 0xfc, !PT ;  /* 0x0400000012057812 */ /* 0x000fe200078efcff */
[----:B-1----:R-:W-:Y:S06]  /*17450*/  @P1 BRA `(.L_x_3101) ;  /* 0x0000000000081947 */ /* 0x002fec0003800000 */
[----:B------:R-:W1:Y:S02]  /*17460*/  SYNCS.PHASECHK.TRANS64.TRYWAIT P1, [R11+URZ+0x28850], R4 ;  /* 0x028850040b0075a7 */ /* 0x000e64000802017f */
[----:B-1----:R-:W-:Y:S05]  /*17470*/  @!P1 BRA `(.L_x_3102) ;  /* 0x000000d400f09947 */ /* 0x002fea0003800000 */
.L_x_3101:
[----:B01----:R-:W-:Y:S01]  /*17480*/  IMAD R4, R186, 0x800, R5 ;  /* 0x00000800ba047824 */ /* 0x003fe200078e0205 */
[----:B------:R-:W-:Y:S05]  /*17490*/  WARPSYNC.ALL ;  /* 0x0000000000007948 */ /* 0x000fea0003800000 */
[----:B------:R-:W-:Y:S01]  /*174a0*/  IMAD.MOV.U32 R5, RZ, RZ, 0x40000040 ;  /* 0x40000040ff057424 */ /* 0x000fe200078e00ff */
[C---:B------:R-:W-:Y:S01]  /*174b0*/  R2UR UR6, R4.reuse ;  /* 0x00000000040672ca */ /* 0x040fe200000e0000 */
[----:B------:R-:W-:Y:S01]  /*174c0*/  WARPGROUP.ARRIVE ;  /* 0x00000000000079c5 */ /* 0x000fe20000000000 */
[----:B------:R-:W-:Y:S02]  /*174d0*/  VIADD R6, R4, 0x80 ;  /* 0x0000008004067836 */ /* 0x000fe40000000000 */
[----:B------:R-:W-:Y:S01]  /*174e0*/  R2UR UR7, R5 ;  /* 0x00000000050772ca */ /* 0x000fe200000e0000 */
[----:B------:R-:W-:-:S02]  /*174f0*/  IMAD.MOV.U32 R7, RZ, RZ, 0x40000040 ;  /* 0x40000040ff077424 */ /* 0x000fc400078e00ff */
[----:B------:R-:W-:Y:S02]  /*17500*/  IMAD.MOV.U32 R5, RZ, RZ, 0x40000040 ;  /* 0x40000040ff057424 */ /* 0x000fe400078e00ff */
[----:B------:R-:W-:Y:S02]  /*17510*/  IMAD.MOV.U32 R9, RZ, RZ, RZ ;  /* 0x000000ffff097224 */ /* 0x000fe400078e00ff */
[----:B------:R-:W-:-:S06]  /*17520*/  IMAD.U32 R15, RZ, RZ, UR48 ;  /* 0x00000030ff0f7e24 */ /* 0x000fcc000f8e00ff */
        /* <DEDUP_REMOVED lines=32> */
[C---:B------:R-:W-:Y:S01]  /*17730*/  IADD3 R6, R4.reuse, 0x300, RZ ;  /* 0x0000030004067810 */ /* 0x040fe20007ffe0ff */
        /* <DEDUP_REMOVED lines=10> */
[----:B------:R-:W-:Y:S01]  /*177e0*/  R2UR UR7, R5 ;  /* 0x00000000050772ca */ /* 0x000fe200000e0000 */
[----:B------:R-:W0:Y:S04]  /*177f0*/  SHFL.BFLY PT, R4, R3, 0x2, 0x1f ;  /* 0x0c401f0003047f89 */ /* 0x000e2800000e0000 */
[----:B------:R-:W1:Y:S01]  /*17800*/  SHFL.BFLY PT, R5, R0, 0x2, 0x1f ;  /* 0x0c401f0000057f89 */ /* 0x000e6200000e0000 */
[----:B0-----:R-:W-:Y:S01]  /*17810*/  FADD.FTZ R4, R4, R3 ;  /* 0x0000000304047221 */ /* 0x001fe20000010000 */
[----:B------:R-:W-:-:S02]  /*17820*/  IMAD.MOV.U32 R3, RZ, RZ, -0x800000 ;  /* 0xff800000ff037424 */ /* 0x000fc400078e00ff */
[----:B-1----:R-:W-:Y:S01]  /*17830*/  FADD.FTZ R6, R5, R0 ;  /* 0x0000000005067221 */ /* 0x002fe20000010000 */
[----:B------:R-:W-:Y:S01]  /*17840*/  IMAD.MOV.U32 R0, RZ, RZ, -0x800000 ;  /* 0xff800000ff007424 */ /* 0x000fe200078e00ff */
[----:B------:R-:W0:Y:S04]  /*17850*/  SHFL.BFLY PT, R5, R4, 0x1, 0x1f ;  /* 0x0c201f0004057f89 */ /* 0x000e2800000e0000 */
[----:B------:R-:W1:Y:S01]  /*17860*/  SHFL.BFLY PT, R7, R6, 0x1, 0x1f ;  /* 0x0c201f0006077f89 */ /* 0x000e6200000e0000 */
[----:B0-----:R-:W-:Y:S01]  /*17870*/  FADD.FTZ R12, R4, R5 ;  /* 0x00000005040c7221 */ /* 0x001fe20000010000 */
[----:B------:R-:W-:Y:S02]  /*17880*/  IMAD.MOV.U32 R5, RZ, RZ, RZ ;  /* 0x000000ffff057224 */ /* 0x000fe400078e00ff */
[----:B-1----:R-:W-:-:S02]  /*17890*/  FADD.FTZ R13, R6, R7 ;  /* 0x00000007060d7221 */ /* 0x002fc40000010000 */
[----:B------:R-:W-:Y:S01]  /*178a0*/  FSETP.NE.FTZ.AND P1, PT, R12, RZ, PT ;  /* 0x000000ff0c00720b */ /* 0x000fe20003f35000 */
[----:B------:R-:W-:Y:S02]  /*178b0*/  IMAD.U32 R7, RZ, RZ, UR48 ;  /* 0x00000030ff077e24 */ /* 0x000fe4000f8e00ff */
        /* <DEDUP_REMOVED lines=17> */
.L_x_3103:
        /* <DEDUP_REMOVED lines=19> */
[----:B-1----:R-:W-:Y:S01]  /*17b00*/  SEL R4, RZ, 0x1, P1 ;  /* 0x00000001ff047807 */ /* 0x002fe20000800000 */
        /* <DEDUP_REMOVED lines=20> */
[-C--:B0-----:R-:W-:Y:S01]  /*17c50*/  FMUL.FTZ R90, R90, R9.reuse ;  /* 0x000000095a5a7220 */ /* 0x081fe20000410000 */
        /* <DEDUP_REMOVED lines=34> */
.L_x_3014:
        /* <DEDUP_REMOVED lines=13> */
[----:B------:R-:W4:Y:S01]  /*17f50*/  S2R R9, SR_SWINHI ;  /* 0x0000000000097919 */ /* 0x000f220000002f00 */
[----:B------:R-:W-:Y:S02]  /*17f60*/  F2FP.BF16.F32.PACK_AB R36, R137, R136 ;  /* 0x000000888924723e */ /* 0x000fe400000010ff */
[----:B------:R-:W-:Y:S02]  /*17f70*/  MOV R40, R18 ;  /* 0x0000001200287202 */ /* 0x000fe40000000f00 */
[----:B----4-:R-:W-:-:S03]  /*17f80*/  MOV R41, R9 ;  /* 0x0000000900297202 */ /* 0x010fc60000000f00 */
[----:B--2---:R-:W-:-:S03]  /*17f90*/  IMAD.WIDE R12, R8, 0x2, R40 ;  /* 0x00000002080c7825 */ /* 0x004fc600078e0228 */
[C---:B------:R-:W-:Y:S02]  /*17fa0*/  IADD3 R37, P0, R12.reuse, 0x40, RZ ;  /* 0x000000400c257810 */ /* 0x040fe40007f1e0ff */
[----:B------:R-:W-:Y:S02]  /*17fb0*/  IADD3 R35, P5, R12, 0x20, RZ ;  /* 0x000000200c237810 */ /* 0x000fe40007fbe0ff */
[----:B------:R-:W-:Y:S01]  /*17fc0*/  LOP3.LUT R8, R37, 0x380, RZ, 0xc0, !PT ;  /* 0x0000038025087812 */ /* 0x000fe200078ec0ff */
[----:B------:R-:W-:Y:S01]  /*17fd0*/  IMAD.X R31, RZ, RZ, R13, P0 ;  /* 0x000000ffff1f7224 */ /* 0x000fe200000e060d */
[C---:B------:R-:W-:Y:S02]  /*17fe0*/  ISETP.NE.AND P0, PT, R208.reuse, RZ, PT ;  /* 0x000000ffd000720c */ /* 0x040fe40003f05270 */
[----:B---3--:R-:W-:Y:S02]  /*17ff0*/  LOP3.LUT R4, R35, 0x380, RZ, 0xc0, !PT ;  /* 0x0000038023047812 */ /* 0x008fe400078ec0ff */
[----:B------:R-:W-:Y:S01]  /*18000*/  SEL R208, R208, UR4, P0 ;  /* 0x00000004d0d07c07 */ /* 0x000fe20008000000 */
[----:B------:R-:W-:Y:S05]  /*18010*/  WARPSYNC.ALL ;  /* 0x0000000000007948 */ /* 0x000fea0003800000 */
[C---:B------:R-:W-:Y:S01]  /*18020*/  LOP3.LUT R15, R12.reuse, 0x380, RZ, 0xc0, !PT ;  /* 0x000003800c0f7812 */ /* 0x040fe200078ec0ff */
[----:B------:R-:W-:Y:S01]  /*18030*/  ULDC.64 UR6, c[0x0][0xc08] ;  /* 0x0003020000067ab9 */ /* 0x000fe20000000a00 */
[----:B------:R-:W-:Y:S01]  /*18040*/  IADD3 R39, P1, R12, 0x60, RZ ;  /* 0x000000600c277810 */ /* 0x000fe20007f3e0ff */
[----:B------:R-:W-:Y:S01]  /*18050*/  ULDC.64 UR4, c[0x0][0xc00] ;  /* 0x0003000000047ab9 */ /* 0x000fe20000000a00 */
[----:B------:R-:W-:-:S02]  /*18060*/  SHF.R.U64 R4, R4, 0x3, RZ ;  /* 0x0000000304047819 */ /* 0x000fc400000012ff */
[----:B------:R-:W-:Y:S01]  /*18070*/  SHF.R.U64 R8, R8, 0x3, RZ ;  /* 0x0000000308087819 */ /* 0x000fe200000012ff */
[--C-:B------:R-:W-:Y:S01]  /*18080*/  IMAD.X R27, RZ, RZ, R13.reuse, P1 ;  /* 0x000000ffff1b7224 */ /* 0x100fe200008e060d */
[C---:B-1----:R-:W-:Y:S02]  /*18090*/  IADD3 R43, P2, R12.reuse, 0x4000, RZ ;  /* 0x000040000c2b7810 */ /* 0x042fe40007f5e0ff */
[C---:B------:R-:W-:Y:S02]  /*180a0*/  IADD3 R45, P3, R12.reuse, 0x4020, RZ ;  /* 0x000040200c2d7810 */ /* 0x040fe40007f7e0ff */
[----:B------:R-:W-:Y:S01]  /*180b0*/  IADD3.X R29, RZ, R13, RZ, P5, !PT ;  /* 0x0000000dff1d7210 */ /* 0x000fe20002ffe4ff */
[--C-:B------:R-:W-:Y:S01]  /*180c0*/  IMAD.X R25, RZ, RZ, R13.reuse, P2 ;  /* 0x000000ffff197224 */ /* 0x100fe200010e060d */
[----:B------:R-:W-:Y:S01]  /*180d0*/  SHF.R.U64 R15, R15, 0x3, RZ ;  /* 0x000000030f0f7819 */ /* 0x000fe200000012ff */
[----:B------:R-:W-:Y:S01]  /*180e0*/  IMAD.X R11, RZ, RZ, R13, P3 ;  /* 0x000000ffff0b7224 */ /* 0x000fe200018e060d */
[----:B------:R-:W-:-:S02]  /*180f0*/  IADD3 R47, P4, R12, 0x4040, RZ ;  /* 0x000040400c2f7810 */ /* 0x000fc40007f9e0ff */
[----:B------:R-:W-:Y:S02]  /*18100*/  IADD3 R32, P5, R12, 0x4060, RZ ;  /* 0x000040600c207810 */ /* 0x000fe40007fbe0ff */
[----:B------:R-:W-:Y:S01]  /*18110*/  LOP3.LUT R10, R39, 0x380, RZ, 0xc0, !PT ;  /* 0x00000380270a7812 */ /* 0x000fe200078ec0ff */
[--C-:B------:R-:W-:Y:S01]  /*18120*/  IMAD.X R9, RZ, RZ, R13.reuse, P4 ;  /* 0x000000ffff097224 */ /* 0x100fe200020e060d */
[----:B------:R-:W-:Y:S01]  /*18130*/  LOP3.LUT R28, R4, R35, RZ, 0x3c, !PT ;  /* 0x00000023041c7212 */ /* 0x000fe200078e3cff */
[----:B------:R-:W-:Y:S01]  /*18140*/  IMAD.X R33, RZ, RZ, R13, P5 ;  /* 0x000000ffff217224 */ /* 0x000fe200028e060d */
[----:B------:R-:W-:Y:S02]  /*18150*/  LOP3.LUT R30, R8, R37, RZ, 0x3c, !PT ;  /* 0x00000025081e7212 */ /* 0x000fe400078e3cff */
[----:B------:R-:W-:Y:S02]  /*18160*/  LOP3.LUT R12, R15, R12, RZ, 0x3c, !PT ;  /* 0x0000000c0f0c7212 */ /* 0x000fe400078e3cff */
[----:B------:R-:W-:-:S02]  /*18170*/  LOP3.LUT R4, R43, 0x380, RZ, 0xc0, !PT ;  /* 0x000003802b047812 */ /* 0x000fc400078ec0ff */
[----:B------:R-:W-:Y:S02]  /*18180*/  LOP3.LUT R8, R45, 0x380, RZ, 0xc0, !PT ;  /* 0x000003802d087812 */ /* 0x000fe400078ec0ff */
[----:B------:R-:W-:Y:S02]  /*18190*/  LOP3.LUT R14, R47, 0x380, RZ, 0xc0, !PT ;  /* 0x000003802f0e7812 */ /* 0x000fe400078ec0ff */
[----:B------:R-:W-:Y:S02]  /*181a0*/  LOP3.LUT R15, R32, 0x380, RZ, 0xc0, !PT ;  /* 0x00000380200f7812 */ /* 0x000fe400078ec0ff */
[----:B------:R-:W-:Y:S02]  /*181b0*/  SHF.R.U64 R10, R10, 0x3, RZ ;  /* 0x000000030a0a7819 */ /* 0x000fe400000012ff */
[----:B------:R-:W-:Y:S02]  /*181c0*/  SHF.R.U64 R4, R4, 0x3, RZ ;  /* 0x0000000304047819 */ /* 0x000fe400000012ff */
[----:B------:R-:W-:-:S02]  /*181d0*/  SHF.R.U64 R8, R8, 0x3, RZ ;  /* 0x0000000308087819 */ /* 0x000fc400000012ff */
[----:B------:R-:W-:Y:S02]  /*181e0*/  SHF.R.U64 R14, R14, 0x3, RZ ;  /* 0x000000030e0e7819 */ /* 0x000fe400000012ff */
[----:B------:R-:W-:Y:S02]  /*181f0*/  SHF.R.U64 R15, R15, 0x3, RZ ;  /* 0x000000030f0f7819 */ /* 0x000fe400000012ff */
[----:B------:R-:W-:Y:S02]  /*18200*/  LOP3.LUT R26, R10, R39, RZ, 0x3c, !PT ;  /* 0x000000270a1a7212 */ /* 0x000fe400078e3cff */
[----:B-----5:R-:W-:Y:S02]  /*18210*/  LOP3.LUT R24, R4, R43, RZ, 0x3c, !PT ;  /* 0x0000002b04187212 */ /* 0x020fe400078e3cff */
[----:B------:R-:W-:Y:S02]  /*18220*/  LOP3.LUT R10, R8, R45, RZ, 0x3c, !PT ;  /* 0x0000002d080a7212 */ /* 0x000fe400078e3cff */
[----:B------:R-:W-:-:S02]  /*18230*/  LOP3.LUT R8, R14, R47, RZ, 0x3c, !PT ;  /* 0x0000002f0e087212 */ /* 0x000fc400078e3cff */
[----:B------:R-:W-:Y:S02]  /*18240*/  LOP3.LUT R32, R15, R32, RZ, 0x3c, !PT ;  /* 0x000000200f207212 */ /* 0x000fe400078e3cff */
[----:B------:R-:W-:Y:S02]  /*18250*/  MOV R4, R12 ;  /* 0x0000000c00047202 */ /* 0x000fe40000000f00 */
[----:B------:R-:W-:Y:S02]  /*18260*/  F2FP.BF16.F32.PACK_AB R12, R21, R20 ;  /* 0x00000014150c723e */ /* 0x000fe400000010ff */
[----:B------:R-:W-:Y:S02]  /*18270*/  F2FP.BF16.F32.PACK_AB R13, R91, R90 ;  /* 0x0000005a5b0d723e */ /* 0x000fe400000010ff */
[----:B------:R-:W-:Y:S02]  /*18280*/  F2FP.BF16.F32.PACK_AB R14, R93, R92 ;  /* 0x0000005c5d0e723e */ /* 0x000fe400000010ff */
[----:B------:R-:W-:Y:S01]  /*18290*/  F2FP.BF16.F32.PACK_AB R15, R95, R94 ;  /* 0x0000005e5f0f723e */ /* 0x000fe200000010ff */
[----:B------:R-:W-:Y:S01]  /*182a0*/  BAR.SYNC.DEFER_BLOCKING 0x1, 0x100 ;  /* 0x0044000000007b1d */ /* 0x000fe20000010000 */
[----:B------:R-:W-:-:S02]  /*182b0*/  MOV R43, R10 ;  /* 0x0000000a002b7202 */ /* 0x000fc40000000f00 */
[----:B------:R-:W-:Y:S02]  /*182c0*/  MOV R42, R8 ;  /* 0x00000008002a7202 */ /* 0x000fe40000000f00 */
[----:B------:R-:W-:Y:S02]  /*182d0*/  MOV R37, R28 ;  /* 0x0000001c00257202 */ /* 0x000fe40000000f00 */
[----:B------:R-:W-:Y:S02]  /*182e0*/  F2FP.BF16.F32.PACK_AB R8, R97, R96 ;  /* 0x000000606108723e */ /* 0x000fe400000010ff */
[----:B------:R-:W-:Y:S02]  /*182f0*/  F2FP.BF16.F32.PACK_AB R9, R99, R98 ;  /* 0x000000626309723e */ /* 0x000fe400000010ff */
[----:B------:R-:W-:Y:S02]  /*18300*/  F2FP.BF16.F32.PACK_AB R10, R101, R100 ;  /* 0x00000064650a723e */ /* 0x000fe400000010ff */
[----:B------:R-:W-:-:S02]  /*18310*/  F2FP.BF16.F32.PACK_AB R11, R103, R102 ;  /* 0x00000066670b723e */ /* 0x000fc400000010ff */
[----:B------:R-:W-:Y:S02]  /*18320*/  MOV R38, R30 ;  /* 0x0000001e00267202 */ /* 0x000fe40000000f00 */
[----:B------:R-:W-:Y:S02]  /*18330*/  MOV R39, R26 ;  /* 0x0000001a00277202 */ /* 0x000fe40000000f00 */
[----:B------:R-:W-:Y:S02]  /*18340*/  MOV R44, R24 ;  /* 0x00000018002c7202 */ /* 0x000fe40000000f00 */
        /* <DEDUP_REMOVED lines=8> */
[----:B------:R-:W-:Y:S02]  /*183d0*/  F2FP.BF16.F32.PACK_AB R30, R125, R124 ;  /* 0x0000007c7d1e723e */ /* 0x000fe400000010ff */
[----:B------:R-:W-:Y:S02]  /*183e0*/  F2FP.BF16.F32.PACK_AB R31, R127, R126 ;  /* 0x0000007e7f1f723e */ /* 0x000fe400000010ff */
[----:B------:R-:W-:-:S02]  /*183f0*/  F2FP.BF16.F32.PACK_AB R35, R135, R134 ;  /* 0x000000868723723e */ /* 0x000fc400000010ff */
[----:B------:R-:W-:Y:S02]  /*18400*/  ISETP.NE.U32.AND P0, PT, RZ, UR4, PT ;  /* 0x00000004ff007c0c */ /* 0x000fe4000bf05070 */
[----:B-1----:R-:W-:Y:S02]  /*18410*/  F2FP.BF16.F32.PACK_AB R12, R105, R104 ;  /* 0x00000068690c723e */ /* 0x002fe400000010ff */
[----:B------:R-:W-:Y:S02]  /*18420*/  F2FP.BF16.F32.PACK_AB R13, R107, R106 ;  /* 0x0000006a6b0d723e */ /* 0x000fe400000010ff */
[----:B------:R-:W-:Y:S02]  /*18430*/  F2FP.BF16.F32.PACK_AB R14, R109, R108 ;  /* 0x0000006c6d0e723e */ /* 0x000fe400000010ff */
[----:B------:R-:W-:Y:S02]  /*18440*/  F2FP.BF16.F32.PACK_AB R15, R111, R110 ;  /* 0x0000006e6f0f723e */ /* 0x000fe400000010ff */
[----:B------:R-:W-:-:S02]  /*18450*/  MOV R4, R32 ;  /* 0x0000002000047202 */ /* 0x000fc40000000f00 */
[----:B------:R-:W-:Y:S01]  /*18460*/  F2FP.BF16.F32.PACK_AB R32, R129, R128 ;  /* 0x000000808120723e */ /* 0x000fe200000010ff */
[----:B------:R1:W-:Y:S01]  /*18470*/  STSM.16.M88.4 [R38], R12 ;  /* 0x0000000c26007844 */ /* 0x0003e20000000200 */
[----:B------:R-:W-:Y:S02]  /*18480*/  F2FP.BF16.F32.PACK_AB R33, R131, R130 ;  /* 0x000000828321723e */ /* 0x000fe400000010ff */
[----:B--2---:R-:W-:Y:S01]  /*18490*/  F2FP.BF16.F32.PACK_AB R37, R139, R138 ;  /* 0x0000008a8b25723e */ /* 0x004fe200000010ff */
[----:B------:R2:W-:Y:S01]  /*184a0*/  STSM.16.M88.4 [R39], R24 ;  /* 0x0000001827007844 */ /* 0x0005e20000000200 */
[----:B------:R-:W-:Y:S02]  /*184b0*/  F2FP.BF16.F32.PACK_AB R8, R145, R144 ;  /* 0x000000909108723e */ /* 0x000fe400000010ff */
[----:B------:R-:W-:Y:S01]  /*184c0*/  F2FP.BF16.F32.PACK_AB R9, R147, R146 ;  /* 0x000000929309723e */ /* 0x000fe200000010ff */
[----:B------:R3:W-:Y:S01]  /*184d0*/  STSM.16.M88.4 [R44], R28 ;  /* 0x0000001c2c007844 */ /* 0x0007e20000000200 */
[----:B------:R-:W-:-:S02]  /*184e0*/  F2FP.BF16.F32.PACK_AB R10, R149, R148 ;  /* 0x00000094950a723e */ /* 0x000fc400000010ff */
[----:B------:R-:W-:Y:S01]  /*184f0*/  F2FP.BF16.F32.PACK_AB R11, R151, R150 ;  /* 0x00000096970b723e */ /* 0x000fe200000010ff */
[----:B------:R-:W-:Y:S01]  /*18500*/  STSM.16.M88.4 [R43], R32 ;  /* 0x000000202b007844 */ /* 0x000fe20000000200 */
[----:B------:R-:W-:Y:S02]  /*18510*/  ISETP.NE.U32.AND P3, PT, RZ, UR6, PT ;  /* 0x00000006ff007c0c */ /* 0x000fe4000bf65070 */
[----:B------:R-:W-:Y:S01]  /*18520*/  ISETP.NE.AND.EX P0, PT, RZ, UR5, PT, P0 ;  /* 0x00000005ff007c0c */ /* 0x000fe2000bf05300 */
[----:B-1----:R-:W-:Y:S01]  /*18530*/  IMAD.MOV.U32 R12, RZ, RZ, RZ ;  /* 0x000000ffff0c7224 */ /* 0x002fe200078e00ff */
[----:B------:R-:W-:Y:S02]  /*18540*/  F2FP.BF16.F32.PACK_AB R38, R141, R140 ;  /* 0x0000008c8d26723e */ /* 0x000fe400000010ff */
[----:B------:R-:W-:Y:S02]  /*18550*/  IADD3 R14, P1, R210, UR4, RZ ;  /* 0x00000004d20e7c10 */ /* 0x000fe4000ff3e0ff */
[----:B--2---:R-:W-:-:S02]  /*18560*/  F2FP.BF16.F32.PACK_AB R39, R143, R142 ;  /* 0x0000008e8f27723e */ /* 0x004fc400000010ff */
[----:B------:R-:W-:Y:S02]  /*18570*/  ISETP.NE.AND.EX P3, PT, RZ, UR7, PT, P3 ;  /* 0x00000007ff007c0c */ /* 0x000fe4000bf65330 */
[----:B------:R-:W-:Y:S01]  /*18580*/  IADD3.X R15, R211, UR5, RZ, P1, !PT ;  /* 0x00000005d30f7c10 */ /* 0x000fe20008ffe4ff */
[----:B------:R-:W-:Y:S04]  /*18590*/  STSM.16.M88.4 [R42], R36 ;  /* 0x000000242a007844 */ /* 0x000fe80000000200 */
[----:B------:R1:W-:Y:S01]  /*185a0*/  STSM.16.M88.4 [R4], R8 ;  /* 0x0000000804007844 */ /* 0x0003e20000000200 */
[----:B------:R-:W-:Y:S05]  /*185b0*/  BAR.SYNC.DEFER_BLOCKING 0x1, 0x100 ;  /* 0x0044000000007b1d */ /* 0x000fea0000010000 */
[----:B------:R-:W-:Y:S01]  /*185c0*/  @P3 IADD3 R210, P1, R210, UR6, RZ ;  /* 0x00000006d2d23c10 */ /* 0x000fe2000ff3e0ff */
[----:B------:R-:W-:-:S03]  /*185d0*/  ULDC UR6, c[0x0][0xa88] ;  /* 0x0002a20000067ab9 */ /* 0x000fc60000000800 */
[----:B------:R-:W-:Y:S01]  /*185e0*/  @P3 IADD3.X R211, R211, UR7, RZ, P1, !PT ;  /* 0x00000007d3d33c10 */ /* 0x000fe20008ffe4ff */
[----:B------:R-:W-:Y:S01]  /*185f0*/  IMAD.U32 R13, RZ, RZ, UR6 ;  /* 0x00000006ff0d7e24 */ /* 0x000fe2000f8e00ff */
[----:B------:R-:W-:Y:S01]  /*18600*/  ISETP.GT.AND P2, PT, R208, 0x1, PT ;  /* 0x00000001d000780c */ /* 0x000fe20003f44270 */
[----:B---3--:R-:W-:Y:S01]  /*18610*/  IMAD.MOV.U32 R30, RZ, RZ, 0x9b8 ;  /* 0x000009b8ff1e7424 */ /* 0x008fe200078e00ff */
[----:B-1----:R-:W1:Y:S01]  /*18620*/  LDC R4, c[0x0][0xbe8] ;  /* 0x0002fa00ff047b82 */ /* 0x002e620000000800 */
[----:B------:R2:W5:Y:S04]  /*18630*/  @P0 LDG.E R12, desc[UR42][R14.64] ;  /* 0x0000002a0e0c0981 */ /* 0x000568000c1e1900 */
[----:B------:R2:W5:Y:S01]  /*18640*/  @P3 LDG.E R13, desc[UR42][R210.64] ;  /* 0x0000002ad20d3981 */ /* 0x000562000c1e1900 */
[----:B------:R-:W-:-:S04]  /*18650*/  SEL R30, R30, 0x978, P2 ;  /* 0x000009781e1e7807 */ /* 0x000fc80001000000 */
[----:B------:R2:W3:Y:S01]  /*18660*/  LDC.64 R26, c[0x0][R30+0x220] ;  /* 0x000088001e1a7b82 */ /* 0x0004e20000000a00 */
[----:B-1----:R-:W-:-:S07]  /*18670*/  ISETP.NE.AND P1, PT, R4, 0x1, PT ;  /* 0x000000010400780c */ /* 0x002fce0003f25270 */
[----:B------:R2:W1:Y:S08]  /*18680*/  LDC.64 R24, c[0x0][R30+0x218] ;  /* 0x000086001e187b82 */ /* 0x0004700000000a00 */
[----:B------:R2:W4:Y:S01]  /*18690*/  LDC.64 R8, c[0x0][R30+0x228] ;  /* 0x00008a001e087b82 */ /* 0x0005220000000a00 */
[----:B---3--:R-:W-:Y:S05]  /*186a0*/  @P3 BRA `(.L_x_3106) ;  /* 0x0000000000103947 */ /* 0x008fea0003800000 */
[----:B------:R-:W-:Y:S05]  /*186b0*/  @!P0 BRA `(.L_x_3106) ;  /* 0x00000000000c8947 */ /* 0x000fea0003800000 */
[----:B------:R-:W3:Y:S04]  /*186c0*/  LDG.E R10, desc[UR42][R14.64] ;  /* 0x0000002a0e0a7981 */ /* 0x000ee8000c1e1900 */
[----:B-----5:R-:W3:Y:S02]  /*186d0*/  LDG.E R13, desc[UR42][R14.64+0x4] ;  /* 0x0000042a0e0d7981 */ /* 0x020ee4000c1e1900 */
[----:B---3--:R-:W-:-:S07]  /*186e0*/  IMAD.IADD R13, R13, 0x1, -R10 ;  /* 0x000000010d0d7824 */ /* 0x008fce00078e0a0a */
.L_x_3106:
[----:B------:R-:W3:Y:S01]  /*186f0*/  LDL R36, [R1+0x14] ;  /* 0x0000140001247983 */ /* 0x000ee20000100800 */
[----:B--2---:R-:W2:Y:S01]  /*18700*/  LDC.64 R14, c[0x0][R30+0x210] ;  /* 0x000084001e0e7b82 */ /* 0x004ea20000000a00 */
[----:B------:R-:W-:Y:S01]  /*18710*/  ISETP.NE.U32.AND P0, PT, RZ, UR4, PT ;  /* 0x00000004ff007c0c */ /* 0x000fe2000bf05070 */
[-C--:B-1----:R-:W-:Y:S01]  /*18720*/  IMAD R31, R25, R188.reuse, RZ ;  /* 0x000000bc191f7224 */ /* 0x082fe200078e02ff */
[----:B------:R-:W-:Y:S01]  /*18730*/  SEL R29, R212, RZ, P2 ;  /* 0x000000ffd41d7207 */ /* 0x000fe20001000000 */
[----:B------:R-:W-:Y:S01]  /*18740*/  IMAD.WIDE.U32 R24, R24, R188, RZ ;  /* 0x000000bc18187225 */ /* 0x000fe200078e00ff */
[----:B------:R-:W-:-:S03]  /*18750*/  ISETP.NE.AND.EX P0, PT, RZ, UR5, PT, P0 ;  /* 0x00000005ff007c0c */ /* 0x000fc6000bf05300 */
[----:B------:R-:W1:Y:S01]  /*18760*/  @P1 LDC R32, c[0x0][0xbec] ;  /* 0x0002fb00ff201b82 */ /* 0x000e620000000800 */
[----:B------:R-:W-:Y:S01]  /*18770*/  SEL R209, R209, RZ, !P0 ;  /* 0x000000ffd1d17207 */ /* 0x000fe20004000000 */
[----:B------:R-:W-:Y:S01]  /*18780*/  IMAD.IADD R35, R206, 0x1, R192 ;  /* 0x00000001ce237824 */ /* 0x000fe200078e02c0 */
[----:B------:R-:W-:Y:S01]  /*18790*/  SEL R219, R219, RZ, !P0 ;  /* 0x000000ffdbdb7207 */ /* 0x000fe20004000000 */
[----:B------:R-:W-:Y:S02]  /*187a0*/  IMAD.IADD R34, R25, 0x1, R31 ;  /* 0x0000000119227824 */ /* 0x000fe400078e021f */
[----:B------:R-:W-:Y:S02]  /*187b0*/  IMAD R27, R27, R209, RZ ;  /* 0x000000d11b1b7224 */ /* 0x000fe400078e02ff */
[----:B------:R-:W0:Y:S01]  /*187c0*/  @P1 LDC R33, c[0x0][0xbf0] ;  /* 0x0002fc00ff211b82 */ /* 0x000e220000000800 */
[----:B----4-:R-:W-:Y:S01]  /*187d0*/  IMAD R31, R9, R29, RZ ;  /* 0x0000001d091f7224 */ /* 0x010fe200078e02ff */
[----:B-----5:R-:W-:Y:S01]  /*187e0*/  SHF.R.S32.HI R9, RZ, 0x1f, R12 ;  /* 0x0000001fff097819 */ /* 0x020fe2000001140c */
[----:B------:R-:W-:-:S02]  /*187f0*/  IMAD R219, R26, R219, R27 ;  /* 0x000000db1adb7224 */ /* 0x000fc400078e021b */
[----:B------:R-:W-:-:S03]  /*18800*/  IMAD.WIDE.U32 R26, R26, R209, RZ ;  /* 0x000000d11a1a7225 */ /* 0x000fc600078e00ff */
[----:B------:R-:W4:Y:S01]  /*18810*/  LDC.64 R10, c[0x0][0xba8] ;  /* 0x0002ea00ff0a7b82 */ /* 0x000f220000000a00 */
[----:B------:R-:W-:Y:S01]  /*18820*/  IMAD.IADD R219, R27, 0x1, R219 ;  /* 0x000000011bdb7824 */ /* 0x000fe200078e02db */
[----:B------:R-:W-:Y:S01]  /*18830*/  IADD3 R28, P0, P3, R26, R24, R12 ;  /* 0x000000181a1c7210 */ /* 0x000fe20007b1e00c */
[----:B------:R-:W-:Y:S01]  /*18840*/  IMAD.WIDE.U32 R24, R8, R29, RZ ;  /* 0x0000001d08187225 */ /* 0x000fe200078e00ff */
[----:B------:R-:W-:Y:S02]  /*18850*/  MOV R27, R35 ;  /* 0x00000023001b7202 */ /* 0x000fe40000000f00 */
[----:B------:R-:W-:Y:S01]  /*18860*/  IADD3.X R29, R219, R34, R9, P0, P3 ;  /* 0x00000022db1d7210 */ /* 0x000fe200007e6409 */
[----:B------:R-:W-:Y:S02]  /*18870*/  IMAD.IADD R31, R25, 0x1, R31 ;  /* 0x00000001191f7824 */ /* 0x000fe400078e021f */
[----:B-1----:R-:W-:-:S05]  /*18880*/  @P1 IMAD.HI.U32 R26, R35, R32, RZ ;  /* 0x00000020231a1227 */ /* 0x002fca00078e00ff */
[----:B0-----:R-:W-:-:S04]  /*18890*/  @P1 SHF.R.U32.HI R27, RZ, R33, R26 ;  /* 0x00000021ff1b1219 */ /* 0x001fc8000001161a */
[----:B------:R-:W-:Y:S01]  /*188a0*/  IADD3 R24, P0, P3, R27, R28, R24 ;  /* 0x0000001c1b187210 */ /* 0x000fe20007b1e018 */
[--C-:B------:R-:W-:Y:S01]  /*188b0*/  IMAD.MOV R33, RZ, RZ, -R27.reuse ;  /* 0x000000ffff217224 */ /* 0x100fe200078e0a1b */
[----:B------:R-:W-:Y:S01]  /*188c0*/  SHF.R.S32.HI R8, RZ, 0x1f, R27 ;  /* 0x0000001fff087819 */ /* 0x000fe2000001141b */
[----:B----4-:R-:W0:Y:S02]  /*188d0*/  @!P2 LDC R10, c[0x0][0xb50] ;  /* 0x0002d400ff0aab82 */ /* 0x010e240000000800 */
[----:B------:R-:W-:Y:S01]  /*188e0*/  IMAD R27, R4, R33, R35 ;  /* 0x00000021041b7224 */ /* 0x000fe200078e0223 */
[----:B------:R-:W-:-:S03]  /*188f0*/  IADD3.X R25, R8, R29, R31, P0, P3 ;  /* 0x0000001d08197210 */ /* 0x000fc600007e641f */
[----:B--2---:R-:W-:Y:S01]  /*18900*/  IMAD R8, R15, R27, RZ ;  /* 0x0000001b0f087224 */ /* 0x004fe200078e02ff */
[----:B------:R-:W-:Y:S01]  /*18910*/  SHF.R.S32.HI R29, RZ, 0x1f, R27 ;  /* 0x0000001fff1d7819 */ /* 0x000fe2000001141b */
[----:B------:R-:W1:Y:S04]  /*18920*/  @!P2 LDC R11, c[0x0][0xb54] ;  /* 0x0002d500ff0bab82 */ /* 0x000e680000000800 */
[C---:B------:R-:W-:Y:S02]  /*18930*/  IMAD R29, R14.reuse, R29, R8 ;  /* 0x0000001d0e1d7224 */ /* 0x040fe400078e0208 */
[----:B------:R-:W-:-:S04]  /*18940*/  IMAD.WIDE.U32 R14, R14, R27, R24 ;  /* 0x0000001b0e0e7225 */ /* 0x000fc800078e0018 */
[----:B------:R-:W-:Y:S01]  /*18950*/  IMAD.IADD R8, R15, 0x1, R29 ;  /* 0x000000010f087824 */ /* 0x000fe200078e021d */
[----:B0-----:R-:W-:-:S05]  /*18960*/  LEA R24, P0, R14, R10, 0x2 ;  /* 0x0000000a0e187211 */ /* 0x001fca00078010ff */
[----:B------:R-:W-:Y:S01]  /*18970*/  SHFL.IDX PT, R10, R24, RZ, 0x1c1f ;  /* 0x001c1fff180a7589 */ /* 0x000fe200000e0000 */
[----:B-1----:R-:W-:Y:S01]  /*18980*/  LEA.HI.X R26, R14, R11, R8, 0x2, P0 ;  /* 0x0000000b0e1a7211 */ /* 0x002fe200000f1408 */
[----:B------:R-:W-:Y:S02]  /*18990*/  IMAD R8, R13, R4, RZ ;  /* 0x000000040d087224 */ /* 0x000fe400078e02ff */
[----:B------:R-:W-:Y:S01]  /*189a0*/  SHFL.IDX PT, R14, R24, 0x1, 0x1c1f ;  /* 0x003c1f00180e7f89 */ /* 0x000fe200000e0000 */
[----:B------:R-:W-:-:S03]  /*189b0*/  LOP3.LUT P0, RZ, R220, 0x3, RZ, 0xc0, !PT ;  /* 0x00000003dcff7812 */ /* 0x000fc6000780c0ff */
[----:B------:R-:W0:Y:S04]  /*189c0*/  SHFL.IDX PT, R11, R26, RZ, 0x1c1f ;  /* 0x001c1fff1a0b7589 */ /* 0x000e2800000e0000 */
[----:B------:R-:W1:Y:S01]  /*189d0*/  SHFL.IDX PT, R15, R26, 0x1, 0x1c1f ;  /* 0x003c1f001a0f7f89 */ /* 0x000e6200000e0000 */
[----:B---3--:R-:W-:-:S04]  /*189e0*/  IMAD.IADD R27, R36, 0x1, R192 ;  /* 0x00000001241b7824 */ /* 0x008fc800078e02c0 */
[C---:B------:R-:W-:Y:S01]  /*189f0*/  VIADD R25, R27.reuse, 0x8 ;  /* 0x000000081b197836 */ /* 0x040fe20000000000 */
[----:B------:R-:W-:-:S04]  /*18a00*/  ISETP.GE.OR P3, PT, R27, R8, P0 ;  /* 0x000000081b00720c */ /* 0x000fc80000766670 */
[----:B------:R-:W-:-:S09]  /*18a10*/  ISETP.GE.OR P0, PT, R25, R8, P0 ;  /* 0x000000081900720c */ /* 0x000fd20000706670 */
[----:B0-----:R0:W-:Y:S04]  /*18a20*/  @!P3 ST.E desc[UR42][R10.64], R3 ;  /* 0x000000030a00b985 */ /* 0x0011e8000c10192a */
[----:B-1----:R0:W-:Y:S01]  /*18a30*/  @!P0 ST.E desc[UR42][R14.64], R0 ;  /* 0x000000000e008985 */ /* 0x0021e2000c10192a */
[----:B------:R-:W-:Y:S05]  /*18a40*/  @P2 BRA `(.L_x_3107) ;  /* 0x0000000800a42947 */ /* 0x000fea0003800000 */
[----:B------:R-:W-:Y:S01]  /*18a50*/  IMAD.SHL.U32 R36, R187, 0x40, RZ ;  /* 0x00000040bb247824 */ /* 0x000fe200078e00ff */
[----:B------:R-:W1:Y:S01]  /*18a60*/  @P1 LDC R13, c[0x0][0xbec] ;  /* 0x0002fb00ff0d1b82 */ /* 0x000e620000000800 */
[----:B------:R-:W-:Y:S02]  /*18a70*/  ULDC.64 UR4, c[0x0][0xaa0] ;  /* 0x0002a80000047ab9 */ /* 0x000fe40000000a00 */
[----:B0-----:R-:W-:-:S04]  /*18a80*/  IMAD.IADD R3, R16, 0x1, R36 ;  /* 0x0000000110037824 */ /* 0x001fc800078e0224 */
[----:B------:R-:W-:Y:S01]  /*18a90*/  IMAD.WIDE R40, R3, 0x2, R40 ;  /* 0x0000000203287825 */ /* 0x000fe200078e0228 */
[----:B------:R-:W0:Y:S02]  /*18aa0*/  @P1 LDC R15, c[0x0][0xbf0] ;  /* 0x0002fc00ff0f1b82 */ /* 0x000e240000000800 */
        /* <DEDUP_REMOVED lines=13> */
[----:B------:R-:W-:Y:S01]  /*18b80*/  IADD3 R45, P4, R40, 0x5000, RZ ;  /* 0x00005000282d7810 */ /* 0x000fe20007f9e0ff */
[----:B------:R-:W-:Y:S01]  /*18b90*/  IMAD.WIDE.U32 R10, R12, UR4, RZ ;  /* 0x000000040c0a7c25 */ /* 0x000fe2000f8e00ff */
        /* <DEDUP_REMOVED lines=9> */
[----:B------:R-:W-:-:S02]  /*18c30*/  LOP3.LUT R0, R3, 0x380, RZ, 0xc0, !PT ;  /* 0x0000038003007812 */ /* 0x000fc400078ec0ff */
[----:B------:R-:W-:Y:S02]  /*18c40*/  SHF.R.U64 R36, R36, 0x3, RZ ;  /* 0x0000000324247819 */ /* 0x000fe400000012ff */
[----:B------:R-:W-:Y:S02]  /*18c50*/  SHF.R.U64 R42, R42, 0x3, RZ ;  /* 0x000000032a2a7819 */ /* 0x000fe400000012ff */
[----:B------:R-:W-:Y:S02]  /*18c60*/  SHF.R.U64 R44, R44, 0x3, RZ ;  /* 0x000000032c2c7819 */ /* 0x000fe400000012ff */
[----:B------:R-:W-:Y:S02]  /*18c70*/  SHF.R.U64 R48, R48, 0x3, RZ ;  /* 0x0000000330307819 */ /* 0x000fe400000012ff */
[----:B------:R-:W-:Y:S02]  /*18c80*/  SHF.R.U64 R25, R25, 0x3, RZ ;  /* 0x0000000319197819 */ /* 0x000fe400000012ff */
[----:B------:R-:W-:Y:S01]  /*18c90*/  SHF.R.U64 R0, R0, 0x3, RZ ;  /* 0x0000000300007819 */ /* 0x000fe200000012ff */
[----:B------:R-:W-:Y:S01]  /*18ca0*/  IMAD R9, R12, UR5, R9 ;  /* 0x000000050c097c24 */ /* 0x000fe2000f8e0209 */
        /* <DEDUP_REMOVED lines=10> */
[----:B------:R-:W-:-:S02]  /*18d50*/  IADD3.X R53, RZ, R41, RZ, P0, !PT ;  /* 0x00000029ff357210 */ /* 0x000fc400007fe4ff */
[----:B------:R-:W-:Y:S01]  /*18d60*/  LOP3.LUT R52, R0, R3, RZ, 0x3c, !PT ;  /* 0x0000000300347212 */ /* 0x000fe200078e3cff */
[----:B------:R-:W-:Y:S01]  /*18d70*/  IMAD.IADD R11, R11, 0x1, R9 ;  /* 0x000000010b0b7824 */ /* 0x000fe200078e0209 */
[----:B------:R-:W-:Y:S01]  /*18d80*/  ULDC.64 UR4, c[0x0][0xae8] ;  /* 0x0002ba0000047ab9 */ /* 0x000fe20000000a00 */
[----:B------:R-:W-:Y:S01]  /*18d90*/  IMAD R3, R207, 0x20, R187 ;  /* 0x00000020cf037824 */ /* 0x000fe200078e02bb */
[----:B------:R-:W5:Y:S01]  /*18da0*/  LD.E.128 R24, desc[UR42][R24.64] ;  /* 0x0000002a18187980 */ /* 0x000f62000c101d00 */
[----:B------:R-:W-:-:S03]  /*18db0*/  IMAD.WIDE.U32 R10, R188, UR4, R10 ;  /* 0x00000004bc0a7c25 */ /* 0x000fc6000f8e000a */
[----:B------:R-:W5:Y:S01]  /*18dc0*/  LD.E.128 R36, desc[UR42][R36.64] ;  /* 0x0000002a24247980 */ /* 0x000f62000c101d00 */
[----:B------:R-:W-:-:S03]  /*18dd0*/  IMAD.IADD R14, R192, 0x1, R3 ;  /* 0x00000001c00e7824 */ /* 0x000fc600078e0203 */
[----:B------:R-:W5:Y:S01]  /*18de0*/  LD.E.128 R40, desc[UR42][R42.64] ;  /* 0x0000002a2a287980 */ /* 0x000f62000c101d00 */
[----:B------:R-:W-:-:S03]  /*18df0*/  SHF.R.S32.HI R12, RZ, 0x1f, R209 ;  /* 0x0000001fff0c7819 */ /* 0x000fc600000114d1 */
        /* <DEDUP_REMOVED lines=8> */
[----:B--2---:R-:W2:Y:S01]  /*18e80*/  FENCE.VIEW.ASYNC.S ;  /* 0x00000000000073c6 */ /* 0x004ea20000000000 */
[----:B------:R-:W-:Y:S01]  /*18e90*/  IMAD R11, R188, UR5, R11 ;  /* 0x00000005bc0b7c24 */ /* 0x000fe2000f8e020b */
[----:B------:R-:W-:Y:S01]  /*18ea0*/  ULDC.64 UR4, c[0x0][0xaf0] ;  /* 0x0002bc0000047ab9 */ /* 0x000fe20000000a00 */
[----:B-1----:R-:W-:-:S04]  /*18eb0*/  @P1 IMAD.HI.U32 R0, R14, R13, RZ ;  /* 0x0000000d0e001227 */ /* 0x002fc800078e00ff */
[----:B------:R-:W-:Y:S02]  /*18ec0*/  IMAD R12, R12, UR4, RZ ;  /* 0x000000040c0c7c24 */ /* 0x000fe4000f8e02ff */
[----:B------:R-:W-:Y:S01]  /*18ed0*/  IMAD.MOV.U32 R3, RZ, RZ, R14 ;  /* 0x000000ffff037224 */ /* 0x000fe200078e000e */
[----:B0-----:R-:W-:Y:S01]  /*18ee0*/  @P1 SHF.R.U32.HI R3, RZ, R15, R0 ;  /* 0x0000000fff031219 */ /* 0x001fe20000011600 */
[C---:B------:R-:W-:Y:S02]  /*18ef0*/  IMAD R13, R209.reuse, UR5, R12 ;  /* 0x00000005d10d7c24 */ /* 0x040fe4000f8e020c */
[----:B------:R-:W-:Y:S01]  /*18f00*/  IMAD.WIDE.U32 R10, R209, UR4, R10 ;  /* 0x00000004d10a7c25 */ /* 0x000fe2000f8e000a */
[----:B------:R-:W-:Y:S01]  /*18f10*/  SHF.R.S32.HI R9, RZ, 0x1f, R3 ;  /* 0x0000001fff097819 */ /* 0x000fe20000011403 */
[----:B------:R-:W-:Y:S02]  /*18f20*/  ULDC.64 UR4, c[0x0][0xae0] ;  /* 0x0002b80000047ab9 */ /* 0x000fe40000000a00 */
[----:B------:R-:W-:-:S02]  /*18f30*/  IMAD.IADD R11, R11, 0x1, R13 ;  /* 0x000000010b0b7824 */ /* 0x000fc400078e020d */
[----:B------:R-:W-:Y:S02]  /*18f40*/  VIADD R0, R18, 0x28820 ;  /* 0x0002882012007836 */ /* 0x000fe40000000000 */
[----:B------:R-:W-:Y:S02]  /*18f50*/  IMAD.MOV R13, RZ, RZ, -R3 ;  /* 0x000000ffff0d7224 */ /* 0x000fe400078e0a03 */
[----:B------:R-:W-:Y:S01]  /*18f60*/  IMAD R12, R9, UR4, RZ ;  /* 0x00000004090c7c24 */ /* 0x000fe2000f8e02ff */
[----:B------:R-:W-:Y:S01]  /*18f70*/  PRMT R0, RZ, 0x654, R0 ;  /* 0x00000654ff007816 */ /* 0x000fe20000000000 */
[----:B------:R-:W-:-:S03]  /*18f80*/  IMAD R9, R4, R13, R14 ;  /* 0x0000000d04097224 */ /* 0x000fc600078e020e */
[----:B--2---:R0:W-:Y:S01]  /*18f90*/  SYNCS.ARRIVE.TRANS64.RED.A1T0 RZ, [R0+URZ], RZ ;  /* 0x000000ff00ff79a7 */ /* 0x0041e2000810043f */
[C---:B------:R-:W-:Y:S02]  /*18fa0*/  IMAD R13, R3.reuse, UR5, R12 ;  /* 0x00000005030d7c24 */ /* 0x040fe4000f8e020c */
[----:B------:R-:W-:Y:S01]  /*18fb0*/  IMAD.WIDE.U32 R10, R3, UR4, R10 ;  /* 0x00000004030a7c25 */ /* 0x000fe2000f8e000a */
        /* <DEDUP_REMOVED lines=15> */
.L_x_3364:
        /* <DEDUP_REMOVED lines=12> */
.L_x_3110:
[----:B------:R-:W-:Y:S05]  /*19170*/  BSYNC B1 ;  /* 0x0000000000017941 */ /* 0x000fea0003800000 */
.L_x_3109:
[----:B------:R-:W-:-:S03]  /*19180*/  UMOV UR4, 0xffffffff ;  /* 0xffffffff00047882 */ /* 0x000fc60000000000 */
[----:B------:R-:W-:Y:S05]  /*19190*/  BRA.DIV UR4, `(.L_x_3111) ;  /* 0x000000ba04f07947 */ /* 0x000fea000b800000 */
[----:B-1----:R1:W4:Y:S04]  /*191a0*/  SHFL.IDX PT, R3, R4, 0x1, 0x181f ;  /* 0x00381f0004037f89 */ /* 0x00232800000e0000 */
[----:B--23--:R1:W2:Y:S02]  /*191b0*/  SHFL.IDX PT, R14, R0, 0x1, 0x181f ;  /* 0x00381f00000e7f89 */ /* 0x00c2a400000e0000 */
.L_x_3368:
        /* <DEDUP_REMOVED lines=11> */
[----:B-----5:R3:W-:Y:S04]  /*19270*/  @!P2 ST.E.128 desc[UR42][R10.64], R28 ;  /* 0x0000001c0a00a985 */ /* 0x0207e8000c101d2a */
[----:B------:R3:W-:Y:S02]  /*19280*/  @!P3 ST.E.128 desc[UR42][R14.64], R44 ;  /* 0x0000002c0e00b985 */ /* 0x0007e4000c101d2a */
.L_x_3113:
[----:B------:R-:W-:Y:S05]  /*19290*/  BSYNC B1 ;  /* 0x0000000000017941 */ /* 0x000fea0003800000 */
.L_x_3112:
[----:B------:R-:W-:-:S03]  /*192a0*/  UMOV UR4, 0xffffffff ;  /* 0xffffffff00047882 */ /* 0x000fc60000000000 */
[----:B------:R-:W-:Y:S05]  /*192b0*/  BRA.DIV UR4, `(.L_x_3114) ;  /* 0x000000ba04f07947 */ /* 0x000fea000b800000 */
[----:B----4-:R4:W0:Y:S04]  /*192c0*/  SHFL.IDX PT, R3, R4, 0x2, 0x181f ;  /* 0x00581f0004037f89 */ /* 0x01082800000e0000 */
[----:B--23--:R4:W2:Y:S02]  /*192d0*/  SHFL.IDX PT, R14, R0, 0x2, 0x181f ;  /* 0x00581f00000e7f89 */ /* 0x00c8a400000e0000 */
.L_x_3372:
        /* <DEDUP_REMOVED lines=11> */
[----:B-----5:R3:W-:Y:S04]  /*19390*/  @!P2 ST.E.128 desc[UR42][R10.64], R32 ;  /* 0x000000200a00a985 */ /* 0x0207e8000c101d2a */
[----:B------:R3:W-:Y:S02]  /*193a0*/  @!P3 ST.E.128 desc[UR42][R14.64], R48 ;  /* 0x000000300e00b985 */ /* 0x0007e4000c101d2a */
.L_x_3116:
[----:B------:R-:W-:Y:S05]  /*193b0*/  BSYNC B1 ;  /* 0x0000000000017941 */ /* 0x000fea0003800000 */
.L_x_3115:
[----:B------:R-:W-:-:S03]  /*193c0*/  UMOV UR4, 0xffffffff ;  /* 0xffffffff00047882 */ /* 0x000fc60000000000 */
[----:B------:R-:W-:Y:S05]  /*193d0*/  BRA.DIV UR4, `(.L_x_3117) ;  /* 0x000000ba04f07947 */ /* 0x000fea000b800000 */
[----:B0-----:R0:W0:Y:S04]  /*193e0*/  SHFL.IDX PT, R3, R4, 0x3, 0x181f ;  /* 0x00781f0004037f89 */ /* 0x00102800000e0000 */
[----:B--23--:R2:W3:Y:S02]  /*193f0*/  SHFL.IDX PT, R14, R0, 0x3, 0x181f ;  /* 0x00781f00000e7f89 */ /* 0x00c4e400000e0000 */
.L_x_3376:
        /* <DEDUP_REMOVED lines=8> */
[----:B-----5:R0:W-:Y:S10]  /*19480*/  @!P1 ST.E.128 desc[UR42][R8.64], R36 ;  /* 0x0000002408009985 */ /* 0x0201f4000c101d2a */
[----:B------:R-:W-:Y:S05]  /*19490*/  @P0 BRA `(.L_x_3118) ;  /* 0x0000001800480947 */ /* 0x000fea0003800000 */
[----:B------:R-:W-:-:S04]  /*194a0*/  LEA R14, P0, R2, R14, 0x1 ;  /* 0x0000000e020e7211 */ /* 0x000fc800078008ff */
[----:B------:R-:W-:-:S05]  /*194b0*/  LEA.HI.X R15, R2, R3, R184, 0x1, P0 ;  /* 0x00000003020f7211 */ /* 0x000fca00000f0cb8 */
[----:B------:R3:W-:Y:S01]  /*194c0*/  ST.E.128 desc[UR42][R14.64], R52 ;  /* 0x000000340e007985 */ /* 0x0007e2000c101d2a */
[----:B------:R-:W-:Y:S05]  /*194d0*/  BRA `(.L_x_3118) ;  /* 0x0000001800387947 */ /* 0x000fea0003800000 */
.L_x_3107:
[----:B0-----:R-:W0:Y:S01]  /*194e0*/  @P1 LDC R14, c[0x0][0xbec] ;  /* 0x0002fb00ff0e1b82 */ /* 0x001e220000000800 */
[----:B------:R-:W-:Y:S01]  /*194f0*/  ULDC.64 UR4, c[0x0][0xb08] ;  /* 0x0002c20000047ab9 */ /* 0x000fe20000000a00 */
[----:B------:R-:W-:Y:S01]  /*19500*/  SHF.R.S32.HI R0, RZ, 0x1f, R209 ;  /* 0x0000001fff007819 */ /* 0x000fe200000114d1 */
[----:B------:R-:W-:Y:S01]  /*19510*/  IMAD R9, R9, UR4, RZ ;  /* 0x0000000409097c24 */ /* 0x000fe2000f8e02ff */
[----:B------:R-:W-:Y:S01]  /*19520*/  ULDC.64 UR6, c[0x0][0xb30] ;  /* 0x0002cc0000067ab9 */ /* 0x000fe20000000a00 */
[C---:B------:R-:W-:Y:S01]  /*19530*/  IMAD.WIDE.U32 R10, R12.reuse, UR4, RZ ;  /* 0x000000040c0a7c25 */ /* 0x040fe2000f8e00ff */
[----:B------:R-:W-:Y:S02]  /*19540*/  IADD3 R43, R193, 0x38, RZ ;  /* 0x00000038c12b7810 */ /* 0x000fe40007ffe0ff */
[----:B------:R-:W1:Y:S01]  /*19550*/  @P1 LDC R13, c[0x0][0xbf0] ;  /* 0x0002fc00ff0d1b82 */ /* 0x000e620000000800 */
[----:B------:R-:W-:Y:S01]  /*19560*/  IMAD R9, R12, UR5, R9 ;  /* 0x000000050c097c24 */ /* 0x000fe2000f8e0209 */
[----:B------:R-:W-:Y:S01]  /*19570*/  ULDC.64 UR4, c[0x0][0xb38] ;  /* 0x0002ce0000047ab9 */ /* 0x000fe20000000a00 */
[----:B------:R-:W-:Y:S01]  /*19580*/  IMAD.MOV.U32 R3, RZ, RZ, R35 ;  /* 0x000000ffff037224 */ /* 0x000fe200078e0023 */
[----:B------:R-:W-:Y:S01]  /*19590*/  SHF.R.S32.HI R44, RZ, 0x1f, R43 ;  /* 0x0000001fff2c7819 */ /* 0x000fe2000001142b */
[----:B------:R-:W-:-:S02]  /*195a0*/  IMAD.IADD R11, R11, 0x1, R9 ;  /* 0x000000010b0b7824 */ /* 0x000fc400078e0209 */
[----:B------:R-:W-:Y:S02]  /*195b0*/  VIADD R24, R193, 0x8 ;  /* 0x00000008c1187836 */ /* 0x000fe40000000000 */
        /* <DEDUP_REMOVED lines=8> */
[C---:B------:R-:W-:Y:S01]  /*19640*/  IMAD R9, R209.reuse, UR5, R0 ;  /* 0x00000005d1097c24 */ /* 0x040fe2000f8e0200 */
[----:B-1----:R-:W-:Y:S01]  /*19650*/  @P1 SHF.R.U32.HI R3, RZ, R13, R14 ;  /* 0x0000000dff031219 */ /* 0x002fe2000001160e */
[----:B------:R-:W-:Y:S01]  /*19660*/  IMAD.WIDE.U32 R10, R209, UR4, R10 ;  /* 0x00000004d10a7c25 */ /* 0x000fe2000f8e000a */
[----:B------:R-:W-:Y:S02]  /*19670*/  ULDC.64 UR4, c[0x0][0xb48] ;  /* 0x0002d20000047ab9 */ /* 0x000fe40000000a00 */
[----:B------:R-:W-:Y:S01]  /*19680*/  SHF.R.S32.HI R0, RZ, 0x1f, R3 ;  /* 0x0000001fff007819 */ /* 0x000fe20000011403 */
[----:B------:R-:W-:Y:S02]  /*19690*/  IMAD.IADD R11, R11, 0x1, R9 ;  /* 0x000000010b0b7824 */ /* 0x000fe400078e0209 */
        /* <DEDUP_REMOVED lines=14> */
[----:B------:R-:W-:Y:S01]  /*19780*/  ULDC.64 UR4, c[0x0][0xb00] ;  /* 0x0002c00000047ab9 */ /* 0x000fe20000000a00 */
[----:B------:R-:W-:-:S02]  /*19790*/  PRMT R4, RZ, 0x654, R4 ;  /* 0x00000654ff047816 */ /* 0x000fc40000000004 */
[----:B------:R-:W-:Y:S01]  /*197a0*/  IMAD.IADD R3, R11, 0x1, R3 ;  /* 0x000000010b037824 */ /* 0x000fe200078e0203 */
[C---:B------:R-:W-:Y:S01]  /*197b0*/  LEA R0, P0, R10.reuse, UR4, 0x2 ;  /* 0x000000040a007c11 */ /* 0x040fe2000f8010ff */
[C---:B------:R-:W-:Y:S01]  /*197c0*/  VIADD R35, R193.reuse, 0x18 ;  /* 0x00000018c1237836 */ /* 0x040fe20000000000 */
[----:B------:R-:W-:Y:S01]  /*197d0*/  UMOV UR4, 0xffffffff ;  /* 0xffffffff00047882 */ /* 0x000fe20000000000 */
[C---:B------:R-:W-:Y:S01]  /*197e0*/  VIADD R37, R193.reuse, 0x20 ;  /* 0x00000020c1257836 */ /* 0x040fe20000000000 */
[----:B------:R0:W-:Y:S01]  /*197f0*/  SYNCS.ARRIVE.TRANS64.RED.A1T0 RZ, [R4+URZ], RZ ;  /* 0x000000ff04ff79a7 */ /* 0x0001e2000810043f */
[C---:B------:R-:W-:Y:S01]  /*19800*/  VIADD R39, R193.reuse, 0x28 ;  /* 0x00000028c1277836 */ /* 0x040fe20000000000 */
[----:B------:R-:W-:Y:S01]  /*19810*/  SHF.R.S32.HI R36, RZ, 0x1f, R35 ;  /* 0x0000001fff247819 */ /* 0x000fe20000011423 */
[C---:B------:R-:W-:Y:S01]  /*19820*/  VIADD R41, R193.reuse, 0x30 ;  /* 0x00000030c1297836 */ /* 0x040fe20000000000 */
[----:B------:R-:W-:Y:S01]  /*19830*/  SHF.R.S32.HI R38, RZ, 0x1f, R37 ;  /* 0x0000001fff267819 */ /* 0x000fe20000011425 */
[C---:B------:R-:W-:Y:S01]  /*19840*/  VIADD R45, R193.reuse, 0x40 ;  /* 0x00000040c12d7836 */ /* 0x040fe20000000000 */
[----:B------:R-:W-:Y:S01]  /*19850*/  SHF.R.S32.HI R40, RZ, 0x1f, R39 ;  /* 0x0000001fff287819 */ /* 0x000fe20000011427 */
[----:B------:R-:W-:Y:S01]  /*19860*/  VIADD R47, R193, 0x48 ;  /* 0x00000048c12f7836 */ /* 0x000fe20000000000 */
[----:B0-----:R-:W-:-:S02]  /*19870*/  LEA.HI.X R4, R10, UR5, R3, 0x2, P0 ;  /* 0x000000050a047c11 */ /* 0x001fc400080f1403 */
[----:B------:R-:W-:Y:S02]  /*19880*/  SHF.R.S32.HI R42, RZ, 0x1f, R41 ;  /* 0x0000001fff2a7819 */ /* 0x000fe40000011429 */
[----:B------:R-:W-:Y:S02]  /*19890*/  SHF.R.S32.HI R46, RZ, 0x1f, R45 ;  /* 0x0000001fff2e7819 */ /* 0x000fe4000001142d */
[----:B------:R-:W-:Y:S01]  /*198a0*/  SHF.R.S32.HI R48, RZ, 0x1f, R47 ;  /* 0x0000001fff307819 */ /* 0x000fe2000001142f */
[----:B------:R-:W-:Y:S06]  /*198b0*/  BRA.DIV UR4, `(.L_x_3119) ;  /* 0x000000ba04007947 */ /* 0x000fec000b800000 */
[----:B------:R0:W1:Y:S04]  /*198c0*/  SHFL.IDX PT, R3, R4, RZ, 0x1c1f ;  /* 0x001c1fff04037589 */ /* 0x00006800000e0000 */
[----:B------:R0:W2:Y:S02]  /*198d0*/  SHFL.IDX PT, R14, R0, RZ, 0x1c1f ;  /* 0x001c1fff000e7589 */ /* 0x0000a400000e0000 */
.L_x_3379:
        /* <DEDUP_REMOVED lines=12> */
[-C--:B------:R-:W-:Y:S01]  /*199a0*/  @!P3 LEA R26, P4, R33, R14.reuse, 0x2 ;  /* 0x0000000e211ab211 */ /* 0x080fe200078810ff */
        /* <DEDUP_REMOVED lines=19> */
[-C--:B------:R-:W-:Y:S02]  /*19ae0*/  @!P1 LEA R20, P5, R43, R14.reuse, 0x2 ;  /* 0x0000000e2b149211 */ /* 0x080fe400078a10ff */
[----:B------:R-:W-:Y:S02]  /*19af0*/  ISETP.GE.AND P2, PT, R47, UR4, PT ;  /* 0x000000042f007c0c */ /* 0x000fe4000bf46270 */
[-C--:B------:R-:W-:Y:S02]  /*19b00*/  @!P4 LEA.HI.X R13, R41, R3.reuse, R42, 0x2, P0 ;  /* 0x00000003290dc211 */ /* 0x080fe400000f142a */
[----:B------:R-:W-:Y:S02]  /*19b10*/  ISETP.GE.AND P0, PT, R218, UR4, PT ;  /* 0x00000004da007c0c */ /* 0x000fe4000bf06270 */
[----:B------:R-:W-:Y:S01]  /*19b20*/  @!P1 LEA.HI.X R21, R43, R3, R44, 0x2, P5 ;  /* 0x000000032b159211 */ /* 0x000fe200028f142c */
[----:B------:R2:W-:Y:S01]  /*19b30*/  @!P4 ST.E.64 desc[UR42][R12.64], R112 ;  /* 0x000000700c00c985 */ /* 0x0005e2000c101b2a */
[----:B---3--:R-:W-:-:S03]  /*19b40*/  @!P3 LEA R26, P5, R45, R14, 0x2 ;  /* 0x0000000e2d1ab211 */ /* 0x008fc600078a10ff */
[----:B------:R3:W-:Y:S01]  /*19b50*/  @!P1 ST.E.64 desc[UR42][R20.64], R116 ;  /* 0x0000007414009985 */ /* 0x0007e2000c101b2a */
[----:B------:R-:W-:Y:S02]  /*19b60*/  ISETP.GE.AND P1, PT, R217, UR4, PT ;  /* 0x00000004d9007c0c */ /* 0x000fe4000bf26270 */
[-C--:B------:R-:W-:Y:S02]  /*19b70*/  @!P3 LEA.HI.X R27, R45, R3.reuse, R46, 0x2, P5 ;  /* 0x000000032d1bb211 */ /* 0x080fe400028f142e */
[CC--:B----4-:R-:W-:Y:S02]  /*19b80*/  @!P2 LEA R28, P4, R47.reuse, R14.reuse, 0x2 ;  /* 0x0000000e2f1ca211 */ /* 0x0d0fe400078810ff */
        /* <DEDUP_REMOVED lines=25> */
.L_x_3121:
[----:B------:R-:W-:Y:S05]  /*19d20*/  BSYNC B1 ;  /* 0x0000000000017941 */ /* 0x000fea0003800000 */
.L_x_3120:
[----:B------:R-:W-:-:S03]  /*19d30*/  UMOV UR4, 0xffffffff ;  /* 0xffffffff00047882 */ /* 0x000fc60000000000 */
[----:B------:R-:W-:Y:S05]  /*19d40*/  BRA.DIV UR4, `(.L_x_3122) ;  /* 0x000000b604107947 */ /* 0x000fea000b800000 */
[----:B-1----:R1:W3:Y:S04]  /*19d50*/  SHFL.IDX PT, R3, R4, 0x1, 0x1c1f ;  /* 0x003c1f0004037f89 */ /* 0x0022e800000e0000 */
[----:B--2---:R1:W2:Y:S02]  /*19d60*/  SHFL.IDX PT, R14, R0, 0x1, 0x1c1f ;  /* 0x003c1f00000e7f89 */ /* 0x0042a400000e0000 */
.L_x_3383:
        /* <DEDUP_REMOVED lines=8> */
[----:B---3--:R-:W-:Y:S02]  /*19df0*/  @!P4 IMAD.MOV.U32 R15, RZ, RZ, R3 ;  /* 0x000000ffff0fc224 */ /* 0x008fe400078e0003 */
[----:B------:R-:W-:Y:S02]  /*19e00*/  @!P2 LEA.HI.X R11, R24, R3, R32, 0x2, P3 ;  /* 0x00000003180ba211 */ /* 0x000fe400018f1420 */
[----:B------:R-:W-:Y:S01]  /*19e10*/  ISETP.GE.AND P3, PT, R37, UR4, PT ;  /* 0x0000000425007c0c */ /* 0x000fe2000bf66270 */
[----:B------:R-:W-:Y:S01]  /*19e20*/  @!P4 IMAD.WIDE R8, R193, 0x4, R14 ;  /* 0x00000004c108c825 */ /* 0x000fe200078e020e */
[----:B------:R-:W-:-:S04]  /*19e30*/  @!P1 LEA R12, P5, R33, R14, 0x2 ;  /* 0x0000000e210c9211 */ /* 0x000fc800078a10ff */
[----:B------:R2:W-:Y:S01]  /*19e40*/  @!P4 ST.E.64 desc[UR42][R8.64], R90 ;  /* 0x0000005a0800c985 */ /* 0x0005e2000c101b2a */
[-C--:B------:R-:W-:Y:S02]  /*19e50*/  @!P1 LEA.HI.X R13, R33, R3.reuse, R34, 0x2, P5 ;  /* 0x00000003210d9211 */ /* 0x080fe400028f1422 */
[----:B------:R-:W-:Y:S01]  /*19e60*/  ISETP.GE.AND P4, PT, R39, UR4, PT ;  /* 0x0000000427007c0c */ /* 0x000fe2000bf86270 */
[----:B------:R3:W-:Y:S01]  /*19e70*/  @!P2 ST.E.64 desc[UR42][R10.64], R94 ;  /* 0x0000005e0a00a985 */ /* 0x0007e2000c101b2a */
[----:B------:R-:W-:Y:S02]  /*19e80*/  ISETP.GE.AND P2, PT, R41, UR4, PT ;  /* 0x0000000429007c0c */ /* 0x000fe4000bf46270 */
[-C--:B------:R-:W-:Y:S01]  /*19e90*/  @!P0 LEA R20, P5, R35, R14.reuse, 0x2 ;  /* 0x0000000e23148211 */ /* 0x080fe200078a10ff */
[----:B------:R4:W-:Y:S01]  /*19ea0*/  @!P1 ST.E.64 desc[UR42][R12.64], R98 ;  /* 0x000000620c009985 */ /* 0x0009e2000c101b2a */
[----:B------:R-:W-:Y:S02]  /*19eb0*/  @!P3 LEA R24, P1, R37, R14, 0x2 ;  /* 0x0000000e2518b211 */ /* 0x000fe400078210ff */
[----:B------:R-:W-:-:S02]  /*19ec0*/  @!P0 LEA.HI.X R21, R35, R3, R36, 0x2, P5 ;  /* 0x0000000323158211 */ /* 0x000fc400028f1424 */
[-C--:B------:R-:W-:Y:S02]  /*19ed0*/  @!P3 LEA.HI.X R25, R37, R3.reuse, R38, 0x2, P1 ;  /* 0x000000032519b211 */ /* 0x080fe400008f1426 */
[----:B------:R-:W-:Y:S01]  /*19ee0*/  ISETP.GE.AND P1, PT, R43, UR4, PT ;  /* 0x000000042b007c0c */ /* 0x000fe2000bf26270 */
[----:B------:R5:W-:Y:S01]  /*19ef0*/  @!P0 ST.E.64 desc[UR42][R20.64], R102 ;  /* 0x0000006614008985 */ /* 0x000be2000c101b2a */
[-C--:B--2---:R-:W-:Y:S02]  /*19f00*/  @!P4 LEA R8, P5, R39, R14.reuse, 0x2 ;  /* 0x0000000e2708c211 */ /* 0x084fe400078a10ff */
[----:B------:R-:W-:Y:S01]  /*19f10*/  ISETP.GE.AND P0, PT, R45, UR4, PT ;  /* 0x000000042d007c0c */ /* 0x000fe2000bf06270 */
[----:B------:R2:W-:Y:S01]  /*19f20*/  @!P3 ST.E.64 desc[UR42][R24.64], R106 ;  /* 0x0000006a1800b985 */ /* 0x0005e2000c101b2a */
[----:B------:R-:W-:Y:S02]  /*19f30*/  @!P4 LEA.HI.X R9, R39, R3, R40, 0x2, P5 ;  /* 0x000000032709c211 */ /* 0x000fe400028f1428 */
[----:B---3--:R-:W-:-:S02]  /*19f40*/  @!P2 LEA R10, P5, R41, R14, 0x2 ;  /* 0x0000000e290aa211 */ /* 0x008fc400078a10ff */
[----:B------:R-:W-:Y:S01]  /*19f50*/  ISETP.GE.AND P3, PT, R47, UR4, PT ;  /* 0x000000042f007c0c */ /* 0x000fe2000bf66270 */
[----:B------:R3:W-:Y:S01]  /*19f60*/  @!P4 ST.E.64 desc[UR42][R8.64], R110 ;  /* 0x0000006e0800c985 */ /* 0x0007e2000c101b2a */
[-C--:B------:R-:W-:Y:S02]  /*19f70*/  @!P2 LEA.HI.X R11, R41, R3.reuse, R42, 0x2, P5 ;  /* 0x00000003290ba211 */ /* 0x080fe400028f142a */
[CC--:B----4-:R-:W-:Y:S02]  /*19f80*/  @!P1 LEA R12, P5, R43.reuse, R14.reuse, 0x2 ;  /* 0x0000000e2b0c9211 */ /* 0x0d0fe400078a10ff */
[----:B------:R-:W-:Y:S01]  /*19f90*/  ISETP.GE.AND P4, PT, R218, UR4, PT ;  /* 0x00000004da007c0c */ /* 0x000fe2000bf86270 */
[----:B------:R4:W-:Y:S01]  /*19fa0*/  @!P2 ST.E.64 desc[UR42][R10.64], R114 ;  /* 0x000000720a00a985 */ /* 0x0009e2000c101b2a */
[----:B------:R-:W-:Y:S02]  /*19fb0*/  @!P1 LEA.HI.X R13, R43, R3, R44, 0x2, P5 ;  /* 0x000000032b0d9211 */ /* 0x000fe400028f142c */
[----:B------:R-:W-:-:S02]  /*19fc0*/  @!P0 LEA R26, P5, R45, R14, 0x2 ;  /* 0x0000000e2d1a8211 */ /* 0x000fc400078a10ff */
[----:B------:R-:W-:Y:S01]  /*19fd0*/  ISETP.GE.AND P2, PT, R216, UR4, PT ;  /* 0x00000004d8007c0c */ /* 0x000fe2000bf46270 */
[----:B------:R0:W-:Y:S01]  /*19fe0*/  @!P1 ST.E.64 desc[UR42][R12.64], R118 ;  /* 0x000000760c009985 */ /* 0x0001e2000c101b2a */
[-C--:B------:R-:W-:Y:S02]  /*19ff0*/  @!P0 LEA.HI.X R27, R45, R3.reuse, R46, 0x2, P5 ;  /* 0x000000032d1b8211 */ /* 0x080fe400028f142e */
[-C--:B-----5:R-:W-:Y:S02]  /*1a000*/  @!P3 LEA R20, P5, R47, R14.reuse, 0x2 ;  /* 0x0000000e2f14b211 */ /* 0x0a0fe400078a10ff */
[----:B------:R-:W-:Y:S01]  /*1a010*/  ISETP.GE.AND P1, PT, R217, UR4, PT ;  /* 0x00000004d9007c0c */ /* 0x000fe2000bf26270 */
[----:B------:R5:W-:Y:S01]  /*1a020*/  @!P0 ST.E.64 desc[UR42][R26.64], R122 ;  /* 0x0000007a1a008985 */ /* 0x000be2000c101b2a */
[----:B------:R-:W-:Y:S02]  /*1a030*/  @!P3 LEA.HI.X R21, R47, R3, R48, 0x2, P5 ;  /* 0x000000032f15b211 */ /* 0x000fe400028f1430 */
[----:B--2---:R-:W-:-:S02]  /*1a040*/  @!P4 LEA R24, P5, R218, R14, 0x2 ;  /* 0x0000000eda18c211 */ /* 0x004fc400078a10ff */
[----:B------:R-:W-:Y:S01]  /*1a050*/  ISETP.GE.AND P0, PT, R215, UR4, PT ;  /* 0x00000004d7007c0c */ /* 0x000fe2000bf06270 */
[----:B------:R2:W-:Y:S01]  /*1a060*/  @!P3 ST.E.64 desc[UR42][R20.64], R126 ;  /* 0x0000007e1400b985 */ /* 0x0005e2000c101b2a */
[----:B------:R-:W-:Y:S02]  /*1a070*/  ISETP.GE.AND P3, PT, R214, UR4, PT ;  /* 0x00000004d6007c0c */ /* 0x000fe4000bf66270 */
[----:B------:R-:W-:-:S03]  /*1a080*/  @!P4 LEA.HI.X R25, R218, R3, R226, 0x2, P5 ;  /* 0x00000003da19c211 */ /* 0x000fc600028f14e2 */
[CC--:B---3--:R-:W-:Y:S02]  /*1a090*/  @!P1 LEA R8, P5, R217.reuse, R14.reuse, 0x2 ;  /* 0x0000000ed9089211 */ /* 0x0c8fe400078a10ff */
[----:B------:R2:W-:Y:S01]  /*1a0a0*/  @!P4 ST.E.64 desc[UR42][R24.64], R130 ;  /* 0x000000821800c985 */ /* 0x0005e2000c101b2a */
[CC--:B----4-:R-:W-:Y:S02]  /*1a0b0*/  @!P2 LEA R10, P4, R216.reuse, R14.reuse, 0x2 ;  /* 0x0000000ed80aa211 */ /* 0x0d0fe400078810ff */
[-C--:B------:R-:W-:Y:S02]  /*1a0c0*/  @!P1 LEA.HI.X R9, R217, R3.reuse, R225, 0x2, P5 ;  /* 0x00000003d9099211 */ /* 0x080fe400028f14e1 */
[-C--:B0-----:R-:W-:Y:S02]  /*1a0d0*/  @!P0 LEA R12, P5, R215, R14.reuse, 0x2 ;  /* 0x0000000ed70c8211 */ /* 0x081fe400078a10ff */
[----:B------:R-:W-:Y:S01]  /*1a0e0*/  @!P2 LEA.HI.X R11, R216, R3, R224, 0x2, P4 ;  /* 0x00000003d80ba211 */ /* 0x000fe200020f14e0 */
[----:B------:R2:W-:Y:S01]  /*1a0f0*/  @!P1 ST.E.64 desc[UR42][R8.64], R134 ;  /* 0x0000008608009985 */ /* 0x0005e2000c101b2a */
[----:B-----5:R-:W-:-:S02]  /*1a100*/  @!P3 LEA R26, P4, R214, R14, 0x2 ;  /* 0x0000000ed61ab211 */ /* 0x020fc400078810ff */
[-C--:B------:R-:W-:Y:S01]  /*1a110*/  @!P0 LEA.HI.X R13, R215, R3.reuse, R223, 0x2, P5 ;  /* 0x00000003d70d8211 */ /* 0x080fe200028f14df */
[----:B------:R2:W-:Y:S01]  /*1a120*/  @!P2 ST.E.64 desc[UR42][R10.64], R138 ;  /* 0x0000008a0a00a985 */ /* 0x0005e2000c101b2a */
[----:B------:R-:W-:-:S03]  /*1a130*/  @!P3 LEA.HI.X R27, R214, R3, R222, 0x2, P4 ;  /* 0x00000003d61bb211 */ /* 0x000fc600020f14de */
[----:B------:R2:W-:Y:S01]  /*1a140*/  @!P0 ST.E.64 desc[UR42][R12.64], R142 ;  /* 0x0000008e0c008985 */ /* 0x0005e2000c101b2a */
[----:B------:R-:W-:-:S03]  /*1a150*/  ISETP.GE.AND P0, PT, R213, UR4, PT ;  /* 0x00000004d5007c0c */ /* 0x000fc6000bf06270 */
[----:B------:R2:W-:Y:S10]  /*1a160*/  @!P3 ST.E.64 desc[UR42][R26.64], R146 ;  /* 0x000000921a00b985 */ /* 0x0005f4000c101b2a */
[----:B------:R-:W-:Y:S05]  /*1a170*/  @P0 BRA `(.L_x_3118) ;  /* 0x0000000c00100947 */ /* 0x000fea0003800000 */
[----:B------:R-:W-:-:S04]  /*1a180*/  LEA R14, P0, R213, R14, 0x2 ;  /* 0x0000000ed50e7211 */ /* 0x000fc800078010ff */
[----:B------:R-:W-:-:S05]  /*1a190*/  LEA.HI.X R15, R213, R3, R221, 0x2, P0 ;  /* 0x00000003d50f7211 */ /* 0x000fca00000f14dd */
[----:B------:R0:W-:Y:S01]  /*1a1a0*/  ST.E.64 desc[UR42][R14.64], R150 ;  /* 0x000000960e007985 */ /* 0x0001e2000c101b2a */
[----:B------:R-:W-:Y:S05]  /*1a1b0*/  BRA `(.L_x_3118) ;  /* 0x0000000c00007947 */ /* 0x000fea0003800000 */
.L_x_3105:
[----:B------:R-:W-:Y:S01]  /*1a1c0*/  ULDC.64 UR6, c[0x0][0xc08] ;  /* 0x0003020000067ab9 */ /* 0x000fe20000000a00 */
[----:B------:R-:W-:Y:S01]  /*1a1d0*/  ULDC.64 UR4, c[0x0][0xc00] ;  /* 0x0003000000047ab9 */ /* 0x000fe20000000a00 */
[----:B------:R-:W-:Y:S01]  /*1a1e0*/  ISETP.NE.U32.AND P1, PT, RZ, UR6, PT ;  /* 0x00000006ff007c0c */ /* 0x000fe2000bf25070 */
[----:B------:R-:W-:Y:S01]  /*1a1f0*/  IMAD.MOV.U32 R3, RZ, RZ, RZ ;  /* 0x000000ffff037224 */ /* 0x000fe200078e00ff */
[----:B------:R-:W-:Y:S02]  /*1a200*/  ISETP.NE.U32.AND P0, PT, RZ, UR4, PT ;  /* 0x00000004ff007c0c */ /* 0x000fe4000bf05070 */
[----:B------:R-:W-:Y:S02]  /*1a210*/  ISETP.NE.AND.EX P1, PT, RZ, UR7, PT, P1 ;  /* 0x00000007ff007c0c */ /* 0x000fe4000bf25310 */
[----:B------:R-:W-:Y:S02]  /*1a220*/  IADD3 R8, P2, R210, UR4, RZ ;  /* 0x00000004d2087c10 */ /* 0x000fe4000ff5e0ff */
[----:B------:R-:W-:-:S02]  /*1a230*/  ISETP.NE.AND.EX P0, PT, RZ, UR5, PT, P0 ;  /* 0x00000005ff007c0c */ /* 0x000fc4000bf05300 */
[----:B------:R-:W-:Y:S01]  /*1a240*/  IADD3.X R9, R211, UR5, RZ, P2, !PT ;  /* 0x00000005d3097c10 */ /* 0x000fe200097fe4ff */
[----:B------:R-:W-:Y:S02]  /*1a250*/  ULDC UR4, c[0x0][0xa88] ;  /* 0x0002a20000047ab9 */ /* 0x000fe40000000800 */
[----:B-----5:R-:W-:-:S04]  /*1a260*/  IMAD.U32 R24, RZ, RZ, UR4 ;  /* 0x00000004ff187e24 */ /* 0x020fc8000f8e00ff */
[----:B------:R-:W-:-:S04]  /*1a270*/  @P1 IADD3 R210, P2, R210, UR6, RZ ;  /* 0x00000006d2d21c10 */ /* 0x000fc8000ff5e0ff */
[----:B------:R-:W-:Y:S01]  /*1a280*/  @P1 IADD3.X R211, R211, UR7, RZ, P2, !PT ;  /* 0x00000007d3d31c10 */ /* 0x000fe200097fe4ff */
[----:B------:R4:W5:Y:S04]  /*1a290*/  @P0 LDG.E R3, desc[UR42][R8.64] ;  /* 0x0000002a08030981 */ /* 0x000968000c1e1900 */
[----:B------:R4:W5:Y:S01]  /*1a2a0*/  @P1 LDG.E R24, desc[UR42][R210.64] ;  /* 0x0000002ad2181981 */ /* 0x000962000c1e1900 */
[----:B------:R-:W-:Y:S01]  /*1a2b0*/  ISETP.NE.AND P2, PT, R208, RZ, PT ;  /* 0x000000ffd000720c */ /* 0x000fe20003f45270 */
[----:B------:R-:W1:-:S12]  /*1a2c0*/  S2R R0, SR_TID.X ;  /* 0x0000000000007919 */ /* 0x000e580000002100 */
[----:B------:R-:W2:Y:S01]  /*1a2d0*/  @!P2 LDC R208, c[0x0][0xad4] ;  /* 0x0002b500ffd0ab82 */ /* 0x000ea20000000800 */
[----:B-1----:R-:W-:Y:S01]  /*1a2e0*/  VIADD R0, R0, 0xffffff80 ;  /* 0xffffff8000007836 */ /* 0x002fe20000000000 */
[----:B--2---:R-:W-:-:S04]  /*1a2f0*/  ISETP.GT.AND P2, PT, R208, 0x1, PT ;  /* 0x00000001d000780c */ /* 0x004fc80003f44270 */
[----:B------:R-:W-:Y:S01]  /*1a300*/  ISETP.GT.AND P3, PT, R0, 0x7f, PT ;  /* 0x0000007f0000780c */ /* 0x000fe20003f64270 */
[----:B----4-:R-:W-:-:S12]  /*1a310*/  @P1 BRA `(.L_x_3123) ;  /* 0x0000000000101947 */ /* 0x010fd80003800000 */
[----:B------:R-:W-:Y:S05]  /*1a320*/  @!P0 BRA `(.L_x_3123) ;  /* 0x00000000000c8947 */ /* 0x000fea0003800000 */
[----:B------:R-:W2:Y:S04]  /*1a330*/  LDG.E R11, desc[UR42][R8.64] ;  /* 0x0000002a080b7981 */ /* 0x000ea8000c1e1900 */
[----:B-----5:R-:W2:Y:S02]  /*1a340*/  LDG.E R24, desc[UR42][R8.64+0x4] ;  /* 0x0000042a08187981 */ /* 0x020ea4000c1e1900 */
[----:B--2---:R-:W-:-:S07]  /*1a350*/  IMAD.IADD R24, R24, 0x1, -R11 ;  /* 0x0000000118187824 */ /* 0x004fce00078e0a0b */
.L_x_3123:
[----:B------:R-:W-:Y:S01]  /*1a360*/  BSSY B1, `(.L_x_3124) ;  /* 0x0000036000017945 */ /* 0x000fe20003800000 */
[----:B------:R-:W-:Y:S02]  /*1a370*/  SEL R209, R209, RZ, !P0 ;  /* 0x000000ffd1d17207 */ /* 0x000fe40004000000 */
[----:B------:R-:W-:Y:S02]  /*1a380*/  SEL R219, R219, RZ, !P0 ;  /* 0x000000ffdbdb7207 */ /* 0x000fe40004000000 */
[----:B-----5:R-:W-:Y:S01]  /*1a390*/  SHF.R.S32.HI R28, RZ, 0x1f, R3 ;  /* 0x0000001fff1c7819 */ /* 0x020fe20000011403 */
[----:B------:R-:W-:Y:S06]  /*1a3a0*/  @P3 BRA `(.L_x_3125) ;  /* 0x0000000000c43947 */ /* 0x000fec0003800000 */
[----:B------:R-:W1:Y:S01]  /*1a3b0*/  S2R R31, SR_TID.X ;  /* 0x00000000001f7919 */ /* 0x000e620000002100 */
[----:B------:R-:W2:Y:S02]  /*1a3c0*/  LDC R35, c[0x0][0xbe8] ;  /* 0x0002fa00ff237b82 */ /* 0x000ea40000000800 */
[----:B--2---:R-:W-:Y:S01]  /*1a3d0*/  IMAD R0, R24, R35, RZ ;  /* 0x0000002318007224 */ /* 0x004fe200078e02ff */
[----:B-1----:R-:W-:-:S04]  /*1a3e0*/  IADD3 R31, R192, -0x80, R31 ;  /* 0xffffff80c01f7810 */ /* 0x002fc80007ffe01f */
[----:B------:R-:W-:-:S13]  /*1a3f0*/  ISETP.GE.AND P0, PT, R31, R0, PT ;  /* 0x000000001f00720c */ /* 0x000fda0003f06270 */
[----:B------:R-:W-:Y:S05]  /*1a400*/  @P0 BRA `(.L_x_3125) ;  /* 0x0000000000ac0947 */ /* 0x000fea0003800000 */
[----:B------:R-:W-:Y:S01]  /*1a410*/  IMAD.MOV.U32 R26, RZ, RZ, 0x9b8 ;  /* 0x000009b8ff1a7424 */ /* 0x000fe200078e00ff */
[----:B------:R-:W-:Y:S01]  /*1a420*/  ISETP.GT.AND P0, PT, R208, 0x1, PT ;  /* 0x00000001d000780c */ /* 0x000fe20003f04270 */
[----:B------:R-:W1:Y:S01]  /*1a430*/  LDC.64 R32, c[0x0][0xba8] ;  /* 0x0002ea00ff207b82 */ /* 0x000e620000000a00 */
[----:B------:R-:W-:Y:S01]  /*1a440*/  ISETP.NE.AND P1, PT, R35, 0x1, PT ;  /* 0x000000012300780c */ /* 0x000fe20003f25270 */
[----:B------:R-:W-:Y:S01]  /*1a450*/  IMAD.MOV.U32 R25, RZ, RZ, R31 ;  /* 0x000000ffff197224 */ /* 0x000fe200078e001f */
[----:B------:R-:W-:-:S05]  /*1a460*/  SEL R26, R26, 0x978, P0 ;  /* 0x000009781a1a7807 */ /* 0x000fca0000000000 */
[----:B------:R-:W2:Y:S08]  /*1a470*/  LDC.64 R10, c[0x0][R26+0x220] ;  /* 0x000088001a0a7b82 */ /* 0x000eb00000000a00 */
[----:B------:R-:W4:Y:S08]  /*1a480*/  LDC.64 R8, c[0x0][R26+0x218] ;  /* 0x000086001a087b82 */ /* 0x000f300000000a00 */
[----:B------:R-:W5:Y:S08]  /*1a490*/  LDC.64 R12, c[0x0][R26+0x228] ;  /* 0x00008a001a0c7b82 */ /* 0x000f700000000a00 */
[----:B------:R-:W0:Y:S08]  /*1a4a0*/  @P1 LDC R0, c[0x0][0xbec] ;  /* 0x0002fb00ff001b82 */ /* 0x000e300000000800 */
[----:B------:R-:W5:Y:S08]  /*1a4b0*/  LDC.64 R14, c[0x0][R26+0x210] ;  /* 0x000084001a0e7b82 */ /* 0x000f700000000a00 */
[----:B------:R-:W3:Y:S01]  /*1a4c0*/  @P1 LDC R29, c[0x0][0xbf0] ;  /* 0x0002fc00ff1d1b82 */ /* 0x000ee20000000800 */
[----:B0-----:R-:W-:-:S07]  /*1a4d0*/  @P1 IMAD.HI.U32 R0, R31, R0, RZ ;  /* 0x000000001f001227 */ /* 0x001fce00078e00ff */
[----:B-1----:R-:W0:Y:S01]  /*1a4e0*/  @!P0 LDC R32, c[0x0][0xb50] ;  /* 0x0002d400ff208b82 */ /* 0x002e220000000800 */
[-C--:B--2---:R-:W-:Y:S02]  /*1a4f0*/  IMAD R11, R11, R209.reuse, RZ ;  /* 0x000000d10b0b7224 */ /* 0x084fe400078e02ff */
[----:B------:R-:W-:-:S05]  /*1a500*/  IMAD.WIDE.U32 R20, R10, R209, RZ ;  /* 0x000000d10a147225 */ /* 0x000fca00078e00ff */
[----:B------:R-:W1:Y:S01]  /*1a510*/  @!P0 LDC R33, c[0x0][0xb54] ;  /* 0x0002d500ff218b82 */ /* 0x000e620000000800 */
[-C--:B----4-:R-:W-:Y:S02]  /*1a520*/  IMAD R27, R9, R188.reuse, RZ ;  /* 0x000000bc091b7224 */ /* 0x090fe400078e02ff */
[----:B------:R-:W-:Y:S01]  /*1a530*/  IMAD.WIDE.U32 R8, R8, R188, RZ ;  /* 0x000000bc08087225 */ /* 0x000fe200078e00ff */
[----:B---3--:R-:W-:-:S03]  /*1a540*/  @P1 SHF.R.U32.HI R25, RZ, R29, R0 ;  /* 0x0000001dff191219 */ /* 0x008fc60000011600 */
[----:B------:R-:W-:Y:S01]  /*1a550*/  IMAD R29, R10, R219, R11 ;  /* 0x000000db0a1d7224 */ /* 0x000fe200078e020b */
[----:B------:R-:W-:Y:S01]  /*1a560*/  SEL R11, R212, RZ, P0 ;  /* 0x000000ffd40b7207 */ /* 0x000fe20000000000 */
[----:B------:R-:W-:Y:S01]  /*1a570*/  IMAD.IADD R27, R9, 0x1, R27 ;  /* 0x00000001091b7824 */ /* 0x000fe200078e021b */
[----:B------:R-:W-:Y:S01]  /*1a580*/  IADD3 R0, P1, P3, R20, R8, R3 ;  /* 0x0000000814007210 */ /* 0x000fe20007b3e003 */
[----:B------:R-:W-:Y:S02]  /*1a590*/  IMAD.MOV R4, RZ, RZ, -R25 ;  /* 0x000000ffff047224 */ /* 0x000fe400078e0a19 */
[----:B------:R-:W-:Y:S02]  /*1a5a0*/  IMAD.IADD R29, R21, 0x1, R29 ;  /* 0x00000001151d7824 */ /* 0x000fe400078e021d */
[----:B-----5:R-:W-:-:S04]  /*1a5b0*/  IMAD.WIDE.U32 R8, R12, R11, RZ ;  /* 0x0000000b0c087225 */ /* 0x020fc800078e00ff */
[----:B------:R-:W-:Y:S02]  /*1a5c0*/  IMAD R13, R13, R11, RZ ;  /* 0x0000000b0d0d7224 */ /* 0x000fe400078e02ff */
[----:B------:R-:W-:Y:S01]  /*1a5d0*/  IMAD R11, R35, R4, R31 ;  /* 0x00000004230b7224 */ /* 0x000fe200078e021f */
[----:B------:R-:W-:Y:S02]  /*1a5e0*/  IADD3.X R4, R29, R27, R28, P1, P3 ;  /* 0x0000001b1d047210 */ /* 0x000fe40000fe641c */
[----:B------:R-:W-:Y:S01]  /*1a5f0*/  IADD3 R8, P0, P1, R25, R0, R8 ;  /* 0x0000000019087210 */ /* 0x000fe2000791e008 */
[----:B------:R-:W-:Y:S01]  /*1a600*/  IMAD R0, R15, R11, RZ ;  /* 0x0000000b0f007224 */ /* 0x000fe200078e02ff */
[----:B------:R-:W-:Y:S02]  /*1a610*/  IADD3 R13, R9, R13, RZ ;  /* 0x0000000d090d7210 */ /* 0x000fe40007ffe0ff */
        /* <DEDUP_REMOVED lines=8> */
[----:B-1----:R-:W-:-:S05]  /*1a6a0*/  LEA.HI.X R11, R8, R33, R0, 0x2, P0 ;  /* 0x00000021080b7211 */ /* 0x002fca00000f1400 */
[----:B------:R1:W-:Y:S02]  /*1a6b0*/  STG.E desc[UR42][R10.64], R9 ;  /* 0x000000090a007986 */ /* 0x0003e4000c10192a */
.L_x_3125:
[----:B------:R-:W-:Y:S05]  /*1a6c0*/  BSYNC B1 ;  /* 0x0000000000017941 */ /* 0x000fea0003800000 */
.L_x_3124:
        /* <DEDUP_REMOVED lines=18> */
[----:B---3--:R-:W1:Y:S08]  /*1a7f0*/  @P0 LDC R4, c[0x0][0xbec] ;  /* 0x0002fb00ff040b82 */ /* 0x008e700000000800 */
        /* <DEDUP_REMOVED lines=25> */
[----:B------:R1:W3:Y:S02]  /*1a990*/  SHFL.IDX PT, R14, R0, RZ, 0x181f ;  /* 0x00181fff000e7589 */ /* 0x0002e400000e0000 */
.L_x_3386:
[----:B------:R-:W-:Y:S01]  /*1a9a0*/  IMAD R21, R24, R21, RZ ;  /* 0x0000001518157224 */ /* 0x000fe200078e02ff */
[----:B------:R-:W-:Y:S04]  /*1a9b0*/  BSSY B1, `(.L_x_3127) ;  /* 0x000000c000017945 */ /* 0x000fe80003800000 */
[----:B------:R-:W-:-:S13]  /*1a9c0*/  ISETP.GE.AND P0, PT, R192, R21, PT ;  /* 0x00000015c000720c */ /* 0x000fda0003f06270 */
[----:B------:R-:W-:Y:S05]  /*1a9d0*/  @P0 BRA `(.L_x_3128) ;  /* 0x0000000000240947 */ /* 0x000fea0003800000 */
[----:B------:R-:W-:Y:S02]  /*1a9e0*/  ULDC UR4, c[0x0][0xac8] ;  /* 0x0002b20000047ab9 */ /* 0x000fe40000000800 */
[----:B------:R-:W-:Y:S02]  /*1a9f0*/  ISETP.GE.AND P2, PT, R16, UR4, PT ;  /* 0x0000000410007c0c */ /* 0x000fe4000bf46270 */
[----:B------:R-:W-:-:S11]  /*1aa00*/  ISETP.GE.AND P3, PT, R2, UR4, PT ;  /* 0x0000000402007c0c */ /* 0x000fd6000bf66270 */
[-C--:B---3--:R-:W-:Y:S02]  /*1aa10*/  @!P2 LEA R8, P0, R16, R14.reuse, 0x1 ;  /* 0x0000000e1008a211 */ /* 0x088fe400078008ff */
[----:B------:R-:W-:Y:S02]  /*1aa20*/  @!P3 LEA R14, P1, R2, R14, 0x1 ;  /* 0x0000000e020eb211 */ /* 0x000fe400078208ff */
[-C--:B--2---:R-:W-:Y:S02]  /*1aa30*/  @!P2 LEA.HI.X R9, R16, R3.reuse, R17, 0x1, P0 ;  /* 0x000000031009a211 */ /* 0x084fe400000f0c11 */
[----:B------:R-:W-:-:S03]  /*1aa40*/  @!P3 LEA.HI.X R15, R2, R3, R184, 0x1, P1 ;  /* 0x00000003020fb211 */ /* 0x000fc600008f0cb8 */
[----:B------:R4:W-:Y:S04]  /*1aa50*/  @!P2 ST.E.128 desc[UR42][R8.64], RZ ;  /* 0x000000ff0800a985 */ /* 0x0009e8000c101d2a */
[----:B------:R4:W-:Y:S02]  /*1aa60*/  @!P3 ST.E.128 desc[UR42][R14.64], RZ ;  /* 0x000000ff0e00b985 */ /* 0x0009e4000c101d2a */
.L_x_3128:
[----:B------:R-:W-:Y:S05]  /*1aa70*/  BSYNC B1 ;  /* 0x0000000000017941 */ /* 0x000fea0003800000 */
.L_x_3127:
[----:B------:R-:W-:-:S03]  /*1aa80*/  UMOV UR4, 0xffffffff ;  /* 0xffffffff00047882 */ /* 0x000fc60000000000 */
[----:B------:R-:W-:Y:S05]  /*1aa90*/  BRA.DIV UR4, `(.L_x_3129) ;  /* 0x000000aa04387947 */ /* 0x000fea000b800000 */
[----:B--2---:R2:W0:Y:S04]  /*1aaa0*/  SHFL.IDX PT, R3, R4, 0x1, 0x181f ;  /* 0x00381f0004037f89 */ /* 0x00442800000e0000 */
[----:B---34-:R2:W3:Y:S02]  /*1aab0*/  SHFL.IDX PT, R14, R0, 0x1, 0x181f ;  /* 0x00381f00000e7f89 */ /* 0x0184e400000e0000 */
.L_x_3390:
[----:B------:R-:W-:Y:S01]  /*1aac0*/  VIADD R8, R192, 0x20 ;  /* 0x00000020c0087836 */ /* 0x000fe20000000000 */
        /* <DEDUP_REMOVED lines=12> */
.L_x_3131:
[----:B------:R-:W-:Y:S05]  /*1ab90*/  BSYNC B1 ;  /* 0x0000000000017941 */ /* 0x000fea0003800000 */
.L_x_3130:
[----:B------:R-:W-:-:S03]  /*1aba0*/  UMOV UR4, 0xffffffff ;  /* 0xffffffff00047882 */ /* 0x000fc60000000000 */
[----:B------:R-:W-:Y:S05]  /*1abb0*/  BRA.DIV UR4, `(.L_x_3132) ;  /* 0x000000aa04387947 */ /* 0x000fea000b800000 */
[----:B0-----:R0:W0:Y:S04]  /*1abc0*/  SHFL.IDX PT, R3, R4, 0x2, 0x181f ;  /* 0x00581f0004037f89 */ /* 0x00102800000e0000 */
[----:B---34-:R3:W4:Y:S02]  /*1abd0*/  SHFL.IDX PT, R14, R0, 0x2, 0x181f ;  /* 0x00581f00000e7f89 */ /* 0x01872400000e0000 */
.L_x_3394:
        /* <DEDUP_REMOVED lines=13> */
.L_x_3134:
[----:B------:R-:W-:Y:S05]  /*1acb0*/  BSYNC B1 ;  /* 0x0000000000017941 */ /* 0x000fea0003800000 */
.L_x_3133:
[----:B------:R-:W-:-:S03]  /*1acc0*/  UMOV UR4, 0xffffffff ;  /* 0xffffffff00047882 */ /* 0x000fc60000000000 */
[----:B------:R-:W-:Y:S05]  /*1acd0*/  BRA.DIV UR4, `(.L_x_3135) ;  /* 0x000000aa04387947 */ /* 0x000fea000b800000 */
[----:B0-----:R0:W0:Y:S04]  /*1ace0*/  SHFL.IDX PT, R3, R4, 0x3, 0x181f ;  /* 0x00781f0004037f89 */ /* 0x00102800000e0000 */
[----:B----4-:R4:W0:Y:S02]  /*1acf0*/  SHFL.IDX PT, R14, R0, 0x3, 0x181f ;  /* 0x00781f00000e7f89 */ /* 0x01082400000e0000 */
.L_x_3398:
[----:B-1234-:R-:W-:-:S04]  /*1ad00*/  IADD3 R0, R192, 0x60, RZ ;  /* 0x00000060c0007810 */ /* 0x01efc80007ffe0ff */
        /* <DEDUP_REMOVED lines=11> */
.L_x_3118:
[----:B------:R-:W-:Y:S05]  /*1adc0*/  BSYNC B0 ;  /* 0x0000000000007941 */ /* 0x000fea0003800000 */
.L_x_3104:
[----:B------:R-:W-:Y:S02]  /*1add0*/  ULDC UR4, c[0x0][0xc3c] ;  /* 0x00030f0000047ab9 */ /* 0x000fe40000000800 */
[----:B---3--:R-:W-:-:S13]  /*1ade0*/  ISETP.GE.AND P0, PT, R7, UR4, PT ;  /* 0x0000000407007c0c */ /* 0x008fda000bf06270 */
[----:B------:R-:W-:Y:S05]  /*1adf0*/  @!P0 BRA `(.L_x_3136) ;  /* 0xfffffe6400048947 */ /* 0x000fea000383ffff */
[----:B------:R-:W-:Y:S05]  /*1ae00*/  BRA `(.L_x_2902) ;  /* 0x0000007800487947 */ /* 0x000fea0003800000 */
.L_x_2900:
        /* <DEDUP_REMOVED lines=16> */
.L_x_3137:
        /* <DEDUP_REMOVED lines=43> */
.L_x_3141:
        /* <DEDUP_REMOVED lines=37> */
.L_x_3139:
        /* <DEDUP_REMOVED lines=13> */
.L_x_3142:
        /* <DEDUP_REMOVED lines=25> */
[-C--:B------:R-:W-:Y:S01]  /*1b670*/  @!P1 IADD3 R3, R3, -R12.reuse, RZ ;  /* 0x8000000c03039210 */ /* 0x080fe20007ffe0ff */
        /* <DEDUP_REMOVED lines=28> */
[----:B------:R-:W-:Y:S02]  /*1b840*/  @!P2 IADD3 R2, -R2, RZ, RZ ;  /* 0x000000ff0202a210 */ /* 0x000fe40007ffe1ff */
[----:B------:R-:W-:-:S05]  /*1b850*/  @!P1 LOP3.LUT R2, RZ, R9, RZ, 0x33, !PT ;  /* 0x00000009ff029212 */ /* 0x000fca00078e33ff */
[----:B------:R-:W-:-:S04]  /*1b860*/  IMAD.MOV R18, RZ, RZ, -R2 ;  /* 0x000000ffff127224 */ /* 0x000fc800078e0a02 */
[C---:B------:R-:W-:Y:S02]  /*1b870*/  IMAD R18, R9.reuse, R18, R10 ;  /* 0x0000001209127224 */ /* 0x040fe400078e020a */
[----:B------:R-:W-:Y:S02]  /*1b880*/  IMAD R9, R9, 0x1000000, R2 ;  /* 0x0100000009097824 */ /* 0x000fe400078e0202 */
[----:B------:R-:W-:Y:S02]  /*1b890*/  IMAD R2, R6, R3, R5 ;  /* 0x0000000306027224 */ /* 0x000fe400078e0205 */
[----:B------:R-:W-:Y:S01]  /*1b8a0*/  IMAD R18, R18, 0x10000, R9 ;  /* 0x0001000012127824 */ /* 0x000fe200078e0209 */
[----:B------:R-:W-:Y:S06]  /*1b8b0*/  BRA `(.L_x_3144) ;  /* 0x0000000000f47947 */ /* 0x000fec0003800000 */
.L_x_3143:
        /* <DEDUP_REMOVED lines=39> */
[----:B0-----:R-:W-:-:S06]  /*1bb30*/  IADD3 R3, R8, 0xffffffe, RZ ;  /* 0x0ffffffe08037810 */ /* 0x001fcc0007ffe0ff */
        /* <DEDUP_REMOVED lines=21> */
.L_x_3144:
[----:B------:R-:W-:-:S05]  /*1bc90*/  LOP3.LUT R17, RZ, R2, RZ, 0x33, !PT ;  /* 0x00000002ff117212 */ /* 0x000fca00078e33ff */
[----:B------:R-:W-:Y:S01]  /*1bca0*/  IMAD.IADD R17, R6, 0x1, R17 ;  /* 0x0000000106117824 */ /* 0x000fe200078e0211 */
[----:B------:R-:W-:Y:S06]  /*1bcb0*/  BRA `(.L_x_3145) ;  /* 0x00000000000c7947 */ /* 0x000fec0003800000 */
.L_x_3140:
[----:B------:R-:W-:Y:S01]  /*1bcc0*/  IMAD.MOV.U32 R17, RZ, RZ, RZ ;  /* 0x000000ffff117224 */ /* 0x000fe200078e00ff */
[----:B------:R-:W-:Y:S01]  /*1bcd0*/  MOV R18, RZ ;  /* 0x000000ff00127202 */ /* 0x000fe20000000f00 */
[----:B------:R-:W-:-:S07]  /*1bce0*/  IMAD.U32 R16, RZ, RZ, UR6 ;  /* 0x00000006ff107e24 */ /* 0x000fce000f8e00ff */
.L_x_3145:
[----:B------:R-:W-:-:S13]  /*1bcf0*/  ISETP.NE.AND P0, PT, R7, RZ, PT ;  /* 0x000000ff0700720c */ /* 0x000fda0003f05270 */
[----:B------:R-:W0:Y:S01]  /*1bd00*/  @!P0 S2R R3, SR_CgaCtaId ;  /* 0x0000000000038919 */ /* 0x000e220000008800 */
[----:B------:R-:W-:-:S04]  /*1bd10*/  @!P0 MOV R2, 0x400 ;  /* 0x0000040000028802 */ /* 0x000fc80000000f00 */
[----:B0-----:R-:W-:-:S05]  /*1bd20*/  @!P0 LEA R2, R3, R2, 0x18 ;  /* 0x0000000203028211 */ /* 0x001fca00078ec0ff */
[----:B------:R1:W-:Y:S01]  /*1bd30*/  @!P0 STS.128 [R2+0x288d0], R16 ;  /* 0x0288d01002008388 */ /* 0x0003e20000000c00 */
[----:B------:R-:W-:Y:S06]  /*1bd40*/  BAR.ARV 0x5, 0x180 ;  /* 0x0146000000007b1d */ /* 0x000fec0000002000 */
.L_x_3138:
        /* <DEDUP_REMOVED lines=33> */
.L_x_3249:
[----:B0-----:R-:W0:Y:S02]  /*1bf60*/  LDC.64 R2, c[0x0][0xc88] ;  /* 0x00032200ff027b82 */ /* 0x001e240000000a00 */
[----:B0-----:R-:W-:-:S05]  /*1bf70*/  IMAD.WIDE R2, R19, 0x4, R2 ;  /* 0x0000000413027825 */ /* 0x001fca00078e0202 */
[----:B--2---:R-:W2:Y:S01]  /*1bf80*/  LDG.E R33, desc[UR42][R2.64] ;  /* 0x0000002a02217981 */ /* 0x004ea2000c1e1900 */
        /* <DEDUP_REMOVED lines=8> */
[----:B--2---:R-:W-:-:S11]  /*1c010*/  SHF.R.S32.HI R0, RZ, 0x1f, R33 ;  /* 0x0000001fff007819 */ /* 0x004fd60000011421 */
[C---:B------:R-:W-:Y:S01]  /*1c020*/  @P0 LEA R2, P1, R33.reuse, UR4, 0x2 ;  /* 0x0000000421020c11 */ /* 0x040fe2000f8210ff */
[C---:B------:R-:W-:Y:S01]  /*1c030*/  IMAD.SHL.U32 R23, R33.reuse, 0x4, RZ ;  /* 0x0000000421177824 */ /* 0x040fe200078e00ff */
[C-C-:B------:R-:W-:Y:S01]  /*1c040*/  SHF.L.U64.HI R24, R33.reuse, 0x2, R0.reuse ;  /* 0x0000000221187819 */ /* 0x140fe20000010200 */
[----:B------:R0:W-:Y:S01]  /*1c050*/  STL [R1+0x14], R0 ;  /* 0x0000140001007387 */ /* 0x0001e20000100800 */
[----:B------:R-:W-:Y:S01]  /*1c060*/  @P0 LEA.HI.X R3, R33, UR5, R0, 0x2, P1 ;  /* 0x0000000521030c11 */ /* 0x000fe200088f1400 */
[----:B------:R-:W-:-:S04]  /*1c070*/  ULDC.64 UR4, c[0x0][0xa00] ;  /* 0x0002800000047ab9 */ /* 0x000fc80000000a00 */
[----:B-1----:R1:W2:Y:S01]  /*1c080*/  @P0 LDG.E R13, desc[UR42][R2.64] ;  /* 0x0000002a020d0981 */ /* 0x0022a2000c1e1900 */
        /* <DEDUP_REMOVED lines=10> */
[----:B------:R-:W3:Y:S01]  /*1c130*/  @P0 LDG.E R6, desc[UR42][R2.64] ;  /* 0x0000002a02060981 */ /* 0x000ee2000c1e1900 */
[----:B------:R-:W-:Y:S01]  /*1c140*/  ULDC UR4, c[0x0][0x288] ;  /* 0x0000a20000047ab9 */ /* 0x000fe20000000800 */
[----:B------:R-:W-:Y:S01]  /*1c150*/  IADD3.X R5, R24, UR7, RZ, P4, !PT ;  /* 0x0000000718057c10 */ /* 0x000fe2000a7fe4ff */
[----:B------:R-:W-:Y:S01]  /*1c160*/  IMAD.U32 R8, RZ, RZ, UR4 ;  /* 0x00000004ff087e24 */ /* 0x000fe2000f8e00ff */
[----:B------:R-:W-:-:S03]  /*1c170*/  ULDC.64 UR4, c[0x0][0x418] ;  /* 0x0001060000047ab9 */ /* 0x000fc60000000a00 */
[----:B------:R-:W5:Y:S04]  /*1c180*/  @P1 LDG.E R0, desc[UR42][R4.64] ;  /* 0x0000002a04001981 */ /* 0x000f68000c1e1900 */
[----:B---3--:R0:W-:Y:S02]  /*1c190*/  STL [R1+0xc], R6 ;  /* 0x00000c0601007387 */ /* 0x0081e40000100800 */
[----:B0-----:R-:W-:-:S04]  /*1c1a0*/  @P2 IADD3 R6, P3, R23, UR8, RZ ;  /* 0x0000000817062c10 */ /* 0x001fc8000ff7e0ff */
[----:B------:R-:W-:-:S05]  /*1c1b0*/  @P2 IADD3.X R7, R24, UR9, RZ, P3, !PT ;  /* 0x0000000918072c10 */ /* 0x000fca0009ffe4ff */
[----:B------:R0:W3:Y:S01]  /*1c1c0*/  @P2 LDG.E R8, desc[UR42][R6.64] ;  /* 0x0000002a06082981 */ /* 0x0000e2000c1e1900 */
[----:B------:R-:W-:-:S03]  /*1c1d0*/  UISETP.NE.U32.AND UP0, UPT, UR4, URZ, UPT ;  /* 0x0000003f0400728c */ /* 0x000fc6000bf05070 */
[----:B------:R-:W-:Y:S01]  /*1c1e0*/  ULDC UR4, c[0x0][0x424] ;  /* 0x0001090000047ab9 */ /* 0x000fe20000000800 */
[----:B------:R-:W-:-:S03]  /*1c1f0*/  UISETP.NE.AND.EX UP0, UPT, UR5, URZ, UPT, UP0 ;  /* 0x0000003f0500728c */ /* 0x000fc6000bf05300 */
[----:B------:R-:W-:Y:S01]  /*1c200*/  ULDC UR5, c[0x0][0x2f0] ;  /* 0x0000bc0000057ab9 */ /* 0x000fe20000000800 */
[----:B------:R-:W-:-:S04]  /*1c210*/  USEL UR4, UR4, 0x1, UP0 ;  /* 0x0000000104047887 */ /* 0x000fc80008000000 */
[----:B------:R-:W-:-:S03]  /*1c220*/  UIMAD UR4, UR4, UR5, URZ ;  /* 0x00000005040472a4 */ /* 0x000fc6000f8e023f */
[----:B------:R-:W-:Y:S02]  /*1c230*/  ULDC UR5, c[0x0][0x348] ;  /* 0x0000d20000057ab9 */ /* 0x000fe40000000800 */
[----:B0-----:R-:W-:Y:S02]  /*1c240*/  IMAD.U32 R6, RZ, RZ, UR5 ;  /* 0x00000005ff067e24 */ /* 0x001fe4000f8e00ff */
[----:B------:R-:W-:Y:S01]  /*1c250*/  IMAD.U32 R9, RZ, RZ, UR4 ;  /* 0x00000004ff097e24 */ /* 0x000fe2000f8e00ff */
[----:B---3--:R0:W-:Y:S04]  /*1c260*/  STL [R1+0x10], R8 ;  /* 0x0000100801007387 */ /* 0x0081e80000100800 */
[----:B--2---:R0:W-:Y:S01]  /*1c270*/  STL [R1], R13 ;  /* 0x0000000d01007387 */ /* 0x0041e20000100800 */
[----:B------:R-:W-:Y:S01]  /*1c280*/  IMAD.MOV.U32 R12, RZ, RZ, R8 ;  /* 0x000000ffff0c7224 */ /* 0x000fe200078e0008 */
[----:B------:R-:W-:Y:S06]  /*1c290*/  @P2 BRA `(.L_x_3147) ;  /* 0x0000000000142947 */ /* 0x000fec0003800000 */
[----:B------:R-:W-:Y:S05]  /*1c2a0*/  @!P0 BRA `(.L_x_3147) ;  /* 0x0000000000108947 */ /* 0x000fea0003800000 */
[----:B0-----:R-:W2:Y:S04]  /*1c2b0*/  LDG.E R8, desc[UR42][R2.64] ;  /* 0x0000002a02087981 */ /* 0x001ea8000c1e1900 */
[----:B------:R-:W2:Y:S02]  /*1c2c0*/  LDG.E R7, desc[UR42][R2.64+0x4] ;  /* 0x0000042a02077981 */ /* 0x000ea4000c1e1900 */
[----:B--2---:R-:W-:-:S05]  /*1c2d0*/  IMAD.IADD R12, R7, 0x1, -R8 ;  /* 0x00000001070c7824 */ /* 0x004fca00078e0a08 */
[----:B------:R1:W-:Y:S02]  /*1c2e0*/  STL [R1+0x10], R12 ;  /* 0x0000100c01007387 */ /* 0x0003e40000100800 */
.L_x_3147:
[----:B------:R-:W-:Y:S01]  /*1c2f0*/  ULDC.64 UR4, c[0x0][0xa20] ;  /* 0x0002880000047ab9 */ /* 0x000fe20000000a00 */
[C---:B------:R-:W-:Y:S01]  /*1c300*/  LOP3.LUT R2, R18.reuse, 0xff000000, RZ, 0xc0, !PT ;  /* 0xff00000012027812 */ /* 0x040fe200078ec0ff */
[----:B------:R-:W-:Y:S01]  /*1c310*/  IMAD.MOV.U32 R34, RZ, RZ, R33 ;  /* 0x000000ffff227224 */ /* 0x000fe200078e0021 */
[----:B------:R-:W-:Y:S02]  /*1c320*/  ISETP.NE.U32.AND P0, PT, RZ, UR4, PT ;  /* 0x00000004ff007c0c */ /* 0x000fe4000bf05070 */
[----:B------:R-:W-:Y:S02]  /*1c330*/  SHF.R.U32.HI R3, RZ, 0x8, R2 ;  /* 0x00000008ff037819 */ /* 0x000fe40000011602 */
[----:B------:R-:W-:Y:S02]  /*1c340*/  ISETP.NE.AND.EX P0, PT, RZ, UR5, PT, P0 ;  /* 0x00000005ff007c0c */ /* 0x000fe4000bf05300 */
[C---:B0-----:R-:W-:Y:S02]  /*1c350*/  LOP3.LUT R8, R18.reuse, 0xff0000, RZ, 0xc0, !PT ;  /* 0x00ff000012087812 */ /* 0x041fe400078ec0ff */
[----:B------:R-:W-:-:S02]  /*1c360*/  LOP3.LUT R18, R18, 0xffff, RZ, 0xc0, !PT ;  /* 0x0000ffff12127812 */ /* 0x000fc400078ec0ff */
[----:B------:R-:W-:-:S07]  /*1c370*/  LEA.HI R8, R8, R3, RZ, 0x10 ;  /* 0x0000000308087211 */ /* 0x000fce00078f80ff */
[----:B------:R-:W-:Y:S05]  /*1c380*/  @!P0 BRA `(.L_x_3148) ;  /* 0x0000000000108947 */ /* 0x000fea0003800000 */
[----:B------:R-:W-:-:S04]  /*1c390*/  IADD3 R2, P0, R23, UR4, RZ ;  /* 0x0000000417027c10 */ /* 0x000fc8000ff1e0ff */
[----:B------:R-:W-:-:S05]  /*1c3a0*/  IADD3.X R3, R24, UR5, RZ, P0, !PT ;  /* 0x0000000518037c10 */ /* 0x000fca00087fe4ff */
[----:B------:R0:W5:Y:S01]  /*1c3b0*/  LDG.E R9, desc[UR42][R2.64] ;  /* 0x0000002a02097981 */ /* 0x000162000c1e1900 */
[----:B------:R-:W-:Y:S05]  /*1c3c0*/  BRA `(.L_x_3149) ;  /* 0x0000000000247947 */ /* 0x000fea0003800000 */
.L_x_3148:
        /* <DEDUP_REMOVED lines=9> */
.L_x_3149:
[----:B0-----:R-:W2:Y:S01]  /*1c460*/  @P1 LDG.E R2, desc[UR42][R4.64] ;  /* 0x0000002a04021981 */ /* 0x001ea2000c1e1900 */
[----:B------:R-:W0:Y:S03]  /*1c470*/  LDC R3, c[0x0][0x448] ;  /* 0x00011200ff037b82 */ /* 0x000e260000000800 */
[----:B------:R-:W2:Y:S01]  /*1c480*/  @P1 LDG.E R11, desc[UR42][R4.64+0x4] ;  /* 0x0000042a040b1981 */ /* 0x000ea2000c1e1900 */
[----:B-----5:R-:W-:Y:S01]  /*1c490*/  IMAD.IADD R9, R9, 0x1, -R13 ;  /* 0x0000000109097824 */ /* 0x020fe200078e0a0d */
[----:B------:R-:W-:Y:S01]  /*1c4a0*/  BSSY B0, `(.L_x_3150) ;  /* 0x0000035000007945 */ /* 0x000fe20003800000 */
[----:B------:R-:W-:Y:S01]  /*1c4b0*/  LOP3.LUT R37, R8, 0xff, RZ, 0xc0, !PT ;  /* 0x000000ff08257812 */ /* 0x000fe200078ec0ff */
[----:B------:R-:W-:Y:S01]  /*1c4c0*/  IMAD.MOV.U32 R13, RZ, RZ, RZ ;  /* 0x000000ffff0d7224 */ /* 0x000fe200078e00ff */
[----:B0-----:R-:W-:-:S13]  /*1c4d0*/  ISETP.NE.AND P0, PT, R3, 0x1, PT ;  /* 0x000000010300780c */ /* 0x001fda0003f05270 */
[----:B------:R-:W0:Y:S08]  /*1c4e0*/  @P0 LDC R7, c[0x0][0x44c] ;  /* 0x00011300ff070b82 */ /* 0x000e300000000800 */
[----:B------:R-:W3:Y:S01]  /*1c4f0*/  @P0 LDC R3, c[0x0][0x450] ;  /* 0x00011400ff030b82 */ /* 0x000ee20000000800 */
[----:B--2---:R-:W-:Y:S02]  /*1c500*/  @P1 IMAD.IADD R6, R11, 0x1, -R2 ;  /* 0x000000010b061824 */ /* 0x004fe400078e0a02 */
[----:B------:R-:W-:-:S02]  /*1c510*/  IMAD.SHL.U32 R2, R17, 0x80, RZ ;  /* 0x0000008011027824 */ /* 0x000fc400078e00ff */
[----:B------:R-:W-:Y:S02]  /*1c520*/  IMAD.IADD R36, R9, 0x1, R6 ;  /* 0x0000000109247824 */ /* 0x000fe400078e0206 */
[----:B------:R-:W-:-:S04]  /*1c530*/  VIADD R2, R2, 0x7f ;  /* 0x0000007f02027836 */ /* 0x000fc80000000000 */
[----:B0-----:R-:W-:Y:S01]  /*1c540*/  @P0 IMAD.HI.U32 R10, R2, R7, RZ ;  /* 0x00000007020a0227 */ /* 0x001fe200078e00ff */
[----:B------:R-:W-:-:S04]  /*1c550*/  IADD3 R7, R36, 0x80, -R12 ;  /* 0x0000008024077810 */ /* 0x000fc80007ffe80c */
[----:B---3--:R-:W-:Y:S02]  /*1c560*/  @P0 SHF.R.U32.HI R2, RZ, R3, R10 ;  /* 0x00000003ff020219 */ /* 0x008fe4000001160a */
[----:B------:R-:W-:-:S03]  /*1c570*/  IADD3 R3, R36, 0x7f, RZ ;  /* 0x0000007f24037810 */ /* 0x000fc60007ffe0ff */
[----:B------:R-:W-:Y:S01]  /*1c580*/  IMAD.IADD R2, R7, 0x1, R2 ;  /* 0x0000000107027824 */ /* 0x000fe200078e0202 */
[----:B------:R-:W-:-:S04]  /*1c590*/  SHF.R.S32.HI R4, RZ, 0x1f, R3 ;  /* 0x0000001fff047819 */ /* 0x000fc80000011403 */
[----:B------:R-:W-:Y:S02]  /*1c5a0*/  LEA.HI R4, R4, R3, RZ, 0x7 ;  /* 0x0000000304047211 */ /* 0x000fe400078f38ff */
[----:B------:R-:W-:Y:S02]  /*1c5b0*/  SHF.R.S32.HI R3, RZ, 0x1f, R2 ;  /* 0x0000001fff037819 */ /* 0x000fe40000011402 */
[----:B------:R-:W-:Y:S02]  /*1c5c0*/  SHF.R.S32.HI R5, RZ, 0x7, R4 ;  /* 0x00000007ff057819 */ /* 0x000fe40000011404 */
[----:B------:R-:W-:Y:S02]  /*1c5d0*/  LEA.HI R3, R3, R2, RZ, 0x7 ;  /* 0x0000000203037211 */ /* 0x000fe400078f38ff */
[----:B------:R-:W-:Y:S02]  /*1c5e0*/  SHF.R.U32.HI R4, RZ, 0x10, R8 ;  /* 0x00000010ff047819 */ /* 0x000fe40000011608 */
[----:B------:R-:W-:-:S04]  /*1c5f0*/  SHF.R.S32.HI R10, RZ, 0x7, R3 ;  /* 0x00000007ff0a7819 */ /* 0x000fc80000011403 */
[----:B------:R-:W-:-:S04]  /*1c600*/  VIMNMX R10, R5, R10, PT ;  /* 0x0000000a050a7248 */ /* 0x000fc80003fe0100 */
[----:B------:R-:W-:-:S13]  /*1c610*/  ISETP.GE.AND P0, PT, R10, 0x1, PT ;  /* 0x000000010a00780c */ /* 0x000fda0003f06270 */
[----:B------:R-:W-:Y:S05]  /*1c620*/  @!P0 BRA `(.L_x_3151) ;  /* 0x0000000000708947 */ /* 0x000fea0003800000 */
[----:B------:R-:W-:Y:S01]  /*1c630*/  ISETP.NE.AND P0, PT, R4, RZ, PT ;  /* 0x000000ff0400720c */ /* 0x000fe20003f05270 */
[----:B------:R-:W-:-:S03]  /*1c640*/  ULDC UR4, c[0x0][0x9f0] ;  /* 0x00027c0000047ab9 */ /* 0x000fc60000000800 */
[----:B------:R-:W-:-:S04]  /*1c650*/  SEL R8, R4, UR4, P0 ;  /* 0x0000000404087c07 */ /* 0x000fc80008000000 */
[----:B-1----:R-:W-:Y:S02]  /*1c660*/  IABS R12, R8 ;  /* 0x00000008000c7213 */ /* 0x002fe40000000000 */
        /* <DEDUP_REMOVED lines=24> */
.L_x_3151:
[----:B------:R-:W-:Y:S05]  /*1c7f0*/  BSYNC B0 ;  /* 0x0000000000007941 */ /* 0x000fea0003800000 */
.L_x_3150:
[-C--:B------:R-:W-:Y:S01]  /*1c800*/  IMAD R2, R37, R13.reuse, RZ ;  /* 0x0000000d25027224 */ /* 0x080fe200078e02ff */
[----:B------:R-:W-:Y:S04]  /*1c810*/  BSSY B0, `(.L_x_3152) ;  /* 0x0000114000007945 */ /* 0x000fe80003800000 */
[C---:B------:R-:W-:Y:S01]  /*1c820*/  VIADDMNMX R10, R2.reuse, R13, R10, PT ;  /* 0x0000000d020a7246 */ /* 0x040fe2000380010a */
[----:B------:R-:W-:-:S04]  /*1c830*/  IMAD R2, R2, 0x80, -R9 ;  /* 0x0000008002027824 */ /* 0x000fc800078e0a09 */
[----:B------:R-:W-:-:S05]  /*1c840*/  IMAD R10, R10, 0x80, -R9 ;  /* 0x000000800a0a7824 */ /* 0x000fca00078e0a09 */
[----:B------:R-:W-:Y:S02]  /*1c850*/  VIMNMX R10, R10, R6, PT ;  /* 0x000000060a0a7248 */ /* 0x000fe40003fe0100 */
[----:B------:R-:W-:-:S04]  /*1c860*/  VIMNMX R6, RZ, R2, !PT ;  /* 0x00000002ff067248 */ /* 0x000fc80007fe0100 */
[----:B------:R-:W-:Y:S02]  /*1c870*/  ISETP.GT.AND P0, PT, R10, R6, PT ;  /* 0x000000060a00720c */ /* 0x000fe40003f04270 */
[----:B------:R-:W-:-:S11]  /*1c880*/  SHF.R.U32.HI R6, RZ, 0x7, R6 ;  /* 0x00000007ff067819 */ /* 0x000fd60000011606 */
[----:B------:R-:W-:-:S05]  /*1c890*/  @P0 VIADD R2, R10, 0x7f ;  /* 0x0000007f0a020836 */ /* 0x000fca0000000000 */
[----:B------:R-:W-:-:S04]  /*1c8a0*/  @P0 SHF.R.S32.HI R3, RZ, 0x1f, R2 ;  /* 0x0000001fff030819 */ /* 0x000fc80000011402 */
[----:B------:R-:W-:Y:S02]  /*1c8b0*/  @P0 LEA.HI R2, R3, R2, RZ, 0x7 ;  /* 0x0000000203020211 */ /* 0x000fe400078f38ff */
[-C--:B------:R-:W-:Y:S02]  /*1c8c0*/  MOV R3, R6.reuse ;  /* 0x0000000600037202 */ /* 0x080fe40000000f00 */
        /* <DEDUP_REMOVED lines=10> */
[----:B------:R0:W2:Y:S02]  /*1c970*/  SHFL.IDX PT, R14, R8, RZ, 0x1f ;  /* 0x00001fff080e7589 */ /* 0x0000a400000e0000 */
.L_x_3401:
[----:B--2---:R-:W-:Y:S02]  /*1c980*/  ISETP.NE.AND P0, PT, R14, RZ, PT ;  /* 0x000000ff0e00720c */ /* 0x004fe40003f05270 */
[----:B------:R-:W-:-:S11]  /*1c990*/  PLOP3.LUT P6, PT, PT, PT, PT, 0x8, 0x0 ;  /* 0x000000000000781c */ /* 0x000fd60003fce170 */
[----:B------:R-:W-:Y:S05]  /*1c9a0*/  @P0 BRA `(.L_x_3155) ;  /* 0x00000000000c0947 */ /* 0x000fea0003800000 */
[----:B------:R-:W-:-:S03]  /*1c9b0*/  UMOV UR4, 0xffffffff ;  /* 0xffffffff00047882 */ /* 0x000fc60000000000 */
[----:B------:R-:W-:Y:S05]  /*1c9c0*/  BRA.DIV UR4, `(.L_x_3156) ;  /* 0x0000008e04787947 */ /* 0x000fea000b800000 */
[----:B------:R-:W-:-:S13]  /*1c9d0*/  ELECT P6, URZ, PT ;  /* 0x00000000003f782f */ /* 0x000fda00038c0000 */
.L_x_3155:
        /* <DEDUP_REMOVED lines=9> */
.L_x_3404:
[----:B------:R-:W-:Y:S05]  /*1ca70*/  BSYNC B1 ;  /* 0x0000000000017941 */ /* 0x000fea0003800000 */
.L_x_3157:
[----:B------:R-:W-:Y:S04]  /*1ca80*/  BSSY B1, `(.L_x_3159) ;  /* 0x000006e000017945 */ /* 0x000fe80003800000 */
[----:B------:R-:W-:Y:S05]  /*1ca90*/  @!P6 BRA `(.L_x_3160) ;  /* 0x0000000400b0e947 */ /* 0x000fea0003800000 */
[----:B0-----:R-:W-:Y:S01]  /*1caa0*/  IMAD R8, R27, 0x8, R22 ;  /* 0x000000081b087824 */ /* 0x001fe200078e0216 */
[----:B------:R-:W-:Y:S01]  /*1cab0*/  SHF.L.U32 R9, R29, 0x1f, RZ ;  /* 0x0000001f1d097819 */ /* 0x000fe200000006ff */
[----:B------:R-:W0:Y:S01]  /*1cac0*/  S2R R10, SR_TID.X ;  /* 0x00000000000a7919 */ /* 0x000e220000002100 */
[----:B------:R-:W-:Y:S02]  /*1cad0*/  BSSY B2, `(.L_x_3161) ;  /* 0x0000005000027945 */ /* 0x000fe40003800000 */
[----:B------:R-:W2:Y:S01]  /*1cae0*/  SYNCS.PHASECHK.TRANS64.TRYWAIT P0, [R8+URZ+0x288a0], R9 ;  /* 0x0288a009080075a7 */ /* 0x000ea2000800017f */
[----:B0-----:R-:W-:-:S04]  /*1caf0*/  LOP3.LUT R10, R10, 0x7f, RZ, 0xc0, !PT ;  /* 0x0000007f0a0a7812 */ /* 0x001fc800078ec0ff */
[----:B------:R-:W-:Y:S01]  /*1cb00*/  ISETP.NE.AND P1, PT, R10, RZ, PT ;  /* 0x000000ff0a00720c */ /* 0x000fe20003f25270 */
[----:B--2---:R-:W-:-:S12]  /*1cb10*/  @!P0 BRA `(.L_x_3162) ;  /* 0x0000008c00588947 */ /* 0x004fd80003800000 */
.L_x_3405:
[----:B------:R-:W-:Y:S05]  /*1cb20*/  BSYNC B2 ;  /* 0x0000000000027941 */ /* 0x000fea0003800000 */
.L_x_3161:
[----:B------:R-:W-:Y:S04]  /*1cb30*/  BSSY B2, `(.L_x_3163) ;  /* 0x0000009000027945 */ /* 0x000fe80003800000 */
[----:B------:R-:W-:Y:S05]  /*1cb40*/  @P1 BRA `(.L_x_3164) ;  /* 0x00000000001c1947 */ /* 0x000fea0003800000 */
[----:B------:R-:W2:Y:S01]  /*1cb50*/  S2R R11, SR_TID.X ;  /* 0x00000000000b7919 */ /* 0x000ea20000002100 */
[----:B------:R-:W-:-:S04]  /*1cb60*/  IMAD.MOV.U32 R10, RZ, RZ, 0x8000 ;  /* 0x00008000ff0a7424 */ /* 0x000fc800078e00ff */
[----:B------:R3:W-:Y:S01]  /*1cb70*/  SYNCS.ARRIVE.TRANS64 RZ, [R8+URZ+0x28890], R10 ;  /* 0x0288900a08ff79a7 */ /* 0x0007e2000800003f */
[----:B--2---:R-:W-:-:S04]  /*1cb80*/  LOP3.LUT R11, R11, 0x1f, RZ, 0xc0, !PT ;  /* 0x0000001f0b0b7812 */ /* 0x004fc800078ec0ff */
[----:B------:R-:W-:-:S13]  /*1cb90*/  ISETP.NE.AND P0, PT, R11, RZ, PT ;  /* 0x000000ff0b00720c */ /* 0x000fda0003f05270 */
[----:B---3--:R-:W-:Y:S05]  /*1cba0*/  @!P0 BRA `(.L_x_3164) ;  /* 0x0000000000048947 */ /* 0x008fea0003800000 */
[----:B------:R-:W-:Y:S01]  /*1cbb0*/  BPT.TRAP 0x1 ;  /* 0x000000040000795c */ /* 0x000fe20000300000 */
.L_x_3164:
[----:B------:R-:W-:Y:S05]  /*1cbc0*/  BSYNC B2 ;  /* 0x0000000000027941 */ /* 0x000fea0003800000 */
.L_x_3163:
        /* <DEDUP_REMOVED lines=10> */
[----:B-1----:R-:W-:Y:S01]  /*1cc70*/  VIADD R12, R8, 0x28890 ;  /* 0x00028890080c7836 */ /* 0x002fe20000000000 */
[----:B------:R-:W-:Y:S01]  /*1cc80*/  UMOV UR7, 0x12f00000 ;  /* 0x12f0000000077882 */ /* 0x000fe20000000000 */
[----:B------:R-:W-:-:S08]  /*1cc90*/  VIADD R13, R11, 0x18400 ;  /* 0x000184000b0d7836 */ /* 0x000fd00000000000 */
.L_x_3165:
        /* <DEDUP_REMOVED lines=16> */
.L_x_3166:
        /* <DEDUP_REMOVED lines=13> */
.L_x_3406:
[----:B------:R-:W-:Y:S05]  /*1ce70*/  BSYNC B2 ;  /* 0x0000000000027941 */ /* 0x000fea0003800000 */
.L_x_3167:
[----:B------:R-:W-:Y:S01]  /*1ce80*/  BSSY B2, `(.L_x_3169) ;  /* 0x000000b000027945 */ /* 0x000fe20003800000 */
[----:B------:R-:W-:Y:S01]  /*1ce90*/  MOV R12, 0x0 ;  /* 0x00000000000c7802 */ /* 0x000fe20000000f00 */
[----:B------:R-:W-:Y:S02]  /*1cea0*/  IMAD.MOV.U32 R13, RZ, RZ, 0x12f00000 ;  /* 0x12f00000ff0d7424 */ /* 0x000fe400078e00ff */
[----:B------:R-:W-:Y:S05]  /*1ceb0*/  @P1 BRA `(.L_x_3170) ;  /* 0x00000000001c1947 */ /* 0x000fea0003800000 */
[----:B------:R-:W2:Y:S01]  /*1cec0*/  S2R R11, SR_TID.X ;  /* 0x00000000000b7919 */ /* 0x000ea20000002100 */
[----:B01----:R-:W-:-:S04]  /*1ced0*/  IMAD.MOV.U32 R9, RZ, RZ, 0x8000 ;  /* 0x00008000ff097424 */ /* 0x003fc800078e00ff */
[----:B------:R3:W-:Y:S01]  /*1cee0*/  SYNCS.ARRIVE.TRANS64 RZ, [R8+URZ+0x288b0], R9 ;  /* 0x0288b00908ff79a7 */ /* 0x0007e2000800003f */
[----:B--2---:R-:W-:-:S04]  /*1cef0*/  LOP3.LUT R11, R11, 0x1f, RZ, 0xc0, !PT ;  /* 0x0000001f0b0b7812 */ /* 0x004fc800078ec0ff */
[----:B------:R-:W-:-:S13]  /*1cf00*/  ISETP.NE.AND P0, PT, R11, RZ, PT ;  /* 0x000000ff0b00720c */ /* 0x000fda0003f05270 */
[----:B---3--:R-:W-:Y:S05]  /*1cf10*/  @!P0 BRA `(.L_x_3170) ;  /* 0x0000000000048947 */ /* 0x008fea0003800000 */
[----:B------:R-:W-:Y:S01]  /*1cf20*/  BPT.TRAP 0x1 ;  /* 0x000000040000795c */ /* 0x000fe20000300000 */
.L_x_3170:
[----:B------:R-:W-:Y:S05]  /*1cf30*/  BSYNC B2 ;  /* 0x0000000000027941 */ /* 0x000fea0003800000 */
.L_x_3169:
        /* <DEDUP_REMOVED lines=9> */
.L_x_3171:
        /* <DEDUP_REMOVED lines=15> */
.L_x_3172:
        /* <DEDUP_REMOVED lines=9> */
[----:B--2---:R-:W-:Y:S05]  /*1d150*/  @P0 BRA.U.ANY `(.L_x_3172) ;  /* 0xfffffffd00d80947 */ /* 0x004fea000393ffff */
.L_x_3160:
[----:B------:R-:W-:Y:S05]  /*1d160*/  BSYNC B1 ;  /* 0x0000000000017941 */ /* 0x000fea0003800000 */
.L_x_3159:
[----:B-1----:R-:W-:Y:S01]  /*1d170*/  VIADD R12, R3, 0xfffffffe ;  /* 0xfffffffe030c7836 */ /* 0x002fe20000000000 */
        /* <DEDUP_REMOVED lines=8> */
.L_x_3187:
        /* <DEDUP_REMOVED lines=11> */
.L_x_3407:
[----:B------:R-:W-:Y:S05]  /*1d2b0*/  BSYNC B2 ;  /* 0x0000000000027941 */ /* 0x000fea0003800000 */
.L_x_3175:
        /* <DEDUP_REMOVED lines=9> */
.L_x_3178:
[----:B------:R-:W-:Y:S05]  /*1d350*/  BSYNC B2 ;  /* 0x0000000000027941 */ /* 0x000fea0003800000 */
.L_x_3177:
        /* <DEDUP_REMOVED lines=11> */
.L_x_3179:
        /* <DEDUP_REMOVED lines=16> */
.L_x_3180:
        /* <DEDUP_REMOVED lines=13> */
.L_x_3408:
[----:B------:R-:W-:Y:S05]  /*1d5e0*/  BSYNC B2 ;  /* 0x0000000000027941 */ /* 0x000fea0003800000 */
.L_x_3181:
        /* <DEDUP_REMOVED lines=11> */
.L_x_3184:
[----:B------:R-:W-:Y:S05]  /*1d6a0*/  BSYNC B2 ;  /* 0x0000000000027941 */ /* 0x000fea0003800000 */
.L_x_3183:
        /* <DEDUP_REMOVED lines=8> */
.L_x_3185:
        /* <DEDUP_REMOVED lines=15> */
.L_x_3186:
        /* <DEDUP_REMOVED lines=10> */
.L_x_3174:
[----:B------:R-:W-:Y:S05]  /*1d8c0*/  BSYNC B1 ;  /* 0x0000000000017941 */ /* 0x000fea0003800000 */
.L_x_3173:
[C---:B------:R-:W-:Y:S01]  /*1d8d0*/  ISETP.GT.AND P2, PT, R12.reuse, R6, PT ;  /* 0x000000060c00720c */ /* 0x040fe20003f44270 */
[----:B------:R-:W-:Y:S02]  /*1d8e0*/  VIADD R27, R27, 0x1 ;  /* 0x000000011b1b7836 */ /* 0x000fe40000000000 */
[----:B------:R-:W-:-:S03]  /*1d8f0*/  VIADD R12, R12, 0xffffffff ;  /* 0xffffffff0c0c7836 */ /* 0x000fc60000000000 */
[----:B------:R-:W-:-:S04]  /*1d900*/  ISETP.NE.AND P1, PT, R27, 0x2, PT ;  /* 0x000000021b00780c */ /* 0x000fc80003f25270 */
[----:B------:R-:W-:Y:S02]  /*1d910*/  SEL R3, RZ, 0x1, P1 ;  /* 0x00000001ff037807 */ /* 0x000fe40000800000 */
[----:B------:R-:W-:Y:S02]  /*1d920*/  SEL R27, R27, RZ, P1 ;  /* 0x000000ff1b1b7207 */ /* 0x000fe40000800000 */
[----:B------:R-:W-:Y:S01]  /*1d930*/  LOP3.LUT R29, R29, R3, RZ, 0x3c, !PT ;  /* 0x000000031d1d7212 */ /* 0x000fe200078e3cff */
[----:B------:R-:W-:Y:S06]  /*1d940*/  @P2 BRA `(.L_x_3187) ;  /* 0xfffffff8002c2947 */ /* 0x000fec000383ffff */
.L_x_3153:
[----:B------:R-:W-:Y:S05]  /*1d950*/  BSYNC B0 ;  /* 0x0000000000007941 */ /* 0x000fea0003800000 */
.L_x_3152:
[----:B------:R-:W2:Y:S01]  /*1d960*/  LDC R0, c[0x0][0x448] ;  /* 0x00011200ff007b82 */ /* 0x000ea20000000800 */
[----:B------:R-:W-:Y:S01]  /*1d970*/  LEA R2, R17, 0x7f, 0x7 ;  /* 0x0000007f11027811 */ /* 0x000fe200078e38ff */
[----:B------:R-:W-:Y:S06]  /*1d980*/  @!P0 WARPSYNC.ALL ;  /* 0x0000000000008948 */ /* 0x000fec0003800000 */
[----:B------:R-:W-:Y:S01]  /*1d990*/  @!P0 BAR.SYNC.DEFER_BLOCKING 0xc, 0x180 ;  /* 0x0306000000008b1d */ /* 0x000fe20000010000 */
[----:B------:R-:W-:-:S05]  /*1d9a0*/  ISETP.NE.AND P2, PT, R4, RZ, PT ;  /* 0x000000ff0400720c */ /* 0x000fca0003f45270 */
[----:B------:R-:W-:Y:S08]  /*1d9b0*/  BSSY B0, `(.L_x_3188) ;  /* 0x0000029000007945 */ /* 0x000ff00003800000 */
[----:B------:R-:W3:Y:S01]  /*1d9c0*/  @!P2 LDC R4, c[0x0][0x9f0] ;  /* 0x00027c00ff04ab82 */ /* 0x000ee20000000800 */
[----:B--2---:R-:W-:-:S13]  /*1d9d0*/  ISETP.NE.AND P1, PT, R0, 0x1, PT ;  /* 0x000000010000780c */ /* 0x004fda0003f25270 */
[----:B------:R-:W2:Y:S08]  /*1d9e0*/  @P1 LDC R9, c[0x0][0x44c] ;  /* 0x00011300ff091b82 */ /* 0x000eb00000000800 */
[----:B------:R-:W4:Y:S01]  /*1d9f0*/  @P1 LDC R3, c[0x0][0x450] ;  /* 0x00011400ff031b82 */ /* 0x000f220000000800 */
[----:B--2---:R-:W-:-:S05]  /*1da00*/  @P1 IMAD.HI.U32 R0, R2, R9, RZ ;  /* 0x0000000902001227 */ /* 0x004fca00078e00ff */
[----:B----4-:R-:W-:-:S05]  /*1da10*/  @P1 SHF.R.U32.HI R2, RZ, R3, R0 ;  /* 0x00000003ff021219 */ /* 0x010fca0000011600 */
[----:B------:R-:W-:-:S05]  /*1da20*/  IMAD.IADD R2, R7, 0x1, R2 ;  /* 0x0000000107027824 */ /* 0x000fca00078e0202 */
[----:B------:R-:W-:-:S04]  /*1da30*/  SHF.R.S32.HI R3, RZ, 0x1f, R2 ;  /* 0x0000001fff037819 */ /* 0x000fc80000011402 */
[----:B------:R-:W-:-:S04]  /*1da40*/  LEA.HI R3, R3, R2, RZ, 0x7 ;  /* 0x0000000203037211 */ /* 0x000fc800078f38ff */
[----:B------:R-:W-:-:S04]  /*1da50*/  SHF.R.S32.HI R0, RZ, 0x7, R3 ;  /* 0x00000007ff007819 */ /* 0x000fc80000011403 */
[----:B------:R-:W-:Y:S01]  /*1da60*/  VIMNMX R5, R5, R0, PT ;  /* 0x0000000005057248 */ /* 0x000fe20003fe0100 */
[----:B------:R-:W-:-:S03]  /*1da70*/  IMAD.MOV.U32 R0, RZ, RZ, RZ ;  /* 0x000000ffff007224 */ /* 0x000fc600078e00ff */
[----:B------:R-:W-:-:S13]  /*1da80*/  ISETP.GE.AND P1, PT, R5, 0x1, PT ;  /* 0x000000010500780c */ /* 0x000fda0003f26270 */
[----:B---3--:R-:W-:Y:S05]  /*1da90*/  @!P1 BRA `(.L_x_3189) ;  /* 0x0000000000689947 */ /* 0x008fea0003800000 */
[----:B------:R-:W-:Y:S01]  /*1daa0*/  IABS R0, R4 ;  /* 0x0000000400007213 */ /* 0x000fe20000000000 */
[----:B------:R-:W-:-:S03]  /*1dab0*/  IMAD.MOV.U32 R2, RZ, RZ, RZ ;  /* 0x000000ffff027224 */ /* 0x000fc600078e00ff */
[----:B0-----:R-:W0:Y:S08]  /*1dac0*/  I2F.RP R8, R0 ;  /* 0x0000000000087306 */ /* 0x001e300000209400 */
[----:B0-----:R-:W0:Y:S02]  /*1dad0*/  MUFU.RCP R8, R8 ;  /* 0x0000000800087308 */ /* 0x001e240000001000 */
[----:B0-----:R-:W-:-:S06]  /*1dae0*/  IADD3 R9, R8, 0xffffffe, RZ ;  /* 0x0ffffffe08097810 */ /* 0x001fcc0007ffe0ff */
        /* <DEDUP_REMOVED lines=21> */
.L_x_3189:
[----:B------:R-:W-:Y:S05]  /*1dc40*/  BSYNC B0 ;  /* 0x0000000000007941 */ /* 0x000fea0003800000 */
.L_x_3188:
[-C--:B------:R-:W-:Y:S01]  /*1dc50*/  IMAD R37, R37, R0.reuse, RZ ;  /* 0x0000000025257224 */ /* 0x080fe200078e02ff */
[----:B------:R-:W-:Y:S04]  /*1dc60*/  BSSY B7, `(.L_x_3190) ;  /* 0x0000371000077945 */ /* 0x000fe80003800000 */
[----:B------:R-:W-:-:S04]  /*1dc70*/  VIADDMNMX R2, R37, R0, R5, PT ;  /* 0x0000000025027246 */ /* 0x000fc80003800105 */
[----:B------:R-:W-:Y:S01]  /*1dc80*/  ISETP.GT.AND P0, PT, R2, R37, PT ;  /* 0x000000250200720c */ /* 0x000fe20003f04270 */
[----:B------:R2:W-:-:S12]  /*1dc90*/  STL [R1+0x20], R2 ;  /* 0x0000200201007387 */ /* 0x0005d80000100800 */
[----:B--2---:R-:W-:Y:S05]  /*1dca0*/  @P0 BRA `(.L_x_3191) ;  /* 0x0000000000440947 */ /* 0x004fea0003800000 */
[----:B------:R-:W2:Y:S02]  /*1dcb0*/  S2R R2, SR_TID.X ;  /* 0x0000000000027919 */ /* 0x000ea40000002100 */
[----:B--2---:R-:W-:-:S04]  /*1dcc0*/  LOP3.LUT R2, R2, 0x7f, RZ, 0xc0, !PT ;  /* 0x0000007f02027812 */ /* 0x004fc800078ec0ff */
[----:B------:R-:W-:-:S13]  /*1dcd0*/  ISETP.NE.AND P0, PT, R2, RZ, PT ;  /* 0x000000ff0200720c */ /* 0x000fda0003f05270 */
[----:B------:R-:W-:Y:S05]  /*1dce0*/  @P0 BRA `(.L_x_3192) ;  /* 0x0000003400a00947 */ /* 0x000fea0003800000 */
[----:B------:R-:W2:Y:S01]  /*1dcf0*/  S2R R5, SR_LANEID ;  /* 0x0000000000057919 */ /* 0x000ea20000000000 */
[----:B------:R-:W-:Y:S01]  /*1dd00*/  VOTEU.ANY UR4, UPT, PT ;  /* 0x0000000000047886 */ /* 0x000fe200038e0100 */
[----:B------:R-:W3:Y:S01]  /*1dd10*/  LDC.64 R2, c[0x0][0xc60] ;  /* 0x00031800ff027b82 */ /* 0x000ee20000000a00 */
[----:B------:R-:W2:Y:S02]  /*1dd20*/  FLO.U32 R0, UR4 ;  /* 0x0000000400007d00 */ /* 0x000ea400080e0000 */
[----:B--2---:R-:W-:-:S06]  /*1dd30*/  ISETP.EQ.U32.AND P0, PT, R0, R5, PT ;  /* 0x000000050000720c */ /* 0x004fcc0003f02070 */
[----:B------:R-:W3:Y:S07]  /*1dd40*/  POPC R5, UR4 ;  /* 0x0000000400057d09 */ /* 0x000eee0008000000 */
[----:B---3--:R-:W2:Y:S01]  /*1dd50*/  @P0 ATOMG.E.ADD.STRONG.GPU PT, R3, desc[UR42][R2.64], R5 ;  /* 0x00000005020309a8 */ /* 0x008ea200081ee1ea */
[----:B------:R-:W3:Y:S02]  /*1dd60*/  S2R R4, SR_LTMASK ;  /* 0x0000000000047919 */ /* 0x000ee40000003900 */
[----:B---3--:R-:W-:-:S04]  /*1dd70*/  LOP3.LUT R4, R4, UR4, RZ, 0xc0, !PT ;  /* 0x0000000404047c12 */ /* 0x008fc8000f8ec0ff */
[----:B------:R-:W3:Y:S01]  /*1dd80*/  POPC R7, R4 ;  /* 0x0000000400077309 */ /* 0x000ee20000000000 */
[----:B--2---:R-:W3:Y:S02]  /*1dd90*/  SHFL.IDX PT, R0, R3, R0, 0x1f ;  /* 0x00001f0003007589 */ /* 0x004ee400000e0000 */
[----:B---3--:R-:W-:Y:S01]  /*1dda0*/  IADD3 R16, R0, UR37, R7 ;  /* 0x0000002500107c10 */ /* 0x008fe2000fffe007 */
[----:B------:R-:W-:Y:S06]  /*1ddb0*/  BRA `(.L_x_3192) ;  /* 0x00000034006c7947 */ /* 0x000fec0003800000 */
.L_x_3191:
        /* <DEDUP_REMOVED lines=10> */
[----:B------:R-:W2:Y:S01]  /*1de60*/  LDC.64 R2, c[0x4][R2] ;  /* 0x0100000002027b82 */ /* 0x000ea20000000a00 */
[----:B------:R-:W-:Y:S02]  /*1de70*/  IMAD.U32 R5, RZ, RZ, UR7 ;  /* 0x00000007ff057e24 */ /* 0x000fe4000f8e00ff */
[----:B------:R-:W-:Y:S02]  /*1de80*/  IMAD.U32 R6, RZ, RZ, UR8 ;  /* 0x00000008ff067e24 */ /* 0x000fe4000f8e00ff */
[----:B------:R-:W-:-:S02]  /*1de90*/  IMAD.U32 R7, RZ, RZ, UR9 ;  /* 0x00000009ff077e24 */ /* 0x000fc4000f8e00ff */
[----:B------:R-:W-:Y:S02]  /*1dea0*/  IMAD.U32 R11, RZ, RZ, UR5 ;  /* 0x00000005ff0b7e24 */ /* 0x000fe4000f8e00ff */
[----:B0-----:R-:W-:Y:S02]  /*1deb0*/  IMAD.MOV.U32 R8, RZ, RZ, 0x70 ;  /* 0x00000070ff087424 */ /* 0x001fe400078e00ff */
[----:B-1----:R-:W-:Y:S02]  /*1dec0*/  IMAD.MOV.U32 R12, RZ, RZ, 0x1 ;  /* 0x00000001ff0c7424 */ /* 0x002fe400078e00ff */
[----:B------:R-:W-:-:S07]  /*1ded0*/  IMAD.MOV.U32 R13, RZ, RZ, RZ ;  /* 0x000000ffff0d7224 */ /* 0x000fce00078e00ff */
[----:B------:R-:W-:-:S07]  /*1dee0*/  LEPC R20, `(.L_x_3194) ;  /* 0x000000001014794e */ /* 0x000fce0000000000 */
[----:B--2---:R-:W-:Y:S05]  /*1def0*/  CALL.ABS.NOINC R2 ;  /* 0x0000000002007343 */ /* 0x004fea0003c00000 */
.L_x_3194:
[----:B------:R-:W-:Y:S05]  /*1df00*/  BSYNC B6 ;  /* 0x0000000000067941 */ /* 0x000fea0003800000 */
.L_x_3193:
        /* <DEDUP_REMOVED lines=8> */
[----:B------:R2:W3:Y:S01]  /*1df90*/  LDC.64 R2, c[0x4][R26] ;  /* 0x010000001a027b82 */ /* 0x0004e20000000a00 */
[----:B------:R-:W-:Y:S01]  /*1dfa0*/  IMAD.U32 R4, RZ, RZ, UR6 ;  /* 0x00000006ff047e24 */ /* 0x000fe2000f8e00ff */
[----:B------:R-:W-:Y:S01]  /*1dfb0*/  MOV R13, RZ ;  /* 0x000000ff000d7202 */ /* 0x000fe20000000f00 */
[----:B------:R-:W-:Y:S02]  /*1dfc0*/  IMAD.U32 R5, RZ, RZ, UR7 ;  /* 0x00000007ff057e24 */ /* 0x000fe4000f8e00ff */
[----:B------:R-:W-:Y:S02]  /*1dfd0*/  IMAD.U32 R6, RZ, RZ, UR8 ;  /* 0x00000008ff067e24 */ /* 0x000fe4000f8e00ff */
[----:B------:R-:W-:-:S02]  /*1dfe0*/  IMAD.U32 R7, RZ, RZ, UR9 ;  /* 0x00000009ff077e24 */ /* 0x000fc4000f8e00ff */
[----:B------:R-:W-:Y:S02]  /*1dff0*/  IMAD.U32 R10, RZ, RZ, UR4 ;  /* 0x00000004ff0a7e24 */ /* 0x000fe4000f8e00ff */
[----:B------:R-:W-:Y:S02]  /*1e000*/  IMAD.U32 R11, RZ, RZ, UR5 ;  /* 0x00000005ff0b7e24 */ /* 0x000fe4000f8e00ff */
[----:B0-----:R-:W-:Y:S02]  /*1e010*/  IMAD.MOV.U32 R8, RZ, RZ, 0x70 ;  /* 0x00000070ff087424 */ /* 0x001fe400078e00ff */
[----:B-12---:R-:W-:-:S07]  /*1e020*/  IMAD.MOV.U32 R12, RZ, RZ, 0x1 ;  /* 0x00000001ff0c7424 */ /* 0x006fce00078e00ff */
[----:B------:R-:W-:-:S07]  /*1e030*/  LEPC R20, `(.L_x_3197) ;  /* 0x000000001014794e */ /* 0x000fce0000000000 */
[----:B---3--:R-:W-:Y:S05]  /*1e040*/  CALL.ABS.NOINC R2 ;  /* 0x0000000002007343 */ /* 0x008fea0003c00000 */
.L_x_3197:
        /* <DEDUP_REMOVED lines=15> */
.L_x_3196:
[----:B------:R-:W-:Y:S05]  /*1e140*/  BSYNC B6 ;  /* 0x0000000000067941 */ /* 0x000fea0003800000 */
.L_x_3195:
[----:B------:R-:W2:Y:S01]  /*1e150*/  LDL R26, [R1+0x20] ;  /* 0x00002000011a7983 */ /* 0x000ea20000100800 */
[----:B------:R-:W-:Y:S01]  /*1e160*/  ULDC.64 UR4, c[0x0][0x9f8] ;  /* 0x00027e0000047ab9 */ /* 0x000fe20000000a00 */
[----:B------:R-:W3:Y:S01]  /*1e170*/  LDC R0, c[0x0][0x430] ;  /* 0x00010c00ff007b82 */ /* 0x000ee20000000800 */
[----:B------:R-:W-:Y:S01]  /*1e180*/  ISETP.NE.U32.AND P0, PT, RZ, UR4, PT ;  /* 0x00000004ff007c0c */ /* 0x000fe2000bf05070 */
[----:B------:R-:W4:Y:S03]  /*1e190*/  LDL R20, [R1] ;  /* 0x0000000001147983 */ /* 0x000f260000100800 */
[----:B------:R-:W-:-:S13]  /*1e1a0*/  ISETP.NE.AND.EX P0, PT, RZ, UR5, PT, P0 ;  /* 0x00000005ff007c0c */ /* 0x000fda000bf05300 */
[----:B------:R-:W-:Y:S01]  /*1e1b0*/  @P0 IADD3 R2, P1, R23, UR4, RZ ;  /* 0x0000000417020c10 */ /* 0x000fe2000ff3e0ff */
[----:B------:R-:W0:Y:S01]  /*1e1c0*/  S2R R5, SR_TID.X ;  /* 0x0000000000057919 */ /* 0x000e220000002100 */
[----:B------:R-:W-:Y:S02]  /*1e1d0*/  ULDC UR4, c[0x0][0x2f4] ;  /* 0x0000bd0000047ab9 */ /* 0x000fe40000000800 */
[----:B------:R-:W-:-:S05]  /*1e1e0*/  @P0 IADD3.X R3, R24, UR5, RZ, P1, !PT ;  /* 0x0000000518030c10 */ /* 0x000fca0008ffe4ff */
[----:B------:R1:W4:Y:S01]  /*1e1f0*/  @P0 LDG.E R34, desc[UR42][R2.64] ;  /* 0x0000002a02220981 */ /* 0x000322000c1e1900 */
[----:B---3--:R-:W-:Y:S01]  /*1e200*/  ISETP.NE.AND P1, PT, R0, 0x1, PT ;  /* 0x000000010000780c */ /* 0x008fe20003f25270 */
[----:B------:R-:W3:-:S12]  /*1e210*/  S2R R21, SR_TID.X ;  /* 0x0000000000157919 */ /* 0x000ed80000002100 */
[----:B------:R-:W1:Y:S08]  /*1e220*/  @P1 LDC R4, c[0x0][0x434] ;  /* 0x00010d00ff041b82 */ /* 0x000e700000000800 */
[----:B------:R-:W1:Y:S01]  /*1e230*/  @P1 LDC R6, c[0x0][0x438] ;  /* 0x00010e00ff061b82 */ /* 0x000e620000000800 */
[----:B0-----:R-:W-:-:S05]  /*1e240*/  IMAD.SHL.U32 R5, R5, 0x10, RZ ;  /* 0x0000001005057824 */ /* 0x001fca00078e00ff */
[----:B------:R-:W-:Y:S02]  /*1e250*/  LOP3.LUT R5, R5, 0x70, RZ, 0xc0, !PT ;  /* 0x0000007005057812 */ /* 0x000fe400078ec0ff */
[----:B---3--:R-:W-:-:S04]  /*1e260*/  LOP3.LUT R21, R21, 0x7f, RZ, 0xc0, !PT ;  /* 0x0000007f15157812 */ /* 0x008fc800078ec0ff */
[----:B------:R-:W-:Y:S02]  /*1e270*/  SHF.R.U32.HI R21, RZ, 0x3, R21 ;  /* 0x00000003ff157819 */ /* 0x000fe40000011615 */
[----:B------:R-:W-:Y:S01]  /*1e280*/  LOP3.LUT R32, R32, 0xfffffffb, RZ, 0xc0, !PT ;  /* 0xfffffffb20207812 */ /* 0x000fe200078ec0ff */
[----:B------:R-:W-:Y:S01]  /*1e290*/  UMOV UR5, 0xffffffff ;  /* 0xffffffff00057882 */ /* 0x000fe20000000000 */
[----:B--2---:R-:W-:-:S04]  /*1e2a0*/  VIADD R26, R26, 0xffffffff ;  /* 0xffffffff1a1a7836 */ /* 0x004fc80000000000 */
[----:B------:R-:W-:-:S05]  /*1e2b0*/  IMAD.SHL.U32 R8, R26, 0x80, RZ ;  /* 0x000000801a087824 */ /* 0x000fca00078e00ff */
[----:B------:R-:W-:-:S04]  /*1e2c0*/  LOP3.LUT R5, R8, R21, R5, 0xfe, !PT ;  /* 0x0000001508057212 */ /* 0x000fc800078efe05 */
[C---:B------:R-:W-:Y:S01]  /*1e2d0*/  ISETP.GE.AND P0, PT, R5.reuse, R36, PT ;  /* 0x000000240500720c */ /* 0x040fe20003f06270 */
[----:B----4-:R-:W-:-:S04]  /*1e2e0*/  IMAD.IADD R5, R5, 0x1, R20 ;  /* 0x0000000105057824 */ /* 0x010fc800078e0214 */
[----:B-1----:R-:W-:Y:S01]  /*1e2f0*/  @P1 IMAD.HI.U32 R7, R5, R4, RZ ;  /* 0x0000000405071227 */ /* 0x002fe200078e00ff */
[----:B------:R-:W-:-:S04]  /*1e300*/  MOV R4, R5 ;  /* 0x0000000500047202 */ /* 0x000fc80000000f00 */
[----:B------:R-:W-:-:S03]  /*1e310*/  @P1 SHF.R.U32.HI R4, RZ, R6, R7 ;  /* 0x00000006ff041219 */ /* 0x000fc60000011607 */
[----:B------:R-:W0:Y:S02]  /*1e320*/  @!P0 LDC.64 R2, c[0x0][0x428] ;  /* 0x00010a00ff028b82 */ /* 0x000e240000000a00 */
[----:B------:R-:W-:Y:S01]  /*1e330*/  IMAD.MOV R6, RZ, RZ, -R4 ;  /* 0x000000ffff067224 */ /* 0x000fe200078e0a04 */
[----:B------:R-:W-:-:S03]  /*1e340*/  SHF.R.S32.HI R9, RZ, 0x1f, R34 ;  /* 0x0000001fff097819 */ /* 0x000fc60000011422 */
[----:B------:R-:W-:Y:S01]  /*1e350*/  IMAD R0, R0, R6, R5 ;  /* 0x0000000600007224 */ /* 0x000fe200078e0205 */
[--C-:B------:R-:W-:Y:S01]  /*1e360*/  @!P0 SHF.R.S32.HI R5, RZ, 0x1f, R4.reuse ;  /* 0x0000001fff058819 */ /* 0x100fe20000011404 */
[----:B------:R-:W-:Y:S01]  /*1e370*/  IMAD.U32 R7, RZ, RZ, UR38 ;  /* 0x00000026ff077e24 */ /* 0x000fe2000f8e00ff */
        /* <DEDUP_REMOVED lines=18> */
[----:B-1----:R-:W-:Y:S06]  /*1e4a0*/  BRA.DIV UR5, `(.L_x_3198) ;  /* 0x0000007605447947 */ /* 0x002fec000b800000 */
.L_x_3411:
[----:B------:R-:W-:Y:S05]  /*1e4b0*/  @!P2 BRA `(.L_x_3199) ;  /* 0x000000000004a947 */ /* 0x000fea0003800000 */
[----:B------:R-:W-:Y:S01]  /*1e4c0*/  BPT.TRAP 0x1 ;  /* 0x000000040000795c */ /* 0x000fe20000300000 */
.L_x_3199:
        /* <DEDUP_REMOVED lines=23> */
.L_x_3412:
[----:B------:R-:W-:Y:S05]  /*1e640*/  BSYNC B0 ;  /* 0x0000000000007941 */ /* 0x000fea0003800000 */
.L_x_3200:
        /* <DEDUP_REMOVED lines=105> */
.L_x_3430:
        /* <DEDUP_REMOVED lines=11> */
.L_x_3203:
        /* <DEDUP_REMOVED lines=11> */
.L_x_3204:
        /* <DEDUP_REMOVED lines=39> */
.L_x_3206:
[----:B------:R-:W-:Y:S05]  /*1f0b0*/  BSYNC B6 ;  /* 0x0000000000067941 */ /* 0x000fea0003800000 */
.L_x_3205:
[----:B------:R-:W2:Y:S01]  /*1f0c0*/  LDL.LU R20, [R1+0x14] ;  /* 0x0000140001147983 */ /* 0x000ea20000300800 */
[----:B------:R-:W3:Y:S01]  /*1f0d0*/  LDC R6, c[0x0][0x448] ;  /* 0x00011200ff067b82 */ /* 0x000ee20000000800 */
[----:B------:R-:W-:Y:S01]  /*1f0e0*/  ULDC.64 UR4, c[0x0][0x2d8] ;  /* 0x0000b60000047ab9 */ /* 0x000fe20000000a00 */
[----:B------:R-:W-:Y:S01]  /*1f0f0*/  ULDC.64 UR6, c[0x0][0x280] ;  /* 0x0000a00000067ab9 */ /* 0x000fe20000000a00 */
[----:B------:R-:W4:Y:S04]  /*1f100*/  LDL.LU R21, [R1+0xc] ;  /* 0x00000c0001157983 */ /* 0x000f280000300800 */
[----:B0-----:R-:W4:Y:S04]  /*1f110*/  LDL.LU.64 R2, [R1+0x18] ;  /* 0x0000180001027983 */ /* 0x001f280000300a00 */
[----:B------:R0:W5:Y:S04]  /*1f120*/  LDL R10, [R1+0x10] ;  /* 0x00001000010a7983 */ /* 0x0001680000100800 */
[----:B------:R0:W5:Y:S01]  /*1f130*/  LDL R8, [R1+0x8] ;  /* 0x0000080001087983 */ /* 0x0001620000100800 */
[----:B---3--:R-:W-:-:S13]  /*1f140*/  ISETP.NE.AND P0, PT, R6, 0x1, PT ;  /* 0x000000010600780c */ /* 0x008fda0003f05270 */
[----:B-1----:R-:W1:Y:S01]  /*1f150*/  @P0 LDC R7, c[0x0][0x44c] ;  /* 0x00011300ff070b82 */ /* 0x002e620000000800 */
[----:B----4-:R-:W-:Y:S02]  /*1f160*/  IMAD.MOV.U32 R3, RZ, RZ, R21 ;  /* 0x000000ffff037224 */ /* 0x010fe400078e0015 */
[C---:B------:R-:W-:Y:S01]  /*1f170*/  IMAD.WIDE.U32 R2, R18.reuse, UR4, R2 ;  /* 0x0000000412027c25 */ /* 0x040fe2000f8e0002 */
[----:B------:R-:W3:Y:S03]  /*1f180*/  S2R R21, SR_TID.X ;  /* 0x0000000000157919 */ /* 0x000ee60000002100 */
[----:B------:R-:W-:Y:S01]  /*1f190*/  IMAD R3, R18, UR5, R3 ;  /* 0x0000000512037c24 */ /* 0x000fe2000f8e0203 */
[----:B------:R-:W-:Y:S02]  /*1f1a0*/  ULDC.64 UR4, c[0x0][0x2e0] ;  /* 0x0000b80000047ab9 */ /* 0x000fe40000000a00 */
[----:B--2---:R-:W-:-:S02]  /*1f1b0*/  IMAD R0, R20, UR4, RZ ;  /* 0x0000000414007c24 */ /* 0x004fc4000f8e02ff */
[----:B------:R-:W2:Y:S01]  /*1f1c0*/  S2R R20, SR_TID.X ;  /* 0x0000000000147919 */ /* 0x000ea20000002100 */
[----:B------:R-:W-:-:S04]  /*1f1d0*/  IMAD.WIDE.U32 R2, R33, UR4, R2 ;  /* 0x0000000421027c25 */ /* 0x000fc8000f8e0002 */
[----:B------:R-:W-:Y:S01]  /*1f1e0*/  IMAD R0, R33, UR5, R0 ;  /* 0x0000000521007c24 */ /* 0x000fe2000f8e0200 */
[----:B------:R-:W-:-:S03]  /*1f1f0*/  ULDC.64 UR4, c[0x0][0x2d0] ;  /* 0x0000b40000047ab9 */ /* 0x000fc60000000a00 */
[----:B------:R-:W-:Y:S02]  /*1f200*/  IMAD.IADD R3, R3, 0x1, R0 ;  /* 0x0000000103037824 */ /* 0x000fe400078e0200 */
[----:B------:R-:W4:Y:S01]  /*1f210*/  @P0 LDC R0, c[0x0][0x450] ;  /* 0x00011400ff000b82 */ /* 0x000f220000000800 */
[----:B---3--:R-:W-:Y:S01]  /*1f220*/  IMAD.SHL.U32 R21, R21, 0x10, RZ ;  /* 0x0000001015157824 */ /* 0x008fe200078e00ff */
[----:B--2---:R-:W-:-:S04]  /*1f230*/  LOP3.LUT R20, R20, 0x7f, RZ, 0xc0, !PT ;  /* 0x0000007f14147812 */ /* 0x004fc800078ec0ff */
[----:B------:R-:W-:Y:S02]  /*1f240*/  LOP3.LUT R21, R21, 0x70, RZ, 0xc0, !PT ;  /* 0x0000007015157812 */ /* 0x000fe400078ec0ff */
[----:B------:R-:W-:-:S04]  /*1f250*/  SHF.R.U32.HI R20, RZ, 0x3, R20 ;  /* 0x00000003ff147819 */ /* 0x000fc80000011614 */
[----:B------:R-:W-:-:S04]  /*1f260*/  LOP3.LUT R20, R20, R21, RZ, 0xfc, !PT ;  /* 0x0000001514147212 */ /* 0x000fc800078efcff */
[----:B------:R-:W-:-:S05]  /*1f270*/  LEA R5, R17, R20, 0x7 ;  /* 0x0000001411057211 */ /* 0x000fca00078e38ff */
        /* <DEDUP_REMOVED lines=27> */
[----:B-----5:R-:W-:Y:S02]  /*1f430*/  IMAD R5, R10, R6, RZ ;  /* 0x000000060a057224 */ /* 0x020fe400078e02ff */
[----:B------:R-:W-:Y:S01]  /*1f440*/  IMAD R17, R17, 0x80, R9 ;  /* 0x0000008011117824 */ /* 0x000fe200078e0209 */
        /* <DEDUP_REMOVED lines=49> */
[----:B------:R-:W-:-:S02]  /*1f760*/  ISETP.GE.AND P3, PT, R6, R5, PT ;  /* 0x000000050600720c */ /* 0x000fc40003f66270 */
[----:B------:R-:W-:Y:S01]  /*1f770*/  IADD3 R6, R17, 0x60, RZ ;  /* 0x0000006011067810 */ /* 0x000fe20007ffe0ff */
        /* <DEDUP_REMOVED lines=18> */
.L_x_3447:
        /* <DEDUP_REMOVED lines=11> */
.L_x_3209:
[----:B------:R-:W-:Y:S05]  /*1f950*/  BSYNC B0 ;  /* 0x0000000000007941 */ /* 0x000fea0003800000 */
.L_x_3208:
[----:B------:R-:W-:Y:S01]  /*1f960*/  NOP ;  /* 0x0000000000007918 */ /* 0x000fe20000000000 */
[----:B------:R-:W-:-:S13]  /*1f970*/  PLOP3.LUT P0, PT, PT, PT, PT, 0x80, 0x0 ;  /* 0x000000000000781c */ /* 0x000fda0003f0f070 */
.L_x_3210:
        /* <DEDUP_REMOVED lines=21> */
.L_x_3448:
[----:B------:R-:W-:Y:S05]  /*1fad0*/  BSYNC B0 ;  /* 0x0000000000007941 */ /* 0x000fea0003800000 */
.L_x_3211:
        /* <DEDUP_REMOVED lines=8> */
.L_x_3227:
        /* <DEDUP_REMOVED lines=15> */
[----:B---3--:R-:W-:-:S04]  /*1fc50*/  IADD3 R4, R4, R2, R7 ;  /* 0x0000000204047210 */ /* 0x008fc80007ffe007 */
[----:B------:R-:W-:Y:S01]  /*1fc60*/  MOV R2, R4 ;  /* 0x0000000400027202 */ /* 0x000fe20000000f00 */
[----:B0-----:R-:W-:-:S04]  /*1fc70*/  @P0 IMAD.HI.U32 R3, R4, R3, RZ ;  /* 0x0000000304030227 */ /* 0x001fc800078e00ff */
[----:B----4-:R-:W-:Y:S01]  /*1fc80*/  IMAD R5, R5, UR4, RZ ;  /* 0x0000000405057c24 */ /* 0x010fe2000f8e02ff */
[----:B-1----:R-:W-:-:S03]  /*1fc90*/  @P0 SHF.R.U32.HI R2, RZ, R8, R3 ;  /* 0x00000008ff020219 */ /* 0x002fc60000011603 */
[----:B------:R-:W-:Y:S02]  /*1fca0*/  IMAD R5, R34, UR5, R5 ;  /* 0x0000000522057c24 */ /* 0x000fe4000f8e0205 */
        /* <DEDUP_REMOVED lines=20> */
.L_x_3215:
[----:B------:R-:W-:Y:S01]  /*1fdf0*/  IMAD R6, R25, 0x8, R22 ;  /* 0x0000000819067824 */ /* 0x000fe200078e0216 */
[----:B------:R-:W-:Y:S01]  /*1fe00*/  SHF.L.U32 R3, R28, 0x1f, RZ ;  /* 0x0000001f1c037819 */ /* 0x000fe200000006ff */
[----:B------:R-:W-:Y:S03]  /*1fe10*/  BSSY B1, `(.L_x_3216) ;  /* 0x0000003000017945 */ /* 0x000fe60003800000 */
[----:B------:R-:W0:Y:S02]  /*1fe20*/  SYNCS.PHASECHK.TRANS64.TRYWAIT P0, [R6+URZ+0x28840], R3 ;  /* 0x02884003060075a7 */ /* 0x000e24000800017f */
[----:B0-----:R-:W-:Y:S05]  /*1fe30*/  @!P0 BRA `(.L_x_3217) ;  /* 0x0000007000888947 */ /* 0x001fea0003800000 */
.L_x_3449:
[----:B------:R-:W-:Y:S05]  /*1fe40*/  BSYNC B1 ;  /* 0x0000000000017941 */ /* 0x000fea0003800000 */
.L_x_3216:
        /* <DEDUP_REMOVED lines=69> */
.L_x_3467:
        /* <DEDUP_REMOVED lines=9> */
.L_x_3219:
        /* <DEDUP_REMOVED lines=11> */
.L_x_3220:
[----:B------:R1:W-:Y:S01]  /*203e0*/  SYNCS.ARRIVE.TRANS64.A1T0 RZ, [R6+URZ+0x28830], RZ ;  /* 0x028830ff06ff79a7 */ /* 0x0003e2000810003f */
[----:B------:R-:W-:Y:S05]  /*203f0*/  @!P4 BRA `(.L_x_3221) ;  /* 0x000000000004c947 */ /* 0x000fea0003800000 */
[----:B------:R-:W-:Y:S01]  /*20400*/  BPT.TRAP 0x1 ;  /* 0x000000040000795c */ /* 0x000fe20000300000 */
.L_x_3221:
[----:B------:R-:W-:Y:S01]  /*20410*/  SHF.L.U32 R2, R17, 0x1f, RZ ;  /* 0x0000001f11027819 */ /* 0x000fe200000006ff */
[----:B-1----:R-:W-:Y:S01]  /*20420*/  IMAD R6, R10, 0x8, R22 ;  /* 0x000000080a067824 */ /* 0x002fe200078e0216 */
[----:B------:R-:W-:Y:S03]  /*20430*/  BSSY B1, `(.L_x_3222) ;  /* 0x0000003000017945 */ /* 0x000fe60003800000 */
[----:B------:R-:W1:Y:S02]  /*20440*/  SYNCS.PHASECHK.TRANS64.TRYWAIT P0, [R6+URZ+0x28860], R2 ;  /* 0x02886002060075a7 */ /* 0x000e64000800017f */
[----:B-1----:R-:W-:Y:S05]  /*20450*/  @!P0 BRA `(.L_x_3223) ;  /* 0x0000007400608947 */ /* 0x002fea0003800000 */
.L_x_3468:
[----:B------:R-:W-:Y:S05]  /*20460*/  BSYNC B1 ;  /* 0x0000000000017941 */ /* 0x000fea0003800000 */
.L_x_3222:
        /* <DEDUP_REMOVED lines=67> */
.L_x_3486:
        /* <DEDUP_REMOVED lines=27> */
.L_x_3225:
        /* <DEDUP_REMOVED lines=11> */
.L_x_3226:
[C---:B------:R-:W-:Y:S01]  /*20b00*/  ISETP.GT.AND P0, PT, R26.reuse, R37, PT ;  /* 0x000000251a00720c */ /* 0x040fe20003f04270 */
[----:B------:R0:W-:Y:S01]  /*20b10*/  SYNCS.ARRIVE.TRANS64.A1T0 RZ, [R6+URZ+0x28850], RZ ;  /* 0x028850ff06ff79a7 */ /* 0x0001e2000810003f */
[----:B------:R-:W-:Y:S02]  /*20b20*/  IMAD.MOV.U32 R10, RZ, RZ, R25 ;  /* 0x000000ffff0a7224 */ /* 0x000fe400078e0019 */
[----:B------:R-:W-:Y:S02]  /*20b30*/  IMAD.MOV.U32 R17, RZ, RZ, R28 ;  /* 0x000000ffff117224 */ /* 0x000fe400078e001c */
[----:B------:R-:W-:Y:S02]  /*20b40*/  IMAD.MOV.U32 R33, RZ, RZ, R26 ;  /* 0x000000ffff217224 */ /* 0x000fe400078e001a */
[----:B0-----:R-:W-:-:S05]  /*20b50*/  VIADD R6, R26, 0xffffffff ;  /* 0xffffffff1a067836 */ /* 0x001fca0000000000 */
[----:B------:R-:W-:Y:S05]  /*20b60*/  @P0 BRA `(.L_x_3227) ;  /* 0xffffffec00fc0947 */ /* 0x000fea000383ffff */
.L_x_3214:
[----:B------:R-:W-:Y:S05]  /*20b70*/  BSYNC B0 ;  /* 0x0000000000007941 */ /* 0x000fea0003800000 */
.L_x_3213:
        /* <DEDUP_REMOVED lines=17> */
.L_x_3229:
[----:B------:R-:W-:Y:S05]  /*20c90*/  BSYNC B0 ;  /* 0x0000000000007941 */ /* 0x000fea0003800000 */
.L_x_3228:
[----:B------:R-:W-:-:S05]  /*20ca0*/  IMAD.U32 R0, RZ, RZ, UR38 ;  /* 0x00000026ff007e24 */ /* 0x000fca000f8e00ff */
[----:B------:R-:W-:-:S13]  /*20cb0*/  ISETP.NE.AND P0, PT, R0, 0x3, PT ;  /* 0x000000030000780c */ /* 0x000fda0003f05270 */
[----:B------:R-:W-:Y:S05]  /*20cc0*/  @!P0 BRA `(.L_x_3230) ;  /* 0x0000000000048947 */ /* 0x000fea0003800000 */
[----:B------:R-:W-:Y:S01]  /*20cd0*/  BPT.TRAP 0x1 ;  /* 0x000000040000795c */ /* 0x000fe20000300000 */
.L_x_3230:
[----:B------:R-:W-:Y:S01]  /*20ce0*/  IMAD R0, R25, 0x8, R22 ;  /* 0x0000000819007824 */ /* 0x000fe200078e0216 */
[----:B0-----:R-:W-:Y:S01]  /*20cf0*/  SHF.L.U32 R3, R28, 0x1f, RZ ;  /* 0x0000001f1c037819 */ /* 0x001fe200000006ff */
[----:B------:R-:W-:Y:S01]  /*20d00*/  BSSY B0, `(.L_x_3231) ;  /* 0x0000004000007945 */ /* 0x000fe20003800000 */
[----:B------:R-:W-:Y:S02]  /*20d10*/  IMAD R6, R26, -0x80, R36 ;  /* 0xffffff801a067824 */ /* 0x000fe400078e0224 */
[----:B------:R-:W0:Y:S02]  /*20d20*/  SYNCS.PHASECHK.TRANS64.TRYWAIT P0, [R0+URZ+0x28860], R3 ;  /* 0x02886003000075a7 */ /* 0x000e24000800017f */
[----:B0-----:R-:W-:Y:S05]  /*20d30*/  @!P0 BRA `(.L_x_3232) ;  /* 0x0000007400c48947 */ /* 0x001fea0003800000 */
.L_x_3487:
[----:B------:R-:W-:Y:S05]  /*20d40*/  BSYNC B0 ;  /* 0x0000000000007941 */ /* 0x000fea0003800000 */
.L_x_3231:
        /* <DEDUP_REMOVED lines=70> */
.L_x_3505:
        /* <DEDUP_REMOVED lines=11> */
.L_x_3234:
        /* <DEDUP_REMOVED lines=11> */
.L_x_3235:
[----:B------:R0:W-:Y:S01]  /*21310*/  SYNCS.ARRIVE.TRANS64.A1T0 RZ, [R0+URZ+0x28850], RZ ;  /* 0x028850ff00ff79a7 */ /* 0x0001e2000810003f */
[----:B------:R-:W-:-:S04]  /*21320*/  IADD3 R25, R25, 0x1, RZ ;  /* 0x0000000119197810 */ /* 0x000fc80007ffe0ff */
[----:B------:R-:W-:-:S04]  /*21330*/  ISETP.NE.AND P0, PT, R25, 0x2, PT ;  /* 0x000000021900780c */ /* 0x000fc80003f05270 */
[----:B------:R-:W-:Y:S02]  /*21340*/  SEL R3, RZ, 0x1, P0 ;  /* 0x00000001ff037807 */ /* 0x000fe40000000000 */
[----:B------:R-:W-:Y:S02]  /*21350*/  SEL R25, R25, RZ, P0 ;  /* 0x000000ff19197207 */ /* 0x000fe40000000000 */
[----:B0-----:R-:W-:-:S07]  /*21360*/  LOP3.LUT R28, R28, R3, RZ, 0x3c, !PT ;  /* 0x000000031c1c7212 */ /* 0x001fce00078e3cff */
.L_x_3192:
[----:B------:R-:W-:Y:S05]  /*21370*/  BSYNC B7 ;  /* 0x0000000000077941 */ /* 0x000fea0003800000 */
.L_x_3190:
[----:B------:R-:W-:-:S13]  /*21380*/  LOP3.LUT P0, RZ, R32, 0x8, RZ, 0xc0, !PT ;  /* 0x0000000820ff7812 */ /* 0x000fda000780c0ff */
[----:B------:R-:W-:Y:S05]  /*21390*/  @!P0 BRA `(.L_x_3236) ;  /* 0x0000000000248947 */ /* 0x000fea0003800000 */
[----:B------:R-:W-:Y:S05]  /*213a0*/  WARPSYNC.ALL ;  /* 0x0000000000007948 */ /* 0x000fea0003800000 */
[----:B------:R-:W2:Y:S08]  /*213b0*/  S2UR UR5, SR_CgaCtaId ;  /* 0x00000000000579c3 */ /* 0x000eb00000008800 */
[----:B------:R-:W-:Y:S06]  /*213c0*/  BAR.SYNC.DEFER_BLOCKING 0x5, 0x180 ;  /* 0x0146000000007b1d */ /* 0x000fec0000010000 */
[----:B------:R-:W-:-:S02]  /*213d0*/  UMOV UR4, 0x400 ;  /* 0x0000040000047882 */ /* 0x000fc40000000000 */
[----:B--2---:R-:W-:-:S06]  /*213e0*/  ULEA UR4, UR5, UR4, 0x18 ;  /* 0x0000000405047291 */ /* 0x004fcc000f8ec03f */
[----:B0-----:R-:W-:-:S05]  /*213f0*/  IMAD.U32 R22, RZ, RZ, UR4 ;  /* 0x00000004ff167e24 */ /* 0x001fca000f8e00ff */
[----:B------:R2:W3:Y:S01]  /*21400*/  LDS.128 R16, [R22+0x288d0] ;  /* 0x0288d00016107984 */ /* 0x0004e20000000c00 */
[----:B------:R-:W-:Y:S06]  /*21410*/  BAR.ARV 0x4, 0x180 ;  /* 0x0106000000007b1d */ /* 0x000fec0000002000 */
[----:B------:R-:W-:Y:S05]  /*21420*/  BRA `(.L_x_3237) ;  /* 0x0000000c00d47947 */ /* 0x000fea0003800000 */
.L_x_3236:
[----:B0-----:R-:W0:Y:S01]  /*21430*/  S2R R8, SR_TID.X ;  /* 0x0000000000087919 */ /* 0x001e220000002100 */
        /* <DEDUP_REMOVED lines=8> */
[----:B------:R-:W2:Y:S01]  /*214c0*/  @!P1 LDC.64 R4, c[0x0][0xc78] ;  /* 0x00031e00ff049b82 */ /* 0x000ea20000000a00 */
[----:B0-----:R-:W-:-:S05]  /*214d0*/  @!P1 IMAD.WIDE R2, R7, 0x4, R2 ;  /* 0x0000000407029825 */ /* 0x001fca00078e0202 */
[----:B------:R2:W3:Y:S02]  /*214e0*/  @!P1 LDG.E R6, desc[UR42][R2.64] ;  /* 0x0000002a02069981 */ /* 0x0004e4000c1e1900 */
        /* <DEDUP_REMOVED lines=30> */
[----:B------:R0:W2:Y:S02]  /*216d0*/  SHFL.IDX PT, R14, R2, 0x1f, 0x1f ;  /* 0x03e01f00020e7f89 */ /* 0x0000a400000e0000 */
.L_x_3515:
[----:B------:R-:W-:Y:S02]  /*216e0*/  ULDC UR4, c[0x0][0xc38] ;  /* 0x00030e0000047ab9 */ /* 0x000fe40000000800 */
[----:B------:R-:W-:-:S05]  /*216f0*/  MOV R5, UR4 ;  /* 0x0000000400057c02 */ /* 0x000fca0008000f00 */
[----:B--2---:R-:W-:-:S04]  /*21700*/  IMAD R14, R14, R5, RZ ;  /* 0x000000050e0e7224 */ /* 0x004fc800078e02ff */
[----:B------:R-:W-:-:S05]  /*21710*/  IMAD.IADD R7, R7, 0x1, R14 ;  /* 0x0000000107077824 */ /* 0x000fca00078e020e */
[----:B------:R-:W-:-:S13]  /*21720*/  ISETP.GT.AND P6, PT, R7, R0, PT ;  /* 0x000000000700720c */ /* 0x000fda0003fc4270 */
[----:B------:R-:W-:Y:S05]  /*21730*/  @P6 BRA `(.L_x_3239) ;  /* 0x0000000000a46947 */ /* 0x000fea0003800000 */
.L_x_3242:
        /* <DEDUP_REMOVED lines=10> */
[----:B------:R-:W2:Y:S01]  /*217e0*/  @!P6 LDC.64 R4, c[0x0][0xc78] ;  /* 0x00031e00ff04eb82 */ /* 0x000ea20000000a00 */
[----:B0-----:R-:W-:-:S05]  /*217f0*/  @!P6 IMAD.WIDE R2, R9, 0x4, R2 ;  /* 0x000000040902e825 */ /* 0x001fca00078e0202 */
[----:B------:R2:W3:Y:S02]  /*21800*/  @!P6 LDG.E R17, desc[UR42][R2.64] ;  /* 0x0000002a0211e981 */ /* 0x0004e4000c1e1900 */
[----:B--2---:R-:W-:-:S04]  /*21810*/  @!P6 IMAD.WIDE R2, R9, 0x4, R4 ;  /* 0x000000040902e825 */ /* 0x004fc800078e0204 */
[----:B------:R-:W-:-:S06]  /*21820*/  IMAD.MOV.U32 R4, RZ, RZ, RZ ;  /* 0x000000ffff047224 */ /* 0x000fcc00078e00ff */
[----:B------:R-:W3:Y:S01]  /*21830*/  @!P6 LDG.E R4, desc[UR42][R2.64] ;  /* 0x0000002a0204e981 */ /* 0x000ee2000c1e1900 */
[----:B------:R-:W-:Y:S01]  /*21840*/  UMOV UR4, 0xffffffff ;  /* 0xffffffff00047882 */ /* 0x000fe20000000000 */
[----:B---3--:R-:W-:Y:S02]  /*21850*/  IMAD R13, R4, R17, RZ ;  /* 0x00000011040d7224 */ /* 0x008fe400078e02ff */
        /* <DEDUP_REMOVED lines=17> */
.L_x_3523:
[----:B------:R-:W-:Y:S02]  /*21970*/  ULDC UR4, c[0x0][0xc38] ;  /* 0x00030e0000047ab9 */ /* 0x000fe40000000800 */
[----:B------:R-:W-:-:S04]  /*21980*/  IMAD.U32 R5, RZ, RZ, UR4 ;  /* 0x00000004ff057e24 */ /* 0x000fc8000f8e00ff */
[----:B--2---:R-:W-:-:S04]  /*21990*/  IMAD R14, R14, R5, RZ ;  /* 0x000000050e0e7224 */ /* 0x004fc800078e02ff */
[----:B------:R-:W-:-:S05]  /*219a0*/  IMAD.IADD R7, R14, 0x1, R7 ;  /* 0x000000010e077824 */ /* 0x000fca00078e0207 */
[----:B------:R-:W-:-:S13]  /*219b0*/  ISETP.GT.AND P6, PT, R7, R0, PT ;  /* 0x000000000700720c */ /* 0x000fda0003fc4270 */
[----:B------:R-:W-:Y:S05]  /*219c0*/  @!P6 BRA `(.L_x_3242) ;  /* 0xfffffffc005ce947 */ /* 0x000fea000383ffff */
.L_x_3239:
[----:B------:R-:W-:Y:S01]  /*219d0*/  IADD3 R7, -R14, R7, RZ ;  /* 0x000000070e077210 */ /* 0x000fe20007ffe1ff */
[----:B------:R-:W-:-:S04]  /*219e0*/  UMOV UR4, 0xffffffff ;  /* 0xffffffff00047882 */ /* 0x000fc80000000000 */
[----:B------:R-:W-:-:S05]  /*219f0*/  IMAD R3, R2, R5, R7 ;  /* 0x0000000502037224 */ /* 0x000fca00078e0207 */
[----:B------:R-:W-:Y:S01]  /*21a00*/  ISETP.GT.AND P6, PT, R3, R0, PT ;  /* 0x000000000300720c */ /* 0x000fe20003fc4270 */
[----:B------:R-:W-:-:S12]  /*21a10*/  BRA.DIV UR4, `(.L_x_3243) ;  /* 0x0000007e04107947 */ /* 0x000fd8000b800000 */
[----:B------:R-:W-:-:S04]  /*21a20*/  VOTE.ANY R3, PT, !P6 ;  /* 0x0000000000037806 */ /* 0x000fc800070e0100 */
[----:B-1----:R-:W1:Y:S02]  /*21a30*/  POPC R12, R3 ;  /* 0x00000003000c7309 */ /* 0x002e640000000000 */
[----:B-1----:R1:W2:Y:S01]  /*21a40*/  SHFL.IDX PT, R17, R17, R12, 0x1f ;  /* 0x00001f0c11117589 */ /* 0x0022a200000e0000 */
[----:B------:R-:W-:-:S03]  /*21a50*/  IMAD.IADD R19, R12, 0x1, R19 ;  /* 0x000000010c137824 */ /* 0x000fc600078e0213 */
[----:B------:R1:W3:Y:S04]  /*21a60*/  SHFL.IDX PT, R4, R4, R12, 0x1f ;  /* 0x00001f0c04047589 */ /* 0x0002e800000e0000 */
.L_x_3528:
[----:B------:R-:W-:-:S13]  /*21a70*/  ISETP.NE.AND P0, PT, R3, RZ, PT ;  /* 0x000000ff0300720c */ /* 0x000fda0003f05270 */
[----:B------:R-:W-:Y:S05]  /*21a80*/  @!P0 BRA `(.L_x_3244) ;  /* 0x0000000000108947 */ /* 0x000fea0003800000 */
[----:B------:R-:W-:Y:S01]  /*21a90*/  UMOV UR4, 0xffffffff ;  /* 0xffffffff00047882 */ /* 0x000fe20000000000 */
[----:B-1----:R-:W-:Y:S02]  /*21aa0*/  VIADD R12, R12, 0xffffffff ;  /* 0xffffffff0c0c7836 */ /* 0x002fe40000000000 */
[----:B------:R-:W-:Y:S05]  /*21ab0*/  BRA.DIV UR4, `(.L_x_3245) ;  /* 0x0000007e04447947 */ /* 0x000fea000b800000 */
[----:B------:R4:W1:Y:S02]  /*21ac0*/  SHFL.IDX PT, R6, R2, R12, 0x1f ;  /* 0x00001f0c02067589 */ /* 0x00086400000e0000 */
.L_x_3244:
        /* <DEDUP_REMOVED lines=33> */
[----:B------:R-:W-:Y:S02]  /*21ce0*/  ISETP.GE.AND P2, PT, R2, RZ, PT ;  /* 0x000000ff0200720c */ /* 0x000fe40003f46270 */
[----:B------:R-:W-:Y:S02]  /*21cf0*/  @P0 IADD3 R7, R7, 0x1, RZ ;  /* 0x0000000107070810 */ /* 0x000fe40007ffe0ff */
[----:B------:R-:W-:-:S05]  /*21d00*/  IABS R2, R4 ;  /* 0x0000000400027213 */ /* 0x000fca0000000000 */
[----:B------:R-:W-:-:S04]  /*21d10*/  IMAD.MOV R2, RZ, RZ, -R2 ;  /* 0x000000ffff027224 */ /* 0x000fc800078e0a02 */
        /* <DEDUP_REMOVED lines=22> */
.L_x_3246:
[----:B0---4-:R-:W0:Y:S02]  /*21e80*/  LDC.64 R2, c[0x0][0xc90] ;  /* 0x00032400ff027b82 */ /* 0x011e240000000a00 */
[----:B0-----:R-:W-:-:S05]  /*21e90*/  IMAD.WIDE R2, R19, 0x4, R2 ;  /* 0x0000000413027825 */ /* 0x001fca00078e0202 */
[----:B------:R0:W2:Y:S02]  /*21ea0*/  LDG.E R6, desc[UR42][R2.64] ;  /* 0x0000002a02067981 */ /* 0x0000a4000c1e1900 */
[----:B0-----:R-:W-:Y:S01]  /*21eb0*/  MOV R2, RZ ;  /* 0x000000ff00027202 */ /* 0x001fe20000000f00 */
        /* <DEDUP_REMOVED lines=44> */
[----:B------:R-:W-:Y:S01]  /*22180*/  @!P1 IMAD.IADD R3, R3, 0x1, -R6 ;  /* 0x0000000103039824 */ /* 0x000fe200078e0a06 */
[----:B------:R-:W-:Y:S02]  /*22190*/  @!P1 IADD3 R2, R2, 0x1, RZ ;  /* 0x0000000102029810 */ /* 0x000fe40007ffe0ff */
        /* <DEDUP_REMOVED lines=10> */
.L_x_3247:
[----:B------:R-:W-:-:S05]  /*22240*/  LOP3.LUT R2, RZ, R2, RZ, 0x33, !PT ;  /* 0x00000002ff027212 */ /* 0x000fca00078e33ff */
[----:B------:R-:W-:Y:S01]  /*22250*/  IMAD.IADD R17, R17, 0x1, R2 ;  /* 0x0000000111117824 */ /* 0x000fe200078e0202 */
[----:B------:R-:W-:Y:S06]  /*22260*/  BRA `(.L_x_3248) ;  /* 0x00000000001c7947 */ /* 0x000fec0003800000 */
.L_x_3240:
[----:B------:R-:W-:Y:S01]  /*22270*/  UMOV UR4, URZ ;  /* 0x0000003f00047c82 */ /* 0x000fe20008000000 */
[----:B------:R-:W-:Y:S01]  /*22280*/  UMOV UR5, URZ ;  /* 0x0000003f00057c82 */ /* 0x000fe20008000000 */
[----:B------:R-:W-:Y:S01]  /*22290*/  ULDC UR6, c[0x0][0xc3c] ;  /* 0x00030f0000067ab9 */ /* 0x000fe20000000800 */
[----:B------:R-:W-:Y:S02]  /*222a0*/  IMAD.MOV.U32 R16, RZ, RZ, R0 ;  /* 0x000000ffff107224 */ /* 0x000fe400078e0000 */
[----:B------:R-:W-:Y:S02]  /*222b0*/  IMAD.U32 R17, RZ, RZ, UR4 ;  /* 0x00000004ff117e24 */ /* 0x000fe4000f8e00ff */
[----:B------:R-:W-:Y:S02]  /*222c0*/  IMAD.U32 R18, RZ, RZ, UR5 ;  /* 0x00000005ff127e24 */ /* 0x000fe4000f8e00ff */
[----:B------:R-:W-:-:S07]  /*222d0*/  IMAD.U32 R19, RZ, RZ, UR6 ;  /* 0x00000006ff137e24 */ /* 0x000fce000f8e00ff */
.L_x_3248:
        /* <DEDUP_REMOVED lines=10> */
.L_x_3237:
[----:B------:R-:W-:Y:S02]  /*22380*/  ULDC UR4, c[0x0][0xc3c] ;  /* 0x00030f0000047ab9 */ /* 0x000fe40000000800 */
[----:B---3--:R-:W-:-:S13]  /*22390*/  ISETP.GE.AND P0, PT, R19, UR4, PT ;  /* 0x0000000413007c0c */ /* 0x008fda000bf06270 */
[----:B------:R-:W-:Y:S05]  /*223a0*/  @!P0 BRA `(.L_x_3249) ;  /* 0xffffff9800ec8947 */ /* 0x000fea000383ffff */
[----:B------:R-:W-:Y:S05]  /*223b0*/  BSYNC B8 ;  /* 0x0000000000087941 */ /* 0x000fea0003800000 */
.L_x_3146:
        /* <DEDUP_REMOVED lines=12> */
.L_x_3531:
[----:B------:R-:W-:Y:S05]  /*22480*/  BSYNC B0 ;  /* 0x0000000000007941 */ /* 0x000fea0003800000 */
.L_x_3250:
[----:B------:R-:W-:-:S03]  /*22490*/  UMOV UR4, 0xffffffff ;  /* 0xffffffff00047882 */ /* 0x000fc60000000000 */
[----:B------:R-:W-:Y:S05]  /*224a0*/  BRA.DIV UR4, `(.L_x_3252) ;  /* 0x0000007604047947 */ /* 0x000fea000b800000 */
[----:B-1----:R-:W1:Y:S02]  /*224b0*/  S2R R0, SR_TID.X ;  /* 0x0000000000007919 */ /* 0x002e640000002100 */
[----:B-1----:R-:W-:-:S04]  /*224c0*/  SHF.R.U32.HI R0, RZ, 0x5, R0 ;  /* 0x00000005ff007819 */ /* 0x002fc80000011600 */
[----:B------:R-:W-:-:S05]  /*224d0*/  LOP3.LUT R0, R0, 0x3, RZ, 0xc0, !PT ;  /* 0x0000000300007812 */ /* 0x000fca00078ec0ff */
[----:B------:R1:W3:Y:S02]  /*224e0*/  SHFL.IDX PT, R14, R0, RZ, 0x1f ;  /* 0x00001fff000e7589 */ /* 0x0002e400000e0000 */
.L_x_3534:
[----:B---3--:R-:W-:-:S13]  /*224f0*/  ISETP.NE.AND P0, PT, R14, RZ, PT ;  /* 0x000000ff0e00720c */ /* 0x008fda0003f05270 */
[----:B------:R-:W-:Y:S05]  /*22500*/  @P0 BRA `(.L_x_2902) ;  /* 0x0000000000880947 */ /* 0x000fea0003800000 */
[----:B------:R-:W-:-:S03]  /*22510*/  UMOV UR4, 0xffffffff ;  /* 0xffffffff00047882 */ /* 0x000fc60000000000 */
[----:B------:R-:W-:Y:S05]  /*22520*/  BRA.DIV UR4, `(.L_x_3253) ;  /* 0x0000007604187947 */ /* 0x000fea000b800000 */
[----:B------:R-:W-:-:S13]  /*22530*/  ELECT P6, URZ, PT ;  /* 0x00000000003f782f */ /* 0x000fda00038c0000 */
.L_x_3537:
[----:B------:R-:W-:Y:S05]  /*22540*/  @!P6 BRA `(.L_x_2902) ;  /* 0x000000000078e947 */ /* 0x000fea0003800000 */
[----:B------:R-:W-:-:S06]  /*22550*/  ULOP3.LUT UR4, UR36, 0x2, URZ, 0xfc, !UPT ;  /* 0x0000000224047892 */ /* 0x000fcc000f8efc3f */
[----:B-1----:R-:W-:-:S05]  /*22560*/  IMAD.U32 R0, RZ, RZ, UR4 ;  /* 0x00000004ff007e24 */ /* 0x002fca000f8e00ff */
[----:B------:R-:W-:-:S13]  /*22570*/  ISETP.NE.AND P0, PT, R0, 0x3, PT ;  /* 0x000000030000780c */ /* 0x000fda0003f05270 */
[----:B------:R-:W-:Y:S05]  /*22580*/  @!P0 BRA `(.L_x_3254) ;  /* 0x0000000000048947 */ /* 0x000fea0003800000 */
[----:B------:R-:W-:Y:S01]  /*22590*/  BPT.TRAP 0x1 ;  /* 0x000000040000795c */ /* 0x000fe20000300000 */
.L_x_3254:
[C---:B------:R-:W-:Y:S01]  /*225a0*/  IMAD R5, R25.reuse, 0x8, R4 ;  /* 0x0000000819057824 */ /* 0x040fe200078e0204 */
[----:B------:R-:W-:Y:S02]  /*225b0*/  SHF.L.U32 R0, R28, 0x1f, RZ ;  /* 0x0000001f1c007819 */ /* 0x000fe400000006ff */
[----:B------:R-:W-:Y:S02]  /*225c0*/  IADD3 R25, R25, 0x1, RZ ;  /* 0x0000000119197810 */ /* 0x000fe40007ffe0ff */
[----:B------:R-:W1:Y:S02]  /*225d0*/  SYNCS.PHASECHK.TRANS64.TRYWAIT P1, [R5+URZ+0x28840], R0 ;  /* 0x02884000050075a7 */ /* 0x000e64000802017f */
[----:B------:R-:W-:-:S04]  /*225e0*/  ISETP.NE.AND P2, PT, R25, 0x2, PT ;  /* 0x000000021900780c */ /* 0x000fc80003f45270 */
[----:B------:R-:W-:Y:S01]  /*225f0*/  SEL R3, RZ, 0x1, P2 ;  /* 0x00000001ff037807 */ /* 0x000fe20001000000 */
[----:B-1----:R-:W-:Y:S08]  /*22600*/  @!P1 BRA `(.L_x_3255) ;  /* 0x0000007400009947 */ /* 0x002ff00003800000 */
.L_x_3538:
[----:B------:R-:W-:Y:S02]  /*22610*/  SEL R25, R25, RZ, P2 ;  /* 0x000000ff19197207 */ /* 0x000fe40001000000 */
[----:B------:R-:W-:Y:S01]  /*22620*/  LOP3.LUT R2, R28, R3, RZ, 0x3c, !PT ;  /* 0x000000031c027212 */ /* 0x000fe200078e3cff */
[----:B------:R-:W-:Y:S06]  /*22630*/  @!P0 BRA `(.L_x_3256) ;  /* 0x0000000000048947 */ /* 0x000fec0003800000 */
[----:B------:R-:W-:Y:S01]  /*22640*/  BPT.TRAP 0x1 ;  /* 0x000000040000795c */ /* 0x000fe20000300000 */
.L_x_3256:
[----:B------:R-:W-:Y:S01]  /*22650*/  IMAD R25, R25, 0x8, R4 ;  /* 0x0000000819197824 */ /* 0x000fe200078e0204 */
[----:B------:R-:W-:-:S04]  /*22660*/  SHF.L.U32 R2, R2, 0x1f, RZ ;  /* 0x0000001f02027819 */ /* 0x000fc800000006ff */
[----:B------:R-:W3:Y:S02]  /*22670*/  SYNCS.PHASECHK.TRANS64.TRYWAIT P1, [R25+URZ+0x28840], R2 ;  /* 0x02884002190075a7 */ /* 0x000ee4000802017f */
[----:B---3--:R-:W-:Y:S05]  /*22680*/  @!P1 BRA `(.L_x_3257) ;  /* 0x0000007000f49947 */ /* 0x008fea0003800000 */
.L_x_3539:
[----:B------:R-:W-:Y:S05]  /*22690*/  @!P0 BRA `(.L_x_3258) ;  /* 0x0000000000048947 */ /* 0x000fea0003800000 */
[----:B------:R-:W-:Y:S01]  /*226a0*/  BPT.TRAP 0x1 ;  /* 0x000000040000795c */ /* 0x000fe20000300000 */
.L_x_3258:
[----:B------:R-:W4:Y:S02]  /*226b0*/  SYNCS.PHASECHK.TRANS64.TRYWAIT P1, [R5+URZ+0x28860], R0 ;  /* 0x02886000050075a7 */ /* 0x000f24000802017f */
[----:B----4-:R-:W-:Y:S05]  /*226c0*/  @!P1 BRA `(.L_x_3259) ;  /* 0x0000007000f89947 */ /* 0x010fea0003800000 */
.L_x_3540:
[----:B------:R-:W-:Y:S05]  /*226d0*/  @!P0 BRA `(.L_x_3260) ;  /* 0x0000000000048947 */ /* 0x000fea0003800000 */
[----:B------:R-:W-:Y:S01]  /*226e0*/  BPT.TRAP 0x1 ;  /* 0x000000040000795c */ /* 0x000fe20000300000 */
.L_x_3260:
[----:B------:R0:W0:Y:S02]  /*226f0*/  SYNCS.PHASECHK.TRANS64.TRYWAIT P0, [R25+URZ+0x28860], R2 ;  /* 0x02886002190075a7 */ /* 0x000024000800017f */
[----:B0-----:R-:W-:Y:S05]  /*22700*/  @!P0 NANOSLEEP.SYNCS 0x989680 ;  /* 0x009896800000895d */ /* 0x001fea0003900000 */
[----:B------:R-:W0:Y:S02]  /*22710*/  @!P0 SYNCS.PHASECHK.TRANS64 P0, [R25+URZ+0x28860], R2 ;  /* 0x02886002190085a7 */ /* 0x000e24000800007f */
[----:B0-----:R-:W-:Y:S05]  /*22720*/  @!P0 BRA `(.L_x_3260) ;  /* 0xfffffffc00f08947 */ /* 0x001fea000383ffff */
.L_x_2902:
[----:B------:R-:W-:Y:S05]  /*22730*/  BSYNC B9 ;  /* 0x0000000000097941 */ /* 0x000fea0003800000 */
.L_x_2899:
[----:B------:R-:W-:Y:S05]  /*22740*/  EXIT ;  /* 0x000000000000794d */ /* 0x000fea0003800000 */
.L_x_2926:
[----:B0-----:R0:W1:Y:S02]  /*22750*/  SYNCS.PHASECHK.TRANS64.TRYWAIT P6, [R89+URZ+0x28890], R100 ;  /* 0x02889064590075a7 */ /* 0x00106400080c017f */
[----:B-1----:R-:W-:Y:S05]  /*22760*/  @!P6 NANOSLEEP.SYNCS 0x989680 ;  /* 0x009896800000e95d */ /* 0x002fea0003900000 */
[----:B------:R-:W1:Y:S02]  /*22770*/  @!P6 SYNCS.PHASECHK.TRANS64 P6, [R89+URZ+0x28890], R100 ;  /* 0x028890645900e5a7 */ /* 0x000e6400080c007f */
[----:B-1----:R-:W-:Y:S05]  /*22780*/  @!P6 BRA `(.L_x_2926) ;  /* 0xfffffffc00f0e947 */ /* 0x002fea000383ffff */
[----:B------:R-:W-:Y:S05]  /*22790*/  BRA `(.L_x_3261) ;  /* 0xfffffe0c003c7947 */ /* 0x000fea000383ffff */
.L_x_2927:
        /* <DEDUP_REMOVED lines=8> */
.L_x_3263:
[----:B------:R-:W-:Y:S05]  /*22820*/  BSYNC B1 ;  /* 0x0000000000017941 */ /* 0x000fea0003800000 */
.L_x_3262:
        /* <DEDUP_REMOVED lines=8> */
.L_x_3264:
[----:B------:R-:W-:Y:S01]  /*228b0*/  IMAD.MOV.U32 R103, RZ, RZ, R14 ;  /* 0x000000ffff677224 */ /* 0x000fe200078e000e */
[----:B------:R-:W-:Y:S06]  /*228c0*/  BRA `(.L_x_3265) ;  /* 0xfffffe0c00047947 */ /* 0x000fec000383ffff */
.L_x_2936:
        /* <DEDUP_REMOVED lines=8> */
.L_x_3267:
[----:B------:R-:W-:Y:S05]  /*22950*/  BSYNC B1 ;  /* 0x0000000000017941 */ /* 0x000fea0003800000 */
.L_x_3266:
        /* <DEDUP_REMOVED lines=8> */
.L_x_3268:
[----:B------:R-:W-:Y:S01]  /*229e0*/  IMAD.MOV.U32 R69, RZ, RZ, R14 ;  /* 0x000000ffff457224 */ /* 0x000fe200078e000e */
[----:B------:R-:W-:Y:S06]  /*229f0*/  BRA `(.L_x_3269) ;  /* 0xfffffe1000987947 */ /* 0x000fec000383ffff */
.L_x_2945:
        /* <DEDUP_REMOVED lines=8> */
.L_x_3271:
[----:B------:R-:W-:Y:S05]  /*22a80*/  BSYNC B1 ;  /* 0x0000000000017941 */ /* 0x000fea0003800000 */
.L_x_3270:
        /* <DEDUP_REMOVED lines=8> */
.L_x_3272:
[----:B------:R-:W-:Y:S01]  /*22b10*/  IMAD.MOV.U32 R61, RZ, RZ, R14 ;  /* 0x000000ffff3d7224 */ /* 0x000fe200078e000e */
[----:B------:R-:W-:Y:S06]  /*22b20*/  BRA `(.L_x_3273) ;  /* 0xfffffe18002c7947 */ /* 0x000fec000383ffff */
.L_x_2954:
        /* <DEDUP_REMOVED lines=8> */
.L_x_3275:
[----:B------:R-:W-:Y:S05]  /*22bb0*/  BSYNC B1 ;  /* 0x0000000000017941 */ /* 0x000fea0003800000 */
.L_x_3274:
        /* <DEDUP_REMOVED lines=8> */
.L_x_3276:
[----:B------:R-:W-:Y:S01]  /*22c40*/  IMAD.MOV.U32 R51, RZ, RZ, R14 ;  /* 0x000000ffff337224 */ /* 0x000fe200078e000e */
[----:B------:R-:W-:Y:S06]  /*22c50*/  BRA `(.L_x_3277) ;  /* 0xfffffe1c00bc7947 */ /* 0x000fec000383ffff */
.L_x_2966:
[----:B-1----:R1:W2:Y:S02]  /*22c60*/  SYNCS.PHASECHK.TRANS64.TRYWAIT P4, [R89+URZ+0x28890], R100 ;  /* 0x02889064590075a7 */ /* 0x0022a4000808017f */
[----:B--2---:R-:W-:Y:S05]  /*22c70*/  @!P4 NANOSLEEP.SYNCS 0x989680 ;  /* 0x009896800000c95d */ /* 0x004fea0003900000 */
[----:B------:R-:W2:Y:S02]  /*22c80*/  @!P4 SYNCS.PHASECHK.TRANS64 P4, [R89+URZ+0x28890], R100 ;  /* 0x028890645900c5a7 */ /* 0x000ea4000808007f */
[----:B--2---:R-:W-:Y:S05]  /*22c90*/  @!P4 BRA `(.L_x_2966) ;  /* 0xfffffffc00f0c947 */ /* 0x004fea000383ffff */
[----:B------:R-:W-:Y:S05]  /*22ca0*/  BRA `(.L_x_3278) ;  /* 0xfffffe2c00f47947 */ /* 0x000fea000383ffff */
.L_x_2967:
        /* <DEDUP_REMOVED lines=8> */
.L_x_3280:
[----:B------:R-:W-:Y:S05]  /*22d30*/  BSYNC B1 ;  /* 0x0000000000017941 */ /* 0x000fea0003800000 */
.L_x_3279:
        /* <DEDUP_REMOVED lines=8> */
.L_x_3281:
[----:B------:R-:W-:Y:S01]  /*22dc0*/  IMAD.MOV.U32 R104, RZ, RZ, R14 ;  /* 0x000000ffff687224 */ /* 0x000fe200078e000e */
[----:B------:R-:W-:Y:S06]  /*22dd0*/  BRA `(.L_x_3282) ;  /* 0xfffffe2c00c07947 */ /* 0x000fec000383ffff */
.L_x_2972:
[----:B------:R-:W-:Y:S01]  /*22de0*/  BSSY B1, `(.L_x_3283) ;  /* 0x0000008000017945 */ /* 0x000fe20003800000 */
[----:B----4-:R-:W-:Y:S01]  /*22df0*/  MOV R13, R101 ;  /* 0x00000065000d7202 */ /* 0x010fe20000000f00 */
[----:B------:R-:W-:Y:S02]  /*22e00*/  IMAD.MOV.U32 R12, RZ, RZ, 0x1 ;  /* 0x00000001ff0c7424 */ /* 0x000fe400078e00ff */
[----:B------:R-:W-:Y:S02]  /*22e10*/  IMAD.MOV.U32 R11, RZ, RZ, 0x181f ;  /* 0x0000181fff0b7424 */ /* 0x000fe400078e00ff */
[----:B------:R-:W-:-:S07]  /*22e20*/  IMAD.MOV.U32 R15, RZ, RZ, -0x1 ;  /* 0xffffffffff0f7424 */ /* 0x000fce00078e00ff */
[----:B0123--:R-:W-:Y:S05]  /*22e30*/  WARPSYNC.COLLECTIVE R15, `(.L_x_3284) ;  /* 0x000000000f087348 */ /* 0x00ffea0003c00000 */
[----:B------:R4:W0:Y:S02]  /*22e40*/  SHFL.IDX P6, R14, R13, R12, R11 ;  /* 0x0000000c0d0e7389 */ /* 0x00082400000c000b */
[----:B01234-:R-:W-:Y:S01]  /*22e50*/  ENDCOLLECTIVE ;  /* 0x000000000000791b */ /* 0x01ffe20003800000 */
.L_x_3284:
[----:B------:R-:W-:Y:S05]  /*22e60*/  BSYNC B1 ;  /* 0x0000000000017941 */ /* 0x000fea0003800000 */
.L_x_3283:
        /* <DEDUP_REMOVED lines=8> */
.L_x_3285:
[----:B------:R-:W-:Y:S01]  /*22ef0*/  IMAD.MOV.U32 R46, RZ, RZ, R14 ;  /* 0x000000ffff2e7224 */ /* 0x000fe200078e000e */
[----:B------:R-:W-:Y:S06]  /*22f00*/  BRA `(.L_x_3286) ;  /* 0xfffffe3400747947 */ /* 0x000fec000383ffff */
.L_x_2977:
[----:B------:R-:W-:Y:S01]  /*22f10*/  BSSY B1, `(.L_x_3287) ;  /* 0x0000008000017945 */ /* 0x000fe20003800000 */
[----:B0---4-:R-:W-:Y:S01]  /*22f20*/  IMAD.MOV.U32 R13, RZ, RZ, R101 ;  /* 0x000000ffff0d7224 */ /* 0x011fe200078e0065 */
[----:B------:R-:W-:Y:S01]  /*22f30*/  MOV R15, 0xffffffff ;  /* 0xffffffff000f7802 */ /* 0x000fe20000000f00 */
[----:B------:R-:W-:Y:S02]  /*22f40*/  IMAD.MOV.U32 R12, RZ, RZ, 0x2 ;  /* 0x00000002ff0c7424 */ /* 0x000fe400078e00ff */
[----:B------:R-:W-:-:S07]  /*22f50*/  IMAD.MOV.U32 R11, RZ, RZ, 0x181f ;  /* 0x0000181fff0b7424 */ /* 0x000fce00078e00ff */
[----:B-123--:R-:W-:Y:S05]  /*22f60*/  WARPSYNC.COLLECTIVE R15, `(.L_x_3288) ;  /* 0x000000000f087348 */ /* 0x00efea0003c00000 */
[----:B------:R0:W4:Y:S02]  /*22f70*/  SHFL.IDX P6, R14, R13, R12, R11 ;  /* 0x0000000c0d0e7389 */ /* 0x00012400000c000b */
[----:B01234-:R-:W-:Y:S01]  /*22f80*/  ENDCOLLECTIVE ;  /* 0x000000000000791b */ /* 0x01ffe20003800000 */
.L_x_3288:
[----:B------:R-:W-:Y:S05]  /*22f90*/  BSYNC B1 ;  /* 0x0000000000017941 */ /* 0x000fea0003800000 */
.L_x_3287:
        /* <DEDUP_REMOVED lines=8> */
.L_x_3289:
[----:B------:R-:W-:Y:S01]  /*23020*/  IMAD.MOV.U32 R46, RZ, RZ, R14 ;  /* 0x000000ffff2e7224 */ /* 0x000fe200078e000e */
[----:B------:R-:W-:Y:S06]  /*23030*/  BRA `(.L_x_3290) ;  /* 0xfffffe3c00287947 */ /* 0x000fec000383ffff */
.L_x_2982:
[----:B------:R-:W-:Y:S01]  /*23040*/  BSSY B1, `(.L_x_3291) ;  /* 0x0000008000017945 */ /* 0x000fe20003800000 */
[----:B----4-:R-:W-:Y:S02]  /*23050*/  IMAD.MOV.U32 R13, RZ, RZ, R101 ;  /* 0x000000ffff0d7224 */ /* 0x010fe400078e0065 */
[----:B------:R-:W-:Y:S02]  /*23060*/  IMAD.MOV.U32 R12, RZ, RZ, 0x3 ;  /* 0x00000003ff0c7424 */ /* 0x000fe400078e00ff */
[----:B------:R-:W-:Y:S02]  /*23070*/  IMAD.MOV.U32 R11, RZ, RZ, 0x181f ;  /* 0x0000181fff0b7424 */ /* 0x000fe400078e00ff */
[----:B------:R-:W-:-:S07]  /*23080*/  IMAD.MOV.U32 R15, RZ, RZ, -0x1 ;  /* 0xffffffffff0f7424 */ /* 0x000fce00078e00ff */
[----:B0123--:R-:W-:Y:S05]  /*23090*/  WARPSYNC.COLLECTIVE R15, `(.L_x_3292) ;  /* 0x000000000f087348 */ /* 0x00ffea0003c00000 */
[----:B------:R4:W0:Y:S02]  /*230a0*/  SHFL.IDX P6, R14, R13, R12, R11 ;  /* 0x0000000c0d0e7389 */ /* 0x00082400000c000b */
[----:B01234-:R-:W-:Y:S01]  /*230b0*/  ENDCOLLECTIVE ;  /* 0x000000000000791b */ /* 0x01ffe20003800000 */
.L_x_3292:
[----:B------:R-:W-:Y:S05]  /*230c0*/  BSYNC B1 ;  /* 0x0000000000017941 */ /* 0x000fea0003800000 */
.L_x_3291:
        /* <DEDUP_REMOVED lines=8> */
.L_x_3293:
[----:B------:R-:W-:Y:S01]  /*23150*/  IMAD.MOV.U32 R106, RZ, RZ, R14 ;  /* 0x000000ffff6a7224 */ /* 0x000fe200078e000e */
[----:B------:R-:W-:Y:S06]  /*23160*/  BRA `(.L_x_3294) ;  /* 0xfffffe4000e47947 */ /* 0x000fec000383ffff */
.L_x_2987:
[----:B0-----:R0:W1:Y:S02]  /*23170*/  SYNCS.PHASECHK.TRANS64.TRYWAIT P3, [R89+URZ+0x28890], R100 ;  /* 0x02889064590075a7 */ /* 0x001064000806017f */
[----:B-1----:R-:W-:Y:S05]  /*23180*/  @!P3 NANOSLEEP.SYNCS 0x989680 ;  /* 0x009896800000b95d */ /* 0x002fea0003900000 */
[----:B------:R-:W1:Y:S02]  /*23190*/  @!P3 SYNCS.PHASECHK.TRANS64 P3, [R89+URZ+0x28890], R100 ;  /* 0x028890645900b5a7 */ /* 0x000e64000806007f */
[----:B-1----:R-:W-:Y:S05]  /*231a0*/  @!P3 BRA `(.L_x_2987) ;  /* 0xfffffffc00f0b947 */ /* 0x002fea000383ffff */
[----:B------:R-:W-:Y:S05]  /*231b0*/  BRA `(.L_x_3295) ;  /* 0xfffffe4800ec7947 */ /* 0x000fea000383ffff */
.L_x_2988:
        /* <DEDUP_REMOVED lines=8> */
.L_x_3297:
[----:B------:R-:W-:Y:S05]  /*23240*/  BSYNC B1 ;  /* 0x0000000000017941 */ /* 0x000fea0003800000 */
.L_x_3296:
        /* <DEDUP_REMOVED lines=8> */
.L_x_3298:
[----:B------:R-:W-:Y:S05]  /*232d0*/  BRA `(.L_x_3299) ;  /* 0xfffffe4c000c7947 */ /* 0x000fea000383ffff */
.L_x_2991:
        /* <DEDUP_REMOVED lines=8> */
.L_x_3301:
[----:B------:R-:W-:Y:S05]  /*23360*/  BSYNC B1 ;  /* 0x0000000000017941 */ /* 0x000fea0003800000 */
.L_x_3300:
        /* <DEDUP_REMOVED lines=8> */
.L_x_3302:
[----:B------:R-:W-:Y:S05]  /*233f0*/  BRA `(.L_x_3303) ;  /* 0xfffffe4c000c7947 */ /* 0x000fea000383ffff */
.L_x_2994:
        /* <DEDUP_REMOVED lines=8> */
.L_x_3305:
[----:B------:R-:W-:Y:S05]  /*23480*/  BSYNC B1 ;  /* 0x0000000000017941 */ /* 0x000fea0003800000 */
.L_x_3304:
        /* <DEDUP_REMOVED lines=8> */
.L_x_3306:
[----:B------:R-:W-:Y:S05]  /*23510*/  BRA `(.L_x_3307) ;  /* 0xfffffe4c00107947 */ /* 0x000fea000383ffff */
.L_x_2997:
        /* <DEDUP_REMOVED lines=8> */
.L_x_3309:
[----:B------:R-:W-:Y:S05]  /*235a0*/  BSYNC B1 ;  /* 0x0000000000017941 */ /* 0x000fea0003800000 */
.L_x_3308:
[----:B------:R-:W-:Y:S01]  /*235b0*/  IMAD.MOV.U32 R13, RZ, RZ, R44 ;  /* 0x000000ffff0d7224 */ /* 0x000fe200078e002c */
[----:B------:R-:W-:Y:S01]  /*235c0*/  MOV R15, 0xffffffff ;  /* 0xffffffff000f7802 */ /* 0x000fe20000000f00 */
[----:B------:R-:W-:Y:S02]  /*235d0*/  IMAD.MOV.U32 R12, RZ, RZ, 0x3 ;  /* 0x00000003ff0c7424 */ /* 0x000fe400078e00ff */
[----:B------:R-:W-:Y:S02]  /*235e0*/  IMAD.MOV.U32 R11, RZ, RZ, 0x181f ;  /* 0x0000181fff0b7424 */ /* 0x000fe400078e00ff */
[----:B------:R-:W-:-:S07]  /*235f0*/  IMAD.MOV.U32 R41, RZ, RZ, R14 ;  /* 0x000000ffff297224 */ /* 0x000fce00078e000e */
[----:B------:R-:W-:Y:S05]  /*23600*/  WARPSYNC.COLLECTIVE R15, `(.L_x_3310) ;  /* 0x000000000f087348 */ /* 0x000fea0003c00000 */
[----:B------:R0:W1:Y:S02]  /*23610*/  SHFL.IDX P6, R14, R13, R12, R11 ;  /* 0x0000000c0d0e7389 */ /* 0x00006400000c000b */
[----:B01----:R-:W-:Y:S01]  /*23620*/  ENDCOLLECTIVE ;  /* 0x000000000000791b */ /* 0x003fe20003800000 */
.L_x_3310:
[----:B------:R-:W-:Y:S05]  /*23630*/  BRA `(.L_x_3311) ;  /* 0xfffffe4c00147947 */ /* 0x000fea000383ffff */
.L_x_3001:
[----:B------:R0:W0:Y:S02]  /*23640*/  SYNCS.PHASECHK.TRANS64.TRYWAIT P4, [R89+URZ+0x288b0], R100 ;  /* 0x0288b064590075a7 */ /* 0x000024000808017f */
[----:B0-----:R-:W-:Y:S05]  /*23650*/  @!P4 NANOSLEEP.SYNCS 0x989680 ;  /* 0x009896800000c95d */ /* 0x001fea0003900000 */
[----:B------:R-:W0:Y:S02]  /*23660*/  @!P4 SYNCS.PHASECHK.TRANS64 P4, [R89+URZ+0x288b0], R100 ;  /* 0x0288b0645900c5a7 */ /* 0x000e24000808007f */
[----:B0-----:R-:W-:Y:S05]  /*23670*/  @!P4 BRA `(.L_x_3001) ;  /* 0xfffffffc00f0c947 */ /* 0x001fea000383ffff */
[----:B------:R-:W-:Y:S05]  /*23680*/  BRA `(.L_x_3312) ;  /* 0xfffffe4c00907947 */ /* 0x000fea000383ffff */
.L_x_3015:
[----:B------:R-:W0:Y:S01]  /*23690*/  S2R R5, SR_TID.X ;  /* 0x0000000000057919 */ /* 0x000e220000002100 */
[----:B------:R-:W-:Y:S01]  /*236a0*/  BSSY B0, `(.L_x_3313) ;  /* 0x000000c000007945 */ /* 0x000fe20003800000 */
[----:B------:R-:W-:Y:S02]  /*236b0*/  IMAD.MOV.U32 R12, RZ, RZ, RZ ;  /* 0x000000ffff0c7224 */ /* 0x000fe400078e00ff */
[----:B------:R-:W-:Y:S02]  /*236c0*/  IMAD.MOV.U32 R11, RZ, RZ, 0x1f ;  /* 0x0000001fff0b7424 */ /* 0x000fe400078e00ff */
[----:B------:R-:W-:Y:S02]  /*236d0*/  IMAD.MOV.U32 R15, RZ, RZ, -0x1 ;  /* 0xffffffffff0f7424 */ /* 0x000fe400078e00ff */
[----:B0-----:R-:W-:-:S05]  /*236e0*/  VIADD R5, R5, 0xffffff80 ;  /* 0xffffff8005057836 */ /* 0x001fca0000000000 */
[----:B------:R-:W-:-:S04]  /*236f0*/  SHF.R.S32.HI R4, RZ, 0x1f, R5 ;  /* 0x0000001fff047819 */ /* 0x000fc80000011405 */
[----:B------:R-:W-:-:S04]  /*23700*/  LEA.HI R4, R4, R5, RZ, 0x7 ;  /* 0x0000000504047211 */ /* 0x000fc800078f38ff */
[----:B------:R-:W-:-:S05]  /*23710*/  SHF.R.S32.HI R4, RZ, 0x7, R4 ;  /* 0x00000007ff047819 */ /* 0x000fca0000011404 */
[----:B--2---:R-:W-:-:S07]  /*23720*/  IMAD.MOV.U32 R13, RZ, RZ, R4 ;  /* 0x000000ffff0d7224 */ /* 0x004fce00078e0004 */
[----:B-1---5:R-:W-:Y:S05]  /*23730*/  WARPSYNC.COLLECTIVE R15, `(.L_x_3314) ;  /* 0x000000000f087348 */ /* 0x022fea0003c00000 */
[----:B------:R0:W2:Y:S02]  /*23740*/  SHFL.IDX P6, R14, R13, R12, R11 ;  /* 0x0000000c0d0e7389 */ /* 0x0000a400000c000b */
[----:B012--5:R-:W-:Y:S01]  /*23750*/  ENDCOLLECTIVE ;  /* 0x000000000000791b */ /* 0x027fe20003800000 */
.L_x_3314:
[----:B------:R-:W-:Y:S05]  /*23760*/  BSYNC B0 ;  /* 0x0000000000007941 */ /* 0x000fea0003800000 */
.L_x_3313:
[----:B------:R-:W-:Y:S01]  /*23770*/  IMAD.MOV.U32 R191, RZ, RZ, R14 ;  /* 0x000000ffffbf7224 */ /* 0x000fe200078e000e */
[----:B------:R-:W-:Y:S06]  /*23780*/  BRA `(.L_x_3315) ;  /* 0xfffffe5800747947 */ /* 0x000fec000383ffff */
.L_x_3025:
        /* <DEDUP_REMOVED lines=8> */
.L_x_3317:
[----:B------:R-:W-:Y:S05]  /*23810*/  BSYNC B1 ;  /* 0x0000000000017941 */ /* 0x000fea0003800000 */
.L_x_3316:
[----:B------:R-:W-:Y:S01]  /*23820*/  IMAD.MOV.U32 R13, RZ, RZ, R5 ;  /* 0x000000ffff0d7224 */ /* 0x000fe200078e0005 */
[----:B------:R-:W-:Y:S01]  /*23830*/  MOV R12, RZ ;  /* 0x000000ff000c7202 */ /* 0x000fe20000000f00 */
[----:B------:R-:W-:Y:S02]  /*23840*/  IMAD.MOV.U32 R11, RZ, RZ, 0x181f ;  /* 0x0000181fff0b7424 */ /* 0x000fe400078e00ff */
[----:B------:R-:W-:Y:S02]  /*23850*/  IMAD.MOV.U32 R15, RZ, RZ, -0x1 ;  /* 0xffffffffff0f7424 */ /* 0x000fe400078e00ff */
[----:B------:R-:W-:-:S07]  /*23860*/  IMAD.MOV.U32 R0, RZ, RZ, R14 ;  /* 0x000000ffff007224 */ /* 0x000fce00078e000e */
[----:B------:R-:W-:Y:S05]  /*23870*/  WARPSYNC.COLLECTIVE R15, `(.L_x_3318) ;  /* 0x000000000f087348 */ /* 0x000fea0003c00000 */
[----:B------:R0:W1:Y:S02]  /*23880*/  SHFL.IDX P6, R14, R13, R12, R11 ;  /* 0x0000000c0d0e7389 */ /* 0x00006400000c000b */
[----:B01----:R-:W-:Y:S01]  /*23890*/  ENDCOLLECTIVE ;  /* 0x000000000000791b */ /* 0x003fe20003800000 */
.L_x_3318:
[----:B------:R-:W-:Y:S02]  /*238a0*/  IMAD.MOV.U32 R13, RZ, RZ, R8 ;  /* 0x000000ffff0d7224 */ /* 0x000fe400078e0008 */
[----:B------:R-:W-:-:S07]  /*238b0*/  IMAD.MOV.U32 R3, RZ, RZ, R14 ;  /* 0x000000ffff037224 */ /* 0x000fce00078e000e */
[----:B------:R-:W-:Y:S05]  /*238c0*/  WARPSYNC.COLLECTIVE R15, `(.L_x_3319) ;  /* 0x000000000f087348 */ /* 0x000fea0003c00000 */
[----:B------:R0:W1:Y:S02]  /*238d0*/  SHFL.IDX P6, R14, R13, R12, R11 ;  /* 0x0000000c0d0e7389 */ /* 0x00006400000c000b */
[----:B01----:R-:W-:Y:S01]  /*238e0*/  ENDCOLLECTIVE ;  /* 0x000000000000791b */ /* 0x003fe20003800000 */
.L_x_3319:
[----:B------:R-:W-:Y:S02]  /*238f0*/  IMAD.MOV.U32 R13, RZ, RZ, R7 ;  /* 0x000000ffff0d7224 */ /* 0x000fe400078e0007 */
[----:B------:R-:W-:-:S07]  /*23900*/  IMAD.MOV.U32 R4, RZ, RZ, R14 ;  /* 0x000000ffff047224 */ /* 0x000fce00078e000e */
[----:B------:R-:W-:Y:S05]  /*23910*/  WARPSYNC.COLLECTIVE R15, `(.L_x_3320) ;  /* 0x000000000f087348 */ /* 0x000fea0003c00000 */
[----:B------:R0:W1:Y:S02]  /*23920*/  SHFL.IDX P6, R14, R13, R12, R11 ;  /* 0x0000000c0d0e7389 */ /* 0x00006400000c000b */
[----:B01----:R-:W-:Y:S01]  /*23930*/  ENDCOLLECTIVE ;  /* 0x000000000000791b */ /* 0x003fe20003800000 */
.L_x_3320:
[----:B------:R-:W-:Y:S05]  /*23940*/  BRA `(.L_x_3321) ;  /* 0xfffffe5c00d07947 */ /* 0x000fea000383ffff */
.L_x_3028:
[----:B------:R-:W-:Y:S01]  /*23950*/  BSSY B1, `(.L_x_3322) ;  /* 0x0000008000017945 */ /* 0x000fe20003800000 */
[----:B0-----:R-:W-:Y:S02]  /*23960*/  IMAD.MOV.U32 R13, RZ, RZ, R6 ;  /* 0x000000ffff0d7224 */ /* 0x001fe400078e0006 */
[----:B------:R-:W-:Y:S02]  /*23970*/  IMAD.MOV.U32 R12, RZ, RZ, 0x1 ;  /* 0x00000001ff0c7424 */ /* 0x000fe400078e00ff */
[----:B------:R-:W-:Y:S02]  /*23980*/  IMAD.MOV.U32 R11, RZ, RZ, 0x181f ;  /* 0x0000181fff0b7424 */ /* 0x000fe400078e00ff */
[----:B------:R-:W-:-:S07]  /*23990*/  IMAD.MOV.U32 R15, RZ, RZ, -0x1 ;  /* 0xffffffffff0f7424 */ /* 0x000fce00078e00ff */
[----:B------:R-:W-:Y:S05]  /*239a0*/  WARPSYNC.COLLECTIVE R15, `(.L_x_3323) ;  /* 0x000000000f087348 */ /* 0x000fea0003c00000 */
[----:B------:R0:W1:Y:S02]  /*239b0*/  SHFL.IDX P6, R14, R13, R12, R11 ;  /* 0x0000000c0d0e7389 */ /* 0x00006400000c000b */
[----:B01----:R-:W-:Y:S01]  /*239c0*/  ENDCOLLECTIVE ;  /* 0x000000000000791b */ /* 0x003fe20003800000 */
.L_x_3323:
[----:B------:R-:W-:Y:S05]  /*239d0*/  BSYNC B1 ;  /* 0x0000000000017941 */ /* 0x000fea0003800000 */
.L_x_3322:
        /* <DEDUP_REMOVED lines=8> */
.L_x_3324:
[----:B------:R-:W-:Y:S02]  /*23a60*/  IMAD.MOV.U32 R13, RZ, RZ, R8 ;  /* 0x000000ffff0d7224 */ /* 0x000fe400078e0008 */
[----:B------:R-:W-:-:S07]  /*23a70*/  IMAD.MOV.U32 R3, RZ, RZ, R14 ;  /* 0x000000ffff037224 */ /* 0x000fce00078e000e */
[----:B------:R-:W-:Y:S05]  /*23a80*/  WARPSYNC.COLLECTIVE R15, `(.L_x_3325) ;  /* 0x000000000f087348 */ /* 0x000fea0003c00000 */
[----:B------:R0:W1:Y:S02]  /*23a90*/  SHFL.IDX P6, R14, R13, R12, R11 ;  /* 0x0000000c0d0e7389 */ /* 0x00006400000c000b */
[----:B01----:R-:W-:Y:S01]  /*23aa0*/  ENDCOLLECTIVE ;  /* 0x000000000000791b */ /* 0x003fe20003800000 */
.L_x_3325:
[----:B------:R-:W-:Y:S02]  /*23ab0*/  IMAD.MOV.U32 R13, RZ, RZ, R7 ;  /* 0x000000ffff0d7224 */ /* 0x000fe400078e0007 */
[----:B------:R-:W-:-:S07]  /*23ac0*/  IMAD.MOV.U32 R4, RZ, RZ, R14 ;  /* 0x000000ffff047224 */ /* 0x000fce00078e000e */
[----:B------:R-:W-:Y:S05]  /*23ad0*/  WARPSYNC.COLLECTIVE R15, `(.L_x_3326) ;  /* 0x000000000f087348 */ /* 0x000fea0003c00000 */
[----:B------:R0:W1:Y:S02]  /*23ae0*/  SHFL.IDX P6, R14, R13, R12, R11 ;  /* 0x0000000c0d0e7389 */ /* 0x00006400000c000b */
[----:B01----:R-:W-:Y:S01]  /*23af0*/  ENDCOLLECTIVE ;  /* 0x000000000000791b */ /* 0x003fe20003800000 */
.L_x_3326:
[----:B------:R-:W-:Y:S05]  /*23b00*/  BRA `(.L_x_3327) ;  /* 0xfffffe60003c7947 */ /* 0x000fea000383ffff */
.L_x_3031:
[----:B------:R-:W-:Y:S01]  /*23b10*/  BSSY B1, `(.L_x_3328) ;  /* 0x0000008000017945 */ /* 0x000fe20003800000 */
[----:B0-----:R-:W-:Y:S02]  /*23b20*/  IMAD.MOV.U32 R13, RZ, RZ, R6 ;  /* 0x000000ffff0d7224 */ /* 0x001fe400078e0006 */
[----:B------:R-:W-:Y:S02]  /*23b30*/  IMAD.MOV.U32 R12, RZ, RZ, 0x2 ;  /* 0x00000002ff0c7424 */ /* 0x000fe400078e00ff */
[----:B------:R-:W-:Y:S02]  /*23b40*/  IMAD.MOV.U32 R11, RZ, RZ, 0x181f ;  /* 0x0000181fff0b7424 */ /* 0x000fe400078e00ff */
[----:B------:R-:W-:-:S07]  /*23b50*/  IMAD.MOV.U32 R15, RZ, RZ, -0x1 ;  /* 0xffffffffff0f7424 */ /* 0x000fce00078e00ff */
[----:B-1----:R-:W-:Y:S05]  /*23b60*/  WARPSYNC.COLLECTIVE R15, `(.L_x_3329) ;  /* 0x000000000f087348 */ /* 0x002fea0003c00000 */
[----:B------:R0:W2:Y:S02]  /*23b70*/  SHFL.IDX P6, R14, R13, R12, R11 ;  /* 0x0000000c0d0e7389 */ /* 0x0000a400000c000b */
[----:B012---:R-:W-:Y:S01]  /*23b80*/  ENDCOLLECTIVE ;  /* 0x000000000000791b */ /* 0x007fe20003800000 */
.L_x_3329:
[----:B------:R-:W-:Y:S05]  /*23b90*/  BSYNC B1 ;  /* 0x0000000000017941 */ /* 0x000fea0003800000 */
.L_x_3328:
        /* <DEDUP_REMOVED lines=8> */
.L_x_3330:
[----:B------:R-:W-:Y:S02]  /*23c20*/  IMAD.MOV.U32 R13, RZ, RZ, R8 ;  /* 0x000000ffff0d7224 */ /* 0x000fe400078e0008 */
[----:B------:R-:W-:-:S07]  /*23c30*/  IMAD.MOV.U32 R3, RZ, RZ, R14 ;  /* 0x000000ffff037224 */ /* 0x000fce00078e000e */
[----:B------:R-:W-:Y:S05]  /*23c40*/  WARPSYNC.COLLECTIVE R15, `(.L_x_3331) ;  /* 0x000000000f087348 */ /* 0x000fea0003c00000 */
[----:B------:R0:W1:Y:S02]  /*23c50*/  SHFL.IDX P6, R14, R13, R12, R11 ;  /* 0x0000000c0d0e7389 */ /* 0x00006400000c000b */
[----:B01----:R-:W-:Y:S01]  /*23c60*/  ENDCOLLECTIVE ;  /* 0x000000000000791b */ /* 0x003fe20003800000 */
.L_x_3331:
[----:B------:R-:W-:Y:S02]  /*23c70*/  IMAD.MOV.U32 R13, RZ, RZ, R7 ;  /* 0x000000ffff0d7224 */ /* 0x000fe400078e0007 */
[----:B------:R-:W-:-:S07]  /*23c80*/  IMAD.MOV.U32 R4, RZ, RZ, R14 ;  /* 0x000000ffff047224 */ /* 0x000fce00078e000e */
[----:B------:R-:W-:Y:S05]  /*23c90*/  WARPSYNC.COLLECTIVE R15, `(.L_x_3332) ;  /* 0x000000000f087348 */ /* 0x000fea0003c00000 */
[----:B------:R0:W1:Y:S02]  /*23ca0*/  SHFL.IDX P6, R14, R13, R12, R11 ;  /* 0x0000000c0d0e7389 */ /* 0x00006400000c000b */
[----:B01----:R-:W-:Y:S01]  /*23cb0*/  ENDCOLLECTIVE ;  /* 0x000000000000791b */ /* 0x003fe20003800000 */
.L_x_3332:
[----:B------:R-:W-:Y:S05]  /*23cc0*/  BRA `(.L_x_3333) ;  /* 0xfffffe6000a07947 */ /* 0x000fea000383ffff */
.L_x_3034:
[----:B------:R-:W-:Y:S01]  /*23cd0*/  BSSY B1, `(.L_x_3334) ;  /* 0x0000008000017945 */ /* 0x000fe20003800000 */
[----:B------:R-:W-:Y:S02]  /*23ce0*/  IMAD.MOV.U32 R13, RZ, RZ, R6 ;  /* 0x000000ffff0d7224 */ /* 0x000fe400078e0006 */
[----:B------:R-:W-:Y:S02]  /*23cf0*/  IMAD.MOV.U32 R12, RZ, RZ, 0x3 ;  /* 0x00000003ff0c7424 */ /* 0x000fe400078e00ff */
[----:B------:R-:W-:Y:S02]  /*23d00*/  IMAD.MOV.U32 R11, RZ, RZ, 0x181f ;  /* 0x0000181fff0b7424 */ /* 0x000fe400078e00ff */
[----:B------:R-:W-:-:S07]  /*23d10*/  IMAD.MOV.U32 R15, RZ, RZ, -0x1 ;  /* 0xffffffffff0f7424 */ /* 0x000fce00078e00ff */
[----:B--2---:R-:W-:Y:S05]  /*23d20*/  WARPSYNC.COLLECTIVE R15, `(.L_x_3335) ;  /* 0x000000000f087348 */ /* 0x004fea0003c00000 */
[----:B------:R0:W1:Y:S02]  /*23d30*/  SHFL.IDX P6, R14, R13, R12, R11 ;  /* 0x0000000c0d0e7389 */ /* 0x00006400000c000b */
[----:B012---:R-:W-:Y:S01]  /*23d40*/  ENDCOLLECTIVE ;  /* 0x000000000000791b */ /* 0x007fe20003800000 */
.L_x_3335:
[----:B------:R-:W-:Y:S05]  /*23d50*/  BSYNC B1 ;  /* 0x0000000000017941 */ /* 0x000fea0003800000 */
.L_x_3334:
        /* <DEDUP_REMOVED lines=8> */
.L_x_3336:
[----:B------:R-:W-:Y:S02]  /*23de0*/  IMAD.MOV.U32 R13, RZ, RZ, R8 ;  /* 0x000000ffff0d7224 */ /* 0x000fe400078e0008 */
[----:B------:R-:W-:-:S07]  /*23df0*/  IMAD.MOV.U32 R3, RZ, RZ, R14 ;  /* 0x000000ffff037224 */ /* 0x000fce00078e000e */
[----:B------:R-:W-:Y:S05]  /*23e00*/  WARPSYNC.COLLECTIVE R15, `(.L_x_3337) ;  /* 0x000000000f087348 */ /* 0x000fea0003c00000 */
[----:B------:R0:W1:Y:S02]  /*23e10*/  SHFL.IDX P6, R14, R13, R12, R11 ;  /* 0x0000000c0d0e7389 */ /* 0x00006400000c000b */
[----:B01----:R-:W-:Y:S01]  /*23e20*/  ENDCOLLECTIVE ;  /* 0x000000000000791b */ /* 0x003fe20003800000 */
.L_x_3337:
[----:B------:R-:W-:Y:S02]  /*23e30*/  IMAD.MOV.U32 R13, RZ, RZ, R7 ;  /* 0x000000ffff0d7224 */ /* 0x000fe400078e0007 */
[----:B------:R-:W-:-:S07]  /*23e40*/  IMAD.MOV.U32 R4, RZ, RZ, R14 ;  /* 0x000000ffff047224 */ /* 0x000fce00078e000e */
[----:B------:R-:W-:Y:S05]  /*23e50*/  WARPSYNC.COLLECTIVE R15, `(.L_x_3338) ;  /* 0x000000000f087348 */ /* 0x000fea0003c00000 */
[----:B------:R0:W1:Y:S02]  /*23e60*/  SHFL.IDX P6, R14, R13, R12, R11 ;  /* 0x0000000c0d0e7389 */ /* 0x00006400000c000b */
[----:B01----:R-:W-:Y:S01]  /*23e70*/  ENDCOLLECTIVE ;  /* 0x000000000000791b */ /* 0x003fe20003800000 */
.L_x_3338:
[----:B------:R-:W-:Y:S05]  /*23e80*/  BRA `(.L_x_3339) ;  /* 0xfffffe64000c7947 */ /* 0x000fea000383ffff */
.L_x_3038:
[----:B0-----:R0:W1:Y:S02]  /*23e90*/  SYNCS.PHASECHK.TRANS64.TRYWAIT P0, [R18+URZ+0x28800], R5 ;  /* 0x02880005120075a7 */ /* 0x001064000800017f */
[----:B-1----:R-:W-:Y:S05]  /*23ea0*/  @!P0 NANOSLEEP.SYNCS 0x989680 ;  /* 0x009896800000895d */ /* 0x002fea0003900000 */
[----:B------:R-:W1:Y:S02]  /*23eb0*/  @!P0 SYNCS.PHASECHK.TRANS64 P0, [R18+URZ+0x28800], R5 ;  /* 0x02880005120085a7 */ /* 0x000e64000800007f */
[----:B-1----:R-:W-:Y:S05]  /*23ec0*/  @!P0 BRA `(.L_x_3038) ;  /* 0xfffffffc00f08947 */ /* 0x002fea000383ffff */
[----:B------:R-:W-:Y:S05]  /*23ed0*/  BRA `(.L_x_3340) ;  /* 0xfffffe6400d07947 */ /* 0x000fea000383ffff */
.L_x_3054:
[----:B------:R-:W0:Y:S01]  /*23ee0*/  LDC R58, c[0x0][0x3f4] ;  /* 0x0000fd00ff3a7b82 */ /* 0x000e220000000800 */
[----:B------:R-:W-:Y:S01]  /*23ef0*/  BSSY B1, `(.L_x_3341) ;  /* 0x0000008000017945 */ /* 0x000fe20003800000 */
[----:B--2---:R-:W-:Y:S02]  /*23f00*/  IMAD.MOV.U32 R13, RZ, RZ, R35 ;  /* 0x000000ffff0d7224 */ /* 0x004fe400078e0023 */
[----:B------:R-:W-:Y:S02]  /*23f10*/  IMAD.MOV.U32 R12, RZ, RZ, RZ ;  /* 0x000000ffff0c7224 */ /* 0x000fe400078e00ff */
[----:B------:R-:W-:Y:S02]  /*23f20*/  IMAD.MOV.U32 R11, RZ, RZ, 0x181f ;  /* 0x0000181fff0b7424 */ /* 0x000fe400078e00ff */
[----:B------:R-:W-:-:S07]  /*23f30*/  IMAD.MOV.U32 R15, RZ, RZ, -0x1 ;  /* 0xffffffffff0f7424 */ /* 0x000fce00078e00ff */
[----:B01----:R-:W-:Y:S05]  /*23f40*/  WARPSYNC.COLLECTIVE R15, `(.L_x_3342) ;  /* 0x000000000f087348 */ /* 0x003fea0003c00000 */
[----:B------:R2:W3:Y:S02]  /*23f50*/  SHFL.IDX P6, R14, R13, R12, R11 ;  /* 0x0000000c0d0e7389 */ /* 0x0004e400000c000b */
[----:B0123--:R-:W-:Y:S01]  /*23f60*/  ENDCOLLECTIVE ;  /* 0x000000000000791b */ /* 0x00ffe20003800000 */
.L_x_3342:
[----:B------:R-:W-:Y:S05]  /*23f70*/  BSYNC B1 ;  /* 0x0000000000017941 */ /* 0x000fea0003800000 */
.L_x_3341:
[----:B------:R-:W-:Y:S01]  /*23f80*/  IMAD.MOV.U32 R13, RZ, RZ, R32 ;  /* 0x000000ffff0d7224 */ /* 0x000fe200078e0020 */
[----:B------:R-:W-:Y:S01]  /*23f90*/  MOV R12, RZ ;  /* 0x000000ff000c7202 */ /* 0x000fe20000000f00 */
[----:B------:R-:W-:Y:S01]  /*23fa0*/  IMAD.MOV.U32 R11, RZ, RZ, 0x181f ;  /* 0x0000181fff0b7424 */ /* 0x000fe200078e00ff */
[----:B------:R-:W-:Y:S01]  /*23fb0*/  ISETP.GE.AND P0, PT, R16, R58, PT ;  /* 0x0000003a1000720c */ /* 0x000fe20003f06270 */
[----:B------:R-:W-:Y:S02]  /*23fc0*/  IMAD.MOV.U32 R15, RZ, RZ, -0x1 ;  /* 0xffffffffff0f7424 */ /* 0x000fe400078e00ff */
[----:B------:R-:W-:Y:S02]  /*23fd0*/  IMAD.MOV.U32 R0, RZ, RZ, R14 ;  /* 0x000000ffff007224 */ /* 0x000fe400078e000e */
[----:B------:R-:W-:-:S08]  /*23fe0*/  IMAD R3, R194, R5, RZ ;  /* 0x00000005c2037224 */ /* 0x000fd000078e02ff */
[----:B------:R-:W-:Y:S05]  /*23ff0*/  WARPSYNC.COLLECTIVE R15, `(.L_x_3343) ;  /* 0x000000000f087348 */ /* 0x000fea0003c00000 */
[----:B------:R0:W1:Y:S02]  /*24000*/  SHFL.IDX P6, R14, R13, R12, R11 ;  /* 0x0000000c0d0e7389 */ /* 0x00006400000c000b */
[----:B01----:R-:W-:Y:S01]  /*24010*/  ENDCOLLECTIVE ;  /* 0x000000000000791b */ /* 0x003fe20003800000 */
.L_x_3343:
        /* <DEDUP_REMOVED lines=8> */
.L_x_3344:
        /* <DEDUP_REMOVED lines=9> */
.L_x_3345:
        /* <DEDUP_REMOVED lines=10> */
[----:B--2---:R-:W-:Y:S01]  /*241d0*/  @!P1 IMAD.MOV.U32 R49, RZ, RZ, R9 ;  /* 0x000000ffff319224 */ /* 0x004fe200078e0009 */
[----:B------:R-:W-:Y:S01]  /*241e0*/  @!P1 MOV R48, R8 ;  /* 0x0000000800309202 */ /* 0x000fe20000000f00 */
[----:B------:R-:W-:-:S02]  /*241f0*/  @!P1 IMAD.MOV.U32 R51, RZ, RZ, R11 ;  /* 0x000000ffff339224 */ /* 0x000fc400078e000b */
[----:B------:R-:W-:Y:S02]  /*24200*/  IMAD.MOV.U32 R12, RZ, RZ, R49 ;  /* 0x000000ffff0c7224 */ /* 0x000fe400078e0031 */
[----:B------:R-:W-:Y:S02]  /*24210*/  IMAD.MOV.U32 R11, RZ, RZ, 0x181f ;  /* 0x0000181fff0b7424 */ /* 0x000fe400078e00ff */
[----:B------:R-:W-:Y:S01]  /*24220*/  IMAD.MOV.U32 R0, RZ, RZ, R48 ;  /* 0x000000ffff007224 */ /* 0x000fe200078e0030 */
[----:B------:R-:W-:Y:S01]  /*24230*/  PRMT R79, R12, 0x7610, R79 ;  /* 0x000076100c4f7816 */ /* 0x000fe2000000004f */
[----:B------:R-:W-:Y:S02]  /*24240*/  IMAD.MOV.U32 R12, RZ, RZ, 0x1 ;  /* 0x00000001ff0c7424 */ /* 0x000fe400078e00ff */
[----:B------:R-:W-:Y:S01]  /*24250*/  @!P1 IMAD.MOV.U32 R50, RZ, RZ, R10 ;  /* 0x000000ffff329224 */ /* 0x000fe200078e000a */
[----:B------:R-:W-:Y:S01]  /*24260*/  PRMT R78, R0, 0x7610, R78 ;  /* 0x00007610004e7816 */ /* 0x000fe2000000004e */
[----:B------:R-:W-:-:S07]  /*24270*/  IMAD.MOV.U32 R24, RZ, RZ, R51 ;  /* 0x000000ffff187224 */ /* 0x000fce00078e0033 */
[----:B-----5:R-:W-:Y:S05]  /*24280*/  WARPSYNC.COLLECTIVE R15, `(.L_x_3346) ;  /* 0x000000000f087348 */ /* 0x020fea0003c00000 */
[----:B------:R0:W1:Y:S02]  /*24290*/  SHFL.IDX P6, R14, R13, R12, R11 ;  /* 0x0000000c0d0e7389 */ /* 0x00006400000c000b */
[----:B01---5:R-:W-:Y:S01]  /*242a0*/  ENDCOLLECTIVE ;  /* 0x000000000000791b */ /* 0x023fe20003800000 */
.L_x_3346:
[----:B------:R-:W-:Y:S01]  /*242b0*/  IMAD.MOV.U32 R10, RZ, RZ, R50 ;  /* 0x000000ffff0a7224 */ /* 0x000fe200078e0032 */
[----:B------:R-:W-:Y:S02]  /*242c0*/  PRMT R53, R24, 0x7610, R53 ;  /* 0x0000761018357816 */ /* 0x000fe40000000035 */
[----:B------:R-:W-:Y:S02]  /*242d0*/  CS2R R24, SRZ ;  /* 0x0000000000187805 */ /* 0x000fe4000001ff00 */
[----:B------:R-:W-:Y:S01]  /*242e0*/  PRMT R52, R10, 0x7610, R52 ;  /* 0x000076100a347816 */ /* 0x000fe20000000034 */
[----:B------:R-:W-:Y:S02]  /*242f0*/  @!P1 IMAD.MOV.U32 R38, RZ, RZ, R4 ;  /* 0x000000ffff269224 */ /* 0x000fe400078e0004 */
[----:B------:R-:W-:Y:S02]  /*24300*/  @!P1 IMAD.MOV.U32 R39, RZ, RZ, R5 ;  /* 0x000000ffff279224 */ /* 0x000fe400078e0005 */
[----:B------:R-:W-:-:S02]  /*24310*/  @!P1 IMAD.MOV.U32 R20, RZ, RZ, R6 ;  /* 0x000000ffff149224 */ /* 0x000fc400078e0006 */
[----:B------:R-:W-:Y:S02]  /*24320*/  IMAD.MOV.U32 R13, RZ, RZ, R32 ;  /* 0x000000ffff0d7224 */ /* 0x000fe400078e0020 */
[----:B------:R-:W-:Y:S02]  /*24330*/  @!P1 IMAD.MOV.U32 R21, RZ, RZ, R7 ;  /* 0x000000ffff159224 */ /* 0x000fe400078e0007 */
        /* <DEDUP_REMOVED lines=9> */
.L_x_3347:
        /* <DEDUP_REMOVED lines=8> */
.L_x_3348:
[----:B------:R-:W-:Y:S01]  /*24450*/  IMAD.MOV.U32 R13, RZ, RZ, R34 ;  /* 0x000000ffff0d7224 */ /* 0x000fe200078e0022 */
[----:B------:R-:W-:-:S07]  /*24460*/  MOV R9, R14 ;  /* 0x0000000e00097202 */ /* 0x000fce0000000f00 */
[----:B------:R-:W-:Y:S05]  /*24470*/  WARPSYNC.COLLECTIVE R15, `(.L_x_3349) ;  /* 0x000000000f087348 */ /* 0x000fea0003c00000 */
[----:B------:R0:W1:Y:S02]  /*24480*/  SHFL.IDX P6, R14, R13, R12, R11 ;  /* 0x0000000c0d0e7389 */ /* 0x00006400000c000b */
[----:B01----:R-:W-:Y:S01]  /*24490*/  ENDCOLLECTIVE ;  /* 0x000000000000791b */ /* 0x003fe20003800000 */
.L_x_3349:
[----:B------:R-:W-:Y:S05]  /*244a0*/  BRA `(.L_x_3350) ;  /* 0xfffffe8000187947 */ /* 0x000fea000383ffff */
.L_x_3057:
[----:B------:R-:W-:Y:S01]  /*244b0*/  BSSY B1, `(.L_x_3351) ;  /* 0x0000008000017945 */ /* 0x000fe20003800000 */
[----:B--2---:R-:W-:Y:S01]  /*244c0*/  IMAD.MOV.U32 R13, RZ, RZ, R35 ;  /* 0x000000ffff0d7224 */ /* 0x004fe200078e0023 */
[----:B------:R-:W-:Y:S01]  /*244d0*/  MOV R12, 0x2 ;  /* 0x00000002000c7802 */ /* 0x000fe20000000f00 */
[----:B------:R-:W-:Y:S02]  /*244e0*/  IMAD.MOV.U32 R11, RZ, RZ, 0x181f ;  /* 0x0000181fff0b7424 */ /* 0x000fe400078e00ff */
[----:B-1----:R-:W-:-:S07]  /*244f0*/  IMAD.MOV.U32 R15, RZ, RZ, -0x1 ;  /* 0xffffffffff0f7424 */ /* 0x002fce00078e00ff */
[----:B------:R-:W-:Y:S05]  /*24500*/  WARPSYNC.COLLECTIVE R15, `(.L_x_3352) ;  /* 0x000000000f087348 */ /* 0x000fea0003c00000 */
[----:B------:R0:W1:Y:S02]  /*24510*/  SHFL.IDX P6, R14, R13, R12, R11 ;  /* 0x0000000c0d0e7389 */ /* 0x00006400000c000b */
[----:B01----:R-:W-:Y:S01]  /*24520*/  ENDCOLLECTIVE ;  /* 0x000000000000791b */ /* 0x003fe20003800000 */
.L_x_3352:
[----:B------:R-:W-:Y:S05]  /*24530*/  BSYNC B1 ;  /* 0x0000000000017941 */ /* 0x000fea0003800000 */
.L_x_3351:
        /* <DEDUP_REMOVED lines=9> */
.L_x_3353:
[----:B------:R-:W-:Y:S01]  /*245d0*/  ISETP.GE.OR P1, PT, R10, R3, P0 ;  /* 0x000000030a00720c */ /* 0x000fe20000726670 */
[----:B------:R-:W-:-:S12]  /*245e0*/  IMAD.MOV.U32 R13, RZ, RZ, R33 ;  /* 0x000000ffff0d7224 */ /* 0x000fd800078e0021 */
[C---:B------:R-:W-:Y:S02]  /*245f0*/  @!P1 SHF.L.U32 R31, R16.reuse, 0x1, RZ ;  /* 0x00000001101f9819 */ /* 0x040fe400000006ff */
[----:B------:R-:W-:Y:S01]  /*24600*/  @!P1 SHF.L.U64.HI R29, R16, 0x1, R17 ;  /* 0x00000001101d9819 */ /* 0x000fe20000010211 */
[----:B------:R-:W-:-:S07]  /*24610*/  IMAD.MOV.U32 R8, RZ, RZ, R14 ;  /* 0x000000ffff087224 */ /* 0x000fce00078e000e */
[----:B------:R-:W-:Y:S05]  /*24620*/  WARPSYNC.COLLECTIVE R15, `(.L_x_3354) ;  /* 0x000000000f087348 */ /* 0x000fea0003c00000 */
[----:B------:R0:W1:Y:S02]  /*24630*/  SHFL.IDX P6, R14, R13, R12, R11 ;  /* 0x0000000c0d0e7389 */ /* 0x00006400000c000b */
[----:B01----:R-:W-:Y:S01]  /*24640*/  ENDCOLLECTIVE ;  /* 0x000000000000791b */ /* 0x003fe20003800000 */
.L_x_3354:
[----:B------:R-:W-:-:S05]  /*24650*/  @!P1 IADD3 R8, P2, R8, R31, RZ ;  /* 0x0000001f08089210 */ /* 0x000fca0007f5e0ff */
[----:B------:R-:W-:Y:S02]  /*24660*/  @!P1 IMAD.X R9, R0, 0x1, R29, P2 ;  /* 0x0000000100099824 */ /* 0x000fe400010e061d */
[----:B------:R-:W-:Y:S02]  /*24670*/  IMAD.MOV.U32 R13, RZ, RZ, R34 ;  /* 0x000000ffff0d7224 */ /* 0x000fe400078e0022 */
[----:B------:R-:W-:-:S07]  /*24680*/  IMAD.MOV.U32 R28, RZ, RZ, R14 ;  /* 0x000000ffff1c7224 */ /* 0x000fce00078e000e */
[----:B------:R-:W-:Y:S05]  /*24690*/  WARPSYNC.COLLECTIVE R15, `(.L_x_3355) ;  /* 0x000000000f087348 */ /* 0x000fea0003c00000 */
[----:B------:R0:W1:Y:S02]  /*246a0*/  SHFL.IDX P6, R14, R13, R12, R11 ;  /* 0x0000000c0d0e7389 */ /* 0x00006400000c000b */
[----:B01----:R-:W-:Y:S01]  /*246b0*/  ENDCOLLECTIVE ;  /* 0x000000000000791b */ /* 0x003fe20003800000 */
.L_x_3355:
        /* <DEDUP_REMOVED lines=9> */
[----:B------:R-:W-:Y:S02]  /*24750*/  CS2R R42, SRZ ;  /* 0x00000000002a7805 */ /* 0x000fe4000001ff00 */
[----:B0-----:R-:W-:Y:S01]  /*24760*/  MOV R15, 0xffffffff ;  /* 0xffffffff000f7802 */ /* 0x001fe20000000f00 */
        /* <DEDUP_REMOVED lines=12> */
.L_x_3356:
[----:B------:R-:W-:Y:S01]  /*24830*/  IMAD.MOV.U32 R9, RZ, RZ, R47 ;  /* 0x000000ffff097224 */ /* 0x000fe200078e002f */
[----:B------:R-:W-:Y:S01]  /*24840*/  PRMT R66, R0, 0x7610, R66 ;  /* 0x0000761000427816 */ /* 0x000fe20000000042 */
[----:B------:R-:W-:-:S03]  /*24850*/  IMAD.MOV.U32 R8, RZ, RZ, R46 ;  /* 0x000000ffff087224 */ /* 0x000fc600078e002e */
[----:B------:R-:W-:Y:S02]  /*24860*/  PRMT R55, R9, 0x7610, R55 ;  /* 0x0000761009377816 */ /* 0x000fe40000000037 */
[----:B------:R-:W-:Y:S01]  /*24870*/  PRMT R54, R8, 0x7610, R54 ;  /* 0x0000761008367816 */ /* 0x000fe20000000036 */
[----:B------:R-:W-:Y:S01]  /*24880*/  @!P1 IMAD.MOV.U32 R40, RZ, RZ, R28 ;  /* 0x000000ffff289224 */ /* 0x000fe200078e001c */
[----:B------:R-:W-:Y:S01]  /*24890*/  @!P1 MOV R43, R31 ;  /* 0x0000001f002b9202 */ /* 0x000fe20000000f00 */
[----:B------:R-:W-:Y:S02]  /*248a0*/  @!P1 IMAD.MOV.U32 R41, RZ, RZ, R29 ;  /* 0x000000ffff299224 */ /* 0x000fe400078e001d */
[----:B------:R-:W-:Y:S02]  /*248b0*/  @!P1 IMAD.MOV.U32 R42, RZ, RZ, R30 ;  /* 0x000000ffff2a9224 */ /* 0x000fe400078e001e */
[----:B------:R-:W-:Y:S02]  /*248c0*/  IMAD.MOV.U32 R13, RZ, RZ, R32 ;  /* 0x000000ffff0d7224 */ /* 0x000fe400078e0020 */
[----:B------:R-:W-:-:S02]  /*248d0*/  IMAD.MOV.U32 R8, RZ, RZ, R40 ;  /* 0x000000ffff087224 */ /* 0x000fc400078e0028 */
        /* <DEDUP_REMOVED lines=8> */
.L_x_3357:
[----:B------:R-:W-:Y:S02]  /*24960*/  PRMT R75, R10, 0x7610, R75 ;  /* 0x000076100a4b7816 */ /* 0x000fe4000000004b */
[----:B------:R-:W-:Y:S01]  /*24970*/  CS2R R8, SRZ ;  /* 0x0000000000087805 */ /* 0x000fe2000001ff00 */
[----:B------:R-:W-:Y:S02]  /*24980*/  IMAD.MOV.U32 R13, RZ, RZ, R33 ;  /* 0x000000ffff0d7224 */ /* 0x000fe400078e0021 */
[----:B------:R-:W-:-:S07]  /*24990*/  IMAD.MOV.U32 R32, RZ, RZ, R14 ;  /* 0x000000ffff207224 */ /* 0x000fce00078e000e */
[----:B------:R-:W-:Y:S05]  /*249a0*/  WARPSYNC.COLLECTIVE R15, `(.L_x_3358) ;  /* 0x000000000f087348 */ /* 0x000fea0003c00000 */
[----:B------:R0:W1:Y:S02]  /*249b0*/  SHFL.IDX P6, R14, R13, R12, R11 ;  /* 0x0000000c0d0e7389 */ /* 0x00006400000c000b */
[----:B01----:R-:W-:Y:S01]  /*249c0*/  ENDCOLLECTIVE ;  /* 0x000000000000791b */ /* 0x003fe20003800000 */
.L_x_3358:
[----:B------:R-:W-:Y:S02]  /*249d0*/  IMAD.MOV.U32 R13, RZ, RZ, R34 ;  /* 0x000000ffff0d7224 */ /* 0x000fe400078e0022 */
[----:B------:R-:W-:-:S07]  /*249e0*/  IMAD.MOV.U32 R33, RZ, RZ, R14 ;  /* 0x000000ffff217224 */ /* 0x000fce00078e000e */
[----:B------:R-:W-:Y:S05]  /*249f0*/  WARPSYNC.COLLECTIVE R15, `(.L_x_3359) ;  /* 0x000000000f087348 */ /* 0x000fea0003c00000 */
[----:B------:R0:W1:Y:S02]  /*24a00*/  SHFL.IDX P6, R14, R13, R12, R11 ;  /* 0x0000000c0d0e7389 */ /* 0x00006400000c000b */
[----:B01----:R-:W-:Y:S01]  /*24a10*/  ENDCOLLECTIVE ;  /* 0x000000000000791b */ /* 0x003fe20003800000 */
.L_x_3359:
[----:B------:R-:W-:-:S05]  /*24a20*/  IMAD.MOV.U32 R11, RZ, RZ, R43 ;  /* 0x000000ffff0b7224 */ /* 0x000fca00078e002b */
[----:B------:R-:W-:Y:S01]  /*24a30*/  PRMT R76, R11, 0x7610, R76 ;  /* 0x000076100b4c7816 */ /* 0x000fe2000000004c */
[----:B------:R-:W-:Y:S01]  /*24a40*/  IMAD.MOV.U32 R34, RZ, RZ, R14 ;  /* 0x000000ffff227224 */ /* 0x000fe200078e000e */
[----:B------:R-:W-:Y:S06]  /*24a50*/  BRA `(.L_x_3360) ;  /* 0xfffffe8000047947 */ /* 0x000fec000383ffff */
.L_x_3061:
[----:B0-----:R0:W1:Y:S02]  /*24a60*/  SYNCS.PHASECHK.TRANS64.TRYWAIT P4, [R18+URZ+0x28800], R29 ;  /* 0x0288001d120075a7 */ /* 0x001064000808017f */
[----:B-1----:R-:W-:Y:S05]  /*24a70*/  @!P4 NANOSLEEP.SYNCS 0x989680 ;  /* 0x009896800000c95d */ /* 0x002fea0003900000 */
[----:B------:R-:W1:Y:S02]  /*24a80*/  @!P4 SYNCS.PHASECHK.TRANS64 P4, [R18+URZ+0x28800], R29 ;  /* 0x0288001d1200c5a7 */ /* 0x000e64000808007f */
[----:B-1----:R-:W-:Y:S05]  /*24a90*/  @!P4 BRA `(.L_x_3061) ;  /* 0xfffffffc00f0c947 */ /* 0x002fea000383ffff */
[----:B------:R-:W-:Y:S05]  /*24aa0*/  BRA `(.L_x_3361) ;  /* 0xfffffe8000b87947 */ /* 0x000fea000383ffff */
.L_x_3071:
[----:B---3--:R3:W4:Y:S02]  /*24ab0*/  SYNCS.PHASECHK.TRANS64.TRYWAIT P1, [R0+URZ+0x28830], R3 ;  /* 0x02883003000075a7 */ /* 0x008724000802017f */
[----:B----4-:R-:W-:Y:S05]  /*24ac0*/  @!P1 NANOSLEEP.SYNCS 0x989680 ;  /* 0x009896800000995d */ /* 0x010fea0003900000 */
[----:B------:R-:W4:Y:S02]  /*24ad0*/  @!P1 SYNCS.PHASECHK.TRANS64 P1, [R0+URZ+0x28830], R3 ;  /* 0x02883003000095a7 */ /* 0x000f24000802007f */
[----:B----4-:R-:W-:Y:S05]  /*24ae0*/  @!P1 BRA `(.L_x_3071) ;  /* 0xfffffffc00f09947 */ /* 0x010fea000383ffff */
[----:B------:R-:W-:Y:S05]  /*24af0*/  BRA `(.L_x_3070) ;  /* 0xfffffe9c009c7947 */ /* 0x000fea000383ffff */
.L_x_3078:
[----:B-1----:R1:W2:Y:S02]  /*24b00*/  SYNCS.PHASECHK.TRANS64.TRYWAIT P3, [R7+URZ+0x28830], R8 ;  /* 0x02883008070075a7 */ /* 0x0022a4000806017f */
[----:B--2---:R-:W-:Y:S05]  /*24b10*/  @!P3 NANOSLEEP.SYNCS 0x989680 ;  /* 0x009896800000b95d */ /* 0x004fea0003900000 */
[----:B------:R-:W2:Y:S02]  /*24b20*/  @!P3 SYNCS.PHASECHK.TRANS64 P3, [R7+URZ+0x28830], R8 ;  /* 0x028830080700b5a7 */ /* 0x000ea4000806007f */
[----:B--2---:R-:W-:Y:S05]  /*24b30*/  @!P3 BRA `(.L_x_3078) ;  /* 0xfffffffc00f0b947 */ /* 0x004fea000383ffff */
[----:B------:R-:W-:Y:S05]  /*24b40*/  BRA `(.L_x_3077) ;  /* 0xfffffec800f07947 */ /* 0x000fea000383ffff */
.L_x_3082:
[----:B-1----:R1:W2:Y:S02]  /*24b50*/  SYNCS.PHASECHK.TRANS64.TRYWAIT P2, [R7+URZ+0x28850], R6 ;  /* 0x02885006070075a7 */ /* 0x0022a4000804017f */
[----:B--2---:R-:W-:Y:S05]  /*24b60*/  @!P2 NANOSLEEP.SYNCS 0x989680 ;  /* 0x009896800000a95d */ /* 0x004fea0003900000 */
[----:B------:R-:W2:Y:S02]  /*24b70*/  @!P2 SYNCS.PHASECHK.TRANS64 P2, [R7+URZ+0x28850], R6 ;  /* 0x028850060700a5a7 */ /* 0x000ea4000804007f */
[----:B--2---:R-:W-:Y:S05]  /*24b80*/  @!P2 BRA `(.L_x_3082) ;  /* 0xfffffffc00f0a947 */ /* 0x004fea000383ffff */
[----:B------:R-:W-:Y:S05]  /*24b90*/  BRA `(.L_x_3079) ;  /* 0xfffffecc00fc7947 */ /* 0x000fea000383ffff */
.L_x_3091:
[----:B-1----:R1:W2:Y:S02]  /*24ba0*/  SYNCS.PHASECHK.TRANS64.TRYWAIT P1, [R7+URZ+0x28830], R8 ;  /* 0x02883008070075a7 */ /* 0x0022a4000802017f */
[----:B--2---:R-:W-:Y:S05]  /*24bb0*/  @!P1 NANOSLEEP.SYNCS 0x989680 ;  /* 0x009896800000995d */ /* 0x004fea0003900000 */
[----:B------:R-:W2:Y:S02]  /*24bc0*/  @!P1 SYNCS.PHASECHK.TRANS64 P1, [R7+URZ+0x28830], R8 ;  /* 0x02883008070095a7 */ /* 0x000ea4000802007f */
[----:B--2---:R-:W-:Y:S05]  /*24bd0*/  @!P1 BRA `(.L_x_3091) ;  /* 0xfffffffc00f09947 */ /* 0x004fea000383ffff */
[----:B------:R-:W-:Y:S05]  /*24be0*/  BRA `(.L_x_3090) ;  /* 0xfffffefc00b47947 */ /* 0x000fea000383ffff */
.L_x_3095:
[----:B-1----:R1:W2:Y:S02]  /*24bf0*/  SYNCS.PHASECHK.TRANS64.TRYWAIT P1, [R7+URZ+0x28850], R6 ;  /* 0x02885006070075a7 */ /* 0x0022a4000802017f */
[----:B--2---:R-:W-:Y:S05]  /*24c00*/  @!P1 NANOSLEEP.SYNCS 0x989680 ;  /* 0x009896800000995d */ /* 0x004fea0003900000 */
[----:B------:R-:W2:Y:S02]  /*24c10*/  @!P1 SYNCS.PHASECHK.TRANS64 P1, [R7+URZ+0x28850], R6 ;  /* 0x02885006070095a7 */ /* 0x000ea4000802007f */
[----:B--2---:R-:W-:Y:S05]  /*24c20*/  @!P1 BRA `(.L_x_3095) ;  /* 0xfffffffc00f09947 */ /* 0x004fea000383ffff */
[----:B------:R-:W-:Y:S05]  /*24c30*/  BRA `(.L_x_3092) ;  /* 0xffffff0000b47947 */ /* 0x000fea000383ffff */
.L_x_3102:
[----:B-1----:R1:W2:Y:S02]  /*24c40*/  SYNCS.PHASECHK.TRANS64.TRYWAIT P1, [R11+URZ+0x28850], R4 ;  /* 0x028850040b0075a7 */ /* 0x0022a4000802017f */
[----:B--2---:R-:W-:Y:S05]  /*24c50*/  @!P1 NANOSLEEP.SYNCS 0x989680 ;  /* 0x009896800000995d */ /* 0x004fea0003900000 */
[----:B------:R-:W2:Y:S02]  /*24c60*/  @!P1 SYNCS.PHASECHK.TRANS64 P1, [R11+URZ+0x28850], R4 ;  /* 0x028850040b0095a7 */ /* 0x000ea4000802007f */
[----:B--2---:R-:W-:Y:S05]  /*24c70*/  @!P1 BRA `(.L_x_3102) ;  /* 0xfffffffc00f09947 */ /* 0x004fea000383ffff */
[----:B------:R-:W-:Y:S05]  /*24c80*/  BRA `(.L_x_3101) ;  /* 0xffffff2400fc7947 */ /* 0x000fea000383ffff */
.L_x_3108:
[----:B------:R-:W-:Y:S02]  /*24c90*/  IMAD.MOV.U32 R13, RZ, RZ, R4 ;  /* 0x000000ffff0d7224 */ /* 0x000fe400078e0004 */
[----:B------:R-:W-:Y:S02]  /*24ca0*/  IMAD.MOV.U32 R12, RZ, RZ, RZ ;  /* 0x000000ffff0c7224 */ /* 0x000fe400078e00ff */
[----:B------:R-:W-:Y:S02]  /*24cb0*/  IMAD.MOV.U32 R11, RZ, RZ, 0x181f ;  /* 0x0000181fff0b7424 */ /* 0x000fe400078e00ff */
[----:B------:R-:W-:-:S07]  /*24cc0*/  IMAD.MOV.U32 R15, RZ, RZ, -0x1 ;  /* 0xffffffffff0f7424 */ /* 0x000fce00078e00ff */
[----:B-----5:R-:W-:Y:S05]  /*24cd0*/  WARPSYNC.COLLECTIVE R15, `(.L_x_3362) ;  /* 0x000000000f087348 */ /* 0x020fea0003c00000 */
[----:B------:R0:W1:Y:S02]  /*24ce0*/  SHFL.IDX P6, R14, R13, R12, R11 ;  /* 0x0000000c0d0e7389 */ /* 0x00006400000c000b */
[----:B01---5:R-:W-:Y:S01]  /*24cf0*/  ENDCOLLECTIVE ;  /* 0x000000000000791b */ /* 0x023fe20003800000 */
.L_x_3362:
[----:B------:R-:W-:Y:S02]  /*24d00*/  IMAD.MOV.U32 R13, RZ, RZ, R0 ;  /* 0x000000ffff0d7224 */ /* 0x000fe400078e0000 */
[----:B------:R-:W-:-:S07]  /*24d10*/  IMAD.MOV.U32 R3, RZ, RZ, R14 ;  /* 0x000000ffff037224 */ /* 0x000fce00078e000e */
[----:B------:R-:W-:Y:S05]  /*24d20*/  WARPSYNC.COLLECTIVE R15, `(.L_x_3363) ;  /* 0x000000000f087348 */ /* 0x000fea0003c00000 */
[----:B------:R0:W1:Y:S02]  /*24d30*/  SHFL.IDX P6, R14, R13, R12, R11 ;  /* 0x0000000c0d0e7389 */ /* 0x00006400000c000b */
[----:B01----:R-:W-:Y:S01]  /*24d40*/  ENDCOLLECTIVE ;  /* 0x000000000000791b */ /* 0x003fe20003800000 */
.L_x_3363:
[----:B------:R-:W-:Y:S05]  /*24d50*/  BRA `(.L_x_3364) ;  /* 0xffffff4000d47947 */ /* 0x000fea000383ffff */
.L_x_3111:
[----:B------:R-:W-:Y:S01]  /*24d60*/  BSSY B1, `(.L_x_3365) ;  /* 0x0000008000017945 */ /* 0x000fe20003800000 */
[----:B------:R-:W-:Y:S01]  /*24d70*/  IMAD.MOV.U32 R13, RZ, RZ, R4 ;  /* 0x000000ffff0d7224 */ /* 0x000fe200078e0004 */
[----:B---3--:R-:W-:Y:S01]  /*24d80*/  MOV R11, 0x181f ;  /* 0x0000181f000b7802 */ /* 0x008fe20000000f00 */
[----:B------:R-:W-:Y:S02]  /*24d90*/  IMAD.MOV.U32 R12, RZ, RZ, 0x1 ;  /* 0x00000001ff0c7424 */ /* 0x000fe400078e00ff */
[----:B------:R-:W-:-:S07]  /*24da0*/  IMAD.MOV.U32 R15, RZ, RZ, -0x1 ;  /* 0xffffffffff0f7424 */ /* 0x000fce00078e00ff */
[----:B012--5:R-:W-:Y:S05]  /*24db0*/  WARPSYNC.COLLECTIVE R15, `(.L_x_3366) ;  /* 0x000000000f087348 */ /* 0x027fea0003c00000 */
[----:B--2---:R2:W3:Y:S02]  /*24dc0*/  SHFL.IDX P6, R14, R13, R12, R11 ;  /* 0x0000000c0d0e7389 */ /* 0x0044e400000c000b */
[----:B0123-5:R-:W-:Y:S01]  /*24dd0*/  ENDCOLLECTIVE ;  /* 0x000000000000791b */ /* 0x02ffe20003800000 */
.L_x_3366:
[----:B------:R-:W-:Y:S05]  /*24de0*/  BSYNC B1 ;  /* 0x0000000000017941 */ /* 0x000fea0003800000 */
.L_x_3365:
        /* <DEDUP_REMOVED lines=8> */
.L_x_3367:
[----:B------:R-:W-:Y:S05]  /*24e70*/  BRA `(.L_x_3368) ;  /* 0xffffff4000d07947 */ /* 0x000fea000383ffff */
.L_x_3114:
[----:B------:R-:W-:Y:S01]  /*24e80*/  BSSY B1, `(.L_x_3369) ;  /* 0x0000008000017945 */ /* 0x000fe20003800000 */
[----:B------:R-:W-:Y:S02]  /*24e90*/  IMAD.MOV.U32 R13, RZ, RZ, R4 ;  /* 0x000000ffff0d7224 */ /* 0x000fe400078e0004 */
[----:B------:R-:W-:Y:S02]  /*24ea0*/  IMAD.MOV.U32 R12, RZ, RZ, 0x2 ;  /* 0x00000002ff0c7424 */ /* 0x000fe400078e00ff */
[----:B---3--:R-:W-:Y:S02]  /*24eb0*/  IMAD.MOV.U32 R11, RZ, RZ, 0x181f ;  /* 0x0000181fff0b7424 */ /* 0x008fe400078e00ff */
[----:B------:R-:W-:-:S07]  /*24ec0*/  IMAD.MOV.U32 R15, RZ, RZ, -0x1 ;  /* 0xffffffffff0f7424 */ /* 0x000fce00078e00ff */
[----:B012-45:R-:W-:Y:S05]  /*24ed0*/  WARPSYNC.COLLECTIVE R15, `(.L_x_3370) ;  /* 0x000000000f087348 */ /* 0x037fea0003c00000 */
[----:B--2---:R2:W3:Y:S02]  /*24ee0*/  SHFL.IDX P6, R14, R13, R12, R11 ;  /* 0x0000000c0d0e7389 */ /* 0x0044e400000c000b */
[----:B012345:R-:W-:Y:S01]  /*24ef0*/  ENDCOLLECTIVE ;  /* 0x000000000000791b */ /* 0x03ffe20003800000 */
.L_x_3370:
[----:B------:R-:W-:Y:S05]  /*24f00*/  BSYNC B1 ;  /* 0x0000000000017941 */ /* 0x000fea0003800000 */
.L_x_3369:
        /* <DEDUP_REMOVED lines=8> */
.L_x_3371:
[----:B------:R-:W-:Y:S05]  /*24f90*/  BRA `(.L_x_3372) ;  /* 0xffffff4000d07947 */ /* 0x000fea000383ffff */
.L_x_3117:
        /* <DEDUP_REMOVED lines=8> */
.L_x_3374:
[----:B------:R-:W-:Y:S05]  /*25020*/  BSYNC B1 ;  /* 0x0000000000017941 */ /* 0x000fea0003800000 */
.L_x_3373:
        /* <DEDUP_REMOVED lines=8> */
.L_x_3375:
[----:B------:R-:W-:Y:S05]  /*250b0*/  BRA `(.L_x_3376) ;  /* 0xffffff4000d07947 */ /* 0x000fea000383ffff */
.L_x_3119:
[----:B------:R-:W-:Y:S01]  /*250c0*/  IMAD.MOV.U32 R13, RZ, RZ, R4 ;  /* 0x000000ffff0d7224 */ /* 0x000fe200078e0004 */
[----:B------:R-:W-:Y:S01]  /*250d0*/  MOV R12, RZ ;  /* 0x000000ff000c7202 */ /* 0x000fe20000000f00 */
[----:B------:R-:W-:Y:S02]  /*250e0*/  IMAD.MOV.U32 R11, RZ, RZ, 0x1c1f ;  /* 0x00001c1fff0b7424 */ /* 0x000fe400078e00ff */
[----:B------:R-:W-:-:S07]  /*250f0*/  IMAD.MOV.U32 R15, RZ, RZ, -0x1 ;  /* 0xffffffffff0f7424 */ /* 0x000fce00078e00ff */
[----:B------:R-:W-:Y:S05]  /*25100*/  WARPSYNC.COLLECTIVE R15, `(.L_x_3377) ;  /* 0x000000000f087348 */ /* 0x000fea0003c00000 */
[----:B------:R0:W1:Y:S02]  /*25110*/  SHFL.IDX P6, R14, R13, R12, R11 ;  /* 0x0000000c0d0e7389 */ /* 0x00006400000c000b */
[----:B01----:R-:W-:Y:S01]  /*25120*/  ENDCOLLECTIVE ;  /* 0x000000000000791b */ /* 0x003fe20003800000 */
.L_x_3377:
[----:B------:R-:W-:Y:S02]  /*25130*/  IMAD.MOV.U32 R13, RZ, RZ, R0 ;  /* 0x000000ffff0d7224 */ /* 0x000fe400078e0000 */
[----:B------:R-:W-:-:S07]  /*25140*/  IMAD.MOV.U32 R3, RZ, RZ, R14 ;  /* 0x000000ffff037224 */ /* 0x000fce00078e000e */
[----:B------:R-:W-:Y:S05]  /*25150*/  WARPSYNC.COLLECTIVE R15, `(.L_x_3378) ;  /* 0x000000000f087348 */ /* 0x000fea0003c00000 */
[----:B------:R0:W1:Y:S02]  /*25160*/  SHFL.IDX P6, R14, R13, R12, R11 ;  /* 0x0000000c0d0e7389 */ /* 0x00006400000c000b */
[----:B01----:R-:W-:Y:S01]  /*25170*/  ENDCOLLECTIVE ;  /* 0x000000000000791b */ /* 0x003fe20003800000 */
.L_x_3378:
[----:B------:R-:W-:Y:S05]  /*25180*/  BRA `(.L_x_3379) ;  /* 0xffffff4400d47947 */ /* 0x000fea000383ffff */
.L_x_3122:
        /* <DEDUP_REMOVED lines=8> */
.L_x_3381:
[----:B------:R-:W-:Y:S05]  /*25210*/  BSYNC B1 ;  /* 0x0000000000017941 */ /* 0x000fea0003800000 */
.L_x_3380:
        /* <DEDUP_REMOVED lines=8> */
.L_x_3382:
[----:B------:R-:W-:Y:S05]  /*252a0*/  BRA `(.L_x_3383) ;  /* 0xffffff4800b07947 */ /* 0x000fea000383ffff */
.L_x_3126:
[----:B------:R-:W-:Y:S02]  /*252b0*/  IMAD.MOV.U32 R13, RZ, RZ, R4 ;  /* 0x000000ffff0d7224 */ /* 0x000fe400078e0004 */
[----:B------:R-:W-:Y:S02]  /*252c0*/  IMAD.MOV.U32 R12, RZ, RZ, RZ ;  /* 0x000000ffff0c7224 */ /* 0x000fe400078e00ff */
[----:B------:R-:W-:Y:S02]  /*252d0*/  IMAD.MOV.U32 R11, RZ, RZ, 0x181f ;  /* 0x0000181fff0b7424 */ /* 0x000fe400078e00ff */
[----:B------:R-:W-:-:S07]  /*252e0*/  IMAD.MOV.U32 R15, RZ, RZ, -0x1 ;  /* 0xffffffffff0f7424 */ /* 0x000fce00078e00ff */
[----:B0-----:R-:W-:Y:S05]  /*252f0*/  WARPSYNC.COLLECTIVE R15, `(.L_x_3384) ;  /* 0x000000000f087348 */ /* 0x001fea0003c00000 */
[----:B------:R1:W2:Y:S02]  /*25300*/  SHFL.IDX P6, R14, R13, R12, R11 ;  /* 0x0000000c0d0e7389 */ /* 0x0002a400000c000b */
[----:B012---:R-:W-:Y:S01]  /*25310*/  ENDCOLLECTIVE ;  /* 0x000000000000791b */ /* 0x007fe20003800000 */
.L_x_3384:
[----:B------:R-:W-:Y:S02]  /*25320*/  IMAD.MOV.U32 R13, RZ, RZ, R0 ;  /* 0x000000ffff0d7224 */ /* 0x000fe400078e0000 */
[----:B------:R-:W-:-:S07]  /*25330*/  IMAD.MOV.U32 R3, RZ, RZ, R14 ;  /* 0x000000ffff037224 */ /* 0x000fce00078e000e */
[----:B------:R-:W-:Y:S05]  /*25340*/  WARPSYNC.COLLECTIVE R15, `(.L_x_3385) ;  /* 0x000000000f087348 */ /* 0x000fea0003c00000 */
[----:B------:R0:W1:Y:S02]  /*25350*/  SHFL.IDX P6, R14, R13, R12, R11 ;  /* 0x0000000c0d0e7389 */ /* 0x00006400000c000b */
[----:B01----:R-:W-:Y:S01]  /*25360*/  ENDCOLLECTIVE ;  /* 0x000000000000791b */ /* 0x003fe20003800000 */
.L_x_3385:
[----:B------:R-:W-:Y:S05]  /*25370*/  BRA `(.L_x_3386) ;  /* 0xffffff5400887947 */ /* 0x000fea000383ffff */
.L_x_3129:
[----:B------:R-:W-:Y:S01]  /*25380*/  BSSY B1, `(.L_x_3387) ;  /* 0x0000008000017945 */ /* 0x000fe20003800000 */
[----:B------:R-:W-:Y:S02]  /*25390*/  IMAD.MOV.U32 R13, RZ, RZ, R4 ;  /* 0x000000ffff0d7224 */ /* 0x000fe400078e0004 */
[----:B------:R-:W-:Y:S02]  /*253a0*/  IMAD.MOV.U32 R12, RZ, RZ, 0x1 ;  /* 0x00000001ff0c7424 */ /* 0x000fe400078e00ff */
[----:B------:R-:W-:Y:S02]  /*253b0*/  IMAD.MOV.U32 R11, RZ, RZ, 0x181f ;  /* 0x0000181fff0b7424 */ /* 0x000fe400078e00ff */
[----:B----4-:R-:W-:-:S07]  /*253c0*/  IMAD.MOV.U32 R15, RZ, RZ, -0x1 ;  /* 0xffffffffff0f7424 */ /* 0x010fce00078e00ff */
[----:B0123--:R-:W-:Y:S05]  /*253d0*/  WARPSYNC.COLLECTIVE R15, `(.L_x_3388) ;  /* 0x000000000f087348 */ /* 0x00ffea0003c00000 */
[----:B---3--:R3:W4:Y:S02]  /*253e0*/  SHFL.IDX P6, R14, R13, R12, R11 ;  /* 0x0000000c0d0e7389 */ /* 0x00872400000c000b */
[----:B01234-:R-:W-:Y:S01]  /*253f0*/  ENDCOLLECTIVE ;  /* 0x000000000000791b */ /* 0x01ffe20003800000 */
.L_x_3388:
[----:B------:R-:W-:Y:S05]  /*25400*/  BSYNC B1 ;  /* 0x0000000000017941 */ /* 0x000fea0003800000 */
.L_x_3387:
        /* <DEDUP_REMOVED lines=8> */
.L_x_3389:
[----:B------:R-:W-:Y:S05]  /*25490*/  BRA `(.L_x_3390) ;  /* 0xffffff5400887947 */ /* 0x000fea000383ffff */
.L_x_3132:
        /* <DEDUP_REMOVED lines=8> */
.L_x_3392:
[----:B------:R-:W-:Y:S05]  /*25520*/  BSYNC B1 ;  /* 0x0000000000017941 */ /* 0x000fea0003800000 */
.L_x_3391:
        /* <DEDUP_REMOVED lines=8> */
.L_x_3393:
[----:B------:R-:W-:Y:S05]  /*255b0*/  BRA `(.L_x_3394) ;  /* 0xffffff5400887947 */ /* 0x000fea000383ffff */
.L_x_3135:
[----:B------:R-:W-:Y:S01]  /*255c0*/  BSSY B1, `(.L_x_3395) ;  /* 0x0000008000017945 */ /* 0x000fe20003800000 */
[----:B------:R-:W-:Y:S01]  /*255d0*/  IMAD.MOV.U32 R13, RZ, RZ, R4 ;  /* 0x000000ffff0d7224 */ /* 0x000fe200078e0004 */
[----:B------:R-:W-:Y:S01]  /*255e0*/  MOV R12, 0x3 ;  /* 0x00000003000c7802 */ /* 0x000fe20000000f00 */
[----:B------:R-:W-:Y:S02]  /*255f0*/  IMAD.MOV.U32 R11, RZ, RZ, 0x181f ;  /* 0x0000181fff0b7424 */ /* 0x000fe400078e00ff */
[----:B0-----:R-:W-:-:S07]  /*25600*/  IMAD.MOV.U32 R15, RZ, RZ, -0x1 ;  /* 0xffffffffff0f7424 */ /* 0x001fce00078e00ff */
[----:B-1234-:R-:W-:Y:S05]  /*25610*/  WARPSYNC.COLLECTIVE R15, `(.L_x_3396) ;  /* 0x000000000f087348 */ /* 0x01efea0003c00000 */
[----:B----4-:R0:W4:Y:S02]  /*25620*/  SHFL.IDX P6, R14, R13, R12, R11 ;  /* 0x0000000c0d0e7389 */ /* 0x01012400000c000b */
[----:B01234-:R-:W-:Y:S01]  /*25630*/  ENDCOLLECTIVE ;  /* 0x000000000000791b */ /* 0x01ffe20003800000 */
.L_x_3396:
[----:B------:R-:W-:Y:S05]  /*25640*/  BSYNC B1 ;  /* 0x0000000000017941 */ /* 0x000fea0003800000 */
.L_x_3395:
        /* <DEDUP_REMOVED lines=8> */
.L_x_3397:
[----:B------:R-:W-:Y:S05]  /*256d0*/  BRA `(.L_x_3398) ;  /* 0xffffff5400887947 */ /* 0x000fea000383ffff */
.L_x_3154:
[----:B------:R-:W0:Y:S01]  /*256e0*/  S2R R8, SR_TID.X ;  /* 0x0000000000087919 */ /* 0x000e220000002100 */
[----:B------:R-:W-:Y:S01]  /*256f0*/  BSSY B1, `(.L_x_3399) ;  /* 0x000000a000017945 */ /* 0x000fe20003800000 */
[----:B-1----:R-:W-:Y:S02]  /*25700*/  IMAD.MOV.U32 R12, RZ, RZ, RZ ;  /* 0x000000ffff0c7224 */ /* 0x002fe400078e00ff */
        /* <DEDUP_REMOVED lines=8> */
.L_x_3400:
[----:B------:R-:W-:Y:S05]  /*25790*/  BSYNC B1 ;  /* 0x0000000000017941 */ /* 0x000fea0003800000 */
.L_x_3399:
[----:B------:R-:W-:Y:S05]  /*257a0*/  BRA `(.L_x_3401) ;  /* 0xffffff7000747947 */ /* 0x000fea000383ffff */
.L_x_3156:
[----:B------:R-:W-:Y:S01]  /*257b0*/  BSSY B1, `(.L_x_3402) ;  /* 0x0000006000017945 */ /* 0x000fe20003800000 */
[----:B------:R-:W-:-:S07]  /*257c0*/  IMAD.MOV.U32 R15, RZ, RZ, -0x1 ;  /* 0xffffffffff0f7424 */ /* 0x000fce00078e00ff */
[----:B01----:R-:W-:Y:S05]  /*257d0*/  WARPSYNC.COLLECTIVE R15, `(.L_x_3403) ;  /* 0x000000000f0c7348 */ /* 0x003fea0003c00000 */
[----:B------:R-:W-:Y:S02]  /*257e0*/  ELECT P6, UR62, PT ;  /* 0x00000000003e782f */ /* 0x000fe400038c0000 */
[----:B------:R-:W-:Y:S01]  /*257f0*/  MOV R14, UR62 ;  /* 0x0000003e000e7c02 */ /* 0x000fe20008000f00 */
[----:B01----:R-:W-:Y:S10]  /*25800*/  ENDCOLLECTIVE ;  /* 0x000000000000791b */ /* 0x003ff40003800000 */
.L_x_3403:
[----:B------:R-:W-:Y:S05]  /*25810*/  BSYNC B1 ;  /* 0x0000000000017941 */ /* 0x000fea0003800000 */
.L_x_3402:
[----:B------:R-:W-:Y:S05]  /*25820*/  BRA `(.L_x_3155) ;  /* 0xffffff70006c7947 */ /* 0x000fea000383ffff */
.L_x_3158:
[----:B0-----:R0:W2:Y:S02]  /*25830*/  SYNCS.PHASECHK.TRANS64.TRYWAIT P0, [R22+URZ+0x28820], R8 ;  /* 0x02882008160075a7 */ /* 0x0010a4000800017f */
[----:B--2---:R-:W-:Y:S05]  /*25840*/  @!P0 NANOSLEEP.SYNCS 0x989680 ;  /* 0x009896800000895d */ /* 0x004fea0003900000 */
[----:B------:R-:W2:Y:S02]  /*25850*/  @!P0 SYNCS.PHASECHK.TRANS64 P0, [R22+URZ+0x28820], R8 ;  /* 0x02882008160085a7 */ /* 0x000ea4000800007f */
[----:B--2---:R-:W-:Y:S05]  /*25860*/  @!P0 BRA `(.L_x_3158) ;  /* 0xfffffffc00f08947 */ /* 0x004fea000383ffff */
[----:B------:R-:W-:Y:S05]  /*25870*/  BRA `(.L_x_3404) ;  /* 0xffffff70007c7947 */ /* 0x000fea000383ffff */
.L_x_3162:
[----:B0-----:R0:W2:Y:S02]  /*25880*/  SYNCS.PHASECHK.TRANS64.TRYWAIT P0, [R8+URZ+0x288a0], R9 ;  /* 0x0288a009080075a7 */ /* 0x0010a4000800017f */
[----:B--2---:R-:W-:Y:S05]  /*25890*/  @!P0 NANOSLEEP.SYNCS 0x989680 ;  /* 0x009896800000895d */ /* 0x004fea0003900000 */
[----:B------:R-:W2:Y:S02]  /*258a0*/  @!P0 SYNCS.PHASECHK.TRANS64 P0, [R8+URZ+0x288a0], R9 ;  /* 0x0288a009080085a7 */ /* 0x000ea4000800007f */
[----:B--2---:R-:W-:Y:S05]  /*258b0*/  @!P0 BRA `(.L_x_3162) ;  /* 0xfffffffc00f08947 */ /* 0x004fea000383ffff */
[----:B------:R-:W-:Y:S05]  /*258c0*/  BRA `(.L_x_3405) ;  /* 0xffffff7000947947 */ /* 0x000fea000383ffff */
.L_x_3168:
[----:B-1----:R1:W2:Y:S02]  /*258d0*/  SYNCS.PHASECHK.TRANS64.TRYWAIT P0, [R8+URZ+0x288c0], R9 ;  /* 0x0288c009080075a7 */ /* 0x0022a4000800017f */
[----:B--2---:R-:W-:Y:S05]  /*258e0*/  @!P0 NANOSLEEP.SYNCS 0x989680 ;  /* 0x009896800000895d */ /* 0x004fea0003900000 */
[----:B------:R-:W2:Y:S02]  /*258f0*/  @!P0 SYNCS.PHASECHK.TRANS64 P0, [R8+URZ+0x288c0], R9 ;  /* 0x0288c009080085a7 */ /* 0x000ea4000800007f */
[----:B--2---:R-:W-:Y:S05]  /*25900*/  @!P0 BRA `(.L_x_3168) ;  /* 0xfffffffc00f08947 */ /* 0x004fea000383ffff */
[----:B------:R-:W-:Y:S05]  /*25910*/  BRA `(.L_x_3406) ;  /* 0xffffff7400547947 */ /* 0x000fea000383ffff */
.L_x_3176:
[----:B-1----:R1:W2:Y:S02]  /*25920*/  SYNCS.PHASECHK.TRANS64.TRYWAIT P1, [R11+URZ+0x288a0], R10 ;  /* 0x0288a00a0b0075a7 */ /* 0x0022a4000802017f */
[----:B--2---:R-:W-:Y:S05]  /*25930*/  @!P1 NANOSLEEP.SYNCS 0x989680 ;  /* 0x009896800000995d */ /* 0x004fea0003900000 */
[----:B------:R-:W2:Y:S02]  /*25940*/  @!P1 SYNCS.PHASECHK.TRANS64 P1, [R11+URZ+0x288a0], R10 ;  /* 0x0288a00a0b0095a7 */ /* 0x000ea4000802007f */
[----:B--2---:R-:W-:Y:S05]  /*25950*/  @!P1 BRA `(.L_x_3176) ;  /* 0xfffffffc00f09947 */ /* 0x004fea000383ffff */
[----:B------:R-:W-:Y:S05]  /*25960*/  BRA `(.L_x_3407) ;  /* 0xffffff7800507947 */ /* 0x000fea000383ffff */
.L_x_3182:
[----:B0-----:R0:W2:Y:S02]  /*25970*/  SYNCS.PHASECHK.TRANS64.TRYWAIT P1, [R11+URZ+0x288c0], R10 ;  /* 0x0288c00a0b0075a7 */ /* 0x0010a4000802017f */
[----:B--2---:R-:W-:Y:S05]  /*25980*/  @!P1 NANOSLEEP.SYNCS 0x989680 ;  /* 0x009896800000995d */ /* 0x004fea0003900000 */
[----:B------:R-:W2:Y:S02]  /*25990*/  @!P1 SYNCS.PHASECHK.TRANS64 P1, [R11+URZ+0x288c0], R10 ;  /* 0x0288c00a0b0095a7 */ /* 0x000ea4000802007f */
[----:B--2---:R-:W-:Y:S05]  /*259a0*/  @!P1 BRA `(.L_x_3182) ;  /* 0xfffffffc00f09947 */ /* 0x004fea000383ffff */
[----:B------:R-:W-:Y:S05]  /*259b0*/  BRA `(.L_x_3408) ;  /* 0xffffff7c00087947 */ /* 0x000fea000383ffff */
.L_x_3198:
        /* <DEDUP_REMOVED lines=11> */
.L_x_3410:
[----:B------:R-:W-:Y:S05]  /*25a70*/  BSYNC B0 ;  /* 0x0000000000007941 */ /* 0x000fea0003800000 */
.L_x_3409:
[----:B------:R-:W-:Y:S05]  /*25a80*/  BRA `(.L_x_3411) ;  /* 0xffffff8800887947 */ /* 0x000fea000383ffff */
.L_x_3201:
[----:B0-----:R0:W1:Y:S02]  /*25a90*/  SYNCS.PHASECHK.TRANS64.TRYWAIT P0, [R7+URZ+0x28840], R2 ;  /* 0x02884002070075a7 */ /* 0x001064000800017f */
[----:B-1----:R-:W-:Y:S05]  /*25aa0*/  @!P0 NANOSLEEP.SYNCS 0x989680 ;  /* 0x009896800000895d */ /* 0x002fea0003900000 */
[----:B------:R-:W1:Y:S02]  /*25ab0*/  @!P0 SYNCS.PHASECHK.TRANS64 P0, [R7+URZ+0x28840], R2 ;  /* 0x02884002070085a7 */ /* 0x000e64000800007f */
[----:B-1----:R-:W-:Y:S05]  /*25ac0*/  @!P0 BRA `(.L_x_3201) ;  /* 0xfffffffc00f08947 */ /* 0x002fea000383ffff */
[----:B------:R-:W-:Y:S05]  /*25ad0*/  BRA `(.L_x_3412) ;  /* 0xffffff8800d87947 */ /* 0x000fea000383ffff */
.L_x_3202:
        /* <DEDUP_REMOVED lines=8> */
.L_x_3414:
[----:B------:R-:W-:Y:S05]  /*25b60*/  BSYNC B0 ;  /* 0x0000000000007941 */ /* 0x000fea0003800000 */
.L_x_3413:
        /* <DEDUP_REMOVED lines=9> */
.L_x_3415:
[----:B------:R-:W-:Y:S02]  /*25c00*/  IMAD.MOV.U32 R13, RZ, RZ, R0 ;  /* 0x000000ffff0d7224 */ /* 0x000fe400078e0000 */
[----:B------:R-:W-:Y:S01]  /*25c10*/  IMAD.MOV.U32 R12, RZ, RZ, 0x1 ;  /* 0x00000001ff0c7424 */ /* 0x000fe200078e00ff */
[----:B------:R-:W-:-:S07]  /*25c20*/  MOV R3, R14 ;  /* 0x0000000e00037202 */ /* 0x000fce0000000f00 */
[----:B------:R-:W-:Y:S05]  /*25c30*/  WARPSYNC.COLLECTIVE R15, `(.L_x_3416) ;  /* 0x000000000f087348 */ /* 0x000fea0003c00000 */
[----:B------:R0:W1:Y:S02]  /*25c40*/  SHFL.IDX P6, R14, R13, R12, R11 ;  /* 0x0000000c0d0e7389 */ /* 0x00006400000c000b */
[----:B01----:R-:W-:Y:S01]  /*25c50*/  ENDCOLLECTIVE ;  /* 0x000000000000791b */ /* 0x003fe20003800000 */
.L_x_3416:
        /* <DEDUP_REMOVED lines=16> */
.L_x_3417:
[----:B------:R-:W-:Y:S02]  /*25d60*/  @P0 IMAD R8, R5, 0x2, R22 ;  /* 0x0000000205080824 */ /* 0x000fe400078e0216 */
[----:B------:R-:W-:Y:S02]  /*25d70*/  IMAD.MOV.U32 R13, RZ, RZ, R0 ;  /* 0x000000ffff0d7224 */ /* 0x000fe400078e0000 */
[----:B------:R-:W-:Y:S02]  /*25d80*/  IMAD.MOV.U32 R12, RZ, RZ, 0x2 ;  /* 0x00000002ff0c7424 */ /* 0x000fe400078e00ff */
[----:B------:R-:W-:-:S07]  /*25d90*/  IMAD.MOV.U32 R3, RZ, RZ, R14 ;  /* 0x000000ffff037224 */ /* 0x000fce00078e000e */
[----:B------:R-:W-:Y:S05]  /*25da0*/  WARPSYNC.COLLECTIVE R15, `(.L_x_3418) ;  /* 0x000000000f087348 */ /* 0x000fea0003c00000 */
[----:B------:R0:W1:Y:S02]  /*25db0*/  SHFL.IDX P6, R14, R13, R12, R11 ;  /* 0x0000000c0d0e7389 */ /* 0x00006400000c000b */
[----:B01----:R-:W-:Y:S01]  /*25dc0*/  ENDCOLLECTIVE ;  /* 0x000000000000791b */ /* 0x003fe20003800000 */
.L_x_3418:
        /* <DEDUP_REMOVED lines=16> */
.L_x_3419:
[----:B------:R-:W-:Y:S02]  /*25ed0*/  @P0 IMAD R8, R5, 0x2, R22 ;  /* 0x0000000205080824 */ /* 0x000fe400078e0216 */
[----:B------:R-:W-:Y:S02]  /*25ee0*/  IMAD.MOV.U32 R13, RZ, RZ, R0 ;  /* 0x000000ffff0d7224 */ /* 0x000fe400078e0000 */
[----:B------:R-:W-:Y:S02]  /*25ef0*/  IMAD.MOV.U32 R12, RZ, RZ, 0x3 ;  /* 0x00000003ff0c7424 */ /* 0x000fe400078e00ff */
[----:B------:R-:W-:-:S07]  /*25f00*/  IMAD.MOV.U32 R3, RZ, RZ, R14 ;  /* 0x000000ffff037224 */ /* 0x000fce00078e000e */
[----:B------:R-:W-:Y:S05]  /*25f10*/  WARPSYNC.COLLECTIVE R15, `(.L_x_3420) ;  /* 0x000000000f087348 */ /* 0x000fea0003c00000 */
[----:B------:R0:W1:Y:S02]  /*25f20*/  SHFL.IDX P6, R14, R13, R12, R11 ;  /* 0x0000000c0d0e7389 */ /* 0x00006400000c000b */
[----:B01----:R-:W-:Y:S01]  /*25f30*/  ENDCOLLECTIVE ;  /* 0x000000000000791b */ /* 0x003fe20003800000 */
.L_x_3420:
        /* <DEDUP_REMOVED lines=16> */
.L_x_3421:
[----:B------:R-:W-:Y:S02]  /*26040*/  @P0 IMAD R8, R5, 0x2, R22 ;  /* 0x0000000205080824 */ /* 0x000fe400078e0216 */
[----:B------:R-:W-:Y:S02]  /*26050*/  IMAD.MOV.U32 R13, RZ, RZ, R0 ;  /* 0x000000ffff0d7224 */ /* 0x000fe400078e0000 */
[----:B------:R-:W-:Y:S02]  /*26060*/  IMAD.MOV.U32 R12, RZ, RZ, 0x4 ;  /* 0x00000004ff0c7424 */ /* 0x000fe400078e00ff */
[----:B------:R-:W-:-:S07]  /*26070*/  IMAD.MOV.U32 R3, RZ, RZ, R14 ;  /* 0x000000ffff037224 */ /* 0x000fce00078e000e */
[----:B------:R-:W-:Y:S05]  /*26080*/  WARPSYNC.COLLECTIVE R15, `(.L_x_3422) ;  /* 0x000000000f087348 */ /* 0x000fea0003c00000 */
[----:B------:R0:W1:Y:S02]  /*26090*/  SHFL.IDX P6, R14, R13, R12, R11 ;  /* 0x0000000c0d0e7389 */ /* 0x00006400000c000b */
[----:B01----:R-:W-:Y:S01]  /*260a0*/  ENDCOLLECTIVE ;  /* 0x000000000000791b */ /* 0x003fe20003800000 */
.L_x_3422:
        /* <DEDUP_REMOVED lines=16> */
.L_x_3423:
[----:B------:R-:W-:Y:S02]  /*261b0*/  @P0 IMAD R8, R5, 0x2, R22 ;  /* 0x0000000205080824 */ /* 0x000fe400078e0216 */
[----:B------:R-:W-:Y:S02]  /*261c0*/  IMAD.MOV.U32 R13, RZ, RZ, R0 ;  /* 0x000000ffff0d7224 */ /* 0x000fe400078e0000 */
[----:B------:R-:W-:Y:S02]  /*261d0*/  IMAD.MOV.U32 R12, RZ, RZ, 0x5 ;  /* 0x00000005ff0c7424 */ /* 0x000fe400078e00ff */
[----:B------:R-:W-:-:S07]  /*261e0*/  IMAD.MOV.U32 R3, RZ, RZ, R14 ;  /* 0x000000ffff037224 */ /* 0x000fce00078e000e */
[----:B------:R-:W-:Y:S05]  /*261f0*/  WARPSYNC.COLLECTIVE R15, `(.L_x_3424) ;  /* 0x000000000f087348 */ /* 0x000fea0003c00000 */
[----:B------:R0:W1:Y:S02]  /*26200*/  SHFL.IDX P6, R14, R13, R12, R11 ;  /* 0x0000000c0d0e7389 */ /* 0x00006400000c000b */
[----:B01----:R-:W-:Y:S01]  /*26210*/  ENDCOLLECTIVE ;  /* 0x000000000000791b */ /* 0x003fe20003800000 */
.L_x_3424:
        /* <DEDUP_REMOVED lines=16> */
.L_x_3425:
[----:B------:R-:W-:Y:S02]  /*26320*/  @P0 IMAD R8, R5, 0x2, R22 ;  /* 0x0000000205080824 */ /* 0x000fe400078e0216 */
[----:B------:R-:W-:Y:S01]  /*26330*/  IMAD.MOV.U32 R13, RZ, RZ, R0 ;  /* 0x000000ffff0d7224 */ /* 0x000fe200078e0000 */
[----:B------:R-:W-:Y:S01]  /*26340*/  MOV R12, 0x6 ;  /* 0x00000006000c7802 */ /* 0x000fe20000000f00 */
[----:B------:R-:W-:-:S07]  /*26350*/  IMAD.MOV.U32 R3, RZ, RZ, R14 ;  /* 0x000000ffff037224 */ /* 0x000fce00078e000e */
[----:B------:R-:W-:Y:S05]  /*26360*/  WARPSYNC.COLLECTIVE R15, `(.L_x_3426) ;  /* 0x000000000f087348 */ /* 0x000fea0003c00000 */
[----:B------:R0:W1:Y:S02]  /*26370*/  SHFL.IDX P6, R14, R13, R12, R11 ;  /* 0x0000000c0d0e7389 */ /* 0x00006400000c000b */
[----:B01----:R-:W-:Y:S01]  /*26380*/  ENDCOLLECTIVE ;  /* 0x000000000000791b */ /* 0x003fe20003800000 */
.L_x_3426:
        /* <DEDUP_REMOVED lines=16> */
.L_x_3427:
[----:B------:R-:W-:Y:S02]  /*26490*/  @P0 IMAD R8, R5, 0x2, R22 ;  /* 0x0000000205080824 */ /* 0x000fe400078e0216 */
[----:B------:R-:W-:Y:S02]  /*264a0*/  IMAD.MOV.U32 R13, RZ, RZ, R0 ;  /* 0x000000ffff0d7224 */ /* 0x000fe400078e0000 */
[----:B------:R-:W-:Y:S02]  /*264b0*/  IMAD.MOV.U32 R12, RZ, RZ, 0x7 ;  /* 0x00000007ff0c7424 */ /* 0x000fe400078e00ff */
[----:B------:R-:W-:-:S07]  /*264c0*/  IMAD.MOV.U32 R3, RZ, RZ, R14 ;  /* 0x000000ffff037224 */ /* 0x000fce00078e000e */
[----:B------:R-:W-:Y:S05]  /*264d0*/  WARPSYNC.COLLECTIVE R15, `(.L_x_3428) ;  /* 0x000000000f087348 */ /* 0x000fea0003c00000 */
[----:B------:R0:W1:Y:S02]  /*264e0*/  SHFL.IDX P6, R14, R13, R12, R11 ;  /* 0x0000000c0d0e7389 */ /* 0x00006400000c000b */
[----:B01----:R-:W-:Y:S01]  /*264f0*/  ENDCOLLECTIVE ;  /* 0x000000000000791b */ /* 0x003fe20003800000 */
.L_x_3428:
        /* <DEDUP_REMOVED lines=10> */
.L_x_3429:
[----:B------:R-:W-:Y:S01]  /*265a0*/  @!PT LDS RZ, [RZ] ;  /* 0x00000000fffff984 */ /* 0x000fe20000000800 */
[----:B------:R-:W-:Y:S01]  /*265b0*/  @!PT LDS RZ, [RZ] ;  /* 0x00000000fffff984 */ /* 0x000fe20000000800 */
[----:B------:R-:W-:Y:S01]  /*265c0*/  @!PT LDS RZ, [RZ] ;  /* 0x00000000fffff984 */ /* 0x000fe20000000800 */
[----:B------:R-:W-:Y:S04]  /*265d0*/  @P0 LDGSTS.E.BYPASS.LTC128B.128 [R8+0x1b400], desc[UR42][R2.64], !P3 ;  /* 0x1b40000002080fae */ /* 0x000fe8000d901d6a */
[----:B------:R0:W-:Y:S02]  /*265e0*/  @P0 LDGSTS.E.BYPASS.LTC128B.128 [R8+0x1f400], desc[UR42][R2.64+0x80], !P2 ;  /* 0x1f40008002080fae */ /* 0x0001e4000d101d6a */
[----:B0-----:R-:W-:Y:S01]  /*265f0*/  IMAD.MOV.U32 R2, RZ, RZ, R14 ;  /* 0x000000ffff027224 */ /* 0x001fe200078e000e */
[----:B------:R-:W-:Y:S06]  /*26600*/  BRA `(.L_x_3430) ;  /* 0xffffff8400b47947 */ /* 0x000fec000383ffff */
.L_x_3207:
[----:B------:R-:W-:Y:S01]  /*26610*/  IMAD.MOV.U32 R13, RZ, RZ, R4 ;  /* 0x000000ffff0d7224 */ /* 0x000fe200078e0004 */
[----:B------:R-:W-:Y:S01]  /*26620*/  MOV R11, 0x181f ;  /* 0x0000181f000b7802 */ /* 0x000fe20000000f00 */
[----:B------:R-:W-:Y:S02]  /*26630*/  IMAD.MOV.U32 R12, RZ, RZ, RZ ;  /* 0x000000ffff0c7224 */ /* 0x000fe400078e00ff */
[----:B------:R-:W-:Y:S02]  /*26640*/  IMAD.MOV.U32 R15, RZ, RZ, -0x1 ;  /* 0xffffffffff0f7424 */ /* 0x000fe400078e00ff */
[----:B-----5:R-:W-:Y:S02]  /*26650*/  IMAD R5, R10, R6, RZ ;  /* 0x000000060a057224 */ /* 0x020fe400078e02ff */
[----:B------:R-:W-:-:S07]  /*26660*/  IMAD R17, R17, 0x80, R9 ;  /* 0x0000008011117824 */ /* 0x000fce00078e0209 */
[----:B------:R-:W-:Y:S05]  /*26670*/  WARPSYNC.COLLECTIVE R15, `(.L_x_3431) ;  /* 0x000000000f087348 */ /* 0x000fea0003c00000 */
[----:B------:R0:W1:Y:S02]  /*26680*/  SHFL.IDX P6, R14, R13, R12, R11 ;  /* 0x0000000c0d0e7389 */ /* 0x00006400000c000b */
[----:B01----:R-:W-:Y:S01]  /*26690*/  ENDCOLLECTIVE ;  /* 0x000000000000791b */ /* 0x003fe20003800000 */
.L_x_3431:
[C---:B------:R-:W-:Y:S01]  /*266a0*/  VIADD R6, R17.reuse, 0x10 ;  /* 0x0000001011067836 */ /* 0x040fe20000000000 */
[----:B------:R-:W-:Y:S01]  /*266b0*/  ISETP.GE.AND P3, PT, R17, R5, PT ;  /* 0x000000051100720c */ /* 0x000fe20003f66270 */
[----:B------:R-:W-:Y:S02]  /*266c0*/  IMAD.MOV.U32 R13, RZ, RZ, R0 ;  /* 0x000000ffff0d7224 */ /* 0x000fe400078e0000 */
[----:B------:R-:W-:-:S10]  /*266d0*/  IMAD.MOV.U32 R2, RZ, RZ, R14 ;  /* 0x000000ffff027224 */ /* 0x000fd400078e000e */
[----:B------:R-:W-:Y:S05]  /*266e0*/  WARPSYNC.COLLECTIVE R15, `(.L_x_3432) ;  /* 0x000000000f087348 */ /* 0x000fea0003c00000 */
[----:B------:R0:W1:Y:S02]  /*266f0*/  SHFL.IDX P6, R14, R13, R12, R11 ;  /* 0x0000000c0d0e7389 */ /* 0x00006400000c000b */
[----:B01----:R-:W-:Y:S01]  /*26700*/  ENDCOLLECTIVE ;  /* 0x000000000000791b */ /* 0x003fe20003800000 */
.L_x_3432:
        /* <DEDUP_REMOVED lines=8> */
.L_x_3433:
        /* <DEDUP_REMOVED lines=12> */
.L_x_3434:
        /* <DEDUP_REMOVED lines=8> */
.L_x_3435:
        /* <DEDUP_REMOVED lines=13> */
.L_x_3436:
        /* <DEDUP_REMOVED lines=8> */
.L_x_3437:
        /* <DEDUP_REMOVED lines=13> */
.L_x_3438:
        /* <DEDUP_REMOVED lines=8> */
.L_x_3439:
[----:B------:R-:W-:-:S05]  /*26b70*/  @!P3 IMAD.MOV.U32 R3, RZ, RZ, R7 ;  /* 0x000000ffff03b224 */ /* 0x000fca00078e0007 */
[----:B------:R-:W-:Y:S01]  /*26b80*/  @!PT LDS RZ, [RZ] ;  /* 0x00000000fffff984 */ /* 0x000fe20000000800 */
[----:B------:R-:W-:Y:S01]  /*26b90*/  @!PT LDS RZ, [RZ] ;  /* 0x00000000fffff984 */ /* 0x000fe20000000800 */
[----:B------:R-:W-:Y:S01]  /*26ba0*/  @!PT LDS RZ, [RZ] ;  /* 0x00000000fffff984 */ /* 0x000fe20000000800 */
[----:B------:R-:W-:Y:S04]  /*26bb0*/  @!P3 LDGSTS.E.BYPASS.LTC128B.128 [R8+0x11c00], desc[UR42][R2.64], !P0 ;  /* 0x11c000000208bfae */ /* 0x000fe8000c101d6a */
[----:B------:R0:W-:Y:S01]  /*26bc0*/  @!P3 LDGSTS.E.BYPASS.LTC128B.128 [R8+0x15c00], desc[UR42][R2.64+0x80], !P1 ;  /* 0x15c000800208bfae */ /* 0x0001e2000c901d6a */
[----:B------:R-:W-:Y:S02]  /*26bd0*/  ISETP.GE.AND P3, PT, R6, R5, PT ;  /* 0x000000050600720c */ /* 0x000fe40003f66270 */
[----:B------:R-:W-:Y:S01]  /*26be0*/  IADD3 R6, R17, 0x50, RZ ;  /* 0x0000005011067810 */ /* 0x000fe20007ffe0ff */
[----:B------:R-:W-:Y:S02]  /*26bf0*/  IMAD.MOV.U32 R13, RZ, RZ, R0 ;  /* 0x000000ffff0d7224 */ /* 0x000fe400078e0000 */
[----:B0-----:R-:W-:-:S08]  /*26c00*/  IMAD.MOV.U32 R2, RZ, RZ, R14 ;  /* 0x000000ffff027224 */ /* 0x001fd000078e000e */
[----:B------:R-:W-:Y:S05]  /*26c10*/  WARPSYNC.COLLECTIVE R15, `(.L_x_3440) ;  /* 0x000000000f087348 */ /* 0x000fea0003c00000 */
[----:B------:R0:W1:Y:S02]  /*26c20*/  SHFL.IDX P6, R14, R13, R12, R11 ;  /* 0x0000000c0d0e7389 */ /* 0x00006400000c000b */
[----:B01----:R-:W-:Y:S01]  /*26c30*/  ENDCOLLECTIVE ;  /* 0x000000000000791b */ /* 0x003fe20003800000 */
.L_x_3440:
        /* <DEDUP_REMOVED lines=8> */
.L_x_3441:
        /* <DEDUP_REMOVED lines=13> */
.L_x_3442:
        /* <DEDUP_REMOVED lines=8> */
.L_x_3443:
        /* <DEDUP_REMOVED lines=12> */
.L_x_3444:
        /* <DEDUP_REMOVED lines=8> */
.L_x_3445:
        /* <DEDUP_REMOVED lines=11> */
.L_x_3446:
[----:B------:R-:W-:Y:S05]  /*27000*/  BRA `(.L_x_3447) ;  /* 0xffffff8800247947 */ /* 0x000fea000383ffff */
.L_x_3212:
[----:B0-----:R0:W1:Y:S02]  /*27010*/  SYNCS.PHASECHK.TRANS64.TRYWAIT P0, [R22+URZ+0x28820], R3 ;  /* 0x02882003160075a7 */ /* 0x001064000800017f */
[----:B-1----:R-:W-:Y:S05]  /*27020*/  @!P0 NANOSLEEP.SYNCS 0x989680 ;  /* 0x009896800000895d */ /* 0x002fea0003900000 */
[----:B------:R-:W1:Y:S02]  /*27030*/  @!P0 SYNCS.PHASECHK.TRANS64 P0, [R22+URZ+0x28820], R3 ;  /* 0x02882003160085a7 */ /* 0x000e64000800007f */
[----:B-1----:R-:W-:Y:S05]  /*27040*/  @!P0 BRA `(.L_x_3212) ;  /* 0xfffffffc00f08947 */ /* 0x002fea000383ffff */
[----:B------:R-:W-:Y:S05]  /*27050*/  BRA `(.L_x_3448) ;  /* 0xffffff88009c7947 */ /* 0x000fea000383ffff */
.L_x_3217:
[----:B0-----:R0:W1:Y:S02]  /*27060*/  SYNCS.PHASECHK.TRANS64.TRYWAIT P0, [R6+URZ+0x28840], R3 ;  /* 0x02884003060075a7 */ /* 0x001064000800017f */
[----:B-1----:R-:W-:Y:S05]  /*27070*/  @!P0 NANOSLEEP.SYNCS 0x989680 ;  /* 0x009896800000895d */ /* 0x002fea0003900000 */
[----:B------:R-:W1:Y:S02]  /*27080*/  @!P0 SYNCS.PHASECHK.TRANS64 P0, [R6+URZ+0x28840], R3 ;  /* 0x02884003060085a7 */ /* 0x000e64000800007f */
[----:B-1----:R-:W-:Y:S05]  /*27090*/  @!P0 BRA `(.L_x_3217) ;  /* 0xfffffffc00f08947 */ /* 0x002fea000383ffff */
[----:B------:R-:W-:Y:S05]  /*270a0*/  BRA `(.L_x_3449) ;  /* 0xffffff8c00647947 */ /* 0x000fea000383ffff */
.L_x_3218:
        /* <DEDUP_REMOVED lines=8> */
.L_x_3451:
[----:B------:R-:W-:Y:S05]  /*27130*/  BSYNC B1 ;  /* 0x0000000000017941 */ /* 0x000fea0003800000 */
.L_x_3450:
[----:B------:R-:W-:Y:S01]  /*27140*/  IMAD.MOV.U32 R13, RZ, RZ, R7 ;  /* 0x000000ffff0d7224 */ /* 0x000fe200078e0007 */
[----:B------:R-:W-:Y:S01]  /*27150*/  MOV R12, RZ ;  /* 0x000000ff000c7202 */ /* 0x000fe20000000f00 */
[----:B------:R-:W-:Y:S02]  /*27160*/  IMAD.MOV.U32 R11, RZ, RZ, 0x181f ;  /* 0x0000181fff0b7424 */ /* 0x000fe400078e00ff */
[----:B------:R-:W-:Y:S02]  /*27170*/  IMAD.MOV.U32 R15, RZ, RZ, -0x1 ;  /* 0xffffffffff0f7424 */ /* 0x000fe400078e00ff */
[----:B------:R-:W-:Y:S02]  /*27180*/  IMAD.MOV.U32 R3, RZ, RZ, R14 ;  /* 0x000000ffff037224 */ /* 0x000fe400078e000e */
[----:B------:R-:W-:-:S07]  /*27190*/  IMAD.SHL.U32 R5, R31, 0x2, RZ ;  /* 0x000000021f057824 */ /* 0x000fce00078e00ff */
[----:B------:R-:W-:Y:S05]  /*271a0*/  WARPSYNC.COLLECTIVE R15, `(.L_x_3452) ;  /* 0x000000000f087348 */ /* 0x000fea0003c00000 */
[----:B------:R0:W1:Y:S02]  /*271b0*/  SHFL.IDX P6, R14, R13, R12, R11 ;  /* 0x0000000c0d0e7389 */ /* 0x00006400000c000b */
[----:B01----:R-:W-:Y:S01]  /*271c0*/  ENDCOLLECTIVE ;  /* 0x000000000000791b */ /* 0x003fe20003800000 */
.L_x_3452:
[----:B------:R-:W-:Y:S02]  /*271d0*/  IMAD R8, R8, 0x2, R22 ;  /* 0x0000000208087824 */ /* 0x000fe400078e0216 */
[----:B------:R-:W-:Y:S02]  /*271e0*/  IMAD.MOV.U32 R13, RZ, RZ, R9 ;  /* 0x000000ffff0d7224 */ /* 0x000fe400078e0009 */
[----:B------:R-:W-:Y:S02]  /*271f0*/  IMAD.MOV.U32 R12, RZ, RZ, 0x1 ;  /* 0x00000001ff0c7424 */ /* 0x000fe400078e00ff */
[----:B------:R-:W-:-:S07]  /*27200*/  IMAD.MOV.U32 R2, RZ, RZ, R14 ;  /* 0x000000ffff027224 */ /* 0x000fce00078e000e */
[----:B------:R-:W-:Y:S05]  /*27210*/  WARPSYNC.COLLECTIVE R15, `(.L_x_3453) ;  /* 0x000000000f087348 */ /* 0x000fea0003c00000 */
[----:B------:R0:W1:Y:S02]  /*27220*/  SHFL.IDX P6, R14, R13, R12, R11 ;  /* 0x0000000c0d0e7389 */ /* 0x00006400000c000b */
[----:B01----:R-:W-:Y:S01]  /*27230*/  ENDCOLLECTIVE ;  /* 0x000000000000791b */ /* 0x003fe20003800000 */
.L_x_3453:
        /* <DEDUP_REMOVED lines=12> */
.L_x_3454:
[----:B------:R-:W-:Y:S01]  /*27300*/  MOV R13, R9 ;  /* 0x00000009000d7202 */ /* 0x000fe20000000f00 */
[----:B------:R-:W-:Y:S02]  /*27310*/  IMAD.MOV.U32 R12, RZ, RZ, 0x2 ;  /* 0x00000002ff0c7424 */ /* 0x000fe400078e00ff */
[----:B------:R-:W-:-:S07]  /*27320*/  IMAD.MOV.U32 R2, RZ, RZ, R14 ;  /* 0x000000ffff027224 */ /* 0x000fce00078e000e */
[----:B------:R-:W-:Y:S05]  /*27330*/  WARPSYNC.COLLECTIVE R15, `(.L_x_3455) ;  /* 0x000000000f087348 */ /* 0x000fea0003c00000 */
[----:B------:R0:W1:Y:S02]  /*27340*/  SHFL.IDX P6, R14, R13, R12, R11 ;  /* 0x0000000c0d0e7389 */ /* 0x00006400000c000b */
[----:B01----:R-:W-:Y:S01]  /*27350*/  ENDCOLLECTIVE ;  /* 0x000000000000791b */ /* 0x003fe20003800000 */
.L_x_3455:
        /* <DEDUP_REMOVED lines=12> */
.L_x_3456:
[----:B------:R-:W-:Y:S02]  /*27420*/  IMAD.MOV.U32 R13, RZ, RZ, R9 ;  /* 0x000000ffff0d7224 */ /* 0x000fe400078e0009 */
[----:B------:R-:W-:Y:S02]  /*27430*/  IMAD.MOV.U32 R12, RZ, RZ, 0x3 ;  /* 0x00000003ff0c7424 */ /* 0x000fe400078e00ff */
[----:B------:R-:W-:-:S07]  /*27440*/  IMAD.MOV.U32 R2, RZ, RZ, R14 ;  /* 0x000000ffff027224 */ /* 0x000fce00078e000e */
[----:B------:R-:W-:Y:S05]  /*27450*/  WARPSYNC.COLLECTIVE R15, `(.L_x_3457) ;  /* 0x000000000f087348 */ /* 0x000fea0003c00000 */
[----:B------:R0:W1:Y:S02]  /*27460*/  SHFL.IDX P6, R14, R13, R12, R11 ;  /* 0x0000000c0d0e7389 */ /* 0x00006400000c000b */
[----:B01----:R-:W-:Y:S01]  /*27470*/  ENDCOLLECTIVE ;  /* 0x000000000000791b */ /* 0x003fe20003800000 */
.L_x_3457:
        /* <DEDUP_REMOVED lines=12> */
.L_x_3458:
[----:B------:R-:W-:Y:S01]  /*27540*/  IMAD.MOV.U32 R13, RZ, RZ, R9 ;  /* 0x000000ffff0d7224 */ /* 0x000fe200078e0009 */
[----:B------:R-:W-:Y:S01]  /*27550*/  MOV R12, 0x4 ;  /* 0x00000004000c7802 */ /* 0x000fe20000000f00 */
[----:B------:R-:W-:-:S07]  /*27560*/  IMAD.MOV.U32 R2, RZ, RZ, R14 ;  /* 0x000000ffff027224 */ /* 0x000fce00078e000e */
[----:B------:R-:W-:Y:S05]  /*27570*/  WARPSYNC.COLLECTIVE R15, `(.L_x_3459) ;  /* 0x000000000f087348 */ /* 0x000fea0003c00000 */
[----:B------:R0:W1:Y:S02]  /*27580*/  SHFL.IDX P6, R14, R13, R12, R11 ;  /* 0x0000000c0d0e7389 */ /* 0x00006400000c000b */
[----:B01----:R-:W-:Y:S01]  /*27590*/  ENDCOLLECTIVE ;  /* 0x000000000000791b */ /* 0x003fe20003800000 */
.L_x_3459:
        /* <DEDUP_REMOVED lines=12> */
.L_x_3460:
[----:B------:R-:W-:Y:S02]  /*27660*/  IMAD.MOV.U32 R13, RZ, RZ, R9 ;  /* 0x000000ffff0d7224 */ /* 0x000fe400078e0009 */
[----:B------:R-:W-:Y:S02]  /*27670*/  IMAD.MOV.U32 R12, RZ, RZ, 0x5 ;  /* 0x00000005ff0c7424 */ /* 0x000fe400078e00ff */
[----:B------:R-:W-:-:S07]  /*27680*/  IMAD.MOV.U32 R2, RZ, RZ, R14 ;  /* 0x000000ffff027224 */ /* 0x000fce00078e000e */
[----:B------:R-:W-:Y:S05]  /*27690*/  WARPSYNC.COLLECTIVE R15, `(.L_x_3461) ;  /* 0x000000000f087348 */ /* 0x000fea0003c00000 */
[----:B------:R0:W1:Y:S02]  /*276a0*/  SHFL.IDX P6, R14, R13, R12, R11 ;  /* 0x0000000c0d0e7389 */ /* 0x00006400000c000b */
[----:B01----:R-:W-:Y:S01]  /*276b0*/  ENDCOLLECTIVE ;  /* 0x000000000000791b */ /* 0x003fe20003800000 */
.L_x_3461:
        /* <DEDUP_REMOVED lines=12> */
.L_x_3462:
[----:B------:R-:W-:Y:S02]  /*27780*/  IMAD.MOV.U32 R13, RZ, RZ, R9 ;  /* 0x000000ffff0d7224 */ /* 0x000fe400078e0009 */
[----:B------:R-:W-:Y:S02]  /*27790*/  IMAD.MOV.U32 R12, RZ, RZ, 0x6 ;  /* 0x00000006ff0c7424 */ /* 0x000fe400078e00ff */
[----:B------:R-:W-:-:S07]  /*277a0*/  IMAD.MOV.U32 R2, RZ, RZ, R14 ;  /* 0x000000ffff027224 */ /* 0x000fce00078e000e */
[----:B------:R-:W-:Y:S05]  /*277b0*/  WARPSYNC.COLLECTIVE R15, `(.L_x_3463) ;  /* 0x000000000f087348 */ /* 0x000fea0003c00000 */
[----:B------:R0:W1:Y:S02]  /*277c0*/  SHFL.IDX P6, R14, R13, R12, R11 ;  /* 0x0000000c0d0e7389 */ /* 0x00006400000c000b */
[----:B01----:R-:W-:Y:S01]  /*277d0*/  ENDCOLLECTIVE ;  /* 0x000000000000791b */ /* 0x003fe20003800000 */
.L_x_3463:
        /* <DEDUP_REMOVED lines=8> */
[----:B0-----:R-:W-:-:S07]  /*27860*/  MOV R3, R14 ;  /* 0x0000000e00037202 */ /* 0x001fce0000000f00 */
[----:B------:R-:W-:Y:S05]  /*27870*/  WARPSYNC.COLLECTIVE R15, `(.L_x_3464) ;  /* 0x000000000f087348 */ /* 0x000fea0003c00000 */
[----:B------:R0:W1:Y:S02]  /*27880*/  SHFL.IDX P6, R14, R13, R12, R11 ;  /* 0x0000000c0d0e7389 */ /* 0x00006400000c000b */
[----:B01----:R-:W-:Y:S01]  /*27890*/  ENDCOLLECTIVE ;  /* 0x000000000000791b */ /* 0x003fe20003800000 */
.L_x_3464:
[----:B------:R-:W-:Y:S02]  /*278a0*/  IMAD.MOV.U32 R13, RZ, RZ, R9 ;  /* 0x000000ffff0d7224 */ /* 0x000fe400078e0009 */
[----:B------:R-:W-:Y:S02]  /*278b0*/  IMAD.MOV.U32 R12, RZ, RZ, 0x7 ;  /* 0x00000007ff0c7424 */ /* 0x000fe400078e00ff */
[----:B------:R-:W-:-:S07]  /*278c0*/  IMAD.MOV.U32 R2, RZ, RZ, R14 ;  /* 0x000000ffff027224 */ /* 0x000fce00078e000e */
[----:B------:R-:W-:Y:S05]  /*278d0*/  WARPSYNC.COLLECTIVE R15, `(.L_x_3465) ;  /* 0x000000000f087348 */ /* 0x000fea0003c00000 */
[----:B------:R0:W1:Y:S02]  /*278e0*/  SHFL.IDX P6, R14, R13, R12, R11 ;  /* 0x0000000c0d0e7389 */ /* 0x00006400000c000b */
[----:B01----:R-:W-:Y:S01]  /*278f0*/  ENDCOLLECTIVE ;  /* 0x000000000000791b */ /* 0x003fe20003800000 */
.L_x_3465:
        /* <DEDUP_REMOVED lines=12> */
.L_x_3466:
[----:B------:R-:W-:Y:S01]  /*279c0*/  IMAD.MOV.U32 R2, RZ, RZ, R14 ;  /* 0x000000ffff027224 */ /* 0x000fe200078e000e */
[----:B------:R-:W-:Y:S06]  /*279d0*/  BRA `(.L_x_3467) ;  /* 0xffffff8800307947 */ /* 0x000fec000383ffff */
.L_x_3223:
[----:B-1----:R1:W2:Y:S02]  /*279e0*/  SYNCS.PHASECHK.TRANS64.TRYWAIT P0, [R6+URZ+0x28860], R2 ;  /* 0x02886002060075a7 */ /* 0x0022a4000800017f */
[----:B--2---:R-:W-:Y:S05]  /*279f0*/  @!P0 NANOSLEEP.SYNCS 0x989680 ;  /* 0x009896800000895d */ /* 0x004fea0003900000 */
[----:B------:R-:W2:Y:S02]  /*27a00*/  @!P0 SYNCS.PHASECHK.TRANS64 P0, [R6+URZ+0x28860], R2 ;  /* 0x02886002060085a7 */ /* 0x000ea4000800007f */
[----:B--2---:R-:W-:Y:S05]  /*27a10*/  @!P0 BRA `(.L_x_3223) ;  /* 0xfffffffc00f08947 */ /* 0x004fea000383ffff */
[----:B------:R-:W-:Y:S05]  /*27a20*/  BRA `(.L_x_3468) ;  /* 0xffffff88008c7947 */ /* 0x000fea000383ffff */
.L_x_3224:
        /* <DEDUP_REMOVED lines=8> */
.L_x_3470:
[----:B------:R-:W-:Y:S05]  /*27ab0*/  BSYNC B1 ;  /* 0x0000000000017941 */ /* 0x000fea0003800000 */
.L_x_3469:
[----:B------:R-:W-:Y:S01]  /*27ac0*/  IMAD.MOV.U32 R13, RZ, RZ, R23 ;  /* 0x000000ffff0d7224 */ /* 0x000fe200078e0017 */
[----:B------:R-:W-:Y:S01]  /*27ad0*/  MOV R3, R14 ;  /* 0x0000000e00037202 */ /* 0x000fe20000000f00 */
[----:B------:R-:W-:Y:S02]  /*27ae0*/  IMAD.MOV.U32 R12, RZ, RZ, RZ ;  /* 0x000000ffff0c7224 */ /* 0x000fe400078e00ff */
[----:B------:R-:W-:Y:S02]  /*27af0*/  IMAD.MOV.U32 R11, RZ, RZ, 0x181f ;  /* 0x0000181fff0b7424 */ /* 0x000fe400078e00ff */
[----:B------:R-:W-:Y:S02]  /*27b00*/  IMAD.MOV.U32 R15, RZ, RZ, -0x1 ;  /* 0xffffffffff0f7424 */ /* 0x000fe400078e00ff */
[----:B------:R-:W-:-:S07]  /*27b10*/  IMAD R7, R7, 0x2, R22 ;  /* 0x0000000207077824 */ /* 0x000fce00078e0216 */
[----:B------:R-:W-:Y:S05]  /*27b20*/  WARPSYNC.COLLECTIVE R15, `(.L_x_3471) ;  /* 0x000000000f087348 */ /* 0x000fea0003c00000 */
[----:B------:R0:W1:Y:S02]  /*27b30*/  SHFL.IDX P6, R14, R13, R12, R11 ;  /* 0x0000000c0d0e7389 */ /* 0x00006400000c000b */
[----:B01----:R-:W-:Y:S01]  /*27b40*/  ENDCOLLECTIVE ;  /* 0x000000000000791b */ /* 0x003fe20003800000 */
.L_x_3471:
[----:B------:R-:W-:Y:S02]  /*27b50*/  IMAD.MOV.U32 R13, RZ, RZ, R24 ;  /* 0x000000ffff0d7224 */ /* 0x000fe400078e0018 */
[----:B------:R-:W-:Y:S02]  /*27b60*/  IMAD.MOV.U32 R12, RZ, RZ, 0x1 ;  /* 0x00000001ff0c7424 */ /* 0x000fe400078e00ff */
[----:B------:R-:W-:-:S07]  /*27b70*/  IMAD.MOV.U32 R2, RZ, RZ, R14 ;  /* 0x000000ffff027224 */ /* 0x000fce00078e000e */
[----:B------:R-:W-:Y:S05]  /*27b80*/  WARPSYNC.COLLECTIVE R15, `(.L_x_3472) ;  /* 0x000000000f087348 */ /* 0x000fea0003c00000 */
[----:B------:R0:W1:Y:S02]  /*27b90*/  SHFL.IDX P6, R14, R13, R12, R11 ;  /* 0x0000000c0d0e7389 */ /* 0x00006400000c000b */
[----:B01----:R-:W-:Y:S01]  /*27ba0*/  ENDCOLLECTIVE ;  /* 0x000000000000791b */ /* 0x003fe20003800000 */
.L_x_3472:
        /* <DEDUP_REMOVED lines=14> */
.L_x_3473:
[----:B------:R-:W-:Y:S02]  /*27c90*/  IMAD.MOV.U32 R13, RZ, RZ, R24 ;  /* 0x000000ffff0d7224 */ /* 0x000fe400078e0018 */
[----:B------:R-:W-:Y:S02]  /*27ca0*/  IMAD.MOV.U32 R12, RZ, RZ, 0x2 ;  /* 0x00000002ff0c7424 */ /* 0x000fe400078e00ff */
[----:B------:R-:W-:-:S07]  /*27cb0*/  IMAD.MOV.U32 R2, RZ, RZ, R14 ;  /* 0x000000ffff027224 */ /* 0x000fce00078e000e */
[----:B------:R-:W-:Y:S05]  /*27cc0*/  WARPSYNC.COLLECTIVE R15, `(.L_x_3474) ;  /* 0x000000000f087348 */ /* 0x000fea0003c00000 */
[----:B------:R0:W1:Y:S02]  /*27cd0*/  SHFL.IDX P6, R14, R13, R12, R11 ;  /* 0x0000000c0d0e7389 */ /* 0x00006400000c000b */
[----:B01----:R-:W-:Y:S01]  /*27ce0*/  ENDCOLLECTIVE ;  /* 0x000000000000791b */ /* 0x003fe20003800000 */
.L_x_3474:
        /* <DEDUP_REMOVED lines=14> */
.L_x_3475:
[----:B------:R-:W-:Y:S02]  /*27dd0*/  IMAD.MOV.U32 R13, RZ, RZ, R24 ;  /* 0x000000ffff0d7224 */ /* 0x000fe400078e0018 */
[----:B------:R-:W-:Y:S02]  /*27de0*/  IMAD.MOV.U32 R12, RZ, RZ, 0x3 ;  /* 0x00000003ff0c7424 */ /* 0x000fe400078e00ff */
[----:B------:R-:W-:-:S07]  /*27df0*/  IMAD.MOV.U32 R2, RZ, RZ, R14 ;  /* 0x000000ffff027224 */ /* 0x000fce00078e000e */
[----:B------:R-:W-:Y:S05]  /*27e00*/  WARPSYNC.COLLECTIVE R15, `(.L_x_3476) ;  /* 0x000000000f087348 */ /* 0x000fea0003c00000 */
[----:B------:R0:W1:Y:S02]  /*27e10*/  SHFL.IDX P6, R14, R13, R12, R11 ;  /* 0x0000000c0d0e7389 */ /* 0x00006400000c000b */
[----:B01----:R-:W-:Y:S01]  /*27e20*/  ENDCOLLECTIVE ;  /* 0x000000000000791b */ /* 0x003fe20003800000 */
.L_x_3476:
        /* <DEDUP_REMOVED lines=14> */
.L_x_3477:
[----:B------:R-:W-:Y:S01]  /*27f10*/  MOV R13, R24 ;  /* 0x00000018000d7202 */ /* 0x000fe20000000f00 */
[----:B------:R-:W-:Y:S02]  /*27f20*/  IMAD.MOV.U32 R12, RZ, RZ, 0x4 ;  /* 0x00000004ff0c7424 */ /* 0x000fe400078e00ff */
[----:B------:R-:W-:-:S07]  /*27f30*/  IMAD.MOV.U32 R2, RZ, RZ, R14 ;  /* 0x000000ffff027224 */ /* 0x000fce00078e000e */
[----:B------:R-:W-:Y:S05]  /*27f40*/  WARPSYNC.COLLECTIVE R15, `(.L_x_3478) ;  /* 0x000000000f087348 */ /* 0x000fea0003c00000 */
[----:B------:R0:W1:Y:S02]  /*27f50*/  SHFL.IDX P6, R14, R13, R12, R11 ;  /* 0x0000000c0d0e7389 */ /* 0x00006400000c000b */
[----:B01----:R-:W-:Y:S01]  /*27f60*/  ENDCOLLECTIVE ;  /* 0x000000000000791b */ /* 0x003fe20003800000 */
.L_x_3478:
        /* <DEDUP_REMOVED lines=14> */
.L_x_3479:
[----:B------:R-:W-:Y:S02]  /*28050*/  IMAD.MOV.U32 R13, RZ, RZ, R24 ;  /* 0x000000ffff0d7224 */ /* 0x000fe400078e0018 */
[----:B------:R-:W-:Y:S02]  /*28060*/  IMAD.MOV.U32 R12, RZ, RZ, 0x5 ;  /* 0x00000005ff0c7424 */ /* 0x000fe400078e00ff */
[----:B------:R-:W-:-:S07]  /*28070*/  IMAD.MOV.U32 R2, RZ, RZ, R14 ;  /* 0x000000ffff027224 */ /* 0x000fce00078e000e */
[----:B------:R-:W-:Y:S05]  /*28080*/  WARPSYNC.COLLECTIVE R15, `(.L_x_3480) ;  /* 0x000000000f087348 */ /* 0x000fea0003c00000 */
[----:B------:R0:W1:Y:S02]  /*28090*/  SHFL.IDX P6, R14, R13, R12, R11 ;  /* 0x0000000c0d0e7389 */ /* 0x00006400000c000b */
[----:B01----:R-:W-:Y:S01]  /*280a0*/  ENDCOLLECTIVE ;  /* 0x000000000000791b */ /* 0x003fe20003800000 */
.L_x_3480:
        /* <DEDUP_REMOVED lines=14> */
.L_x_3481:
[----:B------:R-:W-:Y:S01]  /*28190*/  IMAD.MOV.U32 R13, RZ, RZ, R24 ;  /* 0x000000ffff0d7224 */ /* 0x000fe200078e0018 */
[----:B------:R-:W-:Y:S01]  /*281a0*/  MOV R12, 0x6 ;  /* 0x00000006000c7802 */ /* 0x000fe20000000f00 */
[----:B------:R-:W-:-:S07]  /*281b0*/  IMAD.MOV.U32 R2, RZ, RZ, R14 ;  /* 0x000000ffff027224 */ /* 0x000fce00078e000e */
[----:B------:R-:W-:Y:S05]  /*281c0*/  WARPSYNC.COLLECTIVE R15, `(.L_x_3482) ;  /* 0x000000000f087348 */ /* 0x000fea0003c00000 */
[----:B------:R0:W1:Y:S02]  /*281d0*/  SHFL.IDX P6, R14, R13, R12, R11 ;  /* 0x0000000c0d0e7389 */ /* 0x00006400000c000b */
[----:B01----:R-:W-:Y:S01]  /*281e0*/  ENDCOLLECTIVE ;  /* 0x000000000000791b */ /* 0x003fe20003800000 */
.L_x_3482:
        /* <DEDUP_REMOVED lines=14> */
.L_x_3483:
[----:B------:R-:W-:Y:S02]  /*282d0*/  IMAD.MOV.U32 R13, RZ, RZ, R24 ;  /* 0x000000ffff0d7224 */ /* 0x000fe400078e0018 */
[----:B------:R-:W-:Y:S02]  /*282e0*/  IMAD.MOV.U32 R12, RZ, RZ, 0x7 ;  /* 0x00000007ff0c7424 */ /* 0x000fe400078e00ff */
[----:B------:R-:W-:-:S07]  /*282f0*/  IMAD.MOV.U32 R2, RZ, RZ, R14 ;  /* 0x000000ffff027224 */ /* 0x000fce00078e000e */
[----:B------:R-:W-:Y:S05]  /*28300*/  WARPSYNC.COLLECTIVE R15, `(.L_x_3484) ;  /* 0x000000000f087348 */ /* 0x000fea0003c00000 */
[----:B------:R0:W1:Y:S02]  /*28310*/  SHFL.IDX P6, R14, R13, R12, R11 ;  /* 0x0000000c0d0e7389 */ /* 0x00006400000c000b */
[----:B01----:R-:W-:Y:S01]  /*28320*/  ENDCOLLECTIVE ;  /* 0x000000000000791b */ /* 0x003fe20003800000 */
.L_x_3484:
        /* <DEDUP_REMOVED lines=13> */
.L_x_3485:
[----:B------:R-:W-:Y:S01]  /*28400*/  @!PT LDS RZ, [RZ] ;  /* 0x00000000fffff984 */ /* 0x000fe20000000800 */
[----:B------:R-:W-:Y:S01]  /*28410*/  @!PT LDS RZ, [RZ] ;  /* 0x00000000fffff984 */ /* 0x000fe20000000800 */
[----:B------:R-:W-:Y:S01]  /*28420*/  @!PT LDS RZ, [RZ] ;  /* 0x00000000fffff984 */ /* 0x000fe20000000800 */
[----:B------:R1:W-:Y:S01]  /*28430*/  LDGSTS.E.BYPASS.LTC128B.128 [R7+0x7400], desc[UR42][R2.64+0x80], !P0 ;  /* 0x0740008002077fae */ /* 0x0003e2000c101d6a */
[----:B------:R-:W-:Y:S05]  /*28440*/  BRA `(.L_x_3486) ;  /* 0xffffff8400147947 */ /* 0x000fea000383ffff */
.L_x_3232:
[----:B0-----:R0:W1:Y:S02]  /*28450*/  SYNCS.PHASECHK.TRANS64.TRYWAIT P0, [R0+URZ+0x28860], R3 ;  /* 0x02886003000075a7 */ /* 0x001064000800017f */
[----:B-1----:R-:W-:Y:S05]  /*28460*/  @!P0 NANOSLEEP.SYNCS 0x989680 ;  /* 0x009896800000895d */ /* 0x002fea0003900000 */
[----:B------:R-:W1:Y:S02]  /*28470*/  @!P0 SYNCS.PHASECHK.TRANS64 P0, [R0+URZ+0x28860], R3 ;  /* 0x02886003000085a7 */ /* 0x000e64000800007f */
[----:B-1----:R-:W-:Y:S05]  /*28480*/  @!P0 BRA `(.L_x_3232) ;  /* 0xfffffffc00f08947 */ /* 0x002fea000383ffff */
[----:B------:R-:W-:Y:S05]  /*28490*/  BRA `(.L_x_3487) ;  /* 0xffffff8800287947 */ /* 0x000fea000383ffff */
.L_x_3233:
        /* <DEDUP_REMOVED lines=8> */
.L_x_3489:
[----:B------:R-:W-:Y:S05]  /*28520*/  BSYNC B0 ;  /* 0x0000000000007941 */ /* 0x000fea0003800000 */
.L_x_3488:
        /* <DEDUP_REMOVED lines=10> */
.L_x_3490:
[----:B------:R-:W-:Y:S02]  /*285d0*/  ULDC UR4, c[0x0][0x2f4] ;  /* 0x0000bd0000047ab9 */ /* 0x000fe40000000800 */
        /* <DEDUP_REMOVED lines=10> */
.L_x_3491:
        /* <DEDUP_REMOVED lines=13> */
.L_x_3492:
[----:B------:R-:W-:Y:S02]  /*28750*/  IMAD.MOV.U32 R13, RZ, RZ, R24 ;  /* 0x000000ffff0d7224 */ /* 0x000fe400078e0018 */
[----:B------:R-:W-:Y:S02]  /*28760*/  IMAD.MOV.U32 R12, RZ, RZ, 0x2 ;  /* 0x00000002ff0c7424 */ /* 0x000fe400078e00ff */
[----:B------:R-:W-:-:S07]  /*28770*/  IMAD.MOV.U32 R10, RZ, RZ, R14 ;  /* 0x000000ffff0a7224 */ /* 0x000fce00078e000e */
[----:B------:R-:W-:Y:S05]  /*28780*/  WARPSYNC.COLLECTIVE R15, `(.L_x_3493) ;  /* 0x000000000f087348 */ /* 0x000fea0003c00000 */
[----:B------:R0:W1:Y:S02]  /*28790*/  SHFL.IDX P6, R14, R13, R12, R11 ;  /* 0x0000000c0d0e7389 */ /* 0x00006400000c000b */
[----:B01----:R-:W-:Y:S01]  /*287a0*/  ENDCOLLECTIVE ;  /* 0x000000000000791b */ /* 0x003fe20003800000 */
.L_x_3493:
[----:B------:R-:W-:-:S04]  /*287b0*/  IADD3 R2, P2, R10, R5, RZ ;  /* 0x000000050a027210 */ /* 0x000fc80007f5e0ff */
[----:B------:R-:W-:-:S05]  /*287c0*/  IADD3.X R3, RZ, R7, RZ, P2, !PT ;  /* 0x00000007ff037210 */ /* 0x000fca00017fe4ff */
        /* <DEDUP_REMOVED lines=12> */
.L_x_3494:
[----:B------:R-:W-:Y:S02]  /*28890*/  IMAD.MOV.U32 R13, RZ, RZ, R24 ;  /* 0x000000ffff0d7224 */ /* 0x000fe400078e0018 */
[----:B------:R-:W-:Y:S01]  /*288a0*/  IMAD.MOV.U32 R12, RZ, RZ, 0x3 ;  /* 0x00000003ff0c7424 */ /* 0x000fe200078e00ff */
[----:B------:R-:W-:-:S13]  /*288b0*/  IADD3 R2, P2, R14, R5, RZ ;  /* 0x000000050e027210 */ /* 0x000fda0007f5e0ff */
[----:B------:R-:W-:Y:S05]  /*288c0*/  WARPSYNC.COLLECTIVE R15, `(.L_x_3495) ;  /* 0x000000000f087348 */ /* 0x000fea0003c00000 */
[----:B------:R0:W1:Y:S02]  /*288d0*/  SHFL.IDX P6, R14, R13, R12, R11 ;  /* 0x0000000c0d0e7389 */ /* 0x00006400000c000b */
[----:B01----:R-:W-:Y:S01]  /*288e0*/  ENDCOLLECTIVE ;  /* 0x000000000000791b */ /* 0x003fe20003800000 */
.L_x_3495:
        /* <DEDUP_REMOVED lines=13> */
.L_x_3496:
[----:B------:R-:W-:Y:S02]  /*289c0*/  IMAD.MOV.U32 R13, RZ, RZ, R24 ;  /* 0x000000ffff0d7224 */ /* 0x000fe400078e0018 */
[----:B------:R-:W-:Y:S01]  /*289d0*/  IMAD.MOV.U32 R12, RZ, RZ, 0x4 ;  /* 0x00000004ff0c7424 */ /* 0x000fe200078e00ff */
[----:B------:R-:W-:-:S13]  /*289e0*/  IADD3 R2, P2, R14, R5, RZ ;  /* 0x000000050e027210 */ /* 0x000fda0007f5e0ff */
[----:B------:R-:W-:Y:S05]  /*289f0*/  WARPSYNC.COLLECTIVE R15, `(.L_x_3497) ;  /* 0x000000000f087348 */ /* 0x000fea0003c00000 */
[----:B------:R0:W1:Y:S02]  /*28a00*/  SHFL.IDX P6, R14, R13, R12, R11 ;  /* 0x0000000c0d0e7389 */ /* 0x00006400000c000b */
[----:B01----:R-:W-:Y:S01]  /*28a10*/  ENDCOLLECTIVE ;  /* 0x000000000000791b */ /* 0x003fe20003800000 */
.L_x_3497:
        /* <DEDUP_REMOVED lines=13> */
.L_x_3498:
[----:B------:R-:W-:Y:S02]  /*28af0*/  IMAD.MOV.U32 R13, RZ, RZ, R24 ;  /* 0x000000ffff0d7224 */ /* 0x000fe400078e0018 */
[----:B------:R-:W-:Y:S02]  /*28b00*/  IMAD.MOV.U32 R12, RZ, RZ, 0x5 ;  /* 0x00000005ff0c7424 */ /* 0x000fe400078e00ff */
[----:B------:R-:W-:-:S07]  /*28b10*/  IMAD.MOV.U32 R10, RZ, RZ, R14 ;  /* 0x000000ffff0a7224 */ /* 0x000fce00078e000e */
[----:B------:R-:W-:Y:S05]  /*28b20*/  WARPSYNC.COLLECTIVE R15, `(.L_x_3499) ;  /* 0x000000000f087348 */ /* 0x000fea0003c00000 */
[----:B------:R0:W1:Y:S02]  /*28b30*/  SHFL.IDX P6, R14, R13, R12, R11 ;  /* 0x0000000c0d0e7389 */ /* 0x00006400000c000b */
[----:B01----:R-:W-:Y:S01]  /*28b40*/  ENDCOLLECTIVE ;  /* 0x000000000000791b */ /* 0x003fe20003800000 */
.L_x_3499:
        /* <DEDUP_REMOVED lines=14> */
.L_x_3500:
[----:B------:R-:W-:Y:S02]  /*28c30*/  IMAD.MOV.U32 R13, RZ, RZ, R24 ;  /* 0x000000ffff0d7224 */ /* 0x000fe400078e0018 */
[----:B------:R-:W-:Y:S01]  /*28c40*/  IMAD.MOV.U32 R12, RZ, RZ, 0x6 ;  /* 0x00000006ff0c7424 */ /* 0x000fe200078e00ff */
[----:B------:R-:W-:-:S13]  /*28c50*/  IADD3 R2, P2, R14, R5, RZ ;  /* 0x000000050e027210 */ /* 0x000fda0007f5e0ff */
[----:B------:R-:W-:Y:S05]  /*28c60*/  WARPSYNC.COLLECTIVE R15, `(.L_x_3501) ;  /* 0x000000000f087348 */ /* 0x000fea0003c00000 */
[----:B------:R0:W1:Y:S02]  /*28c70*/  SHFL.IDX P6, R14, R13, R12, R11 ;  /* 0x0000000c0d0e7389 */ /* 0x00006400000c000b */
[----:B01----:R-:W-:Y:S01]  /*28c80*/  ENDCOLLECTIVE ;  /* 0x000000000000791b */ /* 0x003fe20003800000 */
.L_x_3501:
        /* <DEDUP_REMOVED lines=13> */
.L_x_3502:
[----:B------:R-:W-:Y:S02]  /*28d60*/  IMAD.MOV.U32 R13, RZ, RZ, R24 ;  /* 0x000000ffff0d7224 */ /* 0x000fe400078e0018 */
[----:B------:R-:W-:Y:S01]  /*28d70*/  IMAD.MOV.U32 R12, RZ, RZ, 0x7 ;  /* 0x00000007ff0c7424 */ /* 0x000fe200078e00ff */
[----:B------:R-:W-:-:S07]  /*28d80*/  MOV R10, R14 ;  /* 0x0000000e000a7202 */ /* 0x000fce0000000f00 */
[----:B------:R-:W-:Y:S05]  /*28d90*/  WARPSYNC.COLLECTIVE R15, `(.L_x_3503) ;  /* 0x000000000f087348 */ /* 0x000fea0003c00000 */
[----:B------:R0:W1:Y:S02]  /*28da0*/  SHFL.IDX P6, R14, R13, R12, R11 ;  /* 0x0000000c0d0e7389 */ /* 0x00006400000c000b */
[----:B01----:R-:W-:Y:S01]  /*28db0*/  ENDCOLLECTIVE ;  /* 0x000000000000791b */ /* 0x003fe20003800000 */
.L_x_3503:
        /* <DEDUP_REMOVED lines=12> */
.L_x_3504:
[----:B------:R-:W-:Y:S05]  /*28e80*/  BRA `(.L_x_3505) ;  /* 0xffffff8000c87947 */ /* 0x000fea000383ffff */
.L_x_3238:
[----:B------:R-:W-:Y:S01]  /*28e90*/  BSSY B0, `(.L_x_3506) ;  /* 0x0000008000007945 */ /* 0x000fe20003800000 */
[----:B------:R-:W-:Y:S02]  /*28ea0*/  IMAD.MOV.U32 R13, RZ, RZ, R16 ;  /* 0x000000ffff0d7224 */ /* 0x000fe400078e0010 */
[----:B-1----:R-:W-:Y:S02]  /*28eb0*/  IMAD.MOV.U32 R12, RZ, RZ, RZ ;  /* 0x000000ffff0c7224 */ /* 0x002fe400078e00ff */
[----:B------:R-:W-:Y:S02]  /*28ec0*/  IMAD.MOV.U32 R11, RZ, RZ, 0x1f ;  /* 0x0000001fff0b7424 */ /* 0x000fe400078e00ff */
[----:B------:R-:W-:-:S07]  /*28ed0*/  IMAD.MOV.U32 R15, RZ, RZ, -0x1 ;  /* 0xffffffffff0f7424 */ /* 0x000fce00078e00ff */
[----:B------:R-:W-:Y:S05]  /*28ee0*/  WARPSYNC.COLLECTIVE R15, `(.L_x_3507) ;  /* 0x000000000f087348 */ /* 0x000fea0003c00000 */
[----:B------:R0:W1:Y:S02]  /*28ef0*/  SHFL.IDX P6, R14, R13, R12, R11 ;  /* 0x0000000c0d0e7389 */ /* 0x00006400000c000b */
[----:B01----:R-:W-:Y:S01]  /*28f00*/  ENDCOLLECTIVE ;  /* 0x000000000000791b */ /* 0x003fe20003800000 */
.L_x_3507:
[----:B------:R-:W-:Y:S05]  /*28f10*/  BSYNC B0 ;  /* 0x0000000000007941 */ /* 0x000fea0003800000 */
.L_x_3506:
[----:B------:R-:W-:Y:S01]  /*28f20*/  IMAD.MOV.U32 R13, RZ, RZ, R16 ;  /* 0x000000ffff0d7224 */ /* 0x000fe200078e0010 */
[----:B------:R-:W-:Y:S01]  /*28f30*/  MOV R11, 0x1f ;  /* 0x0000001f000b7802 */ /* 0x000fe20000000f00 */
[----:B------:R-:W-:Y:S02]  /*28f40*/  IMAD.MOV.U32 R12, RZ, RZ, 0x1 ;  /* 0x00000001ff0c7424 */ /* 0x000fe400078e00ff */
[----:B------:R-:W-:Y:S02]  /*28f50*/  IMAD.MOV.U32 R15, RZ, RZ, -0x1 ;  /* 0xffffffffff0f7424 */ /* 0x000fe400078e00ff */
[----:B------:R-:W-:Y:S02]  /*28f60*/  IMAD.IADD R9, R19, 0x1, R8 ;  /* 0x0000000113097824 */ /* 0x000fe400078e0208 */
[----:B------:R-:W-:-:S07]  /*28f70*/  IMAD.MOV.U32 R0, RZ, RZ, R14 ;  /* 0x000000ffff007224 */ /* 0x000fce00078e000e */
[----:B------:R-:W-:Y:S05]  /*28f80*/  WARPSYNC.COLLECTIVE R15, `(.L_x_3508) ;  /* 0x000000000f087348 */ /* 0x000fea0003c00000 */
[----:B------:R0:W1:Y:S02]  /*28f90*/  SHFL.IDX P6, R14, R13, R12, R11 ;  /* 0x0000000c0d0e7389 */ /* 0x00006400000c000b */
[----:B01----:R-:W-:Y:S01]  /*28fa0*/  ENDCOLLECTIVE ;  /* 0x000000000000791b */ /* 0x003fe20003800000 */
.L_x_3508:
        /* <DEDUP_REMOVED lines=24> */
.L_x_3509:
[----:B------:R-:W-:Y:S01]  /*29130*/  IMAD.MOV.U32 R12, RZ, RZ, 0x2 ;  /* 0x00000002ff0c7424 */ /* 0x000fe200078e00ff */
[----:B------:R-:W-:-:S05]  /*29140*/  SEL R14, R14, RZ, P1 ;  /* 0x000000ff0e0e7207 */ /* 0x000fca0000800000 */
[----:B------:R-:W-:-:S04]  /*29150*/  IMAD.IADD R5, R13, 0x1, R14 ;  /* 0x000000010d057824 */ /* 0x000fc800078e020e */
[----:B------:R-:W-:-:S07]  /*29160*/  IMAD.MOV.U32 R13, RZ, RZ, R5 ;  /* 0x000000ffff0d7224 */ /* 0x000fce00078e0005 */
[----:B------:R-:W-:Y:S05]  /*29170*/  WARPSYNC.COLLECTIVE R15, `(.L_x_3510) ;  /* 0x000000000f087348 */ /* 0x000fea0003c00000 */
[----:B------:R0:W1:Y:S02]  /*29180*/  SHFL.UP P6, R14, R13, R12, R11 ;  /* 0x0400000c0d0e7389 */ /* 0x00006400000c000b */
[----:B01----:R-:W-:Y:S01]  /*29190*/  ENDCOLLECTIVE ;  /* 0x000000000000791b */ /* 0x003fe20003800000 */
.L_x_3510:
[----:B------:R-:W-:Y:S01]  /*291a0*/  IMAD.MOV.U32 R12, RZ, RZ, 0x4 ;  /* 0x00000004ff0c7424 */ /* 0x000fe200078e00ff */
[----:B------:R-:W-:-:S05]  /*291b0*/  SEL R2, R14, RZ, P2 ;  /* 0x000000ff0e027207 */ /* 0x000fca0001000000 */
[----:B------:R-:W-:-:S05]  /*291c0*/  IMAD.IADD R2, R5, 0x1, R2 ;  /* 0x0000000105027824 */ /* 0x000fca00078e0202 */
[----:B------:R-:W-:-:S07]  /*291d0*/  MOV R13, R2 ;  /* 0x00000002000d7202 */ /* 0x000fce0000000f00 */
[----:B------:R-:W-:Y:S05]  /*291e0*/  WARPSYNC.COLLECTIVE R15, `(.L_x_3511) ;  /* 0x000000000f087348 */ /* 0x000fea0003c00000 */
[----:B------:R0:W1:Y:S02]  /*291f0*/  SHFL.UP P6, R14, R13, R12, R11 ;  /* 0x0400000c0d0e7389 */ /* 0x00006400000c000b */
[----:B01----:R-:W-:Y:S01]  /*29200*/  ENDCOLLECTIVE ;  /* 0x000000000000791b */ /* 0x003fe20003800000 */
.L_x_3511:
[----:B------:R-:W-:Y:S01]  /*29210*/  IMAD.MOV.U32 R12, RZ, RZ, 0x8 ;  /* 0x00000008ff0c7424 */ /* 0x000fe200078e00ff */
[----:B------:R-:W-:-:S05]  /*29220*/  SEL R3, R14, RZ, P3 ;  /* 0x000000ff0e037207 */ /* 0x000fca0001800000 */
[----:B------:R-:W-:-:S04]  /*29230*/  IMAD.IADD R3, R2, 0x1, R3 ;  /* 0x0000000102037824 */ /* 0x000fc800078e0203 */
[----:B------:R-:W-:-:S07]  /*29240*/  IMAD.MOV.U32 R13, RZ, RZ, R3 ;  /* 0x000000ffff0d7224 */ /* 0x000fce00078e0003 */
[----:B------:R-:W-:Y:S05]  /*29250*/  WARPSYNC.COLLECTIVE R15, `(.L_x_3512) ;  /* 0x000000000f087348 */ /* 0x000fea0003c00000 */
[----:B------:R0:W1:Y:S02]  /*29260*/  SHFL.UP P6, R14, R13, R12, R11 ;  /* 0x0400000c0d0e7389 */ /* 0x00006400000c000b */
[----:B01----:R-:W-:Y:S01]  /*29270*/  ENDCOLLECTIVE ;  /* 0x000000000000791b */ /* 0x003fe20003800000 */
.L_x_3512:
[----:B------:R-:W-:Y:S01]  /*29280*/  IMAD.MOV.U32 R12, RZ, RZ, 0x10 ;  /* 0x00000010ff0c7424 */ /* 0x000fe200078e00ff */
[----:B------:R-:W-:-:S05]  /*29290*/  SEL R14, R14, RZ, P4 ;  /* 0x000000ff0e0e7207 */ /* 0x000fca0002000000 */
[----:B------:R-:W-:-:S04]  /*292a0*/  IMAD.IADD R5, R3, 0x1, R14 ;  /* 0x0000000103057824 */ /* 0x000fc800078e020e */
[----:B------:R-:W-:-:S07]  /*292b0*/  IMAD.MOV.U32 R13, RZ, RZ, R5 ;  /* 0x000000ffff0d7224 */ /* 0x000fce00078e0005 */
[----:B------:R-:W-:Y:S05]  /*292c0*/  WARPSYNC.COLLECTIVE R15, `(.L_x_3513) ;  /* 0x000000000f087348 */ /* 0x000fea0003c00000 */
[----:B------:R0:W1:Y:S02]  /*292d0*/  SHFL.UP P6, R14, R13, R12, R11 ;  /* 0x0400000c0d0e7389 */ /* 0x00006400000c000b */
[----:B01----:R-:W-:Y:S01]  /*292e0*/  ENDCOLLECTIVE ;  /* 0x000000000000791b */ /* 0x003fe20003800000 */
.L_x_3513:
        /* <DEDUP_REMOVED lines=8> */
.L_x_3514:
[----:B------:R-:W-:Y:S05]  /*29370*/  BRA `(.L_x_3515) ;  /* 0xffffff8000d87947 */ /* 0x000fea000383ffff */
.L_x_3241:
[----:B------:R-:W-:Y:S01]  /*29380*/  BSSY B0, `(.L_x_3516) ;  /* 0x0000007000007945 */ /* 0x000fe20003800000 */
[----:B-1----:R-:W-:Y:S01]  /*29390*/  MOV R12, 0x1 ;  /* 0x00000001000c7802 */ /* 0x002fe20000000f00 */
[----:B------:R-:W-:Y:S02]  /*293a0*/  IMAD.MOV.U32 R11, RZ, RZ, RZ ;  /* 0x000000ffff0b7224 */ /* 0x000fe400078e00ff */
[----:B------:R-:W-:-:S07]  /*293b0*/  IMAD.MOV.U32 R15, RZ, RZ, -0x1 ;  /* 0xffffffffff0f7424 */ /* 0x000fce00078e00ff */
[----:B------:R-:W-:Y:S05]  /*293c0*/  WARPSYNC.COLLECTIVE R15, `(.L_x_3517) ;  /* 0x000000000f087348 */ /* 0x000fea0003c00000 */
[----:B------:R0:W1:Y:S02]  /*293d0*/  SHFL.UP P6, R14, R13, R12, R11 ;  /* 0x0400000c0d0e7389 */ /* 0x00006400000c000b */
[----:B01----:R-:W-:Y:S01]  /*293e0*/  ENDCOLLECTIVE ;  /* 0x000000000000791b */ /* 0x003fe20003800000 */
.L_x_3517:
[----:B------:R-:W-:Y:S05]  /*293f0*/  BSYNC B0 ;  /* 0x0000000000007941 */ /* 0x000fea0003800000 */
.L_x_3516:
        /* <DEDUP_REMOVED lines=8> */
.L_x_3518:
[----:B------:R-:W-:Y:S01]  /*29480*/  IMAD.MOV.U32 R12, RZ, RZ, 0x4 ;  /* 0x00000004ff0c7424 */ /* 0x000fe200078e00ff */
[----:B------:R-:W-:-:S05]  /*29490*/  SEL R2, R14, RZ, P2 ;  /* 0x000000ff0e027207 */ /* 0x000fca0001000000 */
[----:B------:R-:W-:-:S04]  /*294a0*/  IMAD.IADD R2, R13, 0x1, R2 ;  /* 0x000000010d027824 */ /* 0x000fc800078e0202 */
[----:B------:R-:W-:-:S07]  /*294b0*/  IMAD.MOV.U32 R13, RZ, RZ, R2 ;  /* 0x000000ffff0d7224 */ /* 0x000fce00078e0002 */
[----:B------:R-:W-:Y:S05]  /*294c0*/  WARPSYNC.COLLECTIVE R15, `(.L_x_3519) ;  /* 0x000000000f087348 */ /* 0x000fea0003c00000 */
[----:B------:R0:W1:Y:S02]  /*294d0*/  SHFL.UP P6, R14, R13, R12, R11 ;  /* 0x0400000c0d0e7389 */ /* 0x00006400000c000b */
[----:B01----:R-:W-:Y:S01]  /*294e0*/  ENDCOLLECTIVE ;  /* 0x000000000000791b */ /* 0x003fe20003800000 */
.L_x_3519:
[----:B------:R-:W-:Y:S01]  /*294f0*/  IMAD.MOV.U32 R12, RZ, RZ, 0x8 ;  /* 0x00000008ff0c7424 */ /* 0x000fe200078e00ff */
[----:B------:R-:W-:-:S05]  /*29500*/  SEL R3, R14, RZ, P3 ;  /* 0x000000ff0e037207 */ /* 0x000fca0001800000 */
[----:B------:R-:W-:-:S04]  /*29510*/  IMAD.IADD R3, R2, 0x1, R3 ;  /* 0x0000000102037824 */ /* 0x000fc800078e0203 */
[----:B------:R-:W-:-:S07]  /*29520*/  IMAD.MOV.U32 R13, RZ, RZ, R3 ;  /* 0x000000ffff0d7224 */ /* 0x000fce00078e0003 */
[----:B------:R-:W-:Y:S05]  /*29530*/  WARPSYNC.COLLECTIVE R15, `(.L_x_3520) ;  /* 0x000000000f087348 */ /* 0x000fea0003c00000 */
[----:B------:R0:W1:Y:S02]  /*29540*/  SHFL.UP P6, R14, R13, R12, R11 ;  /* 0x0400000c0d0e7389 */ /* 0x00006400000c000b */
[----:B01----:R-:W-:Y:S01]  /*29550*/  ENDCOLLECTIVE ;  /* 0x000000000000791b */ /* 0x003fe20003800000 */
.L_x_3520:
[----:B------:R-:W-:Y:S01]  /*29560*/  IMAD.MOV.U32 R12, RZ, RZ, 0x10 ;  /* 0x00000010ff0c7424 */ /* 0x000fe200078e00ff */
[----:B------:R-:W-:-:S04]  /*29570*/  SEL R14, R14, RZ, P4 ;  /* 0x000000ff0e0e7207 */ /* 0x000fc80002000000 */
[----:B------:R-:W-:-:S05]  /*29580*/  IADD3 R5, R3, R14, RZ ;  /* 0x0000000e03057210 */ /* 0x000fca0007ffe0ff */
[----:B------:R-:W-:-:S07]  /*29590*/  IMAD.MOV.U32 R13, RZ, RZ, R5 ;  /* 0x000000ffff0d7224 */ /* 0x000fce00078e0005 */
[----:B------:R-:W-:Y:S05]  /*295a0*/  WARPSYNC.COLLECTIVE R15, `(.L_x_3521) ;  /* 0x000000000f087348 */ /* 0x000fea0003c00000 */
[----:B------:R0:W1:Y:S02]  /*295b0*/  SHFL.UP P6, R14, R13, R12, R11 ;  /* 0x0400000c0d0e7389 */ /* 0x00006400000c000b */
[----:B01----:R-:W-:Y:S01]  /*295c0*/  ENDCOLLECTIVE ;  /* 0x000000000000791b */ /* 0x003fe20003800000 */
.L_x_3521:
        /* <DEDUP_REMOVED lines=8> */
.L_x_3522:
[----:B------:R-:W-:Y:S05]  /*29650*/  BRA `(.L_x_3523) ;  /* 0xffffff8000c47947 */ /* 0x000fea000383ffff */
.L_x_3243:
[----:B------:R-:W-:Y:S01]  /*29660*/  BSSY B0, `(.L_x_3524) ;  /* 0x0000006000007945 */ /* 0x000fe20003800000 */
[----:B------:R-:W-:Y:S01]  /*29670*/  PLOP3.LUT P6, PT, P6, PT, PT, 0x8, 0x0 ;  /* 0x000000000000781c */ /* 0x000fe200037ce170 */
[----:B------:R-:W-:-:S12]  /*29680*/  IMAD.MOV.U32 R15, RZ, RZ, -0x1 ;  /* 0xffffffffff0f7424 */ /* 0x000fd800078e00ff */
[----:B01----:R-:W-:Y:S05]  /*29690*/  WARPSYNC.COLLECTIVE R15, `(.L_x_3525) ;  /* 0x000000000f087348 */ /* 0x003fea0003c00000 */
[----:B------:R-:W-:Y:S01]  /*296a0*/  VOTE.ANY R14, PT, P6 ;  /* 0x00000000000e7806 */ /* 0x000fe200030e0100 */
[----:B01----:R-:W-:Y:S06]  /*296b0*/  ENDCOLLECTIVE ;  /* 0x000000000000791b */ /* 0x003fec0003800000 */
.L_x_3525:
[----:B------:R-:W-:Y:S05]  /*296c0*/  BSYNC B0 ;  /* 0x0000000000007941 */ /* 0x000fea0003800000 */
.L_x_3524:
        /* <DEDUP_REMOVED lines=8> */
.L_x_3526:
[----:B------:R-:W-:Y:S01]  /*29750*/  IMAD.IADD R19, R12, 0x1, R19 ;  /* 0x000000010c137824 */ /* 0x000fe200078e0213 */
[----:B------:R-:W-:Y:S01]  /*29760*/  MOV R13, R4 ;  /* 0x00000004000d7202 */ /* 0x000fe20000000f00 */
[----:B------:R-:W-:-:S07]  /*29770*/  IMAD.MOV.U32 R17, RZ, RZ, R14 ;  /* 0x000000ffff117224 */ /* 0x000fce00078e000e */
[----:B------:R-:W-:Y:S05]  /*29780*/  WARPSYNC.COLLECTIVE R15, `(.L_x_3527) ;  /* 0x000000000f087348 */ /* 0x000fea0003c00000 */
[----:B------:R0:W1:Y:S02]  /*29790*/  SHFL.IDX P6, R14, R13, R12, R11 ;  /* 0x0000000c0d0e7389 */ /* 0x00006400000c000b */
[----:B01----:R-:W-:Y:S01]  /*297a0*/  ENDCOLLECTIVE ;  /* 0x000000000000791b */ /* 0x003fe20003800000 */
.L_x_3527:
[----:B------:R-:W-:Y:S01]  /*297b0*/  IMAD.MOV.U32 R4, RZ, RZ, R14 ;  /* 0x000000ffff047224 */ /* 0x000fe200078e000e */
[----:B------:R-:W-:Y:S06]  /*297c0*/  BRA `(.L_x_3528) ;  /* 0xffffff8000a87947 */ /* 0x000fec000383ffff */
.L_x_3245:
[----:B------:R-:W-:Y:S01]  /*297d0*/  BSSY B0, `(.L_x_3529) ;  /* 0x0000007000007945 */ /* 0x000fe20003800000 */
[----:B------:R-:W-:Y:S02]  /*297e0*/  IMAD.MOV.U32 R13, RZ, RZ, R2 ;  /* 0x000000ffff0d7224 */ /* 0x000fe400078e0002 */
[----:B------:R-:W-:Y:S02]  /*297f0*/  IMAD.MOV.U32 R11, RZ, RZ, 0x1f ;  /* 0x0000001fff0b7424 */ /* 0x000fe400078e00ff */
[----:B------:R-:W-:-:S07]  /*29800*/  IMAD.MOV.U32 R15, RZ, RZ, -0x1 ;  /* 0xffffffffff0f7424 */ /* 0x000fce00078e00ff */
[----:B0-23--:R-:W-:Y:S05]  /*29810*/  WARPSYNC.COLLECTIVE R15, `(.L_x_3530) ;  /* 0x000000000f087348 */ /* 0x00dfea0003c00000 */
[----:B------:R1:W4:Y:S02]  /*29820*/  SHFL.IDX P6, R14, R13, R12, R11 ;  /* 0x0000000c0d0e7389 */ /* 0x00032400000c000b */
[----:B01234-:R-:W-:Y:S01]  /*29830*/  ENDCOLLECTIVE ;  /* 0x000000000000791b */ /* 0x01ffe20003800000 */
.L_x_3530:
[----:B------:R-:W-:Y:S05]  /*29840*/  BSYNC B0 ;  /* 0x0000000000007941 */ /* 0x000fea0003800000 */
.L_x_3529:
[----:B------:R-:W-:Y:S01]  /*29850*/  IMAD.MOV.U32 R6, RZ, RZ, R14 ;  /* 0x000000ffff067224 */ /* 0x000fe200078e000e */
[----:B------:R-:W-:Y:S06]  /*29860*/  BRA `(.L_x_3244) ;  /* 0xffffff8000987947 */ /* 0x000fec000383ffff */
.L_x_3251:
[----:B-1----:R1:W3:Y:S02]  /*29870*/  SYNCS.PHASECHK.TRANS64.TRYWAIT P0, [R4+URZ+0x28820], R0 ;  /* 0x02882000040075a7 */ /* 0x0022e4000800017f */
[----:B---3--:R-:W-:Y:S05]  /*29880*/  @!P0 NANOSLEEP.SYNCS 0x989680 ;  /* 0x009896800000895d */ /* 0x008fea0003900000 */
[----:B------:R-:W3:Y:S02]  /*29890*/  @!P0 SYNCS.PHASECHK.TRANS64 P0, [R4+URZ+0x28820], R0 ;  /* 0x02882000040085a7 */ /* 0x000ee4000800007f */
[----:B---3--:R-:W-:Y:S05]  /*298a0*/  @!P0 BRA `(.L_x_3251) ;  /* 0xfffffffc00f08947 */ /* 0x008fea000383ffff */
[----:B------:R-:W-:Y:S05]  /*298b0*/  BRA `(.L_x_3531) ;  /* 0xffffff8800f07947 */ /* 0x000fea000383ffff */
.L_x_3252:
        /* <DEDUP_REMOVED lines=11> */
.L_x_3533:
[----:B------:R-:W-:Y:S05]  /*29970*/  BSYNC B0 ;  /* 0x0000000000007941 */ /* 0x000fea0003800000 */
.L_x_3532:
[----:B------:R-:W-:Y:S05]  /*29980*/  BRA `(.L_x_3534) ;  /* 0xffffff8800d87947 */ /* 0x000fea000383ffff */
.L_x_3253:
[----:B------:R-:W-:Y:S01]  /*29990*/  BSSY B0, `(.L_x_3535) ;  /* 0x0000006000007945 */ /* 0x000fe20003800000 */
[----:B------:R-:W-:-:S07]  /*299a0*/  IMAD.MOV.U32 R15, RZ, RZ, -0x1 ;  /* 0xffffffffff0f7424 */ /* 0x000fce00078e00ff */
[----:B012---:R-:W-:Y:S05]  /*299b0*/  WARPSYNC.COLLECTIVE R15, `(.L_x_3536) ;  /* 0x000000000f0c7348 */ /* 0x007fea0003c00000 */
[----:B------:R-:W-:Y:S02]  /*299c0*/  ELECT P6, UR62, PT ;  /* 0x00000000003e782f */ /* 0x000fe400038c0000 */
[----:B------:R-:W-:Y:S01]  /*299d0*/  MOV R14, UR62 ;  /* 0x0000003e000e7c02 */ /* 0x000fe20008000f00 */
[----:B012---:R-:W-:Y:S10]  /*299e0*/  ENDCOLLECTIVE ;  /* 0x000000000000791b */ /* 0x007ff40003800000 */
.L_x_3536:
[----:B------:R-:W-:Y:S05]  /*299f0*/  BSYNC B0 ;  /* 0x0000000000007941 */ /* 0x000fea0003800000 */
.L_x_3535:
[----:B------:R-:W-:Y:S05]  /*29a00*/  BRA `(.L_x_3537) ;  /* 0xffffff8800cc7947 */ /* 0x000fea000383ffff */
.L_x_3255:
[----:B-1----:R1:W3:Y:S02]  /*29a10*/  SYNCS.PHASECHK.TRANS64.TRYWAIT P1, [R5+URZ+0x28840], R0 ;  /* 0x02884000050075a7 */ /* 0x0022e4000802017f */
[----:B---3--:R-:W-:Y:S05]  /*29a20*/  @!P1 NANOSLEEP.SYNCS 0x989680 ;  /* 0x009896800000995d */ /* 0x008fea0003900000 */
[----:B------:R-:W3:Y:S02]  /*29a30*/  @!P1 SYNCS.PHASECHK.TRANS64 P1, [R5+URZ+0x28840], R0 ;  /* 0x02884000050095a7 */ /* 0x000ee4000802007f */
[----:B---3--:R-:W-:Y:S05]  /*29a40*/  @!P1 BRA `(.L_x_3255) ;  /* 0xfffffffc00f09947 */ /* 0x008fea000383ffff */
[----:B------:R-:W-:Y:S05]  /*29a50*/  BRA `(.L_x_3538) ;  /* 0xffffff8800ec7947 */ /* 0x000fea000383ffff */
.L_x_3257:
[----:B---3--:R3:W4:Y:S02]  /*29a60*/  SYNCS.PHASECHK.TRANS64.TRYWAIT P1, [R25+URZ+0x28840], R2 ;  /* 0x02884002190075a7 */ /* 0x008724000802017f */
[----:B----4-:R-:W-:Y:S05]  /*29a70*/  @!P1 NANOSLEEP.SYNCS 0x989680 ;  /* 0x009896800000995d */ /* 0x010fea0003900000 */
[----:B------:R-:W4:Y:S02]  /*29a80*/  @!P1 SYNCS.PHASECHK.TRANS64 P1, [R25+URZ+0x28840], R2 ;  /* 0x02884002190095a7 */ /* 0x000f24000802007f */
[----:B----4-:R-:W-:Y:S05]  /*29a90*/  @!P1 BRA `(.L_x_3257) ;  /* 0xfffffffc00f09947 */ /* 0x010fea000383ffff */
[----:B------:R-:W-:Y:S05]  /*29aa0*/  BRA `(.L_x_3539) ;  /* 0xffffff8800f87947 */ /* 0x000fea000383ffff */
.L_x_3259:
[----:B----4-:R4:W0:Y:S02]  /*29ab0*/  SYNCS.PHASECHK.TRANS64.TRYWAIT P1, [R5+URZ+0x28860], R0 ;  /* 0x02886000050075a7 */ /* 0x010824000802017f */
[----:B0-----:R-:W-:Y:S05]  /*29ac0*/  @!P1 NANOSLEEP.SYNCS 0x989680 ;  /* 0x009896800000995d */ /* 0x001fea0003900000 */
[----:B------:R-:W0:Y:S02]  /*29ad0*/  @!P1 SYNCS.PHASECHK.TRANS64 P1, [R5+URZ+0x28860], R0 ;  /* 0x02886000050095a7 */ /* 0x000e24000802007f */
[----:B0-----:R-:W-:Y:S05]  /*29ae0*/  @!P1 BRA `(.L_x_3259) ;  /* 0xfffffffc00f09947 */ /* 0x001fea000383ffff */
[----:B------:R-:W-:Y:S05]  /*29af0*/  BRA `(.L_x_3540) ;  /* 0xffffff8800f47947 */ /* 0x000fea000383ffff */
.L_x_3541:
        /* <DEDUP_REMOVED lines=16> */
.L_x_3550:


//--------------------- .nv.global.init           --------------------------
	.section	.nv.global.init,"aw",@progbits
.nv.global.init:
	.type		$str$23,@object
	.size		$str$23,($str$24 - $str$23)
$str$23:
        /*0000*/ 	.byte	0x28, 0x61, 0x64, 0x64, 0x72, 0x65, 0x73, 0x73, 0x20, 0x26, 0x20, 0x6d, 0x61, 0x73, 0x6b, 0x29
        /*0010*/ 	.byte	0x20, 0x3d, 0x3d, 0x20, 0x30, 0x00
	.type		$str$24,@object
	.size		$str$24,(__unnamed_4 - $str$24)
$str$24:
        /*0016*/ 	.byte	0x2f, 0x74, 0x6d, 0x70, 0x2f, 0x6f, 0x73, 0x73, 0x5f, 0x6b, 0x65, 0x72, 0x6e, 0x65, 0x6c, 0x73
        /*0026*/ 	.byte	0x5f, 0x73, 0x72, 0x63, 0x2f, 0x66, 0x6c, 0x61, 0x73, 0x68, 0x5f, 0x61, 0x74, 0x74, 0x65, 0x6e
        /*0036*/ 	.byte	0x74, 0x69, 0x6f, 0x6e, 0x2f, 0x63, 0x73, 0x72, 0x63, 0x2f, 0x63, 0x75, 0x74, 0x6c, 0x61, 0x73
        /*0046*/ 	.byte	0x73, 0x2f, 0x69, 0x6e, 0x63, 0x6c, 0x75, 0x64, 0x65, 0x2f, 0x63, 0x75, 0x74, 0x65, 0x2f, 0x70
        /*0056*/ 	.byte	0x6f, 0x69, 0x6e, 0x74, 0x65, 0x72, 0x5f, 0x66, 0x6c, 0x61, 0x67, 0x67, 0x65, 0x64, 0x2e, 0x68
        /*0066*/ 	.byte	0x70, 0x70, 0x00
	.type		__unnamed_4,@object
	.size		__unnamed_4,(__unnamed_3 - __unnamed_4)
__unnamed_4:
        /* <DEDUP_REMOVED lines=25> */
	.type		__unnamed_3,@object
	.size		__unnamed_3,(__unnamed_2 - __unnamed_3)
__unnamed_3:
        /* <DEDUP_REMOVED lines=29> */
	.type		__unnamed_2,@object
	.size		__unnamed_2,(__unnamed_1 - __unnamed_2)
__unnamed_2:
        /* <DEDUP_REMOVED lines=29> */
	.type		__unnamed_1,@object
	.size		__unnamed_1,(.L_0 - __unnamed_1)
__unnamed_1:
        /* <DEDUP_REMOVED lines=29> */
        /*075d*/ 	.byte	0x5d, 0x00
.L_0:


//--------------------- .nv.shared._ZN7cutlass13device_kernelIN5flash11enable_sm90INS1_16FlashAttnFwdSm90INS1_25CollectiveMainloopFwdSm90ILi2EN4cute5tupleIJNS5_1CILi1EEES8_S8_EEENS6_IJNS7_ILi128EEESA_SA_EEELi128ENS_10bfloat16_tEfNS_4arch4Sm90ELb0ELb0ELb1ELb0ELb1ELb0ELb0ELb1ELb1ELb1ELb1ELb0EEENS1_21CollectiveEpilogueFwdISB_S9_SC_SE_Li256ELb0ELb1ELb1ELb0EEENS1_19SingleTileSchedulerILb0ELb1ELb1ELi128EEEEEEEEEvNT_6ParamsE --------------------------
	.section	.nv.shared._ZN7cutlass13device_kernelIN5flash11enable_sm90INS1_16FlashAttnFwdSm90INS1_25CollectiveMainloopFwdSm90ILi2EN4cute5tupleIJNS5_1CILi1EEES8_S8_EEENS6_IJNS7_ILi128EEESA_SA_EEELi128ENS_10bfloat16_tEfNS_4arch4Sm90ELb0ELb0ELb1ELb0ELb1ELb0ELb0ELb1ELb1ELb1ELb1ELb0EEENS1_21CollectiveEpilogueFwdISB_S9_SC_SE_Li256ELb0ELb1ELb1ELb0EEENS1_19SingleTileSchedulerILb0ELb1ELb1ELi128EEEEEEEEEvNT_6ParamsE,"aw",@nobits
	.sectionflags	@""
	.align	16
	.zero		1024


//--------------------- .nv.shared.reserved.0     --------------------------
	.section	.nv.shared.reserved.0,"aw",@nobits
	.weak		__nv_reservedSMEM_offset_0_alias
	.size		__nv_reservedSMEM_offset_0_alias, 0, 0
	.other		__nv_reservedSMEM_offset_0_alias,@"STO_CUDA_RESERVED_SHARED STV_DEFAULT"
__nv_reservedSMEM_offset_0_alias:
	.zero		0


//--------------------- .nv.global                --------------------------
	.section	.nv.global,"aw",@nobits
.nv.global:
	.type		_ZN86_INTERNAL_50bebadd_50_flash_fwd_hdim128_bf16_paged_split_softcap_sm90_cu_526fb41a_29434cute1_E,@object
	.size		_ZN86_INTERNAL_50bebadd_50_flash_fwd_hdim128_bf16_paged_split_softcap_sm90_cu_526fb41a_29434cute1_E,(_ZN86_INTERNAL_50bebadd_50_flash_fwd_hdim128_bf16_paged_split_softcap_sm90_cu_526fb41a_29434cuda3std3__45__cpo6cbeginE - _ZN86_INTERNAL_50bebadd_50_flash_fwd_hdim128_bf16_paged_split_softcap_sm90_cu_526fb41a_29434cute1_E)
_ZN86_INTERNAL_50bebadd_50_flash_fwd_hdim128_bf16_paged_split_softcap_sm90_cu_526fb41a_29434cute1_E:
	.zero		1
	.type		_ZN86_INTERNAL_50bebadd_50_flash_fwd_hdim128_bf16_paged_split_softcap_sm90_cu_526fb41a_29434cuda3std3__45__cpo6cbeginE,@object
	.size		_ZN86_INTERNAL_50bebadd_50_flash_fwd_hdim128_bf16_paged_split_softcap_sm90_cu_526fb41a_29434cuda3std3__45__cpo6cbeginE,(_ZN86_INTERNAL_50bebadd_50_flash_fwd_hdim128_bf16_paged_split_softcap_sm90_cu_526fb41a_29434cuda3std3__48in_placeE - _ZN86_INTERNAL_50bebadd_50_flash_fwd_hdim128_bf16_paged_split_softcap_sm90_cu_526fb41a_29434cuda3std3__45__cpo6cbeginE)
_ZN86_INTERNAL_50bebadd_50_flash_fwd_hdim128_bf16_paged_split_softcap_sm90_cu_526fb41a_29434cuda3std3__45__cpo6cbeginE:
	.zero		1
	.type		_ZN86_INTERNAL_50bebadd_50_flash_fwd_hdim128_bf16_paged_split_softcap_sm90_cu_526fb41a_29434cuda3std3__48in_placeE,@object
	.size		_ZN86_INTERNAL_50bebadd_50_flash_fwd_hdim128_bf16_paged_split_softcap_sm90_cu_526fb41a_29434cuda3std3__48in_placeE,(_ZN86_INTERNAL_50bebadd_50_flash_fwd_hdim128_bf16_paged_split_softcap_sm90_cu_526fb41a_29434cuda3std6ranges3__45__cpo9iter_moveE - _ZN86_INTERNAL_50bebadd_50_flash_fwd_hdim128_bf16_paged_split_softcap_sm90_cu_526fb41a_29434cuda3std3__48in_placeE)
_ZN86_INTERNAL_50bebadd_50_flash_fwd_hdim128_bf16_paged_split_softcap_sm90_cu_526fb41a_29434cuda3std3__48in_placeE:
	.zero		1
	.type		_ZN86_INTERNAL_50bebadd_50_flash_fwd_hdim128_bf16_paged_split_softcap_sm90_cu_526fb41a_29434cuda3std6ranges3__45__cpo9iter_moveE,@object
	.size		_ZN86_INTERNAL_50bebadd_50_flash_fwd_hdim128_bf16_paged_split_softcap_sm90_cu_526fb41a_29434cuda3std6ranges3__45__cpo9iter_moveE,(_ZN86_INTERNAL_50bebadd_50_flash_fwd_hdim128_bf16_paged_split_softcap_sm90_cu_526fb41a_29434cuda3std3__45__cpo5beginE - _ZN86_INTERNAL_50bebadd_50_flash_fwd_hdim128_bf16_paged_split_softcap_sm90_cu_526fb41a_29434cuda3std6ranges3__45__cpo9iter_moveE)
_ZN86_INTERNAL_50bebadd_50_flash_fwd_hdim128_bf16_paged_split_softcap_sm90_cu_526fb41a_29434cuda3std6ranges3__45__cpo9iter_moveE:
	.zero		1
	.type		_ZN86_INTERNAL_50bebadd_50_flash_fwd_hdim128_bf16_paged_split_softcap_sm90_cu_526fb41a_29434cuda3std3__45__cpo5beginE,@object
	.size		_ZN86_INTERNAL_50bebadd_50_flash_fwd_hdim128_bf16_paged_split_softcap_sm90_cu_526fb41a_29434cuda3std3__45__cpo5beginE,(_ZN86_INTERNAL_50bebadd_50_flash_fwd_hdim128_bf16_paged_split_softcap_sm90_cu_526fb41a_29434cuda3std3__488_GLOBAL__N__50bebadd_50_flash_fwd_hdim128_bf16_paged_split_softcap_sm90_cu_526fb41a_29436ignoreE - _ZN86_INTERNAL_50bebadd_50_flash_fwd_hdim128_bf16_paged_split_softcap_sm90_cu_526fb41a_29434cuda3std3__45__cpo5beginE)
_ZN86_INTERNAL_50bebadd_50_flash_fwd_hdim128_bf16_paged_split_softcap_sm90_cu_526fb41a_29434cuda3std3__45__cpo5beginE:
	.zero		1
	.type		_ZN86_INTERNAL_50bebadd_50_flash_fwd_hdim128_bf16_paged_split_softcap_sm90_cu_526fb41a_29434cuda3std3__488_GLOBAL__N__50bebadd_50_flash_fwd_hdim128_bf16_paged_split_softcap_sm90_cu_526fb41a_29436ignoreE,@object
	.size		_ZN86_INTERNAL_50bebadd_50_flash_fwd_hdim128_bf16_paged_split_softcap_sm90_cu_526fb41a_29434cuda3std3__488_GLOBAL__N__50bebadd_50_flash_fwd_hdim128_bf16_paged_split_softcap_sm90_cu_526fb41a_29436ignoreE,(_ZN86_INTERNAL_50bebadd_50_flash_fwd_hdim128_bf16_paged_split_softcap_sm90_cu_526fb41a_29434cute7productE - _ZN86_INTERNAL_50bebadd_50_flash_fwd_hdim128_bf16_paged_split_softcap_sm90_cu_526fb41a_29434cuda3std3__488_GLOBAL__N__50bebadd_50_flash_fwd_hdim128_bf16_paged_split_softcap_sm90_cu_526fb41a_29436ignoreE)
_ZN86_INTERNAL_50bebadd_50_flash_fwd_hdim128_bf16_paged_split_softcap_sm90_cu_526fb41a_29434cuda3std3__488_GLOBAL__N__50bebadd_50_flash_fwd_hdim128_bf16_paged_split_softcap_sm90_cu_526fb41a_29436ignoreE:
	.zero		1
	.type		_ZN86_INTERNAL_50bebadd_50_flash_fwd_hdim128_bf16_paged_split_softcap_sm90_cu_526fb41a_29434cute7productE,@object
	.size		_ZN86_INTERNAL_50bebadd_50_flash_fwd_hdim128_bf16_paged_split_softcap_sm90_cu_526fb41a_29434cute7productE,(_ZN86_INTERNAL_50bebadd_50_flash_fwd_hdim128_bf16_paged_split_softcap_sm90_cu_526fb41a_29434cuda3std3__45__cpo3endE - _ZN86_INTERNAL_50bebadd_50_flash_fwd_hdim128_bf16_paged_split_softcap_sm90_cu_526fb41a_29434cute7productE)
_ZN86_INTERNAL_50bebadd_50_flash_fwd_hdim128_bf16_paged_split_softcap_sm90_cu_526fb41a_29434cute7productE:
	.zero		1
	.type		_ZN86_INTERNAL_50bebadd_50_flash_fwd_hdim128_bf16_paged_split_softcap_sm90_cu_526fb41a_29434cuda3std3__45__cpo3endE,@object
	.size		_ZN86_INTERNAL_50bebadd_50_flash_fwd_hdim128_bf16_paged_split_softcap_sm90_cu_526fb41a_29434cuda3std3__45__cpo3endE,(_ZN86_INTERNAL_50bebadd_50_flash_fwd_hdim128_bf16_paged_split_softcap_sm90_cu_526fb41a_29434cuda3std3__419piecewise_constructE - _ZN86_INTERNAL_50bebadd_50_flash_fwd_hdim128_bf16_paged_split_softcap_sm90_cu_526fb41a_29434cuda3std3__45__cpo3endE)
_ZN86_INTERNAL_50bebadd_50_flash_fwd_hdim128_bf16_paged_split_softcap_sm90_cu_526fb41a_29434cuda3std3__45__cpo3endE:
	.zero		1
	.type		_ZN86_INTERNAL_50bebadd_50_flash_fwd_hdim128_bf16_paged_split_softcap_sm90_cu_526fb41a_29434cuda3std3__419piecewise_constructE,@object
	.size		_ZN86_INTERNAL_50bebadd_50_flash_fwd_hdim128_bf16_paged_split_softcap_sm90_cu_526fb41a_29434cuda3std3__419piecewise_constructE,(_ZN86_INTERNAL_50bebadd_50_flash_fwd_hdim128_bf16_paged_split_softcap_sm90_cu_526fb41a_29434cuda3std3__45__cpo4cendE - _ZN86_INTERNAL_50bebadd_50_flash_fwd_hdim128_bf16_paged_split_softcap_sm90_cu_526fb41a_29434cuda3std3__419piecewise_constructE)
_ZN86_INTERNAL_50bebadd_50_flash_fwd_hdim128_bf16_paged_split_softcap_sm90_cu_526fb41a_29434cuda3std3__419piecewise_constructE:
	.zero		1
	.type		_ZN86_INTERNAL_50bebadd_50_flash_fwd_hdim128_bf16_paged_split_softcap_sm90_cu_526fb41a_29434cuda3std3__45__cpo4cendE,@object
	.size		_ZN86_INTERNAL_50bebadd_50_flash_fwd_hdim128_bf16_paged_split_softcap_sm90_cu_526fb41a_29434cuda3std3__45__cpo4cendE,(_ZN86_INTERNAL_50bebadd_50_flash_fwd_hdim128_bf16_paged_split_softcap_sm90_cu_526fb41a_29434cuda3std6ranges3__45__cpo4swapE - _ZN86_INTERNAL_50bebadd_50_flash_fwd_hdim128_bf16_paged_split_softcap_sm90_cu_526fb41a_29434cuda3std3__45__cpo4cendE)
_ZN86_INTERNAL_50bebadd_50_flash_fwd_hdim128_bf16_paged_split_softcap_sm90_cu_526fb41a_29434cuda3std3__45__cpo4cendE:
	.zero		1
	.type		_ZN86_INTERNAL_50bebadd_50_flash_fwd_hdim128_bf16_paged_split_softcap_sm90_cu_526fb41a_29434cuda3std6ranges3__45__cpo4swapE,@object
	.size		_ZN86_INTERNAL_50bebadd_50_flash_fwd_hdim128_bf16_paged_split_softcap_sm90_cu_526fb41a_29434cuda3std6ranges3__45__cpo4swapE,(.L_11 - _ZN86_INTERNAL_50bebadd_50_flash_fwd_hdim128_bf16_paged_split_softcap_sm90_cu_526fb41a_29434cuda3std6ranges3__45__cpo4swapE)
_ZN86_INTERNAL_50bebadd_50_flash_fwd_hdim128_bf16_paged_split_softcap_sm90_cu_526fb41a_29434cuda3std6ranges3__45__cpo4swapE:
	.zero		1
.L_11:


//--------------------- .nv.shared._ZN7cutlass13device_kernelIN5flash11enable_sm90INS1_16FlashAttnFwdSm90INS1_25CollectiveMainloopFwdSm90ILi2EN4cute5tupleIJNS5_1CILi1EEES8_S8_EEENS6_IJNS7_ILi128EEESA_SA_EEELi128ENS_10bfloat16_tEfNS_4arch4Sm90ELb0ELb0ELb1ELb1ELb1ELb0ELb0ELb1ELb1ELb1ELb1ELb0EEENS1_21CollectiveEpilogueFwdISB_S9_SC_SE_Li256ELb1ELb1ELb1ELb0EEENS1_36VarlenDynamicPersistentTileSchedulerILi128ELi128ELi256ELi128ELb1ELb1ELb1ELb0ELb1ELb1EEEEEEEEEvNT_6ParamsE --------------------------
	.section	.nv.shared._ZN7cutlass13device_kernelIN5flash11enable_sm90INS1_16FlashAttnFwdSm90INS1_25CollectiveMainloopFwdSm90ILi2EN4cute5tupleIJNS5_1CILi1EEES8_S8_EEENS6_IJNS7_ILi128EEESA_SA_EEELi128ENS_10bfloat16_tEfNS_4arch4Sm90ELb0ELb0ELb1ELb1ELb1ELb0ELb0ELb1ELb1ELb1ELb1ELb0EEENS1_21CollectiveEpilogueFwdISB_S9_SC_SE_Li256ELb1ELb1ELb1ELb0EEENS1_36VarlenDynamicPersistentTileSchedulerILi128ELi128ELi256ELi128ELb1ELb1ELb1ELb0ELb1ELb1EEEEEEEEEvNT_6ParamsE,"aw",@nobits
	.sectionflags	@""
	.align	16
	.zero		1024


//--------------------- .nv.shared._ZN7cutlass13device_kernelIN5flash11enable_sm90INS1_16FlashAttnFwdSm90INS1_25CollectiveMainloopFwdSm90ILi2EN4cute5tupleIJNS5_1CILi1EEES8_S8_EEENS6_IJNS7_ILi128EEESA_SA_EEELi128ENS_10bfloat16_tEfNS_4arch4Sm90ELb0ELb0ELb1ELb1ELb1ELb1ELb0ELb1ELb1ELb1ELb1ELb0EEENS1_21CollectiveEpilogueFwdISB_S9_SC_SE_Li256ELb1ELb1ELb1ELb0EEENS1_36VarlenDynamicPersistentTileSchedulerILi128ELi128ELi256ELi128ELb1ELb1ELb1ELb0ELb1ELb1EEEEEEEEEvNT_6ParamsE --------------------------
	.section	.nv.shared._ZN7cutlass13device_kernelIN5flash11enable_sm90INS1_16FlashAttnFwdSm90INS1_25CollectiveMainloopFwdSm90ILi2EN4cute5tupleIJNS5_1CILi1EEES8_S8_EEENS6_IJNS7_ILi128EEESA_SA_EEELi128ENS_10bfloat16_tEfNS_4arch4Sm90ELb0ELb0ELb1ELb1ELb1ELb1ELb0ELb1ELb1ELb1ELb1ELb0EEENS1_21CollectiveEpilogueFwdISB_S9_SC_SE_Li256ELb1ELb1ELb1ELb0EEENS1_36VarlenDynamicPersistentTileSchedulerILi128ELi128ELi256ELi128ELb1ELb1ELb1ELb0ELb1ELb1EEEEEEEEEvNT_6ParamsE,"aw",@nobits
	.sectionflags	@""
	.align	16
	.zero		1024


//--------------------- .nv.shared._ZN7cutlass13device_kernelIN5flash11enable_sm90INS1_16FlashAttnFwdSm90INS1_25CollectiveMainloopFwdSm90ILi2EN4cute5tupleIJNS5_1CILi1EEES8_S8_EEENS6_IJNS7_ILi128EEESA_SA_EEELi128ENS_10bfloat16_tEfNS_4arch4Sm90ELb0ELb1ELb1ELb0ELb1ELb0ELb0ELb1ELb1ELb1ELb1ELb0EEENS1_21CollectiveEpilogueFwdISB_S9_SC_SE_Li256ELb0ELb1ELb1ELb0EEENS1_19SingleTileSchedulerILb0ELb1ELb1ELi128EEEEEEEEEvNT_6ParamsE --------------------------
	.section	.nv.shared._ZN7cutlass13device_kernelIN5flash11enable_sm90INS1_16FlashAttnFwdSm90INS1_25CollectiveMainloopFwdSm90ILi2EN4cute5tupleIJNS5_1CILi1EEES8_S8_EEENS6_IJNS7_ILi128EEESA_SA_EEELi128ENS_10bfloat16_tEfNS_4arch4Sm90ELb0ELb1ELb1ELb0ELb1ELb0ELb0ELb1ELb1ELb1ELb1ELb0EEENS1_21CollectiveEpilogueFwdISB_S9_SC_SE_Li256ELb0ELb1ELb1ELb0EEENS1_19SingleTileSchedulerILb0ELb1ELb1ELi128EEEEEEEEEvNT_6ParamsE,"aw",@nobits
	.sectionflags	@""
	.align	16
	.zero		1024


//--------------------- .nv.shared._ZN7cutlass13device_kernelIN5flash11enable_sm90INS1_16FlashAttnFwdSm90INS1_25CollectiveMainloopFwdSm90ILi2EN4cute5tupleIJNS5_1CILi1EEES8_S8_EEENS6_IJNS7_ILi128EEESA_SA_EEELi128ENS_10bfloat16_tEfNS_4arch4Sm90ELb0ELb1ELb1ELb1ELb1ELb0ELb0ELb1ELb1ELb1ELb1ELb0EEENS1_21CollectiveEpilogueFwdISB_S9_SC_SE_Li256ELb1ELb1ELb1ELb0EEENS1_36VarlenDynamicPersistentTileSchedulerILi128ELi128ELi256ELi128ELb1ELb1ELb1ELb1ELb0ELb1EEEEEEEEEvNT_6ParamsE --------------------------
	.section	.nv.shared._ZN7cutlass13device_kernelIN5flash11enable_sm90INS1_16FlashAttnFwdSm90INS1_25CollectiveMainloopFwdSm90ILi2EN4cute5tupleIJNS5_1CILi1EEES8_S8_EEENS6_IJNS7_ILi128EEESA_SA_EEELi128ENS_10bfloat16_tEfNS_4arch4Sm90ELb0ELb1ELb1ELb1ELb1ELb0ELb0ELb1ELb1ELb1ELb1ELb0EEENS1_21CollectiveEpilogueFwdISB_S9_SC_SE_Li256ELb1ELb1ELb1ELb0EEENS1_36VarlenDynamicPersistentTileSchedulerILi128ELi128ELi256ELi128ELb1ELb1ELb1ELb1ELb0ELb1EEEEEEEEEvNT_6ParamsE,"aw",@nobits
	.sectionflags	@""
	.align	16
	.zero		1024


//--------------------- .nv.shared._ZN7cutlass13device_kernelIN5flash11enable_sm90INS1_16FlashAttnFwdSm90INS1_25CollectiveMainloopFwdSm90ILi2EN4cute5tupleIJNS5_1CILi1EEES8_S8_EEENS6_IJNS7_ILi128EEESA_SA_EEELi128ENS_10bfloat16_tEfNS_4arch4Sm90ELb0ELb1ELb1ELb1ELb1ELb1ELb0ELb1ELb1ELb1ELb1ELb0EEENS1_21CollectiveEpilogueFwdISB_S9_SC_SE_Li256ELb1ELb1ELb1ELb0EEENS1_36VarlenDynamicPersistentTileSchedulerILi128ELi128ELi256ELi128ELb1ELb1ELb1ELb1ELb0ELb1EEEEEEEEEvNT_6ParamsE --------------------------
	.section	.nv.shared._ZN7cutlass13device_kernelIN5flash11enable_sm90INS1_16FlashAttnFwdSm90INS1_25CollectiveMainloopFwdSm90ILi2EN4cute5tupleIJNS5_1CILi1EEES8_S8_EEENS6_IJNS7_ILi128EEESA_SA_EEELi128ENS_10bfloat16_tEfNS_4arch4Sm90ELb0ELb1ELb1ELb1ELb1ELb1ELb0ELb1ELb1ELb1ELb1ELb0EEENS1_21CollectiveEpilogueFwdISB_S9_SC_SE_Li256ELb1ELb1ELb1ELb0EEENS1_36VarlenDynamicPersistentTileSchedulerILi128ELi128ELi256ELi128ELb1ELb1ELb1ELb1ELb0ELb1EEEEEEEEEvNT_6ParamsE,"aw",@nobits
	.sectionflags	@""
	.align	16
	.zero		1024


//--------------------- .nv.shared._ZN7cutlass13device_kernelIN5flash11enable_sm90INS1_16FlashAttnFwdSm90INS1_25CollectiveMainloopFwdSm90ILi2EN4cute5tupleIJNS5_1CILi1EEES8_S8_EEENS6_IJNS7_ILi128EEESA_SA_EEELi128ENS_10bfloat16_tEfNS_4arch4Sm90ELb1ELb0ELb1ELb0ELb1ELb0ELb0ELb1ELb1ELb1ELb1ELb0EEENS1_21CollectiveEpilogueFwdISB_S9_SC_SE_Li256ELb0ELb1ELb1ELb0EEENS1_19SingleTileSchedulerILb0ELb1ELb1ELi128EEEEEEEEEvNT_6ParamsE --------------------------
	.section	.nv.shared._ZN7cutlass13device_kernelIN5flash11enable_sm90INS1_16FlashAttnFwdSm90INS1_25CollectiveMainloopFwdSm90ILi2EN4cute5tupleIJNS5_1CILi1EEES8_S8_EEENS6_IJNS7_ILi128EEESA_SA_EEELi128ENS_10bfloat16_tEfNS_4arch4Sm90ELb1ELb0ELb1ELb0ELb1ELb0ELb0ELb1ELb1ELb1ELb1ELb0EEENS1_21CollectiveEpilogueFwdISB_S9_SC_SE_Li256ELb0ELb1ELb1ELb0EEENS1_19SingleTileSchedulerILb0ELb1ELb1ELi128EEEEEEEEEvNT_6ParamsE,"aw",@nobits
	.sectionflags	@""
	.align	16
	.zero		1024


//--------------------- .nv.shared._ZN7cutlass13device_kernelIN5flash11enable_sm90INS1_16FlashAttnFwdSm90INS1_25CollectiveMainloopFwdSm90ILi2EN4cute5tupleIJNS5_1CILi1EEES8_S8_EEENS6_IJNS7_ILi128EEESA_SA_EEELi128ENS_10bfloat16_tEfNS_4arch4Sm90ELb1ELb0ELb1ELb1ELb1ELb0ELb0ELb1ELb1ELb1ELb1ELb0EEENS1_21CollectiveEpilogueFwdISB_S9_SC_SE_Li256ELb1ELb1ELb1ELb0EEENS1_36VarlenDynamicPersistentTileSchedulerILi128ELi128ELi256ELi128ELb1ELb1ELb1ELb1ELb1ELb1EEEEEEEEEvNT_6ParamsE --------------------------
	.section	.nv.shared._ZN7cutlass13device_kernelIN5flash11enable_sm90INS1_16FlashAttnFwdSm90INS1_25CollectiveMainloopFwdSm90ILi2EN4cute5tupleIJNS5_1CILi1EEES8_S8_EEENS6_IJNS7_ILi128EEESA_SA_EEELi128ENS_10bfloat16_tEfNS_4arch4Sm90ELb1ELb0ELb1ELb1ELb1ELb0ELb0ELb1ELb1ELb1ELb1ELb0EEENS1_21CollectiveEpilogueFwdISB_S9_SC_SE_Li256ELb1ELb1ELb1ELb0EEENS1_36VarlenDynamicPersistentTileSchedulerILi128ELi128ELi256ELi128ELb1ELb1ELb1ELb1ELb1ELb1EEEEEEEEEvNT_6ParamsE,"aw",@nobits
	.sectionflags	@""
	.align	16
	.zero		1024


//--------------------- .nv.shared._ZN7cutlass13device_kernelIN5flash11enable_sm90INS1_16FlashAttnFwdSm90INS1_25CollectiveMainloopFwdSm90ILi2EN4cute5tupleIJNS5_1CILi1EEES8_S8_EEENS6_IJNS7_ILi128EEESA_SA_EEELi128ENS_10bfloat16_tEfNS_4arch4Sm90ELb1ELb0ELb1ELb1ELb1ELb1ELb0ELb1ELb1ELb1ELb1ELb0EEENS1_21CollectiveEpilogueFwdISB_S9_SC_SE_Li256ELb1ELb1ELb1ELb0EEENS1_36VarlenDynamicPersistentTileSchedulerILi128ELi128ELi256ELi128ELb1ELb1ELb1ELb1ELb1ELb1EEEEEEEEEvNT_6ParamsE --------------------------
	.section	.nv.shared._ZN7cutlass13device_kernelIN5flash11enable_sm90INS1_16FlashAttnFwdSm90INS1_25CollectiveMainloopFwdSm90ILi2EN4cute5tupleIJNS5_1CILi1EEES8_S8_EEENS6_IJNS7_ILi128EEESA_SA_EEELi128ENS_10bfloat16_tEfNS_4arch4Sm90ELb1ELb0ELb1ELb1ELb1ELb1ELb0ELb1ELb1ELb1ELb1ELb0EEENS1_21CollectiveEpilogueFwdISB_S9_SC_SE_Li256ELb1ELb1ELb1ELb0EEENS1_36VarlenDynamicPersistentTileSchedulerILi128ELi128ELi256ELi128ELb1ELb1ELb1ELb1ELb1ELb1EEEEEEEEEvNT_6ParamsE,"aw",@nobits
	.sectionflags	@""
	.align	16
	.zero		1024


//--------------------- .nv.constant0._ZN7cutlass13device_kernelIN5flash11enable_sm90INS1_16FlashAttnFwdSm90INS1_25CollectiveMainloopFwdSm90ILi2EN4cute5tupleIJNS5_1CILi1EEES8_S8_EEENS6_IJNS7_ILi128EEESA_SA_EEELi128ENS_10bfloat16_tEfNS_4arch4Sm90ELb0ELb0ELb1ELb0ELb1ELb0ELb0ELb1ELb1ELb1ELb1ELb0EEENS1_21CollectiveEpilogueFwdISB_S9_SC_SE_Li256ELb0ELb1ELb1ELb0EEENS1_19SingleTileSchedulerILb0ELb1ELb1ELi128EEEEEEEEEvNT_6ParamsE --------------------------
	.section	.nv.constant0._ZN7cutlass13device_kernelIN5flash11enable_sm90INS1_16FlashAttnFwdSm90INS1_25CollectiveMainloopFwdSm90ILi2EN4cute5tupleIJNS5_1CILi1EEES8_S8_EEENS6_IJNS7_ILi128EEESA_SA_EEELi128ENS_10bfloat16_tEfNS_4arch4Sm90ELb0ELb0ELb1ELb0ELb1ELb0ELb0ELb1ELb1ELb1ELb1ELb0EEENS1_21CollectiveEpilogueFwdISB_S9_SC_SE_Li256ELb0ELb1ELb1ELb0EEENS1_19SingleTileSchedulerILb0ELb1ELb1ELi128EEEEEEEEEvNT_6ParamsE,"a",@progbits
	.sectionflags	@""
	.align	4
.nv.constant0._ZN7cutlass13device_kernelIN5flash11enable_sm90INS1_16FlashAttnFwdSm90INS1_25CollectiveMainloopFwdSm90ILi2EN4cute5tupleIJNS5_1CILi1EEES8_S8_EEENS6_IJNS7_ILi128EEESA_SA_EEELi128ENS_10bfloat16_tEfNS_4arch4Sm90ELb0ELb0ELb1ELb0ELb1ELb0ELb0ELb1ELb1ELb1ELb1ELb0EEENS1_21CollectiveEpilogueFwdISB_S9_SC_SE_Li256ELb0ELb1ELb1ELb0EEENS1_19SingleTileSchedulerILb0ELb1ELb1ELi128EEEEEEEEEvNT_6ParamsE:
	.zero		3200


//--------------------- .nv.constant0._ZN7cutlass13device_kernelIN5flash11enable_sm90INS1_16FlashAttnFwdSm90INS1_25CollectiveMainloopFwdSm90ILi2EN4cute5tupleIJNS5_1CILi1EEES8_S8_EEENS6_IJNS7_ILi128EEESA_SA_EEELi128ENS_10bfloat16_tEfNS_4arch4Sm90ELb0ELb0ELb1ELb1ELb1ELb0ELb0ELb1ELb1ELb1ELb1ELb0EEENS1_21CollectiveEpilogueFwdISB_S9_SC_SE_Li256ELb1ELb1ELb1ELb0EEENS1_36VarlenDynamicPersistentTileSchedulerILi128ELi128ELi256ELi128ELb1ELb1ELb1ELb0ELb1ELb1EEEEEEEEEvNT_6ParamsE --------------------------
	.section	.nv.constant0._ZN7cutlass13device_kernelIN5flash11enable_sm90INS1_16FlashAttnFwdSm90INS1_25CollectiveMainloopFwdSm90ILi2EN4cute5tupleIJNS5_1CILi1EEES8_S8_EEENS6_IJNS7_ILi128EEESA_SA_EEELi128ENS_10bfloat16_tEfNS_4arch4Sm90ELb0ELb0ELb1ELb1ELb1ELb0ELb0ELb1ELb1ELb1ELb1ELb0EEENS1_21CollectiveEpilogueFwdISB_S9_SC_SE_Li256ELb1ELb1ELb1ELb0EEENS1_36VarlenDynamicPersistentTileSchedulerILi128ELi128ELi256ELi128ELb1ELb1ELb1ELb0ELb1ELb1EEEEEEEEEvNT_6ParamsE,"a",@progbits
	.sectionflags	@""
	.align	4
.nv.constant0._ZN7cutlass13device_kernelIN5flash11enable_sm90INS1_16FlashAttnFwdSm90INS1_25CollectiveMainloopFwdSm90ILi2EN4cute5tupleIJNS5_1CILi1EEES8_S8_EEENS6_IJNS7_ILi128EEESA_SA_EEELi128ENS_10bfloat16_tEfNS_4arch4Sm90ELb0ELb0ELb1ELb1ELb1ELb0ELb0ELb1ELb1ELb1ELb1ELb0EEENS1_21CollectiveEpilogueFwdISB_S9_SC_SE_Li256ELb1ELb1ELb1ELb0EEENS1_36VarlenDynamicPersistentTileSchedulerILi128ELi128ELi256ELi128ELb1ELb1ELb1ELb0ELb1ELb1EEEEEEEEEvNT_6ParamsE:
	.zero		3328


//--------------------- .nv.constant0._ZN7cutlass13device_kernelIN5flash11enable_sm90INS1_16FlashAttnFwdSm90INS1_25CollectiveMainloopFwdSm90ILi2EN4cute5tupleIJNS5_1CILi1EEES8_S8_EEENS6_IJNS7_ILi128EEESA_SA_EEELi128ENS_10bfloat16_tEfNS_4arch4Sm90ELb0ELb0ELb1ELb1ELb1ELb1ELb0ELb1ELb1ELb1ELb1ELb0EEENS1_21CollectiveEpilogueFwdISB_S9_SC_SE_Li256ELb1ELb1ELb1ELb0EEENS1_36VarlenDynamicPersistentTileSchedulerILi128ELi128ELi256ELi128ELb1ELb1ELb1ELb0ELb1ELb1EEEEEEEEEvNT_6ParamsE --------------------------
	.section	.nv.constant0._ZN7cutlass13device_kernelIN5flash11enable_sm90INS1_16FlashAttnFwdSm90INS1_25CollectiveMainloopFwdSm90ILi2EN4cute5tupleIJNS5_1CILi1EEES8_S8_EEENS6_IJNS7_ILi128EEESA_SA_EEELi128ENS_10bfloat16_tEfNS_4arch4Sm90ELb0ELb0ELb1ELb1ELb1ELb1ELb0ELb1ELb1ELb1ELb1ELb0EEENS1_21CollectiveEpilogueFwdISB_S9_SC_SE_Li256ELb1ELb1ELb1ELb0EEENS1_36VarlenDynamicPersistentTileSchedulerILi128ELi128ELi256ELi128ELb1ELb1ELb1ELb0ELb1ELb1EEEEEEEEEvNT_6ParamsE,"a",@progbits
	.sectionflags	@""
	.align	4
.nv.constant0._ZN7cutlass13device_kernelIN5flash11enable_sm90INS1_16FlashAttnFwdSm90INS1_25CollectiveMainloopFwdSm90ILi2EN4cute5tupleIJNS5_1CILi1EEES8_S8_EEENS6_IJNS7_ILi128EEESA_SA_EEELi128ENS_10bfloat16_tEfNS_4arch4Sm90ELb0ELb0ELb1ELb1ELb1ELb1ELb0ELb1ELb1ELb1ELb1ELb0EEENS1_21CollectiveEpilogueFwdISB_S9_SC_SE_Li256ELb1ELb1ELb1ELb0EEENS1_36VarlenDynamicPersistentTileSchedulerILi128ELi128ELi256ELi128ELb1ELb1ELb1ELb0ELb1ELb1EEEEEEEEEvNT_6ParamsE:
	.zero		3328


//--------------------- .nv.constant0._ZN7cutlass13device_kernelIN5flash11enable_sm90INS1_16FlashAttnFwdSm90INS1_25CollectiveMainloopFwdSm90ILi2EN4cute5tupleIJNS5_1CILi1EEES8_S8_EEENS6_IJNS7_ILi128EEESA_SA_EEELi128ENS_10bfloat16_tEfNS_4arch4Sm90ELb0ELb1ELb1ELb0ELb1ELb0ELb0ELb1ELb1ELb1ELb1ELb0EEENS1_21CollectiveEpilogueFwdISB_S9_SC_SE_Li256ELb0ELb1ELb1ELb0EEENS1_19SingleTileSchedulerILb0ELb1ELb1ELi128EEEEEEEEEvNT_6ParamsE --------------------------
	.section	.nv.constant0._ZN7cutlass13device_kernelIN5flash11enable_sm90INS1_16FlashAttnFwdSm90INS1_25CollectiveMainloopFwdSm90ILi2EN4cute5tupleIJNS5_1CILi1EEES8_S8_EEENS6_IJNS7_ILi128EEESA_SA_EEELi128ENS_10bfloat16_tEfNS_4arch4Sm90ELb0ELb1ELb1ELb0ELb1ELb0ELb0ELb1ELb1ELb1ELb1ELb0EEENS1_21CollectiveEpilogueFwdISB_S9_SC_SE_Li256ELb0ELb1ELb1ELb0EEENS1_19SingleTileSchedulerILb0ELb1ELb1ELi128EEEEEEEEEvNT_6ParamsE,"a",@progbits
	.sectionflags	@""
	.align	4
.nv.constant0._ZN7cutlass13device_kernelIN5flash11enable_sm90INS1_16FlashAttnFwdSm90INS1_25CollectiveMainloopFwdSm90ILi2EN4cute5tupleIJNS5_1CILi1EEES8_S8_EEENS6_IJNS7_ILi128EEESA_SA_EEELi128ENS_10bfloat16_tEfNS_4arch4Sm90ELb0ELb1ELb1ELb0ELb1ELb0ELb0ELb1ELb1ELb1ELb1ELb0EEENS1_21CollectiveEpilogueFwdISB_S9_SC_SE_Li256ELb0ELb1ELb1ELb0EEENS1_19SingleTileSchedulerILb0ELb1ELb1ELi128EEEEEEEEEvNT_6ParamsE:
	.zero		3200


//--------------------- .nv.constant0._ZN7cutlass13device_kernelIN5flash11enable_sm90INS1_16FlashAttnFwdSm90INS1_25CollectiveMainloopFwdSm90ILi2EN4cute5tupleIJNS5_1CILi1EEES8_S8_EEENS6_IJNS7_ILi128EEESA_SA_EEELi128ENS_10bfloat16_tEfNS_4arch4Sm90ELb0ELb1ELb1ELb1ELb1ELb0ELb0ELb1ELb1ELb1ELb1ELb0EEENS1_21CollectiveEpilogueFwdISB_S9_SC_SE_Li256ELb1ELb1ELb1ELb0EEENS1_36VarlenDynamicPersistentTileSchedulerILi128ELi128ELi256ELi128ELb1ELb1ELb1ELb1ELb0ELb1EEEEEEEEEvNT_6ParamsE --------------------------
	.section	.nv.constant0._ZN7cutlass13device_kernelIN5flash11enable_sm90INS1_16FlashAttnFwdSm90INS1_25CollectiveMainloopFwdSm90ILi2EN4cute5tupleIJNS5_1CILi1EEES8_S8_EEENS6_IJNS7_ILi128EEESA_SA_EEELi128ENS_10bfloat16_tEfNS_4arch4Sm90ELb0ELb1ELb1ELb1ELb1ELb0ELb0ELb1ELb1ELb1ELb1ELb0EEENS1_21CollectiveEpilogueFwdISB_S9_SC_SE_Li256ELb1ELb1ELb1ELb0EEENS1_36VarlenDynamicPersistentTileSchedulerILi128ELi128ELi256ELi128ELb1ELb1ELb1ELb1ELb0ELb1EEEEEEEEEvNT_6ParamsE,"a",@progbits
	.sectionflags	@""
	.align	4
.nv.constant0._ZN7cutlass13device_kernelIN5flash11enable_sm90INS1_16FlashAttnFwdSm90INS1_25CollectiveMainloopFwdSm90ILi2EN4cute5tupleIJNS5_1CILi1EEES8_S8_EEENS6_IJNS7_ILi128EEESA_SA_EEELi128ENS_10bfloat16_tEfNS_4arch4Sm90ELb0ELb1ELb1ELb1ELb1ELb0ELb0ELb1ELb1ELb1ELb1ELb0EEENS1_21CollectiveEpilogueFwdISB_S9_SC_SE_Li256ELb1ELb1ELb1ELb0EEENS1_36VarlenDynamicPersistentTileSchedulerILi128ELi128ELi256ELi128ELb1ELb1ELb1ELb1ELb0ELb1EEEEEEEEEvNT_6ParamsE:
	.zero		3328


//--------------------- .nv.constant0._ZN7cutlass13device_kernelIN5flash11enable_sm90INS1_16FlashAttnFwdSm90INS1_25CollectiveMainloopFwdSm90ILi2EN4cute5tupleIJNS5_1CILi1EEES8_S8_EEENS6_IJNS7_ILi128EEESA_SA_EEELi128ENS_10bfloat16_tEfNS_4arch4Sm90ELb0ELb1ELb1ELb1ELb1ELb1ELb0ELb1ELb1ELb1ELb1ELb0EEENS1_21CollectiveEpilogueFwdISB_S9_SC_SE_Li256ELb1ELb1ELb1ELb0EEENS1_36VarlenDynamicPersistentTileSchedulerILi128ELi128ELi256ELi128ELb1ELb1ELb1ELb1ELb0ELb1EEEEEEEEEvNT_6ParamsE --------------------------
	.section	.nv.constant0._ZN7cutlass13device_kernelIN5flash11enable_sm90INS1_16FlashAttnFwdSm90INS1_25CollectiveMainloopFwdSm90ILi2EN4cute5tupleIJNS5_1CILi1EEES8_S8_EEENS6_IJNS7_ILi128EEESA_SA_EEELi128ENS_10bfloat16_tEfNS_4arch4Sm90ELb0ELb1ELb1ELb1ELb1ELb1ELb0ELb1ELb1ELb1ELb1ELb0EEENS1_21CollectiveEpilogueFwdISB_S9_SC_SE_Li256ELb1ELb1ELb1ELb0EEENS1_36VarlenDynamicPersistentTileSchedulerILi128ELi128ELi256ELi128ELb1ELb1ELb1ELb1ELb0ELb1EEEEEEEEEvNT_6ParamsE,"a",@progbits
	.sectionflags	@""
	.align	4
.nv.constant0._ZN7cutlass13device_kernelIN5flash11enable_sm90INS1_16FlashAttnFwdSm90INS1_25CollectiveMainloopFwdSm90ILi2EN4cute5tupleIJNS5_1CILi1EEES8_S8_EEENS6_IJNS7_ILi128EEESA_SA_EEELi128ENS_10bfloat16_tEfNS_4arch4Sm90ELb0ELb1ELb1ELb1ELb1ELb1ELb0ELb1ELb1ELb1ELb1ELb0EEENS1_21CollectiveEpilogueFwdISB_S9_SC_SE_Li256ELb1ELb1ELb1ELb0EEENS1_36VarlenDynamicPersistentTileSchedulerILi128ELi128ELi256ELi128ELb1ELb1ELb1ELb1ELb0ELb1EEEEEEEEEvNT_6ParamsE:
	.zero		3328


//--------------------- .nv.constant0._ZN7cutlass13device_kernelIN5flash11enable_sm90INS1_16FlashAttnFwdSm90INS1_25CollectiveMainloopFwdSm90ILi2EN4cute5tupleIJNS5_1CILi1EEES8_S8_EEENS6_IJNS7_ILi128EEESA_SA_EEELi128ENS_10bfloat16_tEfNS_4arch4Sm90ELb1ELb0ELb1ELb0ELb1ELb0ELb0ELb1ELb1ELb1ELb1ELb0EEENS1_21CollectiveEpilogueFwdISB_S9_SC_SE_Li256ELb0ELb1ELb1ELb0EEENS1_19SingleTileSchedulerILb0ELb1ELb1ELi128EEEEEEEEEvNT_6ParamsE --------------------------
	.section	.nv.constant0._ZN7cutlass13device_kernelIN5flash11enable_sm90INS1_16FlashAttnFwdSm90INS1_25CollectiveMainloopFwdSm90ILi2EN4cute5tupleIJNS5_1CILi1EEES8_S8_EEENS6_IJNS7_ILi128EEESA_SA_EEELi128ENS_10bfloat16_tEfNS_4arch4Sm90ELb1ELb0ELb1ELb0ELb1ELb0ELb0ELb1ELb1ELb1ELb1ELb0EEENS1_21CollectiveEpilogueFwdISB_S9_SC_SE_Li256ELb0ELb1ELb1ELb0EEENS1_19SingleTileSchedulerILb0ELb1ELb1ELi128EEEEEEEEEvNT_6ParamsE,"a",@progbits
	.sectionflags	@""
	.align	4
.nv.constant0._ZN7cutlass13device_kernelIN5flash11enable_sm90INS1_16FlashAttnFwdSm90INS1_25CollectiveMainloopFwdSm90ILi2EN4cute5tupleIJNS5_1CILi1EEES8_S8_EEENS6_IJNS7_ILi128EEESA_SA_EEELi128ENS_10bfloat16_tEfNS_4arch4Sm90ELb1ELb0ELb1ELb0ELb1ELb0ELb0ELb1ELb1ELb1ELb1ELb0EEENS1_21CollectiveEpilogueFwdISB_S9_SC_SE_Li256ELb0ELb1ELb1ELb0EEENS1_19SingleTileSchedulerILb0ELb1ELb1ELi128EEEEEEEEEvNT_6ParamsE:
	.zero		3200


//--------------------- .nv.constant0._ZN7cutlass13device_kernelIN5flash11enable_sm90INS1_16FlashAttnFwdSm90INS1_25CollectiveMainloopFwdSm90ILi2EN4cute5tupleIJNS5_1CILi1EEES8_S8_EEENS6_IJNS7_ILi128EEESA_SA_EEELi128ENS_10bfloat16_tEfNS_4arch4Sm90ELb1ELb0ELb1ELb1ELb1ELb0ELb0ELb1ELb1ELb1ELb1ELb0EEENS1_21CollectiveEpilogueFwdISB_S9_SC_SE_Li256ELb1ELb1ELb1ELb0EEENS1_36VarlenDynamicPersistentTileSchedulerILi128ELi128ELi256ELi128ELb1ELb1ELb1ELb1ELb1ELb1EEEEEEEEEvNT_6ParamsE --------------------------
	.section	.nv.constant0._ZN7cutlass13device_kernelIN5flash11enable_sm90INS1_16FlashAttnFwdSm90INS1_25CollectiveMainloopFwdSm90ILi2EN4cute5tupleIJNS5_1CILi1EEES8_S8_EEENS6_IJNS7_ILi128EEESA_SA_EEELi128ENS_10bfloat16_tEfNS_4arch4Sm90ELb1ELb0ELb1ELb1ELb1ELb0ELb0ELb1ELb1ELb1ELb1ELb0EEENS1_21CollectiveEpilogueFwdISB_S9_SC_SE_Li256ELb1ELb1ELb1ELb0EEENS1_36VarlenDynamicPersistentTileSchedulerILi128ELi128ELi256ELi128ELb1ELb1ELb1ELb1ELb1ELb1EEEEEEEEEvNT_6ParamsE,"a",@progbits
	.sectionflags	@""
	.align	4
.nv.constant0._ZN7cutlass13device_kernelIN5flash11enable_sm90INS1_16FlashAttnFwdSm90INS1_25CollectiveMainloopFwdSm90ILi2EN4cute5tupleIJNS5_1CILi1EEES8_S8_EEENS6_IJNS7_ILi128EEESA_SA_EEELi128ENS_10bfloat16_tEfNS_4arch4Sm90ELb1ELb0ELb1ELb1ELb1ELb0ELb0ELb1ELb1ELb1ELb1ELb0EEENS1_21CollectiveEpilogueFwdISB_S9_SC_SE_Li256ELb1ELb1ELb1ELb0EEENS1_36VarlenDynamicPersistentTileSchedulerILi128ELi128ELi256ELi128ELb1ELb1ELb1ELb1ELb1ELb1EEEEEEEEEvNT_6ParamsE:
	.zero		3328


//--------------------- .nv.constant0._ZN7cutlass13device_kernelIN5flash11enable_sm90INS1_16FlashAttnFwdSm90INS1_25CollectiveMainloopFwdSm90ILi2EN4cute5tupleIJNS5_1CILi1EEES8_S8_EEENS6_IJNS7_ILi128EEESA_SA_EEELi128ENS_10bfloat16_tEfNS_4arch4Sm90ELb1ELb0ELb1ELb1ELb1ELb1ELb0ELb1ELb1ELb1ELb1ELb0EEENS1_21CollectiveEpilogueFwdISB_S9_SC_SE_Li256ELb1ELb1ELb1ELb0EEENS1_36VarlenDynamicPersistentTileSchedulerILi128ELi128ELi256ELi128ELb1ELb1ELb1ELb1ELb1ELb1EEEEEEEEEvNT_6ParamsE --------------------------
	.section	.nv.constant0._ZN7cutlass13device_kernelIN5flash11enable_sm90INS1_16FlashAttnFwdSm90INS1_25CollectiveMainloopFwdSm90ILi2EN4cute5tupleIJNS5_1CILi1EEES8_S8_EEENS6_IJNS7_ILi128EEESA_SA_EEELi128ENS_10bfloat16_tEfNS_4arch4Sm90ELb1ELb0ELb1ELb1ELb1ELb1ELb0ELb1ELb1ELb1ELb1ELb0EEENS1_21CollectiveEpilogueFwdISB_S9_SC_SE_Li256ELb1ELb1ELb1ELb0EEENS1_36VarlenDynamicPersistentTileSchedulerILi128ELi128ELi256ELi128ELb1ELb1ELb1ELb1ELb1ELb1EEEEEEEEEvNT_6ParamsE,"a",@progbits
	.sectionflags	@""
	.align	4
.nv.constant0._ZN7cutlass13device_kernelIN5flash11enable_sm90INS1_16FlashAttnFwdSm90INS1_25CollectiveMainloopFwdSm90ILi2EN4cute5tupleIJNS5_1CILi1EEES8_S8_EEENS6_IJNS7_ILi128EEESA_SA_EEELi128ENS_10bfloat16_tEfNS_4arch4Sm90ELb1ELb0ELb1ELb1ELb1ELb1ELb0ELb1ELb1ELb1ELb1ELb0EEENS1_21CollectiveEpilogueFwdISB_S9_SC_SE_Li256ELb1ELb1ELb1ELb0EEENS1_36VarlenDynamicPersistentTileSchedulerILi128ELi128ELi256ELi128ELb1ELb1ELb1ELb1ELb1ELb1EEEEEEEEEvNT_6ParamsE:
	.zero		3328


//--------------------- SYMBOLS --------------------------

	.type		.nv.reservedSmem.offset0,@object
	.size		.nv.reservedSmem.offset0,0x4
	.type		__assertfail,@function
